	.target	sm_90a

	.elftype	@"ET_EXEC"


//--------------------- .note.nv.tkinfo           --------------------------
	.section	.note.nv.tkinfo,"",@"SHT_NOTE"
	.sectionflags	@"SHF_NOTE_NV_TKINFO"
	.tkinfo
        /*0018*/ 	.word	0x00000002
        /*0030*/ 	.string	""
        /*0030*/ 	.string	"ptxas"
        /*0030*/ 	.string	"Cuda compilation tools, release 13.0, V13.0.88"
        /*0030*/ 	.string	"Build cuda_13.0.r13.0/compiler.36424714_0"
        /*0030*/ 	.string	"-v  -suppress-debug-info  -lineinfo  -arch sm_90a "



//--------------------- .note.nv.cuinfo           --------------------------
	.section	.note.nv.cuinfo,"",@"SHT_NOTE"
	.sectionflags	@"SHF_NOTE_NV_CUINFO"
        /*0018*/ 	.short	0x0002
        /*001a*/ 	.short	0x005a
        /*001c*/ 	.short	0x0082
	.zero		2


//--------------------- .nv.info                  --------------------------
	.section	.nv.info,"",@"SHT_CUDA_INFO"
	.align	4


	//----- nvinfo : EIATTR_REGCOUNT
	.align		4
        /*0000*/ 	.byte	0x04, 0x2f
        /*0002*/ 	.short	(.L_1 - .L_0)
	.align		4
.L_0:
        /*0004*/ 	.word	index@(matmul_kernel)
        /*0008*/ 	.word	0x00000020


	//----- nvinfo : EIATTR_FRAME_SIZE
	.align		4
.L_1:
        /*000c*/ 	.byte	0x04, 0x11
        /*000e*/ 	.short	(.L_3 - .L_2)
	.align		4
.L_2:
        /*0010*/ 	.word	index@(matmul_kernel)
        /*0014*/ 	.word	0x0000a208


	//----- nvinfo : EIATTR_MIN_STACK_SIZE
	.align		4
.L_3:
        /*0018*/ 	.byte	0x04, 0x12
        /*001a*/ 	.short	(.L_5 - .L_4)
	.align		4
.L_4:
        /*001c*/ 	.word	index@(matmul_kernel)
        /*0020*/ 	.word	0x0000a208
.L_5:


//--------------------- .nv.compat                --------------------------
	.section	.nv.compat,"",@"SHT_CUDA_COMPAT_INFO"
	.align	4
        /*0000*/ 	.byte	0x02, 0x09, 0x01, 0x00, 0x02, 0x02, 0x02, 0x00, 0x02, 0x05, 0x05, 0x00, 0x03, 0x07, 0x01, 0x01
        /*0010*/ 	.byte	0x02, 0x03, 0x00, 0x00, 0x02, 0x06, 0x01, 0x00, 0x04, 0x0b, 0x08, 0x00, 0x00, 0x00, 0x00, 0x00
        /*0020*/ 	.byte	0x00, 0x00, 0x00, 0x00


//--------------------- .nv.info.matmul_kernel    --------------------------
	.section	.nv.info.matmul_kernel,"",@"SHT_CUDA_INFO"
	.sectionflags	@""
	.align	4


	//----- nvinfo : EIATTR_CUDA_API_VERSION
	.align		4
        /*0000*/ 	.byte	0x04, 0x37
        /*0002*/ 	.short	(.L_7 - .L_6)
.L_6:
        /*0004*/ 	.word	0x00000082


	//----- nvinfo : EIATTR_KPARAM_INFO
	.align		4
.L_7:
        /*0008*/ 	.byte	0x04, 0x17
        /*000a*/ 	.short	(.L_9 - .L_8)
.L_8:
        /*000c*/ 	.word	0x00000000
        /*0010*/ 	.short	0x000d
        /*0012*/ 	.short	0x0048
        /*0014*/ 	.byte	0x00, 0xf4, 0x21, 0x00


	//----- nvinfo : EIATTR_KPARAM_INFO
	.align		4
.L_9:
        /*0018*/ 	.byte	0x04, 0x17
        /*001a*/ 	.short	(.L_11 - .L_10)
.L_10:
        /*001c*/ 	.word	0x00000000
        /*0020*/ 	.short	0x000c
        /*0022*/ 	.short	0x0040
        /*0024*/ 	.byte	0x00, 0xf4, 0x21, 0x00


	//----- nvinfo : EIATTR_KPARAM_INFO
	.align		4
.L_11:
        /*0028*/ 	.byte	0x04, 0x17
        /*002a*/ 	.short	(.L_13 - .L_12)
.L_12:
        /*002c*/ 	.word	0x00000000
        /*0030*/ 	.short	0x000b
        /*0032*/ 	.short	0x0038
        /*0034*/ 	.byte	0x00, 0xf0, 0x11, 0x00


	//----- nvinfo : EIATTR_KPARAM_INFO
	.align		4
.L_13:
        /*0038*/ 	.byte	0x04, 0x17
        /*003a*/ 	.short	(.L_15 - .L_14)
.L_14:
        /*003c*/ 	.word	0x00000000
        /*0040*/ 	.short	0x000a
        /*0042*/ 	.short	0x0034
        /*0044*/ 	.byte	0x00, 0xf0, 0x11, 0x00


	//----- nvinfo : EIATTR_KPARAM_INFO
	.align		4
.L_15:
        /*0048*/ 	.byte	0x04, 0x17
        /*004a*/ 	.short	(.L_17 - .L_16)
.L_16:
        /*004c*/ 	.word	0x00000000
        /*0050*/ 	.short	0x0009
        /*0052*/ 	.short	0x0030
        /*0054*/ 	.byte	0x00, 0xf0, 0x11, 0x00


	//----- nvinfo : EIATTR_KPARAM_INFO
	.align		4
.L_17:
        /*0058*/ 	.byte	0x04, 0x17
        /*005a*/ 	.short	(.L_19 - .L_18)
.L_18:
        /*005c*/ 	.word	0x00000000
        /*0060*/ 	.short	0x0008
        /*0062*/ 	.short	0x002c
        /*0064*/ 	.byte	0x00, 0xf0, 0x11, 0x00


	//----- nvinfo : EIATTR_KPARAM_INFO
	.align		4
.L_19:
        /*0068*/ 	.byte	0x04, 0x17
        /*006a*/ 	.short	(.L_21 - .L_20)
.L_20:
        /*006c*/ 	.word	0x00000000
        /*0070*/ 	.short	0x0007
        /*0072*/ 	.short	0x0028
        /*0074*/ 	.byte	0x00, 0xf0, 0x11, 0x00


	//----- nvinfo : EIATTR_KPARAM_INFO
	.align		4
.L_21:
        /*0078*/ 	.byte	0x04, 0x17
        /*007a*/ 	.short	(.L_23 - .L_22)
.L_22:
        /*007c*/ 	.word	0x00000000
        /*0080*/ 	.short	0x0006
        /*0082*/ 	.short	0x0024
        /*0084*/ 	.byte	0x00, 0xf0, 0x11, 0x00


	//----- nvinfo : EIATTR_KPARAM_INFO
	.align		4
.L_23:
        /*0088*/ 	.byte	0x04, 0x17
        /*008a*/ 	.short	(.L_25 - .L_24)
.L_24:
        /*008c*/ 	.word	0x00000000
        /*0090*/ 	.short	0x0005
        /*0092*/ 	.short	0x0020
        /*0094*/ 	.byte	0x00, 0xf0, 0x11, 0x00


	//----- nvinfo : EIATTR_KPARAM_INFO
	.align		4
.L_25:
        /*0098*/ 	.byte	0x04, 0x17
        /*009a*/ 	.short	(.L_27 - .L_26)
.L_26:
        /*009c*/ 	.word	0x00000000
        /*00a0*/ 	.short	0x0004
        /*00a2*/ 	.short	0x001c
        /*00a4*/ 	.byte	0x00, 0xf0, 0x11, 0x00


	//----- nvinfo : EIATTR_KPARAM_INFO
	.align		4
.L_27:
        /*00a8*/ 	.byte	0x04, 0x17
        /*00aa*/ 	.short	(.L_29 - .L_28)
.L_28:
        /*00ac*/ 	.word	0x00000000
        /*00b0*/ 	.short	0x0003
        /*00b2*/ 	.short	0x0018
        /*00b4*/ 	.byte	0x00, 0xf0, 0x11, 0x00


	//----- nvinfo : EIATTR_KPARAM_INFO
	.align		4
.L_29:
        /*00b8*/ 	.byte	0x04, 0x17
        /*00ba*/ 	.short	(.L_31 - .L_30)
.L_30:
        /*00bc*/ 	.word	0x00000000
        /*00c0*/ 	.short	0x0002
        /*00c2*/ 	.short	0x0010
        /*00c4*/ 	.byte	0x00, 0xf4, 0x21, 0x00


	//----- nvinfo : EIATTR_KPARAM_INFO
	.align		4
.L_31:
        /*00c8*/ 	.byte	0x04, 0x17
        /*00ca*/ 	.short	(.L_33 - .L_32)
.L_32:
        /*00cc*/ 	.word	0x00000000
        /*00d0*/ 	.short	0x0001
        /*00d2*/ 	.short	0x0008
        /*00d4*/ 	.byte	0x00, 0xf4, 0x21, 0x00


	//----- nvinfo : EIATTR_KPARAM_INFO
	.align		4
.L_33:
        /*00d8*/ 	.byte	0x04, 0x17
        /*00da*/ 	.short	(.L_35 - .L_34)
.L_34:
        /*00dc*/ 	.word	0x00000000
        /*00e0*/ 	.short	0x0000
        /*00e2*/ 	.short	0x0000
        /*00e4*/ 	.byte	0x00, 0xf4, 0x21, 0x00


	//----- nvinfo : EIATTR_SPARSE_MMA_MASK
	.align		4
.L_35:
        /*00e8*/ 	.byte	0x03, 0x50
        /*00ea*/ 	.short	0x0000


	//----- nvinfo : EIATTR_MAXREG_COUNT
	.align		4
        /*00ec*/ 	.byte	0x03, 0x1b
        /*00ee*/ 	.short	0x00ff


	//----- nvinfo : EIATTR_NUM_BARRIERS
	.align		4
        /*00f0*/ 	.byte	0x02, 0x4c
        /*00f2*/ 	.byte	0x01
	.zero		1


	//----- nvinfo : EIATTR_ANNOTATIONS
	.align		4
        /*00f4*/ 	.byte	0x04, 0x55
        /*00f6*/ 	.short	(.L_37 - .L_36)


	//   ....[0]....
.L_36:
        /*00f8*/ 	.word	0x00000001
        /*00fc*/ 	.byte	0xc0, 0x04, 0x00, 0x00, 0x01, 0x00, 0x00, 0x00, 0xf0, 0x04, 0x00, 0x00, 0x01, 0x00, 0x00, 0x00
        /* <DEDUP_REMOVED lines=1302> */
        /*526c*/ 	.byte	0x00, 0x84, 0x01, 0x00, 0x01, 0x00, 0x00, 0x00, 0x10, 0x84, 0x01, 0x00


	//----- nvinfo : EIATTR_MERCURY_ISA_VERSION
	.align		4
.L_37:
        /*5278*/ 	.byte	0x03, 0x5f
        /*527a*/ 	.short	0x0101


	//----- nvinfo : EIATTR_EXIT_INSTR_OFFSETS
	.align		4
        /*527c*/ 	.byte	0x04, 0x1c
        /*527e*/ 	.short	(.L_39 - .L_38)


	//   ....[0]....
.L_38:
        /*5280*/ 	.word	0x0015b180


	//   ....[1]....
        /*5284*/ 	.word	0x0015b1a0


	//----- nvinfo : EIATTR_REQNTID
	.align		4
.L_39:
        /*5288*/ 	.byte	0x04, 0x10
        /*528a*/ 	.short	(.L_41 - .L_40)
.L_40:
        /*528c*/ 	.word	0x00000040
        /*5290*/ 	.word	0x00000001
        /*5294*/ 	.word	0x00000001


	//----- nvinfo : EIATTR_CBANK_PARAM_SIZE
	.align		4
.L_41:
        /*5298*/ 	.byte	0x03, 0x19
        /*529a*/ 	.short	0x0050


	//----- nvinfo : EIATTR_PARAM_CBANK
	.align		4
        /*529c*/ 	.byte	0x04, 0x0a
        /*529e*/ 	.short	(.L_43 - .L_42)
	.align		4
.L_42:
        /*52a0*/ 	.word	index@(.nv.constant0.matmul_kernel)
        /*52a4*/ 	.short	0x0210
        /*52a6*/ 	.short	0x0050


	//----- nvinfo : EIATTR_SW_WAR
	.align		4
.L_43:
        /*52a8*/ 	.byte	0x04, 0x36
        /*52aa*/ 	.short	(.L_45 - .L_44)
.L_44:
        /*52ac*/ 	.word	0x00000008
.L_45:


//--------------------- .nv.callgraph             --------------------------
	.section	.nv.callgraph,"",@"SHT_CUDA_CALLGRAPH"
	.align	4
	.sectionentsize	8
	.align		4
        /*0000*/ 	.word	0x00000000
	.align		4
        /*0004*/ 	.word	0xffffffff
	.align		4
        /*0008*/ 	.word	0x00000000
	.align		4
        /*000c*/ 	.word	0xfffffffe
	.align		4
        /*0010*/ 	.word	0x00000000
	.align		4
        /*0014*/ 	.word	0xfffffffd
	.align		4
        /*0018*/ 	.word	0x00000000
	.align		4
        /*001c*/ 	.word	0xfffffffc


//--------------------- .text.matmul_kernel       --------------------------
	.section	.text.matmul_kernel,"ax",@progbits
	.align	128
        .global         matmul_kernel
        .type           matmul_kernel,@function
        .size           matmul_kernel,(.L_x_4 - matmul_kernel)
        .other          matmul_kernel,@"STO_CUDA_ENTRY STV_DEFAULT"
matmul_kernel:
.text.matmul_kernel:
[----:B------:R-:W0:Y:S08]  /*0000*/  LDC R1, c[0x0][0x28] ;  /* 0x00000a00ff017b82 */ /* 0x000e300000000800 */
[----:B------:R-:W1:Y:S01]  /*0010*/  LDC.64 R2, c[0x0][0x228] ;  /* 0x00008a00ff027b82 */ /* 0x000e620000000a00 */
[----:B0-----:R-:W-:Y:S01]  /*0020*/  VIADD R1, R1, 0xffff5df8 ;  /* 0xffff5df801017836 */ /* 0x001fe20000000000 */
[----:B------:R-:W0:Y:S01]  /*0030*/  S2R R14, SR_TID.X ;  /* 0x00000000000e7919 */ /* 0x000e220000002100 */
[----:B------:R-:W-:Y:S01]  /*0040*/  ULDC.64 UR48, c[0x0][0x208] ;  /* 0x0000820000307ab9 */ /* 0x000fe20000000a00 */
[----:B-1----:R-:W-:-:S05]  /*0050*/  VIADD R0, R3, 0xff ;  /* 0x000000ff03007836 */ /* 0x002fca0000000000 */
[----:B------:R-:W-:-:S04]  /*0060*/  SHF.R.S32.HI R5, RZ, 0x1f, R0 ;  /* 0x0000001fff057819 */ /* 0x000fc80000011400 */
[----:B------:R-:W-:Y:S02]  /*0070*/  LEA.HI R5, R5, R0, RZ, 0x8 ;  /* 0x0000000005057211 */ /* 0x000fe400078f40ff */
[----:B0-----:R-:W-:Y:S02]  /*0080*/  LOP3.LUT R17, R14, 0x3f, RZ, 0xc0, !PT ;  /* 0x0000003f0e117812 */ /* 0x001fe400078ec0ff */
[----:B------:R-:W-:Y:S02]  /*0090*/  SHF.R.S32.HI R0, RZ, 0x8, R5 ;  /* 0x00000008ff007819 */ /* 0x000fe40000011405 */
[----:B------:R-:W0:Y:S03]  /*00a0*/  S2R R5, SR_CTAID.X ;  /* 0x0000000000057919 */ /* 0x000e260000002500 */
[----:B------:R-:W-:-:S05]  /*00b0*/  IMAD.SHL.U32 R0, R0, 0x8, RZ ;  /* 0x0000000800007824 */ /* 0x000fca00078e00ff */
[-C--:B------:R-:W-:Y:S02]  /*00c0*/  IABS R9, R0.reuse ;  /* 0x0000000000097213 */ /* 0x080fe40000000000 */
[----:B------:R-:W-:Y:S02]  /*00d0*/  IABS R12, R0 ;  /* 0x00000000000c7213 */ /* 0x000fe40000000000 */
[----:B------:R-:W1:Y:S08]  /*00e0*/  I2F.RP R4, R9 ;  /* 0x0000000900047306 */ /* 0x000e700000209400 */
[----:B-1----:R-:W1:Y:S01]  /*00f0*/  MUFU.RCP R4, R4 ;  /* 0x0000000400047308 */ /* 0x002e620000001000 */
[----:B0-----:R-:W-:Y:S01]  /*0100*/  IABS R10, R5 ;  /* 0x00000005000a7213 */ /* 0x001fe20000000000 */
[----:B-1----:R-:W-:-:S02]  /*0110*/  VIADD R6, R4, 0xffffffe ;  /* 0x0ffffffe04067836 */ /* 0x002fc40000000000 */
[----:B------:R-:W-:-:S04]  /*0120*/  IMAD.MOV R4, RZ, RZ, -R12 ;  /* 0x000000ffff047224 */ /* 0x000fc800078e0a0c */
[----:B------:R0:W1:Y:S02]  /*0130*/  F2I.FTZ.U32.TRUNC.NTZ R7, R6 ;  /* 0x0000000600077305 */ /* 0x000064000021f000 */
[----:B0-----:R-:W-:Y:S02]  /*0140*/  IMAD.MOV.U32 R6, RZ, RZ, RZ ;  /* 0x000000ffff067224 */ /* 0x001fe400078e00ff */
[----:B-1----:R-:W-:-:S04]  /*0150*/  IMAD.MOV R8, RZ, RZ, -R7 ;  /* 0x000000ffff087224 */ /* 0x002fc800078e0a07 */
[----:B------:R-:W-:Y:S02]  /*0160*/  IMAD R11, R8, R9, RZ ;  /* 0x00000009080b7224 */ /* 0x000fe400078e02ff */
[----:B------:R-:W-:Y:S02]  /*0170*/  IMAD.MOV.U32 R8, RZ, RZ, R10 ;  /* 0x000000ffff087224 */ /* 0x000fe400078e000a */
[----:B------:R-:W-:-:S06]  /*0180*/  IMAD.HI.U32 R7, R7, R11, R6 ;  /* 0x0000000b07077227 */ /* 0x000fcc00078e0006 */
[----:B------:R-:W-:-:S04]  /*0190*/  IMAD.HI.U32 R7, R7, R8, RZ ;  /* 0x0000000807077227 */ /* 0x000fc800078e00ff */
[----:B------:R-:W-:-:S05]  /*01a0*/  IMAD R4, R7, R4, R8 ;  /* 0x0000000407047224 */ /* 0x000fca00078e0208 */
[----:B------:R-:W-:-:S13]  /*01b0*/  ISETP.GT.U32.AND P1, PT, R9, R4, PT ;  /* 0x000000040900720c */ /* 0x000fda0003f24070 */
[----:B------:R-:W-:Y:S02]  /*01c0*/  @!P1 IMAD.IADD R4, R4, 0x1, -R9 ;  /* 0x0000000104049824 */ /* 0x000fe400078e0a09 */
[----:B------:R-:W-:Y:S01]  /*01d0*/  @!P1 VIADD R7, R7, 0x1 ;  /* 0x0000000107079836 */ /* 0x000fe20000000000 */
[----:B------:R-:W-:Y:S02]  /*01e0*/  ISETP.NE.AND P1, PT, R0, RZ, PT ;  /* 0x000000ff0000720c */ /* 0x000fe40003f25270 */
[----:B------:R-:W-:Y:S02]  /*01f0*/  ISETP.GE.U32.AND P0, PT, R4, R9, PT ;  /* 0x000000090400720c */ /* 0x000fe40003f06070 */
[----:B------:R-:W-:-:S04]  /*0200*/  LOP3.LUT R4, R5, R0, RZ, 0x3c, !PT ;  /* 0x0000000005047212 */ /* 0x000fc800078e3cff */
[----:B------:R-:W-:Y:S01]  /*0210*/  ISETP.GE.AND P2, PT, R4, RZ, PT ;  /* 0x000000ff0400720c */ /* 0x000fe20003f46270 */
[----:B------:R-:W-:-:S06]  /*0220*/  VIADD R4, R2, 0xff ;  /* 0x000000ff02047836 */ /* 0x000fcc0000000000 */
[----:B------:R-:W-:-:S04]  /*0230*/  @P0 VIADD R7, R7, 0x1 ;  /* 0x0000000107070836 */ /* 0x000fc80000000000 */
[----:B------:R-:W-:Y:S01]  /*0240*/  IMAD.MOV.U32 R6, RZ, RZ, R7 ;  /* 0x000000ffff067224 */ /* 0x000fe200078e0007 */
[----:B------:R-:W-:-:S03]  /*0250*/  SHF.R.S32.HI R7, RZ, 0x1f, R4 ;  /* 0x0000001fff077819 */ /* 0x000fc60000011404 */
[----:B------:R-:W-:Y:S01]  /*0260*/  @!P2 IMAD.MOV R6, RZ, RZ, -R6 ;  /* 0x000000ffff06a224 */ /* 0x000fe200078e0a06 */
[----:B------:R-:W-:Y:S02]  /*0270*/  @!P1 LOP3.LUT R6, RZ, R0, RZ, 0x33, !PT ;  /* 0x00000000ff069212 */ /* 0x000fe400078e33ff */
[----:B------:R-:W-:-:S03]  /*0280*/  LEA.HI R7, R7, R4, RZ, 0x8 ;  /* 0x0000000407077211 */ /* 0x000fc600078f40ff */
[----:B------:R-:W-:Y:S02]  /*0290*/  IMAD.SHL.U32 R4, R6, 0x8, RZ ;  /* 0x0000000806047824 */ /* 0x000fe400078e00ff */
[----:B------:R-:W-:-:S03]  /*02a0*/  IMAD.MOV R6, RZ, RZ, -R6 ;  /* 0x000000ffff067224 */ /* 0x000fc600078e0a06 */
[----:B------:R-:W-:Y:S01]  /*02b0*/  LEA.HI.SX32 R7, R7, -R4, 0x18 ;  /* 0x8000000407077211 */ /* 0x000fe200078fc2ff */
[----:B------:R-:W-:Y:S02]  /*02c0*/  IMAD R15, R0, R6, R5 ;  /* 0x00000006000f7224 */ /* 0x000fe400078e0205 */
[----:B------:R-:W-:Y:S01]  /*02d0*/  IMAD.MOV.U32 R6, RZ, RZ, RZ ;  /* 0x000000ffff067224 */ /* 0x000fe200078e00ff */
[----:B------:R-:W-:Y:S02]  /*02e0*/  VIMNMX R8, R7, 0x8, PT ;  /* 0x0000000807087848 */ /* 0x000fe40003fe0100 */
[----:B------:R-:W-:Y:S02]  /*02f0*/  IABS R13, R15 ;  /* 0x0000000f000d7213 */ /* 0x000fe40000000000 */
[----:B------:R-:W-:-:S04]  /*0300*/  IABS R11, R8 ;  /* 0x00000008000b7213 */ /* 0x000fc80000000000 */
[----:B------:R-:W0:Y:S08]  /*0310*/  I2F.RP R9, R11 ;  /* 0x0000000b00097306 */ /* 0x000e300000209400 */
[----:B0-----:R-:W0:Y:S02]  /*0320*/  MUFU.RCP R9, R9 ;  /* 0x0000000900097308 */ /* 0x001e240000001000 */
[----:B0-----:R-:W-:-:S06]  /*0330*/  VIADD R7, R9, 0xffffffe ;  /* 0x0ffffffe09077836 */ /* 0x001fcc0000000000 */
[----:B------:R-:W0:Y:S02]  /*0340*/  F2I.FTZ.U32.TRUNC.NTZ R7, R7 ;  /* 0x0000000700077305 */ /* 0x000e24000021f000 */
[----:B0-----:R-:W-:-:S04]  /*0350*/  IMAD.MOV R10, RZ, RZ, -R7 ;  /* 0x000000ffff0a7224 */ /* 0x001fc800078e0a07 */
[----:B------:R-:W-:-:S04]  /*0360*/  IMAD.MOV.U32 R0, RZ, RZ, R10 ;  /* 0x000000ffff007224 */ /* 0x000fc800078e000a */
[----:B------:R-:W-:Y:S01]  /*0370*/  IMAD R5, R0, R11, RZ ;  /* 0x0000000b00057224 */ /* 0x000fe200078e02ff */
[----:B------:R-:W-:-:S03]  /*0380*/  IABS R0, R8 ;  /* 0x0000000800007213 */ /* 0x000fc60000000000 */
[----:B------:R-:W-:-:S04]  /*0390*/  IMAD.HI.U32 R6, R7, R5, R6 ;  /* 0x0000000507067227 */ /* 0x000fc800078e0006 */
[----:B------:R-:W-:Y:S02]  /*03a0*/  IMAD.MOV R0, RZ, RZ, -R0 ;  /* 0x000000ffff007224 */ /* 0x000fe400078e0a00 */
        /* <DEDUP_REMOVED lines=8> */
[----:B------:R-:W-:Y:S02]  /*0430*/  ISETP.GE.AND P2, PT, R0, RZ, PT ;  /* 0x000000ff0000720c */ /* 0x000fe40003f46270 */
[----:B------:R-:W0:Y:S05]  /*0440*/  LDC R0, c[0x0][0x230] ;  /* 0x00008c00ff007b82 */ /* 0x000e2a0000000800 */
[----:B------:R-:W-:-:S06]  /*0450*/  @P0 VIADD R6, R6, 0x1 ;  /* 0x0000000106060836 */ /* 0x000fcc0000000000 */
[----:B------:R-:W-:Y:S01]  /*0460*/  @!P2 IMAD.MOV R6, RZ, RZ, -R6 ;  /* 0x000000ffff06a224 */ /* 0x000fe200078e0a06 */
[----:B------:R-:W-:-:S05]  /*0470*/  @!P1 LOP3.LUT R6, RZ, R8, RZ, 0x33, !PT ;  /* 0x00000008ff069212 */ /* 0x000fca00078e33ff */
[----:B------:R-:W-:Y:S02]  /*0480*/  IMAD.MOV R5, RZ, RZ, -R6 ;  /* 0x000000ffff057224 */ /* 0x000fe400078e0a06 */
[----:B------:R-:W-:Y:S02]  /*0490*/  IMAD.SHL.U32 R16, R6, 0x100, RZ ;  /* 0x0000010006107824 */ /* 0x000fe400078e00ff */
[----:B------:R-:W-:Y:S02]  /*04a0*/  IMAD R5, R8, R5, R15 ;  /* 0x0000000508057224 */ /* 0x000fe400078e020f */
[----:B------:R-:W-:Y:S01]  /*04b0*/  VIADD R6, R16, 0x1 ;  /* 0x0000000110067836 */ /* 0x000fe20000000000 */
[----:B------:R-:W-:Y:S01]  /*04c0*/  STL [R1+0x1820], R16 ;  /* 0x0018201001007387 */ /* 0x000fe20000100800 */
[----:B0-----:R-:W-:Y:S02]  /*04d0*/  VIADD R0, R0, 0x7f ;  /* 0x0000007f00007836 */ /* 0x001fe40000000000 */
[----:B------:R-:W-:Y:S01]  /*04e0*/  IMAD.IADD R4, R4, 0x1, R5 ;  /* 0x0000000104047824 */ /* 0x000fe200078e0205 */
[----:B------:R0:W-:Y:S01]  /*04f0*/  STL [R1+0x598], R6 ;  /* 0x0005980601007387 */ /* 0x0001e20000100800 */
[----:B------:R-:W-:Y:S01]  /*0500*/  VIADD R5, R16, 0x2 ;  /* 0x0000000210057836 */ /* 0x000fe20000000000 */
[----:B------:R-:W-:Y:S01]  /*0510*/  ISETP.GT.AND P0, PT, R0, 0x7f, PT ;  /* 0x0000007f0000780c */ /* 0x000fe20003f04270 */
[----:B------:R-:W-:-:S02]  /*0520*/  VIADD R0, R16, 0x3 ;  /* 0x0000000310007836 */ /* 0x000fc40000000000 */
[C---:B------:R-:W-:Y:S01]  /*0530*/  VIADD R13, R16.reuse, 0x31 ;  /* 0x00000031100d7836 */ /* 0x040fe20000000000 */
[----:B------:R1:W-:Y:S01]  /*0540*/  STL [R1+0x594], R5 ;  /* 0x0005940501007387 */ /* 0x0003e20000100800 */
[C---:B------:R-:W-:Y:S02]  /*0550*/  VIADD R29, R16.reuse, 0xef ;  /* 0x000000ef101d7836 */ /* 0x040fe40000000000 */
[C---:B------:R-:W-:Y:S01]  /*0560*/  VIADD R23, R16.reuse, 0xf0 ;  /* 0x000000f010177836 */ /* 0x040fe20000000000 */
[----:B------:R2:W-:Y:S01]  /*0570*/  STL [R1+0x590], R0 ;  /* 0x0005900001007387 */ /* 0x0005e20000100800 */
[C---:B0-----:R-:W-:Y:S02]  /*0580*/  VIADD R6, R16.reuse, 0x4 ;  /* 0x0000000410067836 */ /* 0x041fe40000000000 */
[C---:B------:R-:W-:Y:S02]  /*0590*/  VIADD R22, R16.reuse, 0xf1 ;  /* 0x000000f110167836 */ /* 0x040fe40000000000 */
[C---:B------:R-:W-:Y:S01]  /*05a0*/  VIADD R21, R16.reuse, 0xf2 ;  /* 0x000000f210157836 */ /* 0x040fe20000000000 */
[----:B------:R0:W-:Y:S01]  /*05b0*/  STL [R1+0x58c], R6 ;  /* 0x00058c0601007387 */ /* 0x0001e20000100800 */
[----:B-1----:R-:W-:-:S02]  /*05c0*/  VIADD R5, R16, 0x5 ;  /* 0x0000000510057836 */ /* 0x002fc40000000000 */
[C---:B------:R-:W-:Y:S02]  /*05d0*/  VIADD R20, R16.reuse, 0xf3 ;  /* 0x000000f310147836 */ /* 0x040fe40000000000 */
[C---:B--2---:R-:W-:Y:S01]  /*05e0*/  VIADD R0, R16.reuse, 0x6 ;  /* 0x0000000610007836 */ /* 0x044fe20000000000 */
[----:B------:R1:W-:Y:S01]  /*05f0*/  STL [R1+0x588], R5 ;  /* 0x0005880501007387 */ /* 0x0003e20000100800 */
[C---:B------:R-:W-:Y:S02]  /*0600*/  VIADD R19, R16.reuse, 0xf4 ;  /* 0x000000f410137836 */ /* 0x040fe40000000000 */
[C---:B------:R-:W-:Y:S01]  /*0610*/  VIADD R18, R16.reuse, 0xf5 ;  /* 0x000000f510127836 */ /* 0x040fe20000000000 */
[----:B------:R2:W-:Y:S01]  /*0620*/  STL [R1+0x580], R0 ;  /* 0x0005800001007387 */ /* 0x0005e20000100800 */
[C---:B0-----:R-:W-:Y:S02]  /*0630*/  VIADD R6, R16.reuse, 0x7 ;  /* 0x0000000710067836 */ /* 0x041fe40000000000 */
[----:B------:R-:W-:-:S02]  /*0640*/  VIADD R12, R16, 0xf8 ;  /* 0x000000f8100c7836 */ /* 0x000fc40000000000 */
[C---:B------:R-:W-:Y:S01]  /*0650*/  VIADD R11, R16.reuse, 0xf9 ;  /* 0x000000f9100b7836 */ /* 0x040fe20000000000 */
[----:B------:R0:W-:Y:S01]  /*0660*/  STL [R1+0x57c], R6 ;  /* 0x00057c0601007387 */ /* 0x0001e20000100800 */
[C---:B-1----:R-:W-:Y:S02]  /*0670*/  VIADD R5, R16.reuse, 0x8 ;  /* 0x0000000810057836 */ /* 0x042fe40000000000 */
[C---:B------:R-:W-:Y:S02]  /*0680*/  VIADD R10, R16.reuse, 0xfa ;  /* 0x000000fa100a7836 */ /* 0x040fe40000000000 */
[C---:B--2---:R-:W-:Y:S01]  /*0690*/  VIADD R0, R16.reuse, 0x9 ;  /* 0x0000000910007836 */ /* 0x044fe20000000000 */
[----:B------:R1:W-:Y:S01]  /*06a0*/  STL [R1+0x578], R5 ;  /* 0x0005780501007387 */ /* 0x0003e20000100800 */
[C---:B------:R-:W-:Y:S02]  /*06b0*/  VIADD R9, R16.reuse, 0xfb ;  /* 0x000000fb10097836 */ /* 0x040fe40000000000 */
[C---:B------:R-:W-:Y:S01]  /*06c0*/  VIADD R8, R16.reuse, 0xfc ;  /* 0x000000fc10087836 */ /* 0x040fe20000000000 */
[----:B------:R2:W-:Y:S01]  /*06d0*/  STL [R1+0x574], R0 ;  /* 0x0005740001007387 */ /* 0x0005e20000100800 */
[----:B0-----:R-:W-:-:S02]  /*06e0*/  VIADD R6, R16, 0xa ;  /* 0x0000000a10067836 */ /* 0x001fc40000000000 */
[C---:B------:R-:W-:Y:S02]  /*06f0*/  VIADD R7, R16.reuse, 0xfd ;  /* 0x000000fd10077836 */ /* 0x040fe40000000000 */
[C---:B-1----:R-:W-:Y:S01]  /*0700*/  VIADD R5, R16.reuse, 0xb ;  /* 0x0000000b10057836 */ /* 0x042fe20000000000 */
[----:B------:R0:W-:Y:S01]  /*0710*/  STL [R1+0x570], R6 ;  /* 0x0005700601007387 */ /* 0x0001e20000100800 */
[----:B--2---:R-:W-:-:S03]  /*0720*/  VIADD R0, R16, 0xc ;  /* 0x0000000c10007836 */ /* 0x004fc60000000000 */
[----:B------:R1:W-:Y:S04]  /*0730*/  STL [R1+0x56c], R5 ;  /* 0x00056c0501007387 */ /* 0x0003e80000100800 */
[----:B------:R2:W-:Y:S01]  /*0740*/  STL [R1+0x568], R0 ;  /* 0x0005680001007387 */ /* 0x0005e20000100800 */
[C---:B0-----:R-:W-:Y:S02]  /*0750*/  VIADD R6, R16.reuse, 0xd ;  /* 0x0000000d10067836 */ /* 0x041fe40000000000 */
[----:B-1----:R-:W-:-:S03]  /*0760*/  VIADD R5, R16, 0xe ;  /* 0x0000000e10057836 */ /* 0x002fc60000000000 */
        /* <DEDUP_REMOVED lines=73> */
[----:B--2---:R-:W-:-:S05]  /*0c00*/  VIADD R0, R16, 0x33 ;  /* 0x0000003310007836 */ /* 0x004fca0000000000 */
[----:B------:R1:W-:Y:S01]  /*0c10*/  STL [R1+0x4d0], R0 ;  /* 0x0004d00001007387 */ /* 0x0003e20000100800 */
[----:B0-----:R-:W-:-:S03]  /*0c20*/  VIADD R6, R16, 0x37 ;  /* 0x0000003710067836 */ /* 0x001fc60000000000 */
[----:B------:R0:W-:Y:S01]  /*0c30*/  STL [R1+0x4cc], R5 ;  /* 0x0004cc0501007387 */ /* 0x0001e20000100800 */
[C---:B-1----:R-:W-:Y:S02]  /*0c40*/  VIADD R0, R16.reuse, 0x35 ;  /* 0x0000003510007836 */ /* 0x042fe40000000000 */
[----:B0-----:R-:W-:-:S03]  /*0c50*/  VIADD R5, R16, 0x36 ;  /* 0x0000003610057836 */ /* 0x001fc60000000000 */
[----:B------:R0:W-:Y:S04]  /*0c60*/  STL [R1+0x4c8], R0 ;  /* 0x0004c80001007387 */ /* 0x0001e80000100800 */
        /* <DEDUP_REMOVED lines=362> */
[----:B0-----:R-:W-:Y:S01]  /*2310*/  IMAD.SHL.U32 R0, R4, 0x100, RZ ;  /* 0x0000010004007824 */ /* 0x001fe200078e00ff */
[----:B------:R-:W-:Y:S01]  /*2320*/  PRMT R4, R17, 0x6540, R4 ;  /* 0x0000654011047816 */ /* 0x000fe20000000004 */
[----:B-1----:R-:W-:-:S03]  /*2330*/  VIADD R5, R16, 0xec ;  /* 0x000000ec10057836 */ /* 0x002fc60000000000 */
[----:B------:R-:W-:Y:S01]  /*2340*/  LOP3.LUT R15, R4, 0x80, RZ, 0xfc, !PT ;  /* 0x00000080040f7812 */ /* 0x000fe200078efcff */
[----:B--2---:R-:W-:Y:S01]  /*2350*/  VIADD R6, R16, 0xed ;  /* 0x000000ed10067836 */ /* 0x004fe20000000000 */
[----:B------:R0:W-:Y:S04]  /*2360*/  STL [R1+0x8], R5 ;  /* 0x0000080501007387 */ /* 0x0001e80000100800 */
[----:B------:R1:W-:Y:S01]  /*2370*/  STL [R1+0x4], R6 ;  /* 0x0000040601007387 */ /* 0x0003e20000100800 */
[----:B0-----:R-:W-:Y:S01]  /*2380*/  LOP3.LUT R5, R0, 0x40, R17, 0xfe, !PT ;  /* 0x0000004000057812 */ /* 0x001fe200078efe11 */
[C---:B------:R-:W-:Y:S02]  /*2390*/  VIADD R0, R16.reuse, 0xee ;  /* 0x000000ee10007836 */ /* 0x040fe40000000000 */
[----:B-1----:R-:W-:-:S02]  /*23a0*/  VIADD R6, R16, 0xfe ;  /* 0x000000fe10067836 */ /* 0x002fc40000000000 */
[----:B------:R0:W-:Y:S04]  /*23b0*/  STL [R1+0x1828], R5 ;  /* 0x0018280501007387 */ /* 0x0001e80000100800 */
[----:B------:R-:W-:Y:S04]  /*23c0*/  STL [R1+0x1824], R4 ;  /* 0x0018240401007387 */ /* 0x000fe80000100800 */
[----:B------:R1:W-:Y:S01]  /*23d0*/  STL [R1], R0 ;  /* 0x0000000001007387 */ /* 0x0003e20000100800 */
[----:B0-----:R-:W-:-:S05]  /*23e0*/  VIADD R5, R16, 0xf6 ;  /* 0x000000f610057836 */ /* 0x001fca0000000000 */
[----:B------:R0:W-:Y:S01]  /*23f0*/  STL [R1+0x1c], R5 ;  /* 0x00001c0501007387 */ /* 0x0001e20000100800 */
[----:B-1----:R-:W-:-:S05]  /*2400*/  VIADD R0, R16, 0xf7 ;  /* 0x000000f710007836 */ /* 0x002fca0000000000 */
[----:B------:R1:W-:Y:S01]  /*2410*/  STL [R1+0x18], R0 ;  /* 0x0000180001007387 */ /* 0x0003e20000100800 */
[----:B0-----:R-:W-:-:S03]  /*2420*/  VIADD R5, R16, 0xff ;  /* 0x000000ff10057836 */ /* 0x001fc60000000000 */
[----:B------:R0:W-:Y:S01]  /*2430*/  STL [R1+0x1930], R15 ;  /* 0x0019300f01007387 */ /* 0x0001e20000100800 */
[----:B-1----:R-:W-:-:S05]  /*2440*/  LOP3.LUT R0, R4, 0xc0, RZ, 0xfc, !PT ;  /* 0x000000c004007812 */ /* 0x002fca00078efcff */
[----:B------:R0:W-:Y:S01]  /*2450*/  STL [R1+0x182c], R0 ;  /* 0x00182c0001007387 */ /* 0x0001e20000100800 */
[----:B------:R-:W-:Y:S05]  /*2460*/  @P0 BRA `(.L_x_0) ;  /* 0x0000004000100947 */ /* 0x000fea0003800000 */
[----:B------:R2:W-:Y:S01]  /*2470*/  STL [R1+0x220], RZ ;  /* 0x000220ff01007387 */ /* 0x0005e20000100800 */
[----:B0-----:R-:W-:-:S03]  /*2480*/  IMAD.SHL.U32 R0, R14, 0x20, RZ ;  /* 0x000000200e007824 */ /* 0x001fc600078e00ff */
[----:B------:R2:W-:Y:S02]  /*2490*/  STL [R1+0x224], RZ ;  /* 0x000224ff01007387 */ /* 0x0005e40000100800 */
[----:B------:R-:W-:Y:S02]  /*24a0*/  LOP3.LUT R0, R0, 0x400, RZ, 0xc0, !PT ;  /* 0x0000040000007812 */ /* 0x000fe400078ec0ff */
[----:B------:R2:W-:Y:S04]  /*24b0*/  STL [R1+0x228], RZ ;  /* 0x000228ff01007387 */ /* 0x0005e80000100800 */
        /* <DEDUP_REMOVED lines=963> */
[----:B------:R2:W-:Y:S04]  /*60f0*/  STL [R1+0x48c8], R0 ;  /* 0x0048c80001007387 */ /* 0x0005e80000100800 */
        /* <DEDUP_REMOVED lines=57> */
[----:B------:R2:W-:Y:S01]  /*6490*/  STL [R1+0x56c], RZ ;  /* 0x00056cff01007387 */ /* 0x0005e20000100800 */
[----:B------:R-:W-:Y:S05]  /*64a0*/  BRA `(.L_x_1) ;  /* 0x00000f0800d87947 */ /* 0x000fea0003800000 */
.L_x_0:
[----:B------:R1:W-:Y:S01]  /*64b0*/  STL [R1+0x4ab0], R21 ;  /* 0x004ab01501007387 */ /* 0x0003e20000100800 */
[----:B------:R-:W-:Y:S01]  /*64c0*/  IABS R4, R2 ;  /* 0x0000000200047213 */ /* 0x000fe20000000000 */
[----:B------:R-:W-:Y:S01]  /*64d0*/  ULDC.64 UR4, c[0x0][0x218] ;  /* 0x0000860000047ab9 */ /* 0x000fe20000000a00 */
[----:B0-----:R-:W-:Y:S01]  /*64e0*/  IABS R0, R3 ;  /* 0x0000000300007213 */ /* 0x001fe20000000000 */
[----:B------:R-:W-:Y:S01]  /*64f0*/  ULDC UR12, c[0x0][0x234] ;  /* 0x00008d00000c7ab9 */ /* 0x000fe20000000800 */
[----:B------:R-:W-:Y:S01]  /*6500*/  ISETP.GE.AND P1, PT, R5, RZ, PT ;  /* 0x000000ff0500720c */ /* 0x000fe20003f26270 */
[----:B------:R-:W-:Y:S01]  /*6510*/  ULDC.64 UR32, c[0x0][0x210] ;  /* 0x0000840000207ab9 */ /* 0x000fe20000000a00 */
[----:B------:R-:W-:Y:S01]  /*6520*/  ISETP.GE.AND P3, PT, R6, RZ, PT ;  /* 0x000000ff0600720c */ /* 0x000fe20003f66270 */
[----:B------:R-:W-:Y:S01]  /*6530*/  ULDC UR61, c[0x0][0x240] ;  /* 0x00009000003d7ab9 */ /* 0x000fe20000000800 */
[----:B------:R-:W-:Y:S01]  /*6540*/  ULDC UR60, c[0x0][0x238] ;  /* 0x00008e00003c7ab9 */ /* 0x000fe20000000800 */
[----:B-1----:R-:W2:Y:S01]  /*6550*/  LDL R21, [R1+0x1824] ;  /* 0x0018240001157983 */ /* 0x002ea20000100800 */
[----:B------:R-:W-:Y:S01]  /*6560*/  ULDC UR38, c[0x0][0x238] ;  /* 0x00008e0000267ab9 */ /* 0x000fe20000000800 */
[----:B------:R-:W-:Y:S01]  /*6570*/  ULDC UR39, c[0x0][0x238] ;  /* 0x00008e0000277ab9 */ /* 0x000fe20000000800 */
[----:B------:R-:W-:Y:S01]  /*6580*/  ULDC UR40, c[0x0][0x238] ;  /* 0x00008e0000287ab9 */ /* 0x000fe20000000800 */
[----:B------:R0:W-:Y:S01]  /*6590*/  STL [R1+0x4aac], R22 ;  /* 0x004aac1601007387 */ /* 0x0001e20000100800 */
[----:B------:R-:W-:Y:S01]  /*65a0*/  ULDC UR41, c[0x0][0x238] ;  /* 0x00008e0000297ab9 */ /* 0x000fe20000000800 */
        /* <DEDUP_REMOVED lines=8> */
[----:B0-----:R-:W3:Y:S01]  /*6630*/  LDL R22, [R1+0x1828] ;  /* 0x0018280001167983 */ /* 0x001ee20000100800 */
        /* <DEDUP_REMOVED lines=13> */
[----:B0-----:R-:W4:Y:S01]  /*6710*/  LDL R23, [R1+0x1930] ;  /* 0x0019300001177983 */ /* 0x001f220000100800 */
        /* <DEDUP_REMOVED lines=13> */
[----:B0-----:R-:W5:Y:S01]  /*67f0*/  LDL R29, [R1+0x182c] ;  /* 0x00182c00011d7983 */ /* 0x001f620000100800 */
[----:B------:R-:W0:Y:S01]  /*6800*/  I2F.RP R14, R4 ;  /* 0x00000004000e7306 */ /* 0x000e220000209400 */
[----:B------:R-:W-:Y:S01]  /*6810*/  IABS R5, R5 ;  /* 0x0000000500057213 */ /* 0x000fe20000000000 */
[----:B------:R-:W-:Y:S01]  /*6820*/  ULDC UR31, c[0x0][0x238] ;  /* 0x00008e00001f7ab9 */ /* 0x000fe20000000800 */
[----:B------:R1:W-:Y:S01]  /*6830*/  STL [R1+0x4a6c], R3 ;  /* 0x004a6c0301007387 */ /* 0x0003e20000100800 */
[----:B------:R-:W-:Y:S01]  /*6840*/  ULDC UR34, c[0x0][0x238] ;  /* 0x00008e0000227ab9 */ /* 0x000fe20000000800 */
[----:B------:R-:W-:Y:S01]  /*6850*/  ULDC UR35, c[0x0][0x238] ;  /* 0x00008e0000237ab9 */ /* 0x000fe20000000800 */
[----:B------:R-:W-:Y:S01]  /*6860*/  IMAD.MOV.U32 R28, RZ, RZ, R5 ;  /* 0x000000ffff1c7224 */ /* 0x000fe200078e0005 */
[----:B------:R-:W-:Y:S01]  /*6870*/  IABS R5, R6 ;  /* 0x0000000600057213 */ /* 0x000fe20000000000 */
[----:B------:R-:W-:Y:S01]  /*6880*/  ULDC UR36, c[0x0][0x238] ;  /* 0x00008e0000247ab9 */ /* 0x000fe20000000800 */
[----:B------:R-:W-:Y:S01]  /*6890*/  ULDC UR37, c[0x0][0x238] ;  /* 0x00008e0000257ab9 */ /* 0x000fe20000000800 */
[----:B------:R-:W-:Y:S01]  /*68a0*/  ULDC UR13, c[0x0][0x238] ;  /* 0x00008e00000d7ab9 */ /* 0x000fe20000000800 */
[----:B------:R-:W-:Y:S01]  /*68b0*/  ULDC UR6, c[0x0][0x238] ;  /* 0x00008e0000067ab9 */ /* 0x000fe20000000800 */
[----:B------:R-:W-:Y:S01]  /*68c0*/  ULDC UR7, c[0x0][0x238] ;  /* 0x00008e0000077ab9 */ /* 0x000fe20000000800 */
[----:B-1----:R-:W-:Y:S01]  /*68d0*/  IMAD.MOV.U32 R3, RZ, RZ, R13 ;  /* 0x000000ffff037224 */ /* 0x002fe200078e000d */
[----:B------:R-:W-:Y:S01]  /*68e0*/  ULDC UR8, c[0x0][0x238] ;  /* 0x00008e0000087ab9 */ /* 0x000fe20000000800 */
[----:B------:R-:W1:Y:S01]  /*68f0*/  I2F.RP R13, R0 ;  /* 0x00000000000d7306 */ /* 0x000e620000209400 */
[----:B------:R-:W-:Y:S01]  /*6900*/  ULDC UR9, c[0x0][0x238] ;  /* 0x00008e0000097ab9 */ /* 0x000fe20000000800 */
[----:B------:R-:W-:Y:S01]  /*6910*/  ULDC UR10, c[0x0][0x238] ;  /* 0x00008e00000a7ab9 */ /* 0x000fe20000000800 */
[----:B------:R-:W-:Y:S01]  /*6920*/  ULDC UR11, c[0x0][0x238] ;  /* 0x00008e00000b7ab9 */ /* 0x000fe20000000800 */
[----:B------:R-:W-:-:S04]  /*6930*/  ULDC UR14, c[0x0][0x238] ;  /* 0x00008e00000e7ab9 */ /* 0x000fc80000000800 */
[----:B0-----:R-:W0:Y:S08]  /*6940*/  MUFU.RCP R14, R14 ;  /* 0x0000000e000e7308 */ /* 0x001e300000001000 */
[----:B-1----:R-:W1:Y:S01]  /*6950*/  MUFU.RCP R13, R13 ;  /* 0x0000000d000d7308 */ /* 0x002e620000001000 */
[----:B0-----:R-:W-:-:S07]  /*6960*/  VIADD R14, R14, 0xffffffe ;  /* 0x0ffffffe0e0e7836 */ /* 0x001fce0000000000 */
[----:B------:R-:W0:Y:S01]  /*6970*/  F2I.FTZ.U32.TRUNC.NTZ R15, R14 ;  /* 0x0000000e000f7305 */ /* 0x000e22000021f000 */
[----:B-1----:R-:W-:-:S07]  /*6980*/  VIADD R13, R13, 0xffffffe ;  /* 0x0ffffffe0d0d7836 */ /* 0x002fce0000000000 */
[----:B------:R0:W1:Y:S02]  /*6990*/  F2I.FTZ.U32.TRUNC.NTZ R17, R13 ;  /* 0x0000000d00117305 */ /* 0x000064000021f000 */
[----:B0-----:R-:W-:-:S04]  /*69a0*/  IMAD.MOV R13, RZ, RZ, -R15 ;  /* 0x000000ffff0d7224 */ /* 0x001fc800078e0a0f */
[----:B------:R-:W-:Y:S02]  /*69b0*/  IMAD R16, R13, R4, RZ ;  /* 0x000000040d107224 */ /* 0x000fe400078e02ff */
[----:B-1----:R-:W-:-:S04]  /*69c0*/  IMAD.MOV R14, RZ, RZ, -R17 ;  /* 0x000000ffff0e7224 */ /* 0x002fc800078e0a11 */
[----:B------:R-:W-:Y:S02]  /*69d0*/  IMAD R13, R14, R0, RZ ;  /* 0x000000000e0d7224 */ /* 0x000fe400078e02ff */
[----:B------:R-:W-:-:S04]  /*69e0*/  IMAD.MOV.U32 R14, RZ, RZ, RZ ;  /* 0x000000ffff0e7224 */ /* 0x000fc800078e00ff */
[----:B------:R-:W-:-:S04]  /*69f0*/  IMAD.HI.U32 R14, R15, R16, R14 ;  /* 0x000000100f0e7227 */ /* 0x000fc800078e000e */
[----:B------:R-:W-:-:S04]  /*6a00*/  IMAD.MOV.U32 R16, RZ, RZ, RZ ;  /* 0x000000ffff107224 */ /* 0x000fc800078e00ff */
[----:B------:R-:W-:Y:S01]  /*6a10*/  IMAD.HI.U32 R13, R17, R13, R16 ;  /* 0x0000000d110d7227 */ /* 0x000fe200078e0010 */
[----:B--2---:R-:W-:-:S05]  /*6a20*/  IABS R27, R21 ;  /* 0x00000015001b7213 */ /* 0x004fca0000000000 */
[----:B------:R-:W-:-:S04]  /*6a30*/  IMAD.HI.U32 R17, R14, R27, RZ ;  /* 0x0000001b0e117227 */ /* 0x000fc800078e00ff */
[----:B------:R-:W-:-:S04]  /*6a40*/  IMAD.MOV R17, RZ, RZ, -R17 ;  /* 0x000000ffff117224 */ /* 0x000fc800078e0a11 */
[----:B------:R-:W-:Y:S01]  /*6a50*/  IMAD R17, R4, R17, R27 ;  /* 0x0000001104117224 */ /* 0x000fe200078e021b */
[----:B---3--:R-:W-:Y:S01]  /*6a60*/  IABS R26, R22 ;  /* 0x00000016001a7213 */ /* 0x008fe20000000000 */
[----:B------:R-:W-:-:S03]  /*6a70*/  IMAD.HI.U32 R27, R13, R28, RZ ;  /* 0x0000001c0d1b7227 */ /* 0x000fc600078e00ff */
[----:B------:R-:W-:Y:S01]  /*6a80*/  ISETP.GT.U32.AND P0, PT, R4, R17, PT ;  /* 0x000000110400720c */ /* 0x000fe20003f04070 */
[----:B------:R-:W-:-:S04]  /*6a90*/  IMAD.HI.U32 R16, R14, R26, RZ ;  /* 0x0000001a0e107227 */ /* 0x000fc800078e00ff */
[----:B------:R-:W-:Y:S02]  /*6aa0*/  IMAD.MOV R16, RZ, RZ, -R16 ;  /* 0x000000ffff107224 */ /* 0x000fe400078e0a10 */
[----:B------:R-:W-:Y:S02]  /*6ab0*/  IMAD.MOV R27, RZ, RZ, -R27 ;  /* 0x000000ffff1b7224 */ /* 0x000fe400078e0a1b */
[----:B------:R-:W-:Y:S01]  /*6ac0*/  IMAD R16, R4, R16, R26 ;  /* 0x0000001004107224 */ /* 0x000fe200078e021a */
[----:B----4-:R-:W-:Y:S01]  /*6ad0*/  IABS R25, R23 ;  /* 0x0000001700197213 */ /* 0x010fe20000000000 */
[----:B------:R-:W-:Y:S01]  /*6ae0*/  IMAD R27, R0, R27, R28 ;  /* 0x0000001b001b7224 */ /* 0x000fe200078e021c */
[----:B------:R-:W-:Y:S01]  /*6af0*/  IABS R26, R7 ;  /* 0x00000007001a7213 */ /* 0x000fe20000000000 */
[----:B------:R-:W-:Y:S01]  /*6b00*/  @!P0 IMAD.IADD R17, R17, 0x1, -R4 ;  /* 0x0000000111118824 */ /* 0x000fe200078e0a04 */
[----:B------:R-:W-:Y:S01]  /*6b10*/  ISETP.GT.U32.AND P2, PT, R4, R16, PT ;  /* 0x000000100400720c */ /* 0x000fe20003f44070 */
[----:B------:R-:W-:Y:S01]  /*6b20*/  IMAD.HI.U32 R15, R14, R25, RZ ;  /* 0x000000190e0f7227 */ /* 0x000fe200078e00ff */
[----:B------:R-:W-:-:S02]  /*6b30*/  ISETP.GE.AND P0, PT, R21, RZ, PT ;  /* 0x000000ff1500720c */ /* 0x000fc40003f06270 */
[C---:B------:R-:W-:Y:S01]  /*6b40*/  ISETP.GT.U32.AND P5, PT, R4.reuse, R17, PT ;  /* 0x000000110400720c */ /* 0x040fe20003fa4070 */
[----:B------:R-:W-:Y:S01]  /*6b50*/  IMAD.MOV R15, RZ, RZ, -R15 ;  /* 0x000000ffff0f7224 */ /* 0x000fe200078e0a0f */
[----:B------:R-:W2:Y:S01]  /*6b60*/  LDL.LU R21, [R1+0x4ab0] ;  /* 0x004ab00001157983 */ /* 0x000ea20000300800 */
[----:B------:R-:W-:Y:S01]  /*6b70*/  IMAD.HI.U32 R6, R13, R26, RZ ;  /* 0x0000001a0d067227 */ /* 0x000fe200078e00ff */
[----:B------:R-:W-:Y:S02]  /*6b80*/  IABS R28, R8 ;  /* 0x00000008001c7213 */ /* 0x000fe40000000000 */
[----:B-----5:R-:W-:Y:S01]  /*6b90*/  IABS R24, R29 ;  /* 0x0000001d00187213 */ /* 0x020fe20000000000 */
[----:B------:R-:W-:Y:S01]  /*6ba0*/  IMAD R15, R4, R15, R25 ;  /* 0x0000000f040f7224 */ /* 0x000fe200078e0219 */
[----:B------:R-:W-:Y:S01]  /*6bb0*/  IABS R25, R9 ;  /* 0x0000000900197213 */ /* 0x000fe20000000000 */
[----:B------:R-:W-:Y:S02]  /*6bc0*/  @!P2 IMAD.IADD R16, R16, 0x1, -R4 ;  /* 0x000000011010a824 */ /* 0x000fe400078e0a04 */
[----:B------:R-:W-:Y:S01]  /*6bd0*/  IMAD.HI.U32 R14, R14, R24, RZ ;  /* 0x000000180e0e7227 */ /* 0x000fe200078e00ff */
[----:B------:R-:W-:-:S02]  /*6be0*/  ISETP.GT.U32.AND P4, PT, R4, R15, PT ;  /* 0x0000000f0400720c */ /* 0x000fc40003f84070 */
[C---:B------:R-:W-:Y:S01]  /*6bf0*/  ISETP.GT.U32.AND P2, PT, R4.reuse, R16, PT ;  /* 0x000000100400720c */ /* 0x040fe20003f44070 */
[----:B------:R-:W-:Y:S02]  /*6c00*/  IMAD.MOV R14, RZ, RZ, -R14 ;  /* 0x000000ffff0e7224 */ /* 0x000fe400078e0a0e */
[----:B------:R-:W-:Y:S02]  /*6c10*/  @!P5 IMAD.IADD R17, R17, 0x1, -R4 ;  /* 0x000000011111d824 */ /* 0x000fe400078e0a04 */
[----:B------:R-:W-:Y:S02]  /*6c20*/  IMAD R14, R4, R14, R24 ;  /* 0x0000000e040e7224 */ /* 0x000fe400078e0218 */
[----:B------:R-:W-:-:S04]  /*6c30*/  IMAD.MOV R6, RZ, RZ, -R6 ;  /* 0x000000ffff067224 */ /* 0x000fc800078e0a06 */
[--C-:B------:R-:W-:Y:S01]  /*6c40*/  @!P4 IMAD.IADD R15, R15, 0x1, -R4.reuse ;  /* 0x000000010f0fc824 */ /* 0x100fe200078e0a04 */
[----:B------:R-:W-:Y:S01]  /*6c50*/  ISETP.GT.U32.AND P6, PT, R4, R14, PT ;  /* 0x0000000e0400720c */ /* 0x000fe20003fc4070 */
[----:B------:R-:W-:Y:S01]  /*6c60*/  @!P2 IMAD.IADD R16, R16, 0x1, -R4 ;  /* 0x000000011010a824 */ /* 0x000fe200078e0a04 */
[----:B------:R-:W-:Y:S01]  /*6c70*/  ISETP.GT.U32.AND P5, PT, R0, R27, PT ;  /* 0x0000001b0000720c */ /* 0x000fe20003fa4070 */
[----:B------:R-:W-:Y:S01]  /*6c80*/  IMAD.HI.U32 R24, R13, R5, RZ ;  /* 0x000000050d187227 */ /* 0x000fe200078e00ff */
[----:B------:R-:W-:-:S03]  /*6c90*/  ISETP.GT.U32.AND P4, PT, R4, R15, PT ;  /* 0x0000000f0400720c */ /* 0x000fc60003f84070 */
[----:B------:R-:W-:Y:S02]  /*6ca0*/  IMAD.MOV R24, RZ, RZ, -R24 ;  /* 0x000000ffff187224 */ /* 0x000fe400078e0a18 */
[C---:B------:R-:W-:Y:S02]  /*6cb0*/  IMAD R6, R0.reuse, R6, R26 ;  /* 0x0000000600067224 */ /* 0x040fe400078e021a */
[----:B------:R-:W-:Y:S02]  /*6cc0*/  IMAD R5, R0, R24, R5 ;  /* 0x0000001800057224 */ /* 0x000fe400078e0205 */
[----:B------:R-:W-:-:S05]  /*6cd0*/  @!P6 IMAD.IADD R14, R14, 0x1, -R4 ;  /* 0x000000010e0ee824 */ /* 0x000fca00078e0a04 */
[----:B------:R-:W-:Y:S01]  /*6ce0*/  ISETP.GT.U32.AND P6, PT, R4, R14, PT ;  /* 0x0000000e0400720c */ /* 0x000fe20003fc4070 */
[----:B------:R-:W-:-:S12]  /*6cf0*/  @!P4 IMAD.IADD R15, R15, 0x1, -R4 ;  /* 0x000000010f0fc824 */ /* 0x000fd800078e0a04 */
[----:B------:R-:W-:Y:S02]  /*6d00*/  @!P6 IMAD.IADD R14, R14, 0x1, -R4 ;  /* 0x000000010e0ee824 */ /* 0x000fe400078e0a04 */
[----:B------:R-:W3:Y:S01]  /*6d10*/  LDL.LU R4, [R1+0x4cc] ;  /* 0x0004cc0001047983 */ /* 0x000ee20000300800 */
[----:B------:R-:W-:Y:S01]  /*6d20*/  ISETP.GT.U32.AND P2, PT, R0, R5, PT ;  /* 0x000000050000720c */ /* 0x000fe20003f44070 */
[----:B------:R-:W-:Y:S01]  /*6d30*/  @!P5 IMAD.IADD R27, R27, 0x1, -R0 ;  /* 0x000000011b1bd824 */ /* 0x000fe200078e0a00 */
[----:B------:R-:W-:Y:S01]  /*6d40*/  ISETP.GE.AND P6, PT, R22, RZ, PT ;  /* 0x000000ff1600720c */ /* 0x000fe20003fc6270 */
[----:B------:R-:W-:Y:S01]  /*6d50*/  IMAD.HI.U32 R24, R13, R28, RZ ;  /* 0x0000001c0d187227 */ /* 0x000fe200078e00ff */
[----:B------:R-:W-:Y:S01]  /*6d60*/  ISETP.GE.AND P5, PT, R29, RZ, PT ;  /* 0x000000ff1d00720c */ /* 0x000fe20003fa6270 */
[----:B------:R-:W4:Y:S02]  /*6d70*/  LDL.LU R22, [R1+0x4aac] ;  /* 0x004aac0001167983 */ /* 0x000f240000300800 */
[----:B------:R-:W-:Y:S01]  /*6d80*/  @!P0 IMAD.MOV R17, RZ, RZ, -R17 ;  /* 0x000000ffff118224 */ /* 0x000fe200078e0a11 */
[----:B------:R-:W-:Y:S01]  /*6d90*/  ISETP.GE.AND P0, PT, R23, RZ, PT ;  /* 0x000000ff1700720c */ /* 0x000fe20003f06270 */
[----:B------:R-:W-:-:S04]  /*6da0*/  IMAD.HI.U32 R26, R13, R25, RZ ;  /* 0x000000190d1a7227 */ /* 0x000fc800078e00ff */
[----:B------:R-:W-:Y:S02]  /*6db0*/  IMAD.MOV R24, RZ, RZ, -R24 ;  /* 0x000000ffff187224 */ /* 0x000fe400078e0a18 */
[----:B------:R-:W-:Y:S02]  /*6dc0*/  IMAD.MOV R26, RZ, RZ, -R26 ;  /* 0x000000ffff1a7224 */ /* 0x000fe400078e0a1a */
[C---:B------:R-:W-:Y:S02]  /*6dd0*/  IMAD R24, R0.reuse, R24, R28 ;  /* 0x0000001800187224 */ /* 0x040fe400078e021c */
[C---:B------:R-:W-:Y:S01]  /*6de0*/  IMAD R25, R0.reuse, R26, R25 ;  /* 0x0000001a00197224 */ /* 0x040fe200078e0219 */
[----:B------:R-:W-:Y:S01]  /*6df0*/  ISETP.GT.U32.AND P4, PT, R0, R6, PT ;  /* 0x000000060000720c */ /* 0x000fe20003f84070 */
[----:B------:R-:W-:Y:S01]  /*6e00*/  @!P2 IMAD.IADD R5, R5, 0x1, -R0 ;  /* 0x000000010505a824 */ /* 0x000fe200078e0a00 */
[----:B------:R-:W-:Y:S01]  /*6e10*/  ISETP.NE.AND P2, PT, R2, RZ, PT ;  /* 0x000000ff0200720c */ /* 0x000fe20003f45270 */
[----:B------:R-:W-:Y:S01]  /*6e20*/  @!P6 IMAD.MOV R16, RZ, RZ, -R16 ;  /* 0x000000ffff10e224 */ /* 0x000fe200078e0a10 */
[----:B------:R-:W5:Y:S01]  /*6e30*/  LDL.LU R28, [R1+0x4d4] ;  /* 0x0004d400011c7983 */ /* 0x000f620000300800 */
[----:B------:R-:W-:Y:S01]  /*6e40*/  @!P5 IMAD.MOV R14, RZ, RZ, -R14 ;  /* 0x000000ffff0ed224 */ /* 0x000fe200078e0a0e */
[----:B------:R-:W-:Y:S01]  /*6e50*/  ISETP.GT.U32.AND P5, PT, R0, R24, PT ;  /* 0x000000180000720c */ /* 0x000fe20003fa4070 */
[----:B------:R-:W-:Y:S01]  /*6e60*/  @!P0 IMAD.MOV R15, RZ, RZ, -R15 ;  /* 0x000000ffff0f8224 */ /* 0x000fe200078e0a0f */
[----:B------:R-:W4:Y:S04]  /*6e70*/  LDL.LU R23, [R1+0x4aa8] ;  /* 0x004aa80001177983 */ /* 0x000f280000300800 */
[----:B------:R-:W5:Y:S01]  /*6e80*/  LDL.LU R29, [R1+0x4aa4] ;  /* 0x004aa400011d7983 */ /* 0x000f620000300800 */
[----:B------:R-:W-:-:S06]  /*6e90*/  @!P4 IMAD.IADD R6, R6, 0x1, -R0 ;  /* 0x000000010606c824 */ /* 0x000fcc00078e0a00 */
[----:B------:R-:W-:Y:S01]  /*6ea0*/  @!P5 IMAD.IADD R24, R24, 0x1, -R0 ;  /* 0x000000011818d824 */ /* 0x000fe200078e0a00 */
[----:B------:R-:W-:Y:S02]  /*6eb0*/  ISETP.GE.AND P5, PT, R10, RZ, PT ;  /* 0x000000ff0a00720c */ /* 0x000fe40003fa6270 */
[----:B------:R-:W-:-:S13]  /*6ec0*/  ISETP.GT.U32.AND P6, PT, R0, R6, PT ;  /* 0x000000060000720c */ /* 0x000fda0003fc4070 */
[----:B------:R-:W-:Y:S01]  /*6ed0*/  @!P6 IMAD.IADD R6, R6, 0x1, -R0 ;  /* 0x000000010606e824 */ /* 0x000fe200078e0a00 */
[----:B------:R-:W-:Y:S01]  /*6ee0*/  ISETP.GE.AND P6, PT, R9, RZ, PT ;  /* 0x000000ff0900720c */ /* 0x000fe20003fc6270 */
[----:B---3--:R-:W-:Y:S01]  /*6ef0*/  IMAD.MOV.U32 R26, RZ, RZ, R4 ;  /* 0x000000ffff1a7224 */ /* 0x008fe200078e0004 */
[----:B------:R-:W-:-:S04]  /*6f00*/  LOP3.LUT R4, RZ, R2, RZ, 0x33, !PT ;  /* 0x00000002ff047212 */ /* 0x000fc800078e33ff */
[C---:B------:R-:W-:Y:S02]  /*6f10*/  SEL R17, R4.reuse, R17, !P2 ;  /* 0x0000001104117207 */ /* 0x040fe40005000000 */
[C---:B------:R-:W-:Y:S02]  /*6f20*/  SEL R16, R4.reuse, R16, !P2 ;  /* 0x0000001004107207 */ /* 0x040fe40005000000 */
[C---:B------:R-:W-:Y:S01]  /*6f30*/  SEL R15, R4.reuse, R15, !P2 ;  /* 0x0000000f040f7207 */ /* 0x040fe20005000000 */
[----:B------:R0:W-:Y:S01]  /*6f40*/  STL [R1+0x5a8], R17 ;  /* 0x0005a81101007387 */ /* 0x0001e20000100800 */
[----:B------:R-:W-:Y:S02]  /*6f50*/  SEL R4, R4, R14, !P2 ;  /* 0x0000000e04047207 */ /* 0x000fe40005000000 */
[----:B------:R-:W-:Y:S01]  /*6f60*/  IABS R2, R10 ;  /* 0x0000000a00027213 */ /* 0x000fe20000000000 */
[----:B0-----:R-:W3:Y:S04]  /*6f70*/  LDL.LU R17, [R1+0x4d0] ;  /* 0x0004d00001117983 */ /* 0x001ee80000300800 */
[----:B------:R0:W-:Y:S04]  /*6f80*/  STL [R1+0x5a4], R16 ;  /* 0x0005a41001007387 */ /* 0x0001e80000100800 */
[----:B0-----:R-:W3:Y:S04]  /*6f90*/  LDL.LU R16, [R1+0x490] ;  /* 0x0004900001107983 */ /* 0x001ee80000300800 */
[----:B------:R0:W-:Y:S04]  /*6fa0*/  STL [R1+0x5a0], R15 ;  /* 0x0005a00f01007387 */ /* 0x0001e80000100800 */
[----:B0-----:R-:W2:Y:S04]  /*6fb0*/  LDL.LU R15, [R1+0x39c] ;  /* 0x00039c00010f7983 */ /* 0x001ea80000300800 */
[----:B------:R0:W-:Y:S04]  /*6fc0*/  STL [R1+0x59c], R4 ;  /* 0x00059c0401007387 */ /* 0x0001e80000100800 */
[----:B------:R-:W4:Y:S04]  /*6fd0*/  LDL.LU R14, [R1+0x494] ;  /* 0x00049400010e7983 */ /* 0x000f280000300800 */
[----:B------:R-:W5:Y:S04]  /*6fe0*/  LDL.LU R10, [R1+0x18] ;  /* 0x00001800010a7983 */ /* 0x000f680000300800 */
[----:B------:R-:W3:Y:S01]  /*6ff0*/  LDL.LU R9, [R1+0x1c] ;  /* 0x00001c0001097983 */ /* 0x000ee20000300800 */
[----:B------:R-:W-:-:S02]  /*7000*/  ISETP.GT.U32.AND P4, PT, R0, R27, PT ;  /* 0x0000001b0000720c */ /* 0x000fc40003f84070 */
[----:B------:R-:W-:Y:S01]  /*7010*/  ISETP.GT.U32.AND P0, PT, R0, R5, PT ;  /* 0x000000050000720c */ /* 0x000fe20003f04070 */
[----:B0-----:R-:W-:-:S10]  /*7020*/  IMAD.HI.U32 R4, R13, R2, RZ ;  /* 0x000000020d047227 */ /* 0x001fd400078e00ff */
[--C-:B------:R-:W-:Y:S01]  /*7030*/  @!P4 IMAD.IADD R27, R27, 0x1, -R0.reuse ;  /* 0x000000011b1bc824 */ /* 0x100fe200078e0a00 */
[C---:B------:R-:W-:Y:S01]  /*7040*/  ISETP.GT.U32.AND P4, PT, R0.reuse, R25, PT ;  /* 0x000000190000720c */ /* 0x040fe20003f84070 */
[----:B------:R-:W-:Y:S02]  /*7050*/  @!P0 IMAD.IADD R5, R5, 0x1, -R0 ;  /* 0x0000000105058824 */ /* 0x000fe400078e0a00 */
[----:B------:R-:W-:Y:S02]  /*7060*/  @!P1 IMAD.MOV R27, RZ, RZ, -R27 ;  /* 0x000000ffff1b9224 */ /* 0x000fe400078e0a1b */
[----:B------:R-:W-:Y:S01]  /*7070*/  IMAD.MOV R4, RZ, RZ, -R4 ;  /* 0x000000ffff047224 */ /* 0x000fe200078e0a04 */
[----:B------:R-:W-:Y:S02]  /*7080*/  ISETP.GE.AND P2, PT, R7, RZ, PT ;  /* 0x000000ff0700720c */ /* 0x000fe40003f46270 */
[----:B------:R0:W-:Y:S01]  /*7090*/  STL [R1+0x3e8], R27 ;  /* 0x0003e81b01007387 */ /* 0x0001e20000100800 */
[----:B------:R-:W-:-:S04]  /*70a0*/  IMAD R4, R0, R4, R2 ;  /* 0x0000000400047224 */ /* 0x000fc800078e0202 */
[----:B------:R-:W-:Y:S01]  /*70b0*/  @!P4 IMAD.IADD R25, R25, 0x1, -R0 ;  /* 0x000000011919c824 */ /* 0x000fe200078e0a00 */
[----:B------:R-:W-:Y:S01]  /*70c0*/  ISETP.GT.U32.AND P4, PT, R0, R24, PT ;  /* 0x000000180000720c */ /* 0x000fe20003f84070 */
[----:B0-----:R-:W-:-:S04]  /*70d0*/  IMAD.MOV.U32 R27, RZ, RZ, R5 ;  /* 0x000000ffff1b7224 */ /* 0x001fc800078e0005 */
[----:B------:R-:W-:Y:S01]  /*70e0*/  @!P3 IMAD.MOV R27, RZ, RZ, -R27 ;  /* 0x000000ffff1bb224 */ /* 0x000fe200078e0a1b */
[----:B------:R-:W-:Y:S02]  /*70f0*/  ISETP.GT.U32.AND P3, PT, R0, R4, PT ;  /* 0x000000040000720c */ /* 0x000fe40003f64070 */
[----:B------:R-:W-:Y:S02]  /*7100*/  ISETP.GE.AND P0, PT, R8, RZ, PT ;  /* 0x000000ff0800720c */ /* 0x000fe40003f06270 */
[----:B------:R-:W-:Y:S01]  /*7110*/  ISETP.GT.U32.AND P1, PT, R0, R25, PT ;  /* 0x000000190000720c */ /* 0x000fe20003f24070 */
[----:B------:R-:W-:Y:S01]  /*7120*/  @!P2 IMAD.MOV R6, RZ, RZ, -R6 ;  /* 0x000000ffff06a224 */ /* 0x000fe200078e0a06 */
[----:B------:R-:W-:Y:S01]  /*7130*/  IABS R7, R11 ;  /* 0x0000000b00077213 */ /* 0x000fe20000000000 */
[----:B------:R-:W-:Y:S01]  /*7140*/  @!P4 IMAD.IADD R24, R24, 0x1, -R0 ;  /* 0x000000011818c824 */ /* 0x000fe200078e0a00 */
[----:B------:R-:W-:Y:S01]  /*7150*/  STL [R1+0x3e4], R27 ;  /* 0x0003e41b01007387 */ /* 0x000fe20000100800 */
[----:B------:R-:W-:-:S02]  /*7160*/  IABS R8, R12 ;  /* 0x0000000c00087213 */ /* 0x000fc40000000000 */
[----:B------:R-:W-:Y:S01]  /*7170*/  IMAD.HI.U32 R2, R13, R7, RZ ;  /* 0x000000070d027227 */ /* 0x000fe200078e00ff */
[----:B------:R0:W-:Y:S03]  /*7180*/  STL [R1+0x3e0], R6 ;  /* 0x0003e00601007387 */ /* 0x0001e60000100800 */
[----:B------:R-:W-:Y:S02]  /*7190*/  @!P3 IMAD.IADD R4, R4, 0x1, -R0 ;  /* 0x000000010404b824 */ /* 0x000fe400078e0a00 */
[----:B------:R-:W-:Y:S02]  /*71a0*/  IMAD.MOV R2, RZ, RZ, -R2 ;  /* 0x000000ffff027224 */ /* 0x000fe400078e0a02 */
[----:B0-----:R-:W-:Y:S02]  /*71b0*/  IMAD.MOV.U32 R6, RZ, RZ, R24 ;  /* 0x000000ffff067224 */ /* 0x001fe400078e0018 */
[----:B------:R-:W-:-:S02]  /*71c0*/  @!P1 IMAD.IADD R25, R25, 0x1, -R0 ;  /* 0x0000000119199824 */ /* 0x000fc400078e0a00 */
[----:B------:R-:W-:Y:S01]  /*71d0*/  @!P0 IMAD.MOV R6, RZ, RZ, -R6 ;  /* 0x000000ffff068224 */ /* 0x000fe200078e0a06 */
[----:B------:R-:W-:Y:S01]  /*71e0*/  ISETP.GT.U32.AND P0, PT, R0, R4, PT ;  /* 0x000000040000720c */ /* 0x000fe20003f04070 */
[----:B------:R-:W-:-:S04]  /*71f0*/  IMAD.HI.U32 R5, R13, R8, RZ ;  /* 0x000000080d057227 */ /* 0x000fc800078e00ff */
[----:B------:R-:W-:Y:S02]  /*7200*/  IMAD R7, R0, R2, R7 ;  /* 0x0000000200077224 */ /* 0x000fe400078e0207 */
[----:B------:R-:W-:Y:S02]  /*7210*/  IMAD.MOV.U32 R24, RZ, RZ, R25 ;  /* 0x000000ffff187224 */ /* 0x000fe400078e0019 */
[----:B------:R-:W-:Y:S01]  /*7220*/  IMAD.MOV R5, RZ, RZ, -R5 ;  /* 0x000000ffff057224 */ /* 0x000fe200078e0a05 */
[----:B------:R-:W-:Y:S01]  /*7230*/  ISETP.GE.AND P4, PT, R12, RZ, PT ;  /* 0x000000ff0c00720c */ /* 0x000fe20003f86270 */
[----:B------:R-:W-:Y:S01]  /*7240*/  @!P6 IMAD.MOV R24, RZ, RZ, -R24 ;  /* 0x000000ffff18e224 */ /* 0x000fe200078e0a18 */
[C---:B------:R-:W-:Y:S01]  /*7250*/  ISETP.GT.U32.AND P6, PT, R0.reuse, R7, PT ;  /* 0x000000070000720c */ /* 0x040fe20003fc4070 */
[----:B------:R-:W-:Y:S02]  /*7260*/  IMAD R8, R0, R5, R8 ;  /* 0x0000000500087224 */ /* 0x000fe400078e0208 */
[----:B------:R-:W-:-:S03]  /*7270*/  @!P0 IMAD.IADD R4, R4, 0x1, -R0 ;  /* 0x0000000104048824 */ /* 0x000fc600078e0a00 */
[----:B------:R-:W-:-:S07]  /*7280*/  ISETP.GT.U32.AND P0, PT, R0, R8, PT ;  /* 0x000000080000720c */ /* 0x000fce0003f04070 */
[----:B------:R-:W-:Y:S01]  /*7290*/  @!P6 IMAD.IADD R7, R7, 0x1, -R0 ;  /* 0x000000010707e824 */ /* 0x000fe200078e0a00 */
[----:B------:R-:W-:Y:S02]  /*72a0*/  ISETP.GE.AND P2, PT, R11, RZ, PT ;  /* 0x000000ff0b00720c */ /* 0x000fe40003f46270 */
[----:B------:R-:W-:-:S03]  /*72b0*/  IABS R5, R19 ;  /* 0x0000001300057213 */ /* 0x000fc60000000000 */
[--C-:B------:R-:W-:Y:S01]  /*72c0*/  @!P0 IMAD.IADD R8, R8, 0x1, -R0.reuse ;  /* 0x0000000108088824 */ /* 0x100fe200078e0a00 */
[----:B------:R-:W-:Y:S01]  /*72d0*/  ISETP.GT.U32.AND P0, PT, R0, R7, PT ;  /* 0x000000070000720c */ /* 0x000fe20003f04070 */
[----:B------:R0:W-:Y:S04]  /*72e0*/  STL [R1+0x45c], R6 ;  /* 0x00045c0601007387 */ /* 0x0001e80000100800 */
[----:B------:R2:W-:Y:S08]  /*72f0*/  STL [R1+0x458], R24 ;  /* 0x0004581801007387 */ /* 0x0005f00000100800 */
[----:B------:R-:W-:-:S04]  /*7300*/  @!P0 IMAD.IADD R7, R7, 0x1, -R0 ;  /* 0x0000000107078824 */ /* 0x000fc800078e0a00 */
[----:B------:R-:W-:-:S04]  /*7310*/  IMAD.MOV.U32 R25, RZ, RZ, R7 ;  /* 0x000000ffff197224 */ /* 0x000fc800078e0007 */
[----:B------:R-:W-:Y:S01]  /*7320*/  @!P2 IMAD.MOV R25, RZ, RZ, -R25 ;  /* 0x000000ffff19a224 */ /* 0x000fe200078e0a19 */
[----:B0-----:R-:W-:Y:S02]  /*7330*/  IABS R6, R18 ;  /* 0x0000001200067213 */ /* 0x001fe40000000000 */
[----:B------:R-:W-:Y:S02]  /*7340*/  IABS R2, R20 ;  /* 0x0000001400027213 */ /* 0x000fe40000000000 */
[----:B-----5:R-:W-:Y:S02]  /*7350*/  ISETP.GE.AND P1, PT, R10, RZ, PT ;  /* 0x000000ff0a00720c */ /* 0x020fe40003f26270 */
[----:B------:R-:W-:-:S05]  /*7360*/  IABS R10, R10 ;  /* 0x0000000a000a7213 */ /* 0x000fca0000000000 */
[----:B------:R-:W-:-:S04]  /*7370*/  IMAD.HI.U32 R12, R13, R10, RZ ;  /* 0x0000000a0d0c7227 */ /* 0x000fc800078e00ff */
[----:B------:R-:W-:-:S04]  /*7380*/  IMAD.MOV R12, RZ, RZ, -R12 ;  /* 0x000000ffff0c7224 */ /* 0x000fc800078e0a0c */
[C---:B------:R-:W-:Y:S01]  /*7390*/  IMAD R10, R0.reuse, R12, R10 ;  /* 0x0000000c000a7224 */ /* 0x040fe200078e020a */
[----:B---3--:R-:W-:Y:S02]  /*73a0*/  ISETP.GE.AND P3, PT, R9, RZ, PT ;  /* 0x000000ff0900720c */ /* 0x008fe40003f66270 */
[----:B------:R-:W-:Y:S02]  /*73b0*/  IABS R9, R9 ;  /* 0x0000000900097213 */ /* 0x000fe40000000000 */
[----:B------:R-:W-:-:S03]  /*73c0*/  ISETP.GT.U32.AND P6, PT, R0, R10, PT ;  /* 0x0000000a0000720c */ /* 0x000fc60003fc4070 */
[----:B------:R-:W-:-:S04]  /*73d0*/  IMAD.HI.U32 R11, R13, R9, RZ ;  /* 0x000000090d0b7227 */ /* 0x000fc800078e00ff */
[----:B--2---:R-:W-:Y:S02]  /*73e0*/  IMAD.MOV.U32 R24, RZ, RZ, R15 ;  /* 0x000000ffff187224 */ /* 0x004fe400078e000f */
[----:B------:R-:W-:Y:S02]  /*73f0*/  IMAD.MOV R11, RZ, RZ, -R11 ;  /* 0x000000ffff0b7224 */ /* 0x000fe400078e0a0b */
[----:B------:R-:W-:-:S04]  /*7400*/  IMAD.HI.U32 R12, R13, R5, RZ ;  /* 0x000000050d0c7227 */ /* 0x000fc800078e00ff */
[----:B------:R-:W-:Y:S02]  /*7410*/  IMAD.MOV.U32 R15, RZ, RZ, R4 ;  /* 0x000000ffff0f7224 */ /* 0x000fe400078e0004 */
[----:B------:R-:W-:Y:S02]  /*7420*/  @!P6 IMAD.IADD R10, R10, 0x1, -R0 ;  /* 0x000000010a0ae824 */ /* 0x000fe400078e0a00 */
[C---:B------:R-:W-:Y:S02]  /*7430*/  IMAD R9, R0.reuse, R11, R9 ;  /* 0x0000000b00097224 */ /* 0x040fe400078e0209 */
[----:B------:R-:W-:Y:S02]  /*7440*/  IMAD.MOV R12, RZ, RZ, -R12 ;  /* 0x000000ffff0c7224 */ /* 0x000fe400078e0a0c */
[----:B------:R-:W-:Y:S01]  /*7450*/  @!P5 IMAD.MOV R15, RZ, RZ, -R15 ;  /* 0x000000ffff0fd224 */ /* 0x000fe200078e0a0f */
[C---:B------:R-:W-:Y:S02]  /*7460*/  ISETP.GT.U32.AND P5, PT, R0.reuse, R8, PT ;  /* 0x000000080000720c */ /* 0x040fe40003fa4070 */
[C---:B------:R-:W-:Y:S01]  /*7470*/  ISETP.GT.U32.AND P6, PT, R0.reuse, R10, PT ;  /* 0x0000000a0000720c */ /* 0x040fe20003fc4070 */
[C---:B------:R-:W-:Y:S01]  /*7480*/  IMAD R5, R0.reuse, R12, R5 ;  /* 0x0000000c00057224 */ /* 0x040fe200078e0205 */
[----:B------:R-:W-:-:S02]  /*7490*/  ISETP.GT.U32.AND P0, PT, R0, R9, PT ;  /* 0x000000090000720c */ /* 0x000fc40003f04070 */
[----:B------:R-:W-:-:S05]  /*74a0*/  IABS R12, R21 ;  /* 0x00000015000c7213 */ /* 0x000fca0000000000 */
[----:B------:R-:W-:Y:S01]  /*74b0*/  IMAD.HI.U32 R7, R13, R12, RZ ;  /* 0x0000000c0d077227 */ /* 0x000fe200078e00ff */
[----:B------:R-:W-:Y:S03]  /*74c0*/  STL [R1+0x454], R15 ;  /* 0x0004540f01007387 */ /* 0x000fe60000100800 */
[----:B------:R-:W-:Y:S02]  /*74d0*/  IMAD.MOV R7, RZ, RZ, -R7 ;  /* 0x000000ffff077224 */ /* 0x000fe400078e0a07 */
[--C-:B------:R-:W-:Y:S02]  /*74e0*/  @!P5 IMAD.IADD R8, R8, 0x1, -R0.reuse ;  /* 0x000000010808d824 */ /* 0x100fe400078e0a00 */
[--C-:B------:R-:W-:Y:S01]  /*74f0*/  @!P6 IMAD.IADD R10, R10, 0x1, -R0.reuse ;  /* 0x000000010a0ae824 */ /* 0x100fe200078e0a00 */
[----:B------:R0:W-:Y:S01]  /*7500*/  STL [R1+0x450], R25 ;  /* 0x0004501901007387 */ /* 0x0001e20000100800 */
[----:B------:R-:W-:Y:S01]  /*7510*/  @!P0 IMAD.IADD R9, R9, 0x1, -R0 ;  /* 0x0000000109098824 */ /* 0x000fe200078e0a00 */
[----:B------:R-:W-:Y:S01]  /*7520*/  ISETP.GE.AND P0, PT, R18, RZ, PT ;  /* 0x000000ff1200720c */ /* 0x000fe20003f06270 */
[----:B------:R-:W-:Y:S01]  /*7530*/  IMAD R7, R0, R7, R12 ;  /* 0x0000000700077224 */ /* 0x000fe200078e020c */
[----:B------:R-:W2:Y:S01]  /*7540*/  LDL.LU R18, [R1] ;  /* 0x0000000001127983 */ /* 0x000ea20000300800 */
[----:B------:R-:W-:-:S02]  /*7550*/  IMAD.MOV.U32 R12, RZ, RZ, R10 ;  /* 0x000000ffff0c7224 */ /* 0x000fc400078e000a */
[----:B0-----:R-:W-:Y:S02]  /*7560*/  IMAD.MOV.U32 R25, RZ, RZ, R8 ;  /* 0x000000ffff197224 */ /* 0x001fe400078e0008 */
[----:B------:R-:W-:Y:S02]  /*7570*/  @!P1 IMAD.MOV R12, RZ, RZ, -R12 ;  /* 0x000000ffff0c9224 */ /* 0x000fe400078e0a0c */
[----:B------:R-:W-:-:S05]  /*7580*/  @!P4 IMAD.MOV R25, RZ, RZ, -R25 ;  /* 0x000000ffff19c224 */ /* 0x000fca00078e0a19 */
[----:B------:R0:W-:Y:S04]  /*7590*/  STL [R1+0x44c], R25 ;  /* 0x00044c1901007387 */ /* 0x0001e80000100800 */
[----:B------:R1:W-:Y:S04]  /*75a0*/  STL [R1+0x448], R12 ;  /* 0x0004480c01007387 */ /* 0x0003e80000100800 */
[----:B0-----:R-:W3:Y:S01]  /*75b0*/  LDL.LU R25, [R1+0x4] ;  /* 0x0000040001197983 */ /* 0x001ee20000300800 */
[----:B------:R-:W-:-:S04]  /*75c0*/  IMAD.HI.U32 R11, R13, R2, RZ ;  /* 0x000000020d0b7227 */ /* 0x000fc800078e00ff */
[----:B------:R-:W-:-:S04]  /*75d0*/  IMAD.MOV R11, RZ, RZ, -R11 ;  /* 0x000000ffff0b7224 */ /* 0x000fc800078e0a0b */
[----:B------:R-:W-:-:S05]  /*75e0*/  IMAD R2, R0, R11, R2 ;  /* 0x0000000b00027224 */ /* 0x000fca00078e0202 */
[----:B------:R-:W-:-:S13]  /*75f0*/  ISETP.GT.U32.AND P6, PT, R0, R2, PT ;  /* 0x000000020000720c */ /* 0x000fda0003fc4070 */
[----:B------:R-:W-:-:S05]  /*7600*/  @!P6 IMAD.IADD R2, R2, 0x1, -R0 ;  /* 0x000000010202e824 */ /* 0x000fca00078e0a00 */
[----:B------:R-:W-:-:S13]  /*7610*/  ISETP.GT.U32.AND P4, PT, R0, R2, PT ;  /* 0x000000020000720c */ /* 0x000fda0003f84070 */
[----:B------:R-:W-:Y:S01]  /*7620*/  @!P4 IMAD.IADD R2, R2, 0x1, -R0 ;  /* 0x000000010202c824 */ /* 0x000fe200078e0a00 */
[----:B------:R-:W-:Y:S02]  /*7630*/  ISETP.GE.AND P4, PT, R20, RZ, PT ;  /* 0x000000ff1400720c */ /* 0x000fe40003f86270 */
[----:B------:R-:W5:Y:S01]  /*7640*/  LDL.LU R20, [R1+0x8] ;  /* 0x0000080001147983 */ /* 0x000f620000300800 */
[----:B----4-:R-:W-:Y:S02]  /*7650*/  IMAD.MOV.U32 R27, RZ, RZ, R14 ;  /* 0x000000ffff1b7224 */ /* 0x010fe400078e000e */
[----:B------:R-:W-:-:S04]  /*7660*/  IMAD.HI.U32 R14, R13, R6, RZ ;  /* 0x000000060d0e7227 */ /* 0x000fc800078e00ff */
[----:B------:R-:W-:-:S04]  /*7670*/  IMAD.MOV R14, RZ, RZ, -R14 ;  /* 0x000000ffff0e7224 */ /* 0x000fc800078e0a0e */
[----:B------:R-:W-:-:S05]  /*7680*/  IMAD R6, R0, R14, R6 ;  /* 0x0000000e00067224 */ /* 0x000fca00078e0206 */
[C---:B------:R-:W-:Y:S02]  /*7690*/  ISETP.GT.U32.AND P2, PT, R0.reuse, R6, PT ;  /* 0x000000060000720c */ /* 0x040fe40003f44070 */
[----:B------:R-:W-:-:S11]  /*76a0*/  ISETP.GT.U32.AND P5, PT, R0, R5, PT ;  /* 0x000000050000720c */ /* 0x000fd60003fa4070 */
[--C-:B------:R-:W-:Y:S01]  /*76b0*/  @!P2 IMAD.IADD R6, R6, 0x1, -R0.reuse ;  /* 0x000000010606a824 */ /* 0x100fe200078e0a00 */
[----:B------:R-:W-:Y:S01]  /*76c0*/  ISETP.GT.U32.AND P2, PT, R0, R9, PT ;  /* 0x000000090000720c */ /* 0x000fe20003f44070 */
[----:B------:R-:W-:-:S03]  /*76d0*/  @!P5 IMAD.IADD R5, R5, 0x1, -R0 ;  /* 0x000000010505d824 */ /* 0x000fc600078e0a00 */
[----:B------:R-:W-:Y:S02]  /*76e0*/  ISETP.GT.U32.AND P5, PT, R0, R6, PT ;  /* 0x000000060000720c */ /* 0x000fe40003fa4070 */
[----:B------:R-:W-:-:S07]  /*76f0*/  IABS R4, R23 ;  /* 0x0000001700047213 */ /* 0x000fce0000000000 */
[----:B------:R-:W-:Y:S01]  /*7700*/  @!P2 IMAD.IADD R9, R9, 0x1, -R0 ;  /* 0x000000010909a824 */ /* 0x000fe200078e0a00 */
[----:B------:R-:W-:-:S03]  /*7710*/  IABS R11, R22 ;  /* 0x00000016000b7213 */ /* 0x000fc60000000000 */
[----:B------:R-:W-:Y:S02]  /*7720*/  @!P3 IMAD.MOV R9, RZ, RZ, -R9 ;  /* 0x000000ffff09b224 */ /* 0x000fe400078e0a09 */
[----:B------:R-:W-:Y:S01]  /*7730*/  @!P5 IMAD.IADD R6, R6, 0x1, -R0 ;  /* 0x000000010606d824 */ /* 0x000fe200078e0a00 */
[----:B------:R-:W-:Y:S02]  /*7740*/  ISETP.GE.AND P5, PT, R19, RZ, PT ;  /* 0x000000ff1300720c */ /* 0x000fe40003fa6270 */
[----:B------:R-:W-:Y:S01]  /*7750*/  STL [R1+0x3c4], R9 ;  /* 0x0003c40901007387 */ /* 0x000fe20000100800 */
[----:B------:R-:W-:Y:S01]  /*7760*/  ISETP.GT.U32.AND P6, PT, R0, R5, PT ;  /* 0x000000050000720c */ /* 0x000fe20003fc4070 */
[C---:B------:R-:W-:Y:S02]  /*7770*/  IMAD.HI.U32 R14, R13.reuse, R4, RZ ;  /* 0x000000040d0e7227 */ /* 0x040fe400078e00ff */
[----:B------:R-:W4:Y:S02]  /*7780*/  LDL.LU R19, [R1+0xc] ;  /* 0x00000c0001137983 */ /* 0x000f240000300800 */
[----:B------:R-:W-:-:S04]  /*7790*/  IMAD.HI.U32 R15, R13, R11, RZ ;  /* 0x0000000b0d0f7227 */ /* 0x000fc800078e00ff */
[----:B------:R-:W-:Y:S02]  /*77a0*/  IMAD.MOV R14, RZ, RZ, -R14 ;  /* 0x000000ffff0e7224 */ /* 0x000fe400078e0a0e */
[----:B------:R-:W-:Y:S02]  /*77b0*/  IMAD.MOV R15, RZ, RZ, -R15 ;  /* 0x000000ffff0f7224 */ /* 0x000fe400078e0a0f */
[C---:B------:R-:W-:Y:S02]  /*77c0*/  IMAD R4, R0.reuse, R14, R4 ;  /* 0x0000000e00047224 */ /* 0x040fe400078e0204 */
[C---:B------:R-:W-:Y:S02]  /*77d0*/  IMAD R11, R0.reuse, R15, R11 ;  /* 0x0000000f000b7224 */ /* 0x040fe400078e020b */
[----:B------:R-:W-:Y:S01]  /*77e0*/  @!P6 IMAD.IADD R5, R5, 0x1, -R0 ;  /* 0x000000010505e824 */ /* 0x000fe200078e0a00 */
[C---:B------:R-:W-:Y:S02]  /*77f0*/  ISETP.GT.U32.AND P6, PT, R0.reuse, R4, PT ;  /* 0x000000040000720c */ /* 0x040fe40003fc4070 */
[----:B------:R-:W-:-:S02]  /*7800*/  ISETP.GT.U32.AND P2, PT, R0, R11, PT ;  /* 0x0000000b0000720c */ /* 0x000fc40003f44070 */
[----:B------:R-:W-:Y:S02]  /*7810*/  ISETP.GT.U32.AND P1, PT, R0, R7, PT ;  /* 0x000000070000720c */ /* 0x000fe40003f24070 */
[----:B------:R-:W-:Y:S01]  /*7820*/  IABS R10, R29 ;  /* 0x0000001d000a7213 */ /* 0x000fe20000000000 */
[----:B------:R-:W-:Y:S02]  /*7830*/  IMAD.MOV.U32 R15, RZ, RZ, R6 ;  /* 0x000000ffff0f7224 */ /* 0x000fe400078e0006 */
[----:B------:R-:W-:Y:S02]  /*7840*/  IMAD.MOV.U32 R6, RZ, RZ, R5 ;  /* 0x000000ffff067224 */ /* 0x000fe400078e0005 */
[----:B-1----:R-:W-:-:S04]  /*7850*/  IMAD.HI.U32 R12, R13, R10, RZ ;  /* 0x0000000a0d0c7227 */ /* 0x002fc800078e00ff */
[--C-:B------:R-:W-:Y:S02]  /*7860*/  @!P6 IMAD.IADD R4, R4, 0x1, -R0.reuse ;  /* 0x000000010404e824 */ /* 0x100fe400078e0a00 */
[--C-:B------:R-:W-:Y:S02]  /*7870*/  @!P2 IMAD.IADD R11, R11, 0x1, -R0.reuse ;  /* 0x000000010b0ba824 */ /* 0x100fe400078e0a00 */
[----:B------:R-:W-:Y:S01]  /*7880*/  @!P1 IMAD.IADD R7, R7, 0x1, -R0 ;  /* 0x0000000107079824 */ /* 0x000fe200078e0a00 */
[C---:B------:R-:W-:Y:S01]  /*7890*/  ISETP.GT.U32.AND P6, PT, R0.reuse, R4, PT ;  /* 0x000000040000720c */ /* 0x040fe20003fc4070 */
[----:B------:R-:W-:Y:S01]  /*78a0*/  @!P0 IMAD.MOV R15, RZ, RZ, -R15 ;  /* 0x000000ffff0f8224 */ /* 0x000fe200078e0a0f */
[C---:B------:R-:W-:Y:S01]  /*78b0*/  ISETP.GT.U32.AND P0, PT, R0.reuse, R11, PT ;  /* 0x0000000b0000720c */ /* 0x040fe20003f04070 */
[----:B------:R-:W-:Y:S01]  /*78c0*/  IMAD.MOV R12, RZ, RZ, -R12 ;  /* 0x000000ffff0c7224 */ /* 0x000fe200078e0a0c */
[----:B------:R-:W-:Y:S01]  /*78d0*/  ISETP.GT.U32.AND P3, PT, R0, R7, PT ;  /* 0x000000070000720c */ /* 0x000fe20003f64070 */
[----:B------:R-:W-:-:S02]  /*78e0*/  @!P5 IMAD.MOV R6, RZ, RZ, -R6 ;  /* 0x000000ffff06d224 */ /* 0x000fc400078e0a06 */
[----:B------:R-:W-:Y:S01]  /*78f0*/  @!P4 IMAD.MOV R2, RZ, RZ, -R2 ;  /* 0x000000ffff02c224 */ /* 0x000fe200078e0a02 */
[----:B------:R-:W-:Y:S01]  /*7900*/  ISETP.GE.AND P1, PT, R21, RZ, PT ;  /* 0x000000ff1500720c */ /* 0x000fe20003f26270 */
[C---:B------:R-:W-:Y:S01]  /*7910*/  IMAD R10, R0.reuse, R12, R10 ;  /* 0x0000000c000a7224 */ /* 0x040fe200078e020a */
[----:B------:R0:W-:Y:S04]  /*7920*/  STL [R1+0x3c0], R15 ;  /* 0x0003c00f01007387 */ /* 0x0001e80000100800 */
[----:B------:R-:W-:Y:S01]  /*7930*/  STL [R1+0x3bc], R6 ;  /* 0x0003bc0601007387 */ /* 0x000fe20000100800 */
[----:B------:R-:W-:-:S03]  /*7940*/  ISETP.GT.U32.AND P5, PT, R0, R10, PT ;  /* 0x0000000a0000720c */ /* 0x000fc60003fa4070 */
[----:B------:R-:W-:Y:S04]  /*7950*/  STL [R1+0x3b8], R2 ;  /* 0x0003b80201007387 */ /* 0x000fe80000100800 */
[----:B0-----:R-:W4:Y:S01]  /*7960*/  LDL.LU R15, [R1+0x3c] ;  /* 0x00003c00010f7983 */ /* 0x001f220000300800 */
[--C-:B------:R-:W-:Y:S02]  /*7970*/  @!P6 IMAD.IADD R4, R4, 0x1, -R0.reuse ;  /* 0x000000010404e824 */ /* 0x100fe400078e0a00 */
[--C-:B------:R-:W-:Y:S01]  /*7980*/  @!P0 IMAD.IADD R11, R11, 0x1, -R0.reuse ;  /* 0x000000010b0b8824 */ /* 0x100fe200078e0a00 */
[----:B------:R-:W-:Y:S01]  /*7990*/  ISETP.GE.AND P0, PT, R29, RZ, PT ;  /* 0x000000ff1d00720c */ /* 0x000fe20003f06270 */
[----:B------:R-:W-:-:S04]  /*79a0*/  @!P3 IMAD.IADD R7, R7, 0x1, -R0 ;  /* 0x000000010707b824 */ /* 0x000fc800078e0a00 */
[----:B------:R-:W-:Y:S02]  /*79b0*/  @!P1 IMAD.MOV R7, RZ, RZ, -R7 ;  /* 0x000000ffff079224 */ /* 0x000fe400078e0a07 */
[----:B------:R-:W-:Y:S01]  /*79c0*/  @!P5 IMAD.IADD R10, R10, 0x1, -R0 ;  /* 0x000000010a0ad824 */ /* 0x000fe200078e0a00 */
[----:B------:R-:W-:Y:S02]  /*79d0*/  ISETP.GE.AND P2, PT, R22, RZ, PT ;  /* 0x000000ff1600720c */ /* 0x000fe40003f46270 */
[----:B------:R-:W-:-:S11]  /*79e0*/  ISETP.GE.AND P4, PT, R23, RZ, PT ;  /* 0x000000ff1700720c */ /* 0x000fd60003f86270 */
[----:B------:R-:W-:Y:S02]  /*79f0*/  @!P2 IMAD.MOV R11, RZ, RZ, -R11 ;  /* 0x000000ffff0ba224 */ /* 0x000fe400078e0a0b */
[----:B------:R-:W-:Y:S01]  /*7a00*/  @!P4 IMAD.MOV R4, RZ, RZ, -R4 ;  /* 0x000000ffff04c224 */ /* 0x000fe200078e0a04 */
[----:B--2---:R-:W-:Y:S02]  /*7a10*/  IABS R8, R18 ;  /* 0x0000001200087213 */ /* 0x004fe40000000000 */
[----:B------:R-:W-:Y:S02]  /*7a20*/  ISETP.GE.AND P6, PT, R18, RZ, PT ;  /* 0x000000ff1200720c */ /* 0x000fe40003fc6270 */
[----:B------:R-:W2:Y:S04]  /*7a30*/  LDL.LU R18, [R1+0x40] ;  /* 0x0000400001127983 */ /* 0x000ea80000300800 */
[----:B------:R-:W2:Y:S04]  /*7a40*/  LDL.LU R29, [R1+0x10] ;  /* 0x00001000011d7983 */ /* 0x000ea80000300800 */
[----:B------:R-:W-:Y:S01]  /*7a50*/  STL [R1+0x3b4], R7 ;  /* 0x0003b40701007387 */ /* 0x000fe20000100800 */
[----:B---3--:R-:W-:-:S02]  /*7a60*/  IABS R5, R25 ;  /* 0x0000001900057213 */ /* 0x008fc40000000000 */
[----:B------:R-:W-:Y:S02]  /*7a70*/  ISETP.GE.AND P5, PT, R25, RZ, PT ;  /* 0x000000ff1900720c */ /* 0x000fe40003fa6270 */
[----:B------:R-:W3:Y:S04]  /*7a80*/  LDL.LU R25, [R1+0x14] ;  /* 0x0000140001197983 */ /* 0x000ee80000300800 */
[----:B------:R-:W3:Y:S04]  /*7a90*/  LDL.LU R21, [R1+0x20] ;  /* 0x0000200001157983 */ /* 0x000ee80000300800 */
[----:B------:R-:W-:Y:S04]  /*7aa0*/  STL [R1+0x3b0], R11 ;  /* 0x0003b00b01007387 */ /* 0x000fe80000100800 */
[----:B------:R0:W-:Y:S04]  /*7ab0*/  STL [R1+0x3ac], R4 ;  /* 0x0003ac0401007387 */ /* 0x0001e80000100800 */
[----:B------:R-:W3:Y:S01]  /*7ac0*/  LDL.LU R23, [R1+0x24] ;  /* 0x0000240001177983 */ /* 0x000ee20000300800 */
[----:B------:R-:W-:-:S04]  /*7ad0*/  IMAD.HI.U32 R14, R13, R8, RZ ;  /* 0x000000080d0e7227 */ /* 0x000fc800078e00ff */
[----:B------:R-:W-:-:S04]  /*7ae0*/  IMAD.MOV R14, RZ, RZ, -R14 ;  /* 0x000000ffff0e7224 */ /* 0x000fc800078e0a0e */
[----:B------:R-:W-:-:S05]  /*7af0*/  IMAD R8, R0, R14, R8 ;  /* 0x0000000e00087224 */ /* 0x000fca00078e0208 */
[----:B------:R-:W-:-:S13]  /*7b00*/  ISETP.GT.U32.AND P3, PT, R0, R8, PT ;  /* 0x000000080000720c */ /* 0x000fda0003f64070 */
[----:B------:R-:W-:Y:S01]  /*7b10*/  @!P3 IMAD.IADD R8, R8, 0x1, -R0 ;  /* 0x000000010808b824 */ /* 0x000fe200078e0a00 */
[----:B------:R-:W-:-:S13]  /*7b20*/  ISETP.GT.U32.AND P3, PT, R0, R10, PT ;  /* 0x0000000a0000720c */ /* 0x000fda0003f64070 */
[----:B------:R-:W-:-:S04]  /*7b30*/  @!P3 IMAD.IADD R10, R10, 0x1, -R0 ;  /* 0x000000010a0ab824 */ /* 0x000fc800078e0a00 */
[----:B0-----:R-:W-:-:S04]  /*7b40*/  IMAD.MOV.U32 R4, RZ, RZ, R10 ;  /* 0x000000ffff047224 */ /* 0x001fc800078e000a */
[----:B------:R-:W-:Y:S01]  /*7b50*/  @!P0 IMAD.MOV R4, RZ, RZ, -R4 ;  /* 0x000000ffff048224 */ /* 0x000fe200078e0a04 */
[----:B-----5:R-:W-:Y:S02]  /*7b60*/  IABS R6, R20 ;  /* 0x0000001400067213 */ /* 0x020fe40000000000 */
[----:B------:R-:W-:Y:S02]  /*7b70*/  ISETP.GE.AND P4, PT, R20, RZ, PT ;  /* 0x000000ff1400720c */ /* 0x000fe40003f86270 */
[----:B------:R-:W-:Y:S04]  /*7b80*/  STL [R1+0x444], R4 ;  /* 0x0004440401007387 */ /* 0x000fe80000100800 */
[----:B------:R-:W5:Y:S01]  /*7b90*/  LDL.LU R20, [R1+0x28] ;  /* 0x0000280001147983 */ /* 0x000f620000300800 */
[----:B------:R-:W-:Y:S01]  /*7ba0*/  IMAD.HI.U32 R2, R13, R5, RZ ;  /* 0x000000050d027227 */ /* 0x000fe200078e00ff */
[----:B------:R-:W-:-:S02]  /*7bb0*/  ISETP.GT.U32.AND P1, PT, R0, R8, PT ;  /* 0x000000080000720c */ /* 0x000fc40003f24070 */
[----:B------:R-:W5:Y:S01]  /*7bc0*/  LDL.LU R22, [R1+0x2c] ;  /* 0x00002c0001167983 */ /* 0x000f620000300800 */
[----:B------:R-:W-:-:S04]  /*7bd0*/  IMAD.MOV R2, RZ, RZ, -R2 ;  /* 0x000000ffff027224 */ /* 0x000fc800078e0a02 */
[----:B------:R-:W-:-:S05]  /*7be0*/  IMAD R5, R0, R2, R5 ;  /* 0x0000000200057224 */ /* 0x000fca00078e0205 */
[----:B------:R-:W-:Y:S01]  /*7bf0*/  ISETP.GT.U32.AND P2, PT, R0, R5, PT ;  /* 0x000000050000720c */ /* 0x000fe20003f44070 */
[----:B------:R-:W-:-:S04]  /*7c00*/  IMAD.HI.U32 R2, R13, R6, RZ ;  /* 0x000000060d027227 */ /* 0x000fc800078e00ff */
[----:B------:R-:W-:Y:S02]  /*7c10*/  IMAD.MOV R2, RZ, RZ, -R2 ;  /* 0x000000ffff027224 */ /* 0x000fe400078e0a02 */
[----:B------:R-:W-:Y:S01]  /*7c20*/  @!P1 IMAD.IADD R8, R8, 0x1, -R0 ;  /* 0x0000000108089824 */ /* 0x000fe200078e0a00 */
[----:B----4-:R-:W-:-:S05]  /*7c30*/  IABS R9, R19 ;  /* 0x0000001300097213 */ /* 0x010fca0000000000 */
[----:B------:R-:W-:Y:S02]  /*7c40*/  @!P2 IMAD.IADD R5, R5, 0x1, -R0 ;  /* 0x000000010505a824 */ /* 0x000fe400078e0a00 */
[----:B------:R-:W-:-:S03]  /*7c50*/  IMAD.HI.U32 R7, R13, R9, RZ ;  /* 0x000000090d077227 */ /* 0x000fc600078e00ff */
[C---:B------:R-:W-:Y:S01]  /*7c60*/  ISETP.GT.U32.AND P0, PT, R0.reuse, R5, PT ;  /* 0x000000050000720c */ /* 0x040fe20003f04070 */
[----:B------:R-:W-:Y:S02]  /*7c70*/  IMAD.MOV R7, RZ, RZ, -R7 ;  /* 0x000000ffff077224 */ /* 0x000fe400078e0a07 */
[C---:B------:R-:W-:Y:S02]  /*7c80*/  IMAD R6, R0.reuse, R2, R6 ;  /* 0x0000000200067224 */ /* 0x040fe400078e0206 */
[----:B------:R-:W-:Y:S02]  /*7c90*/  IMAD.MOV.U32 R14, RZ, RZ, R8 ;  /* 0x000000ffff0e7224 */ /* 0x000fe400078e0008 */
[C---:B------:R-:W-:Y:S02]  /*7ca0*/  IMAD R9, R0.reuse, R7, R9 ;  /* 0x0000000700097224 */ /* 0x040fe400078e0209 */
[----:B------:R-:W-:Y:S01]  /*7cb0*/  @!P6 IMAD.MOV R14, RZ, RZ, -R14 ;  /* 0x000000ffff0ee224 */ /* 0x000fe200078e0a0e */
[----:B------:R-:W-:-:S03]  /*7cc0*/  ISETP.GT.U32.AND P6, PT, R0, R6, PT ;  /* 0x000000060000720c */ /* 0x000fc60003fc4070 */
[----:B------:R-:W-:Y:S01]  /*7cd0*/  @!P0 IMAD.IADD R5, R5, 0x1, -R0 ;  /* 0x0000000105058824 */ /* 0x000fe200078e0a00 */
[----:B------:R-:W-:-:S09]  /*7ce0*/  ISETP.GT.U32.AND P0, PT, R0, R9, PT ;  /* 0x000000090000720c */ /* 0x000fd20003f04070 */
[----:B------:R-:W-:-:S04]  /*7cf0*/  @!P6 IMAD.IADD R6, R6, 0x1, -R0 ;  /* 0x000000010606e824 */ /* 0x000fc800078e0a00 */
[----:B------:R-:W-:Y:S01]  /*7d00*/  @!P0 IMAD.IADD R9, R9, 0x1, -R0 ;  /* 0x0000000109098824 */ /* 0x000fe200078e0a00 */
[----:B------:R-:W-:Y:S02]  /*7d10*/  ISETP.GT.U32.AND P0, PT, R0, R6, PT ;  /* 0x000000060000720c */ /* 0x000fe40003f04070 */
[----:B------:R-:W-:-:S11]  /*7d20*/  ISETP.GE.AND P3, PT, R19, RZ, PT ;  /* 0x000000ff1300720c */ /* 0x000fd60003f66270 */
[----:B------:R-:W-:Y:S01]  /*7d30*/  @!P0 IMAD.IADD R6, R6, 0x1, -R0 ;  /* 0x0000000106068824 */ /* 0x000fe200078e0a00 */
[----:B------:R-:W-:Y:S02]  /*7d40*/  IABS R10, R15 ;  /* 0x0000000f000a7213 */ /* 0x000fe40000000000 */
[----:B------:R-:W-:Y:S01]  /*7d50*/  ISETP.GE.AND P1, PT, R15, RZ, PT ;  /* 0x000000ff0f00720c */ /* 0x000fe20003f26270 */
[----:B------:R-:W-:Y:S02]  /*7d60*/  IMAD.MOV.U32 R15, RZ, RZ, R5 ;  /* 0x000000ffff0f7224 */ /* 0x000fe400078e0005 */
[----:B------:R-:W-:-:S04]  /*7d70*/  IMAD.HI.U32 R12, R13, R10, RZ ;  /* 0x0000000a0d0c7227 */ /* 0x000fc800078e00ff */
[----:B------:R-:W-:Y:S02]  /*7d80*/  IMAD.MOV R12, RZ, RZ, -R12 ;  /* 0x000000ffff0c7224 */ /* 0x000fe400078e0a0c */
[----:B------:R-:W-:Y:S02]  /*7d90*/  @!P5 IMAD.MOV R15, RZ, RZ, -R15 ;  /* 0x000000ffff0fd224 */ /* 0x000fe400078e0a0f */
[C---:B------:R-:W-:Y:S01]  /*7da0*/  IMAD R10, R0.reuse, R12, R10 ;  /* 0x0000000c000a7224 */ /* 0x040fe200078e020a */
[----:B------:R-:W-:-:S04]  /*7db0*/  ISETP.GT.U32.AND P5, PT, R0, R9, PT ;  /* 0x000000090000720c */ /* 0x000fc80003fa4070 */
[----:B------:R-:W-:-:S09]  /*7dc0*/  ISETP.GT.U32.AND P6, PT, R0, R10, PT ;  /* 0x0000000a0000720c */ /* 0x000fd20003fc4070 */
[----:B------:R-:W-:-:S04]  /*7dd0*/  @!P5 IMAD.IADD R9, R9, 0x1, -R0 ;  /* 0x000000010909d824 */ /* 0x000fc800078e0a00 */
[----:B------:R-:W-:-:S05]  /*7de0*/  @!P6 IMAD.IADD R10, R10, 0x1, -R0 ;  /* 0x000000010a0ae824 */ /* 0x000fca00078e0a00 */
[----:B------:R-:W-:Y:S01]  /*7df0*/  ISETP.GT.U32.AND P6, PT, R0, R10, PT ;  /* 0x0000000a0000720c */ /* 0x000fe20003fc4070 */
[----:B------:R-:W-:-:S12]  /*7e00*/  @!P3 IMAD.MOV R9, RZ, RZ, -R9 ;  /* 0x000000ffff09b224 */ /* 0x000fd800078e0a09 */
[----:B------:R-:W-:Y:S01]  /*7e10*/  @!P6 IMAD.IADD R10, R10, 0x1, -R0 ;  /* 0x000000010a0ae824 */ /* 0x000fe200078e0a00 */
[----:B--2---:R-:W-:Y:S01]  /*7e20*/  IABS R7, R29 ;  /* 0x0000001d00077213 */ /* 0x004fe20000000000 */
[----:B------:R0:W-:Y:S01]  /*7e30*/  STL [R1+0x4aa0], R29 ;  /* 0x004aa01d01007387 */ /* 0x0001e20000100800 */
[----:B------:R-:W-:Y:S02]  /*7e40*/  ISETP.GE.AND P2, PT, R18, RZ, PT ;  /* 0x000000ff1200720c */ /* 0x000fe40003f46270 */
[----:B------:R-:W-:Y:S01]  /*7e50*/  IABS R11, R18 ;  /* 0x00000012000b7213 */ /* 0x000fe20000000000 */
[----:B------:R1:W-:Y:S04]  /*7e60*/  STL [R1+0x440], R14 ;  /* 0x0004400e01007387 */ /* 0x0003e80000100800 */
[----:B------:R-:W2:Y:S01]  /*7e70*/  LDL.LU R19, [R1+0x30] ;  /* 0x0000300001137983 */ /* 0x000ea20000300800 */
[----:B0-----:R-:W-:-:S03]  /*7e80*/  IMAD.MOV.U32 R29, RZ, RZ, R6 ;  /* 0x000000ffff1d7224 */ /* 0x001fc600078e0006 */
[----:B------:R-:W4:Y:S01]  /*7e90*/  LDL.LU R18, [R1+0x34] ;  /* 0x0000340001127983 */ /* 0x000f220000300800 */
[----:B------:R-:W-:-:S03]  /*7ea0*/  @!P4 IMAD.MOV R29, RZ, RZ, -R29 ;  /* 0x000000ffff1dc224 */ /* 0x000fc600078e0a1d */
[----:B------:R-:W-:Y:S01]  /*7eb0*/  STL [R1+0x43c], R15 ;  /* 0x00043c0f01007387 */ /* 0x000fe20000100800 */
[C---:B-1----:R-:W-:Y:S01]  /*7ec0*/  IMAD.HI.U32 R14, R13.reuse, R7, RZ ;  /* 0x000000070d0e7227 */ /* 0x042fe200078e00ff */
[----:B---3--:R-:W-:Y:S02]  /*7ed0*/  IABS R4, R25 ;  /* 0x0000001900047213 */ /* 0x008fe40000000000 */
[----:B------:R0:W-:Y:S01]  /*7ee0*/  STL [R1+0x438], R29 ;  /* 0x0004381d01007387 */ /* 0x0001e20000100800 */
[----:B------:R-:W-:Y:S02]  /*7ef0*/  IMAD.MOV R14, RZ, RZ, -R14 ;  /* 0x000000ffff0e7224 */ /* 0x000fe400078e0a0e */
[----:B------:R-:W-:Y:S01]  /*7f00*/  IMAD.HI.U32 R12, R13, R4, RZ ;  /* 0x000000040d0c7227 */ /* 0x000fe200078e00ff */
[----:B0-----:R-:W3:Y:S03]  /*7f10*/  LDL.LU R29, [R1+0x4aa0] ;  /* 0x004aa000011d7983 */ /* 0x001ee60000300800 */
[----:B------:R-:W-:-:S02]  /*7f20*/  IMAD.MOV R12, RZ, RZ, -R12 ;  /* 0x000000ffff0c7224 */ /* 0x000fc400078e0a0c */
[C---:B------:R-:W-:Y:S02]  /*7f30*/  IMAD R7, R0.reuse, R14, R7 ;  /* 0x0000000e00077224 */ /* 0x040fe400078e0207 */
[----:B------:R-:W-:-:S03]  /*7f40*/  IMAD R4, R0, R12, R4 ;  /* 0x0000000c00047224 */ /* 0x000fc600078e0204 */
[C---:B------:R-:W-:Y:S02]  /*7f50*/  ISETP.GT.U32.AND P4, PT, R0.reuse, R7, PT ;  /* 0x000000070000720c */ /* 0x040fe40003f84070 */
[----:B------:R-:W-:Y:S02]  /*7f60*/  ISETP.GT.U32.AND P5, PT, R0, R4, PT ;  /* 0x000000040000720c */ /* 0x000fe40003fa4070 */
[----:B------:R-:W-:-:S05]  /*7f70*/  IABS R12, R23 ;  /* 0x00000017000c7213 */ /* 0x000fca0000000000 */
[----:B------:R-:W-:-:S04]  /*7f80*/  IMAD.HI.U32 R6, R13, R12, RZ ;  /* 0x0000000c0d067227 */ /* 0x000fc800078e00ff */
[--C-:B------:R-:W-:Y:S02]  /*7f90*/  @!P4 IMAD.IADD R7, R7, 0x1, -R0.reuse ;  /* 0x000000010707c824 */ /* 0x100fe400078e0a00 */
[----:B------:R-:W-:Y:S02]  /*7fa0*/  @!P5 IMAD.IADD R4, R4, 0x1, -R0 ;  /* 0x000000010404d824 */ /* 0x000fe400078e0a00 */
[----:B------:R-:W-:Y:S01]  /*7fb0*/  IMAD.MOV R6, RZ, RZ, -R6 ;  /* 0x000000ffff067224 */ /* 0x000fe200078e0a06 */
[----:B------:R-:W-:-:S03]  /*7fc0*/  ISETP.GT.U32.AND P5, PT, R0, R7, PT ;  /* 0x000000070000720c */ /* 0x000fc60003fa4070 */
[----:B------:R-:W-:Y:S02]  /*7fd0*/  IMAD R6, R0, R6, R12 ;  /* 0x0000000600067224 */ /* 0x000fe400078e020c */
[----:B------:R-:W-:-:S04]  /*7fe0*/  IMAD.MOV.U32 R12, RZ, RZ, R10 ;  /* 0x000000ffff0c7224 */ /* 0x000fc800078e000a */
[----:B------:R-:W-:Y:S01]  /*7ff0*/  @!P1 IMAD.MOV R12, RZ, RZ, -R12 ;  /* 0x000000ffff0c9224 */ /* 0x000fe200078e0a0c */
[----:B------:R-:W-:Y:S03]  /*8000*/  STL [R1+0x434], R9 ;  /* 0x0004340901007387 */ /* 0x000fe60000100800 */
[----:B------:R-:W-:Y:S01]  /*8010*/  @!P5 IMAD.IADD R7, R7, 0x1, -R0 ;  /* 0x000000010707d824 */ /* 0x000fe200078e0a00 */
[----:B------:R0:W-:Y:S01]  /*8020*/  STL [R1+0x430], R12 ;  /* 0x0004300c01007387 */ /* 0x0001e20000100800 */
[----:B------:R-:W-:-:S03]  /*8030*/  ISETP.GE.AND P5, PT, R25, RZ, PT ;  /* 0x000000ff1900720c */ /* 0x000fc60003fa6270 */
[----:B------:R-:W4:Y:S01]  /*8040*/  LDL.LU R25, [R1+0x38] ;  /* 0x0000380001197983 */ /* 0x000f220000300800 */
[----:B------:R-:W-:Y:S01]  /*8050*/  IMAD.HI.U32 R8, R13, R11, RZ ;  /* 0x0000000b0d087227 */ /* 0x000fe200078e00ff */
[----:B------:R-:W-:-:S03]  /*8060*/  IABS R2, R21 ;  /* 0x0000001500027213 */ /* 0x000fc60000000000 */
[----:B------:R-:W-:-:S04]  /*8070*/  IMAD.MOV R8, RZ, RZ, -R8 ;  /* 0x000000ffff087224 */ /* 0x000fc800078e0a08 */
[----:B------:R-:W-:Y:S02]  /*8080*/  IMAD R8, R0, R8, R11 ;  /* 0x0000000800087224 */ /* 0x000fe400078e020b */
[----:B------:R-:W-:-:S03]  /*8090*/  IMAD.HI.U32 R11, R13, R2, RZ ;  /* 0x000000020d0b7227 */ /* 0x000fc600078e00ff */
[----:B------:R-:W-:Y:S01]  /*80a0*/  ISETP.GT.U32.AND P0, PT, R0, R8, PT ;  /* 0x000000080000720c */ /* 0x000fe20003f04070 */
[----:B------:R-:W-:-:S04]  /*80b0*/  IMAD.MOV R11, RZ, RZ, -R11 ;  /* 0x000000ffff0b7224 */ /* 0x000fc800078e0a0b */
[----:B------:R-:W-:Y:S01]  /*80c0*/  IMAD R2, R0, R11, R2 ;  /* 0x0000000b00027224 */ /* 0x000fe200078e0202 */
[----:B-----5:R-:W-:-:S04]  /*80d0*/  IABS R11, R20 ;  /* 0x00000014000b7213 */ /* 0x020fc80000000000 */
[----:B------:R-:W-:-:S03]  /*80e0*/  ISETP.GT.U32.AND P6, PT, R0, R2, PT ;  /* 0x000000020000720c */ /* 0x000fc60003fc4070 */
[----:B------:R-:W-:Y:S02]  /*80f0*/  @!P0 IMAD.IADD R8, R8, 0x1, -R0 ;  /* 0x0000000108088824 */ /* 0x000fe400078e0a00 */
[----:B------:R-:W-:-:S03]  /*8100*/  IMAD.HI.U32 R15, R13, R11, RZ ;  /* 0x0000000b0d0f7227 */ /* 0x000fc600078e00ff */
[----:B------:R-:W-:Y:S01]  /*8110*/  ISETP.GT.U32.AND P4, PT, R0, R8, PT ;  /* 0x000000080000720c */ /* 0x000fe20003f84070 */
[----:B------:R-:W-:-:S04]  /*8120*/  IMAD.MOV R15, RZ, RZ, -R15 ;  /* 0x000000ffff0f7224 */ /* 0x000fc800078e0a0f */
[----:B------:R-:W-:Y:S02]  /*8130*/  @!P6 IMAD.IADD R2, R2, 0x1, -R0 ;  /* 0x000000010202e824 */ /* 0x000fe400078e0a00 */
[----:B------:R-:W-:-:S03]  /*8140*/  IMAD R11, R0, R15, R11 ;  /* 0x0000000f000b7224 */ /* 0x000fc600078e020b */
[----:B------:R-:W-:-:S03]  /*8150*/  ISETP.GT.U32.AND P3, PT, R0, R2, PT ;  /* 0x000000020000720c */ /* 0x000fc60003f64070 */
[----:B------:R-:W-:Y:S01]  /*8160*/  @!P4 IMAD.IADD R8, R8, 0x1, -R0 ;  /* 0x000000010808c824 */ /* 0x000fe200078e0a00 */
[----:B------:R-:W-:-:S03]  /*8170*/  ISETP.GT.U32.AND P4, PT, R0, R11, PT ;  /* 0x0000000b0000720c */ /* 0x000fc60003f84070 */
[----:B------:R-:W-:-:S06]  /*8180*/  @!P2 IMAD.MOV R8, RZ, RZ, -R8 ;  /* 0x000000ffff08a224 */ /* 0x000fcc00078e0a08 */
[--C-:B------:R-:W-:Y:S01]  /*8190*/  @!P3 IMAD.IADD R2, R2, 0x1, -R0.reuse ;  /* 0x000000010202b824 */ /* 0x100fe200078e0a00 */
[----:B------:R-:W-:Y:S02]  /*81a0*/  ISETP.GE.AND P3, PT, R21, RZ, PT ;  /* 0x000000ff1500720c */ /* 0x000fe40003f66270 */
[----:B------:R-:W5:Y:S01]  /*81b0*/  LDL.LU R21, [R1+0x44] ;  /* 0x0000440001157983 */ /* 0x000f620000300800 */
[----:B------:R-:W-:Y:S01]  /*81c0*/  @!P4 IMAD.IADD R11, R11, 0x1, -R0 ;  /* 0x000000010b0bc824 */ /* 0x000fe200078e0a00 */
[----:B------:R-:W-:Y:S02]  /*81d0*/  ISETP.GE.AND P4, PT, R20, RZ, PT ;  /* 0x000000ff1400720c */ /* 0x000fe40003f86270 */
[----:B------:R-:W-:Y:S04]  /*81e0*/  STL [R1+0x42c], R8 ;  /* 0x00042c0801007387 */ /* 0x000fe80000100800 */
[----:B------:R-:W5:Y:S01]  /*81f0*/  LDL.LU R20, [R1+0x48] ;  /* 0x0000480001147983 */ /* 0x000f620000300800 */
[----:B------:R-:W-:-:S02]  /*8200*/  IABS R5, R22 ;  /* 0x0000001600057213 */ /* 0x000fc40000000000 */
[----:B------:R-:W-:-:S03]  /*8210*/  ISETP.GT.U32.AND P6, PT, R0, R4, PT ;  /* 0x000000040000720c */ /* 0x000fc60003fc4070 */
[----:B------:R-:W-:-:S04]  /*8220*/  IMAD.HI.U32 R14, R13, R5, RZ ;  /* 0x000000050d0e7227 */ /* 0x000fc800078e00ff */
[----:B------:R-:W-:-:S04]  /*8230*/  IMAD.MOV R14, RZ, RZ, -R14 ;  /* 0x000000ffff0e7224 */ /* 0x000fc800078e0a0e */
[----:B------:R-:W-:Y:S02]  /*8240*/  IMAD R5, R0, R14, R5 ;  /* 0x0000000e00057224 */ /* 0x000fe400078e0205 */
[----:B------:R-:W-:Y:S01]  /*8250*/  @!P6 IMAD.IADD R4, R4, 0x1, -R0 ;  /* 0x000000010404e824 */ /* 0x000fe200078e0a00 */
[C---:B------:R-:W-:Y:S02]  /*8260*/  ISETP.GT.U32.AND P1, PT, R0.reuse, R6, PT ;  /* 0x000000060000720c */ /* 0x040fe40003f24070 */
[----:B------:R-:W-:Y:S01]  /*8270*/  ISETP.GT.U32.AND P6, PT, R0, R5, PT ;  /* 0x000000050000720c */ /* 0x000fe20003fc4070 */
[----:B------:R-:W-:-:S10]  /*8280*/  @!P3 IMAD.MOV R2, RZ, RZ, -R2 ;  /* 0x000000ffff02b224 */ /* 0x000fd400078e0a02 */
[--C-:B------:R-:W-:Y:S02]  /*8290*/  @!P1 IMAD.IADD R6, R6, 0x1, -R0.reuse ;  /* 0x0000000106069824 */ /* 0x100fe400078e0a00 */
[----:B------:R-:W-:-:S03]  /*82a0*/  @!P6 IMAD.IADD R5, R5, 0x1, -R0 ;  /* 0x000000010505e824 */ /* 0x000fc600078e0a00 */
[C---:B------:R-:W-:Y:S02]  /*82b0*/  ISETP.GT.U32.AND P2, PT, R0.reuse, R6, PT ;  /* 0x000000060000720c */ /* 0x040fe40003f44070 */
[----:B------:R-:W-:Y:S02]  /*82c0*/  ISETP.GT.U32.AND P6, PT, R0, R5, PT ;  /* 0x000000050000720c */ /* 0x000fe40003fc4070 */
[----:B------:R-:W-:-:S09]  /*82d0*/  ISETP.GE.AND P1, PT, R23, RZ, PT ;  /* 0x000000ff1700720c */ /* 0x000fd20003f26270 */
[--C-:B------:R-:W-:Y:S02]  /*82e0*/  @!P2 IMAD.IADD R6, R6, 0x1, -R0.reuse ;  /* 0x000000010606a824 */ /* 0x100fe400078e0a00 */
[----:B------:R-:W-:Y:S02]  /*82f0*/  @!P6 IMAD.IADD R5, R5, 0x1, -R0 ;  /* 0x000000010505e824 */ /* 0x000fe400078e0a00 */
[----:B------:R-:W-:Y:S01]  /*8300*/  @!P1 IMAD.MOV R6, RZ, RZ, -R6 ;  /* 0x000000ffff069224 */ /* 0x000fe200078e0a06 */
[----:B------:R-:W-:-:S13]  /*8310*/  ISETP.GE.AND P3, PT, R22, RZ, PT ;  /* 0x000000ff1600720c */ /* 0x000fda0003f66270 */
[----:B------:R-:W-:Y:S01]  /*8320*/  @!P3 IMAD.MOV R5, RZ, RZ, -R5 ;  /* 0x000000ffff05b224 */ /* 0x000fe200078e0a05 */
[----:B--2---:R-:W-:-:S05]  /*8330*/  IABS R10, R19 ;  /* 0x00000013000a7213 */ /* 0x004fca0000000000 */
[----:B0-----:R-:W-:Y:S01]  /*8340*/  IMAD.HI.U32 R12, R13, R10, RZ ;  /* 0x0000000a0d0c7227 */ /* 0x001fe200078e00ff */
[----:B---3--:R-:W-:-:S03]  /*8350*/  ISETP.GE.AND P0, PT, R29, RZ, PT ;  /* 0x000000ff1d00720c */ /* 0x008fc60003f06270 */
[----:B------:R-:W-:-:S10]  /*8360*/  IMAD.MOV R12, RZ, RZ, -R12 ;  /* 0x000000ffff0c7224 */ /* 0x000fd400078e0a0c */
[----:B------:R-:W-:Y:S01]  /*8370*/  @!P0 IMAD.MOV R7, RZ, RZ, -R7 ;  /* 0x000000ffff078224 */ /* 0x000fe200078e0a07 */
[----:B------:R-:W-:-:S04]  /*8380*/  ISETP.GT.U32.AND P0, PT, R0, R11, PT ;  /* 0x0000000b0000720c */ /* 0x000fc80003f04070 */
[----:B------:R0:W-:Y:S01]  /*8390*/  STL [R1+0x38c], R7 ;  /* 0x00038c0701007387 */ /* 0x0001e20000100800 */
[----:B------:R-:W-:Y:S02]  /*83a0*/  IMAD R10, R0, R12, R10 ;  /* 0x0000000c000a7224 */ /* 0x000fe400078e020a */
[----:B0-----:R-:W-:-:S04]  /*83b0*/  IMAD.MOV.U32 R7, RZ, RZ, R4 ;  /* 0x000000ffff077224 */ /* 0x001fc800078e0004 */
[----:B------:R-:W-:Y:S02]  /*83c0*/  @!P5 IMAD.MOV R7, RZ, RZ, -R7 ;  /* 0x000000ffff07d224 */ /* 0x000fe400078e0a07 */
[----:B------:R-:W-:Y:S01]  /*83d0*/  @!P0 IMAD.IADD R11, R11, 0x1, -R0 ;  /* 0x000000010b0b8824 */ /* 0x000fe200078e0a00 */
[----:B------:R-:W-:Y:S02]  /*83e0*/  ISETP.GE.AND P0, PT, R19, RZ, PT ;  /* 0x000000ff1300720c */ /* 0x000fe40003f06270 */
[----:B------:R-:W-:Y:S01]  /*83f0*/  STL [R1+0x388], R7 ;  /* 0x0003880701007387 */ /* 0x000fe20000100800 */
[----:B------:R-:W-:-:S03]  /*8400*/  ISETP.GT.U32.AND P5, PT, R0, R10, PT ;  /* 0x0000000a0000720c */ /* 0x000fc60003fa4070 */
[----:B------:R-:W-:Y:S04]  /*8410*/  STL [R1+0x428], R2 ;  /* 0x0004280201007387 */ /* 0x000fe80000100800 */
[----:B------:R-:W2:Y:S01]  /*8420*/  LDL.LU R19, [R1+0x70] ;  /* 0x0000700001137983 */ /* 0x000ea20000300800 */
[----:B----4-:R-:W-:Y:S02]  /*8430*/  IABS R9, R18 ;  /* 0x0000001200097213 */ /* 0x010fe40000000000 */
[----:B------:R-:W-:Y:S02]  /*8440*/  ISETP.GE.AND P6, PT, R18, RZ, PT ;  /* 0x000000ff1200720c */ /* 0x000fe40003fc6270 */
[----:B------:R-:W3:Y:S04]  /*8450*/  LDL.LU R18, [R1+0x74] ;  /* 0x0000740001127983 */ /* 0x000ee80000300800 */
[----:B------:R-:W4:Y:S01]  /*8460*/  LDL.LU R29, [R1+0x4c] ;  /* 0x00004c00011d7983 */ /* 0x000f220000300800 */
[----:B------:R-:W-:Y:S01]  /*8470*/  @!P5 IMAD.IADD R10, R10, 0x1, -R0 ;  /* 0x000000010a0ad824 */ /* 0x000fe200078e0a00 */
[----:B------:R-:W-:-:S02]  /*8480*/  IABS R4, R25 ;  /* 0x0000001900047213 */ /* 0x000fc40000000000 */
[----:B------:R-:W-:Y:S01]  /*8490*/  ISETP.GE.AND P5, PT, R25, RZ, PT ;  /* 0x000000ff1900720c */ /* 0x000fe20003fa6270 */
[----:B------:R-:W-:Y:S04]  /*84a0*/  STL [R1+0x424], R6 ;  /* 0x0004240601007387 */ /* 0x000fe80000100800 */
[----:B------:R-:W3:Y:S01]  /*84b0*/  LDL.LU R25, [R1+0x50] ;  /* 0x0000500001197983 */ /* 0x000ee20000300800 */
[----:B------:R-:W-:-:S03]  /*84c0*/  @!P4 IMAD.MOV R11, RZ, RZ, -R11 ;  /* 0x000000ffff0bc224 */ /* 0x000fc600078e0a0b */
        /* <DEDUP_REMOVED lines=17> */
[----:B------:R-:W-:-:S04]  /*85e0*/  IMAD.HI.U32 R2, R13, R4, RZ ;  /* 0x000000040d027227 */ /* 0x000fc800078e00ff */
[----:B------:R-:W-:-:S04]  /*85f0*/  IMAD.MOV R2, RZ, RZ, -R2 ;  /* 0x000000ffff027224 */ /* 0x000fc800078e0a02 */
[----:B------:R-:W-:-:S05]  /*8600*/  IMAD R4, R0, R2, R4 ;  /* 0x0000000200047224 */ /* 0x000fca00078e0204 */
[C---:B------:R-:W-:Y:S02]  /*8610*/  ISETP.GT.U32.AND P4, PT, R0.reuse, R4, PT ;  /* 0x000000040000720c */ /* 0x040fe40003f84070 */
[----:B------:R-:W-:Y:S02]  /*8620*/  ISETP.GT.U32.AND P1, PT, R0, R9, PT ;  /* 0x000000090000720c */ /* 0x000fe40003f24070 */
[----:B------:R-:W-:Y:S01]  /*8630*/  IABS R7, R21 ;  /* 0x0000001500077213 */ /* 0x000fe20000000000 */
[----:B------:R-:W-:-:S04]  /*8640*/  IMAD.HI.U32 R6, R13, R8, RZ ;  /* 0x000000080d067227 */ /* 0x000fc800078e00ff */
[----:B------:R-:W-:-:S04]  /*8650*/  IMAD.HI.U32 R2, R13, R7, RZ ;  /* 0x000000070d027227 */ /* 0x000fc800078e00ff */
[----:B------:R-:W-:Y:S02]  /*8660*/  @!P4 IMAD.IADD R4, R4, 0x1, -R0 ;  /* 0x000000010404c824 */ /* 0x000fe400078e0a00 */
[----:B------:R-:W-:Y:S02]  /*8670*/  IMAD.MOV R2, RZ, RZ, -R2 ;  /* 0x000000ffff027224 */ /* 0x000fe400078e0a02 */
[----:B------:R-:W-:Y:S01]  /*8680*/  @!P1 IMAD.IADD R9, R9, 0x1, -R0 ;  /* 0x0000000109099824 */ /* 0x000fe200078e0a00 */
[C---:B------:R-:W-:Y:S01]  /*8690*/  ISETP.GT.U32.AND P0, PT, R0.reuse, R4, PT ;  /* 0x000000040000720c */ /* 0x040fe20003f04070 */
[----:B------:R-:W-:Y:S02]  /*86a0*/  IMAD.MOV R6, RZ, RZ, -R6 ;  /* 0x000000ffff067224 */ /* 0x000fe400078e0a06 */
[----:B------:R-:W-:Y:S02]  /*86b0*/  IMAD R7, R0, R2, R7 ;  /* 0x0000000200077224 */ /* 0x000fe400078e0207 */
[----:B------:R-:W-:-:S02]  /*86c0*/  IMAD.MOV.U32 R14, RZ, RZ, R9 ;  /* 0x000000ffff0e7224 */ /* 0x000fc400078e0009 */
        /* <DEDUP_REMOVED lines=8> */
[----:B------:R-:W-:Y:S02]  /*8750*/  ISETP.GE.AND P3, PT, R21, RZ, PT ;  /* 0x000000ff1500720c */ /* 0x000fe40003f66270 */
[----:B------:R-:W5:Y:S01]  /*8760*/  LDL.LU R21, [R1+0x60] ;  /* 0x0000600001157983 */ /* 0x000f620000300800 */
[----:B------:R-:W-:-:S08]  /*8770*/  IMAD.MOV.U32 R15, RZ, RZ, R4 ;  /* 0x000000ffff0f7224 */ /* 0x000fd000078e0004 */
[----:B------:R-:W-:Y:S02]  /*8780*/  @!P0 IMAD.IADD R7, R7, 0x1, -R0 ;  /* 0x0000000107078824 */ /* 0x000fe400078e0a00 */
[----:B------:R-:W-:Y:S01]  /*8790*/  @!P5 IMAD.MOV R15, RZ, RZ, -R15 ;  /* 0x000000ffff0fd224 */ /* 0x000fe200078e0a0f */
[----:B------:R-:W-:-:S13]  /*87a0*/  ISETP.GT.U32.AND P5, PT, R0, R8, PT ;  /* 0x000000080000720c */ /* 0x000fda0003fa4070 */
[----:B------:R-:W-:-:S04]  /*87b0*/  @!P5 IMAD.IADD R8, R8, 0x1, -R0 ;  /* 0x000000010808d824 */ /* 0x000fc800078e0a00 */
[----:B------:R-:W-:Y:S01]  /*87c0*/  @!P2 IMAD.MOV R8, RZ, RZ, -R8 ;  /* 0x000000ffff08a224 */ /* 0x000fe200078e0a08 */
[----:B--2---:R-:W-:-:S05]  /*87d0*/  IABS R10, R19 ;  /* 0x00000013000a7213 */ /* 0x004fca0000000000 */
[----:B------:R-:W-:Y:S01]  /*87e0*/  IMAD.HI.U32 R12, R13, R10, RZ ;  /* 0x0000000a0d0c7227 */ /* 0x000fe200078e00ff */
[----:B----4-:R-:W-:Y:S01]  /*87f0*/  IABS R6, R29 ;  /* 0x0000001d00067213 */ /* 0x010fe20000000000 */
[----:B------:R0:W-:Y:S02]  /*8800*/  STL [R1+0x4a9c], R29 ;  /* 0x004a9c1d01007387 */ /* 0x0001e40000100800 */
[----:B------:R-:W-:Y:S01]  /*8810*/  IMAD.MOV R12, RZ, RZ, -R12 ;  /* 0x000000ffff0c7224 */ /* 0x000fe200078e0a0c */
[----:B------:R-:W-:Y:S01]  /*8820*/  ISETP.GE.AND P1, PT, R19, RZ, PT ;  /* 0x000000ff1300720c */ /* 0x000fe20003f26270 */
[----:B------:R1:W-:Y:S02]  /*8830*/  STL [R1+0x414], R14 ;  /* 0x0004140e01007387 */ /* 0x0003e40000100800 */
[----:B------:R-:W-:Y:S01]  /*8840*/  IMAD R10, R0, R12, R10 ;  /* 0x0000000c000a7224 */ /* 0x000fe200078e020a */
[----:B---3--:R-:W-:Y:S02]  /*8850*/  ISETP.GE.AND P4, PT, R18, RZ, PT ;  /* 0x000000ff1200720c */ /* 0x008fe40003f86270 */
[----:B------:R-:W-:Y:S01]  /*8860*/  IABS R11, R18 ;  /* 0x00000012000b7213 */ /* 0x000fe20000000000 */
[----:B------:R-:W2:Y:S01]  /*8870*/  LDL.LU R19, [R1+0x64] ;  /* 0x0000640001137983 */ /* 0x000ea20000300800 */
[----:B0-----:R-:W-:Y:S01]  /*8880*/  IMAD.MOV.U32 R29, RZ, RZ, R7 ;  /* 0x000000ffff1d7224 */ /* 0x001fe200078e0007 */
[----:B------:R-:W-:-:S02]  /*8890*/  IABS R5, R25 ;  /* 0x0000001900057213 */ /* 0x000fc40000000000 */
[----:B------:R-:W3:Y:S01]  /*88a0*/  LDL.LU R18, [R1+0x68] ;  /* 0x0000680001127983 */ /* 0x000ee20000300800 */
[----:B------:R-:W-:Y:S01]  /*88b0*/  @!P3 IMAD.MOV R29, RZ, RZ, -R29 ;  /* 0x000000ffff1db224 */ /* 0x000fe200078e0a1d */
[----:B------:R-:W-:Y:S01]  /*88c0*/  ISETP.GT.U32.AND P6, PT, R0, R10, PT ;  /* 0x0000000a0000720c */ /* 0x000fe20003fc4070 */
[C---:B-1----:R-:W-:Y:S01]  /*88d0*/  IMAD.HI.U32 R14, R13.reuse, R6, RZ ;  /* 0x000000060d0e7227 */ /* 0x042fe200078e00ff */
[----:B------:R-:W-:Y:S04]  /*88e0*/  STL [R1+0x36c], R15 ;  /* 0x00036c0f01007387 */ /* 0x000fe80000100800 */
[----:B------:R0:W-:Y:S01]  /*88f0*/  STL [R1+0x368], R29 ;  /* 0x0003681d01007387 */ /* 0x0001e20000100800 */
[----:B------:R-:W-:-:S04]  /*8900*/  IMAD.HI.U32 R12, R13, R5, RZ ;  /* 0x000000050d0c7227 */ /* 0x000fc800078e00ff */
[----:B------:R-:W-:Y:S01]  /*8910*/  IMAD.MOV R14, RZ, RZ, -R14 ;  /* 0x000000ffff0e7224 */ /* 0x000fe200078e0a0e */
[----:B0-----:R-:W4:Y:S01]  /*8920*/  LDL.LU R29, [R1+0x4a9c] ;  /* 0x004a9c00011d7983 */ /* 0x001f220000300800 */
[----:B------:R-:W-:Y:S02]  /*8930*/  IMAD.MOV R12, RZ, RZ, -R12 ;  /* 0x000000ffff0c7224 */ /* 0x000fe400078e0a0c */
[C---:B------:R-:W-:Y:S02]  /*8940*/  IMAD R6, R0.reuse, R14, R6 ;  /* 0x0000000e00067224 */ /* 0x040fe400078e0206 */
[----:B------:R-:W-:Y:S02]  /*8950*/  IMAD R5, R0, R12, R5 ;  /* 0x0000000c00057224 */ /* 0x000fe400078e0205 */
[----:B------:R-:W-:Y:S01]  /*8960*/  @!P6 IMAD.IADD R10, R10, 0x1, -R0 ;  /* 0x000000010a0ae824 */ /* 0x000fe200078e0a00 */
[C---:B------:R-:W-:Y:S02]  /*8970*/  ISETP.GT.U32.AND P3, PT, R0.reuse, R6, PT ;  /* 0x000000060000720c */ /* 0x040fe40003f64070 */
[----:B------:R-:W-:-:S02]  /*8980*/  ISETP.GT.U32.AND P5, PT, R0, R5, PT ;  /* 0x000000050000720c */ /* 0x000fc40003fa4070 */
[----:B------:R-:W-:Y:S02]  /*8990*/  ISETP.GT.U32.AND P6, PT, R0, R10, PT ;  /* 0x0000000a0000720c */ /* 0x000fe40003fc4070 */
[----:B------:R-:W-:-:S05]  /*89a0*/  IABS R12, R23 ;  /* 0x00000017000c7213 */ /* 0x000fca0000000000 */
[----:B------:R-:W-:-:S04]  /*89b0*/  IMAD.HI.U32 R7, R13, R12, RZ ;  /* 0x0000000c0d077227 */ /* 0x000fc800078e00ff */
[--C-:B------:R-:W-:Y:S02]  /*89c0*/  @!P3 IMAD.IADD R6, R6, 0x1, -R0.reuse ;  /* 0x000000010606b824 */ /* 0x100fe400078e0a00 */
[--C-:B------:R-:W-:Y:S02]  /*89d0*/  @!P5 IMAD.IADD R5, R5, 0x1, -R0.reuse ;  /* 0x000000010505d824 */ /* 0x100fe400078e0a00 */
[----:B------:R-:W-:Y:S01]  /*89e0*/  IMAD.MOV R7, RZ, RZ, -R7 ;  /* 0x000000ffff077224 */ /* 0x000fe200078e0a07 */
[----:B------:R-:W-:Y:S01]  /*89f0*/  ISETP.GT.U32.AND P5, PT, R0, R6, PT ;  /* 0x000000060000720c */ /* 0x000fe20003fa4070 */
[----:B------:R-:W-:Y:S02]  /*8a00*/  @!P6 IMAD.IADD R10, R10, 0x1, -R0 ;  /* 0x000000010a0ae824 */ /* 0x000fe400078e0a00 */
[----:B------:R-:W-:Y:S02]  /*8a10*/  IMAD R7, R0, R7, R12 ;  /* 0x0000000700077224 */ /* 0x000fe400078e020c */
[----:B------:R-:W-:-:S04]  /*8a20*/  IMAD.MOV.U32 R12, RZ, RZ, R10 ;  /* 0x000000ffff0c7224 */ /* 0x000fc800078e000a */
[----:B------:R-:W-:Y:S01]  /*8a30*/  @!P1 IMAD.MOV R12, RZ, RZ, -R12 ;  /* 0x000000ffff0c9224 */ /* 0x000fe200078e0a0c */
[----:B------:R-:W-:Y:S03]  /*8a40*/  STL [R1+0x364], R8 ;  /* 0x0003640801007387 */ /* 0x000fe60000100800 */
[----:B------:R-:W-:Y:S01]  /*8a50*/  @!P5 IMAD.IADD R6, R6, 0x1, -R0 ;  /* 0x000000010606d824 */ /* 0x000fe200078e0a00 */
[----:B------:R0:W-:Y:S01]  /*8a60*/  STL [R1+0x410], R12 ;  /* 0x0004100c01007387 */ /* 0x0001e20000100800 */
[----:B------:R-:W-:-:S03]  /*8a70*/  ISETP.GE.AND P5, PT, R25, RZ, PT ;  /* 0x000000ff1900720c */ /* 0x000fc60003fa6270 */
[----:B------:R-:W3:Y:S01]  /*8a80*/  LDL.LU R25, [R1+0x6c] ;  /* 0x00006c0001197983 */ /* 0x000ee20000300800 */
        /* <DEDUP_REMOVED lines=31> */
[C---:B------:R-:W-:Y:S02]  /*8c80*/  IMAD R4, R0.reuse, R14, R4 ;  /* 0x0000000e00047224 */ /* 0x040fe400078e0204 */
        /* <DEDUP_REMOVED lines=14> */
[----:B--2---:R-:W-:Y:S02]  /*8d70*/  IABS R10, R19 ;  /* 0x00000013000a7213 */ /* 0x004fe40000000000 */
[----:B----4-:R-:W-:-:S03]  /*8d80*/  ISETP.GE.AND P0, PT, R29, RZ, PT ;  /* 0x000000ff1d00720c */ /* 0x010fc60003f06270 */
[----:B0-----:R-:W-:-:S10]  /*8d90*/  IMAD.HI.U32 R12, R13, R10, RZ ;  /* 0x0000000a0d0c7227 */ /* 0x001fd400078e00ff */
[----:B------:R-:W-:Y:S01]  /*8da0*/  @!P0 IMAD.MOV R6, RZ, RZ, -R6 ;  /* 0x000000ffff068224 */ /* 0x000fe200078e0a06 */
[----:B------:R-:W-:-:S04]  /*8db0*/  ISETP.GT.U32.AND P0, PT, R0, R11, PT ;  /* 0x0000000b0000720c */ /* 0x000fc80003f04070 */
[----:B------:R0:W-:Y:S01]  /*8dc0*/  STL [R1+0x358], R6 ;  /* 0x0003580601007387 */ /* 0x0001e20000100800 */
[----:B------:R-:W-:Y:S02]  /*8dd0*/  IMAD.MOV R12, RZ, RZ, -R12 ;  /* 0x000000ffff0c7224 */ /* 0x000fe400078e0a0c */
[----:B0-----:R-:W-:-:S04]  /*8de0*/  IMAD.MOV.U32 R6, RZ, RZ, R5 ;  /* 0x000000ffff067224 */ /* 0x001fc800078e0005 */
[----:B------:R-:W-:Y:S02]  /*8df0*/  @!P5 IMAD.MOV R6, RZ, RZ, -R6 ;  /* 0x000000ffff06d224 */ /* 0x000fe400078e0a06 */
[----:B------:R-:W-:Y:S02]  /*8e00*/  IMAD R10, R0, R12, R10 ;  /* 0x0000000c000a7224 */ /* 0x000fe400078e020a */
[----:B------:R-:W-:Y:S01]  /*8e10*/  @!P0 IMAD.IADD R11, R11, 0x1, -R0 ;  /* 0x000000010b0b8824 */ /* 0x000fe200078e0a00 */
[----:B------:R-:W-:Y:S01]  /*8e20*/  STL [R1+0x354], R6 ;  /* 0x0003540601007387 */ /* 0x000fe20000100800 */
[----:B------:R-:W-:-:S03]  /*8e30*/  ISETP.GE.AND P0, PT, R19, RZ, PT ;  /* 0x000000ff1300720c */ /* 0x000fc60003f06270 */
[----:B------:R-:W-:Y:S01]  /*8e40*/  STL [R1+0x350], R2 ;  /* 0x0003500201007387 */ /* 0x000fe20000100800 */
[----:B------:R-:W-:-:S03]  /*8e50*/  ISETP.GT.U32.AND P5, PT, R0, R10, PT ;  /* 0x0000000a0000720c */ /* 0x000fc60003fa4070 */
[----:B------:R-:W2:Y:S01]  /*8e60*/  LDL.LU R19, [R1+0xa4] ;  /* 0x0000a40001137983 */ /* 0x000ea20000300800 */
[----:B---3--:R-:W-:Y:S02]  /*8e70*/  IABS R8, R18 ;  /* 0x0000001200087213 */ /* 0x008fe40000000000 */
        /* <DEDUP_REMOVED lines=89> */
[----:B------:R-:W-:Y:S02]  /*9410*/  @!P5 IMAD.IADD R4, R4, 0x1, -R0 ;  /* 0x000000010404d824 */ /* 0x000fe400078e0a00 */
        /* <DEDUP_REMOVED lines=82> */
[----:B------:R-:W-:Y:S02]  /*9940*/  @!P2 IMAD.MOV R11, RZ, RZ, -R11 ;  /* 0x000000ffff0ba224 */ /* 0x000fe400078e0a0b */
[----:B------:R-:W-:Y:S01]  /*9950*/  IMAD.HI.U32 R14, R13, R9, RZ ;  /* 0x000000090d0e7227 */ /* 0x000fe200078e00ff */
[----:B------:R-:W3:Y:S04]  /*9960*/  LDL.LU R22, [R1+0xbc] ;  /* 0x0000bc0001167983 */ /* 0x000ee80000300800 */
[----:B------:R-:W-:Y:S01]  /*9970*/  STL [R1+0x308], R11 ;  /* 0x0003080b01007387 */ /* 0x000fe20000100800 */
[----:B------:R-:W-:-:S03]  /*9980*/  IMAD.MOV R14, RZ, RZ, -R14 ;  /* 0x000000ffff0e7224 */ /* 0x000fc600078e0a0e */
[----:B------:R0:W-:Y:S04]  /*9990*/  STL [R1+0x304], R5 ;  /* 0x0003040501007387 */ /* 0x0001e80000100800 */
[----:B------:R-:W3:Y:S01]  /*99a0*/  LDL.LU R23, [R1+0xc0] ;  /* 0x0000c00001177983 */ /* 0x000ee20000300800 */
        /* <DEDUP_REMOVED lines=84> */
[----:B------:R-:W-:Y:S01]  /*9ef0*/  ISETP.GE.AND P5, PT, R25, RZ, PT ;  /* 0x000000ff1900720c */ /* 0x000fe20003fa6270 */
[----:B------:R-:W-:Y:S02]  /*9f00*/  IMAD.HI.U32 R9, R13, R11, RZ ;  /* 0x0000000b0d097227 */ /* 0x000fe400078e00ff */
[----:B------:R-:W3:Y:S02]  /*9f10*/  LDL.LU R25, [R1+0xd4] ;  /* 0x0000d40001197983 */ /* 0x000ee40000300800 */
[----:B------:R-:W-:Y:S01]  /*9f20*/  IMAD.MOV R9, RZ, RZ, -R9 ;  /* 0x000000ffff097224 */ /* 0x000fe200078e0a09 */
[----:B------:R-:W-:-:S03]  /*9f30*/  IABS R2, R22 ;  /* 0x0000001600027213 */ /* 0x000fc60000000000 */
        /* <DEDUP_REMOVED lines=68> */
[----:B------:R-:W-:-:S03]  /*a380*/  IMAD.HI.U32 R14, R13, R8, RZ ;  /* 0x000000080d0e7227 */ /* 0x000fc600078e00ff */
[----:B------:R-:W3:Y:S01]  /*a390*/  LDL.LU R21, [R1+0xf0] ;  /* 0x0000f00001157983 */ /* 0x000ee20000300800 */
[----:B------:R-:W-:Y:S02]  /*a3a0*/  IMAD.MOV R14, RZ, RZ, -R14 ;  /* 0x000000ffff0e7224 */ /* 0x000fe400078e0a0e */
[----:B------:R-:W-:Y:S02]  /*a3b0*/  @!P4 IMAD.MOV R11, RZ, RZ, -R11 ;  /* 0x000000ffff0bc224 */ /* 0x000fe400078e0a0b */
[----:B------:R-:W-:-:S03]  /*a3c0*/  IMAD R8, R0, R14, R8 ;  /* 0x0000000e00087224 */ /* 0x000fc600078e0208 */
[----:B------:R-:W-:Y:S02]  /*a3d0*/  STL [R1+0x2c4], R11 ;  /* 0x0002c40b01007387 */ /* 0x000fe40000100800 */
[----:B------:R-:W-:Y:S02]  /*a3e0*/  ISETP.GT.U32.AND P2, PT, R0, R8, PT ;  /* 0x000000080000720c */ /* 0x000fe40003f44070 */
[----:B------:R0:W-:Y:S04]  /*a3f0*/  STL [R1+0x2c0], R4 ;  /* 0x0002c00401007387 */ /* 0x0001e80000100800 */
[----:B------:R-:W3:Y:S07]  /*a400*/  LDL.LU R23, [R1+0xf4] ;  /* 0x0000f40001177983 */ /* 0x000eee0000300800 */
        /* <DEDUP_REMOVED lines=76> */
[----:B------:R-:W-:-:S04]  /*a8d0*/  IMAD.HI.U32 R8, R13, R11, RZ ;  /* 0x0000000b0d087227 */ /* 0x000fc800078e00ff */
[C---:B------:R-:W-:Y:S02]  /*a8e0*/  IMAD R6, R0.reuse, R6, R12 ;  /* 0x0000000600067224 */ /* 0x040fe400078e020c */
[----:B------:R-:W-:Y:S02]  /*a8f0*/  IMAD.MOV.U32 R12, RZ, RZ, R10 ;  /* 0x000000ffff0c7224 */ /* 0x000fe400078e000a */
[----:B------:R-:W-:Y:S01]  /*a900*/  IMAD.MOV R8, RZ, RZ, -R8 ;  /* 0x000000ffff087224 */ /* 0x000fe200078e0a08 */
[----:B------:R-:W-:Y:S01]  /*a910*/  IABS R2, R21 ;  /* 0x0000001500027213 */ /* 0x000fe20000000000 */
[----:B------:R-:W-:Y:S02]  /*a920*/  @!P1 IMAD.MOV R12, RZ, RZ, -R12 ;  /* 0x000000ffff0c9224 */ /* 0x000fe400078e0a0c */
[C---:B------:R-:W-:Y:S01]  /*a930*/  IMAD R8, R0.reuse, R8, R11 ;  /* 0x0000000800087224 */ /* 0x040fe200078e020b */
[----:B------:R-:W-:Y:S01]  /*a940*/  STL [R1+0x298], R9 ;  /* 0x0002980901007387 */ /* 0x000fe20000100800 */
[----:B------:R-:W-:Y:S01]  /*a950*/  @!P5 IMAD.IADD R7, R7, 0x1, -R0 ;  /* 0x000000010707d824 */ /* 0x000fe200078e0a00 */
[----:B------:R-:W-:Y:S01]  /*a960*/  ISETP.GE.AND P5, PT, R25, RZ, PT ;  /* 0x000000ff1900720c */ /* 0x000fe20003fa6270 */
[----:B------:R-:W-:Y:S01]  /*a970*/  IMAD.HI.U32 R11, R13, R2, RZ ;  /* 0x000000020d0b7227 */ /* 0x000fe200078e00ff */
[----:B------:R0:W-:Y:S01]  /*a980*/  STL [R1+0x294], R12 ;  /* 0x0002940c01007387 */ /* 0x0001e20000100800 */
[----:B------:R-:W-:-:S03]  /*a990*/  ISETP.GT.U32.AND P0, PT, R0, R8, PT ;  /* 0x000000080000720c */ /* 0x000fc60003f04070 */
[----:B------:R-:W3:Y:S01]  /*a9a0*/  LDL.LU R25, [R1+0x108] ;  /* 0x0001080001197983 */ /* 0x000ee20000300800 */
[----:B------:R-:W-:-:S04]  /*a9b0*/  IMAD.MOV R11, RZ, RZ, -R11 ;  /* 0x000000ffff0b7224 */ /* 0x000fc800078e0a0b */
[----:B------:R-:W-:Y:S01]  /*a9c0*/  IMAD R2, R0, R11, R2 ;  /* 0x0000000b00027224 */ /* 0x000fe200078e0202 */
[----:B-----5:R-:W-:-:S04]  /*a9d0*/  IABS R11, R20 ;  /* 0x00000014000b7213 */ /* 0x020fc80000000000 */
[----:B------:R-:W-:Y:S01]  /*a9e0*/  ISETP.GT.U32.AND P6, PT, R0, R2, PT ;  /* 0x000000020000720c */ /* 0x000fe20003fc4070 */
[----:B------:R-:W-:Y:S02]  /*a9f0*/  @!P0 IMAD.IADD R8, R8, 0x1, -R0 ;  /* 0x0000000108088824 */ /* 0x000fe400078e0a00 */
[----:B------:R-:W-:-:S03]  /*aa00*/  IMAD.HI.U32 R15, R13, R11, RZ ;  /* 0x0000000b0d0f7227 */ /* 0x000fc600078e00ff */
[----:B------:R-:W-:Y:S01]  /*aa10*/  ISETP.GT.U32.AND P3, PT, R0, R8, PT ;  /* 0x000000080000720c */ /* 0x000fe20003f64070 */
[----:B------:R-:W-:-:S04]  /*aa20*/  IMAD.MOV R15, RZ, RZ, -R15 ;  /* 0x000000ffff0f7224 */ /* 0x000fc800078e0a0f */
[----:B------:R-:W-:Y:S02]  /*aa30*/  IMAD R11, R0, R15, R11 ;  /* 0x0000000f000b7224 */ /* 0x000fe400078e020b */
[----:B------:R-:W-:-:S05]  /*aa40*/  @!P6 IMAD.IADD R2, R2, 0x1, -R0 ;  /* 0x000000010202e824 */ /* 0x000fca00078e0a00 */
[----:B------:R-:W-:Y:S01]  /*aa50*/  ISETP.GT.U32.AND P2, PT, R0, R2, PT ;  /* 0x000000020000720c */ /* 0x000fe20003f44070 */
[----:B------:R-:W-:Y:S01]  /*aa60*/  @!P3 IMAD.IADD R8, R8, 0x1, -R0 ;  /* 0x000000010808b824 */ /* 0x000fe200078e0a00 */
[----:B------:R-:W-:-:S03]  /*aa70*/  ISETP.GT.U32.AND P3, PT, R0, R11, PT ;  /* 0x0000000b0000720c */ /* 0x000fc60003f64070 */
[----:B------:R-:W-:-:S08]  /*aa80*/  @!P4 IMAD.MOV R8, RZ, RZ, -R8 ;  /* 0x000000ffff08c224 */ /* 0x000fd000078e0a08 */
[--C-:B------:R-:W-:Y:S01]  /*aa90*/  @!P2 IMAD.IADD R2, R2, 0x1, -R0.reuse ;  /* 0x000000010202a824 */ /* 0x100fe200078e0a00 */
[----:B------:R-:W-:Y:S01]  /*aaa0*/  ISETP.GE.AND P2, PT, R21, RZ, PT ;  /* 0x000000ff1500720c */ /* 0x000fe20003f46270 */
[----:B------:R-:W-:Y:S01]  /*aab0*/  @!P3 IMAD.IADD R11, R11, 0x1, -R0 ;  /* 0x000000010b0bb824 */ /* 0x000fe200078e0a00 */
[----:B------:R-:W5:Y:S01]  /*aac0*/  LDL.LU R21, [R1+0x114] ;  /* 0x0001140001157983 */ /* 0x000f620000300800 */
[----:B------:R-:W-:-:S03]  /*aad0*/  ISETP.GE.AND P3, PT, R20, RZ, PT ;  /* 0x000000ff1400720c */ /* 0x000fc60003f66270 */
[----:B------:R-:W-:Y:S04]  /*aae0*/  STL [R1+0x284], R8 ;  /* 0x0002840801007387 */ /* 0x000fe80000100800 */
[----:B------:R-:W5:Y:S01]  /*aaf0*/  LDL.LU R20, [R1+0x118] ;  /* 0x0001180001147983 */ /* 0x000f620000300800 */
[----:B------:R-:W-:Y:S02]  /*ab00*/  IABS R5, R22 ;  /* 0x0000001600057213 */ /* 0x000fe40000000000 */
[----:B------:R-:W-:-:S03]  /*ab10*/  ISETP.GT.U32.AND P6, PT, R0, R4, PT ;  /* 0x000000040000720c */ /* 0x000fc60003fc4070 */
[----:B------:R-:W-:-:S04]  /*ab20*/  IMAD.HI.U32 R14, R13, R5, RZ ;  /* 0x000000050d0e7227 */ /* 0x000fc800078e00ff */
[----:B------:R-:W-:-:S04]  /*ab30*/  IMAD.MOV R14, RZ, RZ, -R14 ;  /* 0x000000ffff0e7224 */ /* 0x000fc800078e0a0e */
[----:B------:R-:W-:Y:S02]  /*ab40*/  IMAD R5, R0, R14, R5 ;  /* 0x0000000e00057224 */ /* 0x000fe400078e0205 */
[----:B------:R-:W-:-:S03]  /*ab50*/  @!P6 IMAD.IADD R4, R4, 0x1, -R0 ;  /* 0x000000010404e824 */ /* 0x000fc600078e0a00 */
[C---:B------:R-:W-:Y:S02]  /*ab60*/  ISETP.GT.U32.AND P6, PT, R0.reuse, R5, PT ;  /* 0x000000050000720c */ /* 0x040fe40003fc4070 */
[----:B------:R-:W-:-:S11]  /*ab70*/  ISETP.GT.U32.AND P1, PT, R0, R6, PT ;  /* 0x000000060000720c */ /* 0x000fd60003f24070 */
[--C-:B------:R-:W-:Y:S02]  /*ab80*/  @!P6 IMAD.IADD R5, R5, 0x1, -R0.reuse ;  /* 0x000000010505e824 */ /* 0x100fe400078e0a00 */
[----:B------:R-:W-:-:S03]  /*ab90*/  @!P1 IMAD.IADD R6, R6, 0x1, -R0 ;  /* 0x0000000106069824 */ /* 0x000fc600078e0a00 */
[C---:B------:R-:W-:Y:S01]  /*aba0*/  ISETP.GT.U32.AND P6, PT, R0.reuse, R5, PT ;  /* 0x000000050000720c */ /* 0x040fe20003fc4070 */
[----:B------:R-:W-:Y:S01]  /*abb0*/  @!P2 IMAD.MOV R2, RZ, RZ, -R2 ;  /* 0x000000ffff02a224 */ /* 0x000fe200078e0a02 */
[----:B------:R-:W-:Y:S02]  /*abc0*/  ISETP.GT.U32.AND P4, PT, R0, R6, PT ;  /* 0x000000060000720c */ /* 0x000fe40003f84070 */
[----:B------:R-:W-:-:S09]  /*abd0*/  ISETP.GE.AND P1, PT, R23, RZ, PT ;  /* 0x000000ff1700720c */ /* 0x000fd20003f26270 */
[--C-:B------:R-:W-:Y:S02]  /*abe0*/  @!P6 IMAD.IADD R5, R5, 0x1, -R0.reuse ;  /* 0x000000010505e824 */ /* 0x100fe400078e0a00 */
[----:B------:R-:W-:-:S04]  /*abf0*/  @!P4 IMAD.IADD R6, R6, 0x1, -R0 ;  /* 0x000000010606c824 */ /* 0x000fc800078e0a00 */
        /* <DEDUP_REMOVED lines=23> */
[----:B------:R-:W-:Y:S01]  /*ad70*/  IMAD.HI.U32 R14, R13, R9, RZ ;  /* 0x000000090d0e7227 */ /* 0x000fe200078e00ff */
[----:B------:R-:W-:-:S03]  /*ad80*/  IABS R4, R25 ;  /* 0x0000001900047213 */ /* 0x000fc60000000000 */
[----:B------:R-:W-:Y:S01]  /*ad90*/  IMAD.MOV R14, RZ, RZ, -R14 ;  /* 0x000000ffff0e7224 */ /* 0x000fe200078e0a0e */
[----:B------:R-:W-:Y:S01]  /*ada0*/  STL [R1+0x274], R6 ;  /* 0x0002740601007387 */ /* 0x000fe20000100800 */
[--C-:B------:R-:W-:Y:S01]  /*adb0*/  @!P5 IMAD.IADD R10, R10, 0x1, -R0.reuse ;  /* 0x000000010a0ad824 */ /* 0x100fe200078e0a00 */
[----:B------:R-:W-:Y:S01]  /*adc0*/  ISETP.GE.AND P5, PT, R25, RZ, PT ;  /* 0x000000ff1900720c */ /* 0x000fe20003fa6270 */
[C---:B------:R-:W-:Y:S01]  /*add0*/  IMAD R9, R0.reuse, R14, R9 ;  /* 0x0000000e00097224 */ /* 0x040fe200078e0209 */
[----:B------:R-:W3:Y:S04]  /*ade0*/  LDL.LU R25, [R1+0x120] ;  /* 0x0001200001197983 */ /* 0x000ee80000300800 */
[C---:B------:R-:W-:Y:S01]  /*adf0*/  ISETP.GT.U32.AND P4, PT, R0.reuse, R9, PT ;  /* 0x000000090000720c */ /* 0x040fe20003f84070 */
[----:B------:R-:W-:Y:S01]  /*ae00*/  @!P3 IMAD.MOV R11, RZ, RZ, -R11 ;  /* 0x000000ffff0bb224 */ /* 0x000fe200078e0a0b */
[----:B------:R-:W3:Y:S04]  /*ae10*/  LDL.LU R22, [R1+0x124] ;  /* 0x0001240001167983 */ /* 0x000ee80000300800 */
[----:B------:R-:W-:Y:S04]  /*ae20*/  STL [R1+0x270], R11 ;  /* 0x0002700b01007387 */ /* 0x000fe80000100800 */
[----:B------:R0:W-:Y:S03]  /*ae30*/  STL [R1+0x26c], R5 ;  /* 0x00026c0501007387 */ /* 0x0001e60000100800 */
[----:B------:R-:W-:Y:S01]  /*ae40*/  @!P4 IMAD.IADD R9, R9, 0x1, -R0 ;  /* 0x000000010909c824 */ /* 0x000fe200078e0a00 */
[----:B------:R-:W-:Y:S01]  /*ae50*/  ISETP.GT.U32.AND P4, PT, R0, R10, PT ;  /* 0x0000000a0000720c */ /* 0x000fe20003f84070 */
[----:B------:R-:W3:-:S12]  /*ae60*/  LDL.LU R23, [R1+0x128] ;  /* 0x0001280001177983 */ /* 0x000ed80000300800 */
        /* <DEDUP_REMOVED lines=44> */
[----:B------:R1:W-:Y:S01]  /*b130*/  STL [R1+0x264], R14 ;  /* 0x0002640e01007387 */ /* 0x0003e20000100800 */
[----:B0-----:R-:W-:Y:S01]  /*b140*/  IMAD.MOV.U32 R29, RZ, RZ, R7 ;  /* 0x000000ffff1d7224 */ /* 0x001fe200078e0007 */
[----:B---3--:R-:W-:Y:S02]  /*b150*/  ISETP.GE.AND P3, PT, R18, RZ, PT ;  /* 0x000000ff1200720c */ /* 0x008fe40003f66270 */
[----:B------:R-:W2:Y:S01]  /*b160*/  LDL.LU R19, [R1+0x134] ;  /* 0x0001340001137983 */ /* 0x000ea20000300800 */
[----:B------:R-:W-:Y:S01]  /*b170*/  @!P2 IMAD.MOV R29, RZ, RZ, -R29 ;  /* 0x000000ffff1da224 */ /* 0x000fe200078e0a1d */
[----:B------:R-:W-:Y:S01]  /*b180*/  IABS R11, R18 ;  /* 0x00000012000b7213 */ /* 0x000fe20000000000 */
[----:B------:R-:W-:Y:S01]  /*b190*/  IMAD R10, R0, R12, R10 ;  /* 0x0000000c000a7224 */ /* 0x000fe200078e020a */
[----:B------:R-:W3:Y:S01]  /*b1a0*/  LDL.LU R18, [R1+0x138] ;  /* 0x0001380001127983 */ /* 0x000ee20000300800 */
[----:B------:R-:W-:-:S03]  /*b1b0*/  IABS R5, R25 ;  /* 0x0000001900057213 */ /* 0x000fc60000000000 */
[----:B------:R-:W-:Y:S01]  /*b1c0*/  STL [R1+0x260], R15 ;  /* 0x0002600f01007387 */ /* 0x000fe20000100800 */
[----:B-1----:R-:W-:-:S03]  /*b1d0*/  IMAD.HI.U32 R14, R13, R6, RZ ;  /* 0x000000060d0e7227 */ /* 0x002fc600078e00ff */
[----:B------:R0:W-:Y:S01]  /*b1e0*/  STL [R1+0x25c], R29 ;  /* 0x00025c1d01007387 */ /* 0x0001e20000100800 */
[C---:B------:R-:W-:Y:S01]  /*b1f0*/  ISETP.GT.U32.AND P6, PT, R0.reuse, R10, PT ;  /* 0x0000000a0000720c */ /* 0x040fe20003fc4070 */
[----:B------:R-:W-:Y:S02]  /*b200*/  IMAD.HI.U32 R12, R13, R5, RZ ;  /* 0x000000050d0c7227 */ /* 0x000fe400078e00ff */
[----:B0-----:R-:W4:Y:S02]  /*b210*/  LDL.LU R29, [R1+0x4a8c] ;  /* 0x004a8c00011d7983 */ /* 0x001f240000300800 */
[----:B------:R-:W-:Y:S02]  /*b220*/  IMAD.MOV R14, RZ, RZ, -R14 ;  /* 0x000000ffff0e7224 */ /* 0x000fe400078e0a0e */
[----:B------:R-:W-:Y:S02]  /*b230*/  IMAD.MOV R12, RZ, RZ, -R12 ;  /* 0x000000ffff0c7224 */ /* 0x000fe400078e0a0c */
[----:B------:R-:W-:-:S02]  /*b240*/  IMAD R6, R0, R14, R6 ;  /* 0x0000000e00067224 */ /* 0x000fc400078e0206 */
[----:B------:R-:W-:Y:S02]  /*b250*/  IMAD R5, R0, R12, R5 ;  /* 0x0000000c00057224 */ /* 0x000fe400078e0205 */
[----:B------:R-:W-:Y:S01]  /*b260*/  @!P6 IMAD.IADD R10, R10, 0x1, -R0 ;  /* 0x000000010a0ae824 */ /* 0x000fe200078e0a00 */
[C---:B------:R-:W-:Y:S02]  /*b270*/  ISETP.GT.U32.AND P2, PT, R0.reuse, R6, PT ;  /* 0x000000060000720c */ /* 0x040fe40003f44070 */
[C---:B------:R-:W-:Y:S01]  /*b280*/  ISETP.GT.U32.AND P5, PT, R0.reuse, R5, PT ;  /* 0x000000050000720c */ /* 0x040fe20003fa4070 */
[----:B------:R-:W-:Y:S01]  /*b290*/  IMAD.HI.U32 R9, R13, R11, RZ ;  /* 0x0000000b0d097227 */ /* 0x000fe200078e00ff */
[----:B------:R-:W-:Y:S02]  /*b2a0*/  ISETP.GT.U32.AND P6, PT, R0, R10, PT ;  /* 0x0000000a0000720c */ /* 0x000fe40003fc4070 */
[----:B------:R-:W-:Y:S01]  /*b2b0*/  IABS R12, R23 ;  /* 0x00000017000c7213 */ /* 0x000fe20000000000 */
[----:B------:R-:W-:Y:S01]  /*b2c0*/  IMAD.MOV R9, RZ, RZ, -R9 ;  /* 0x000000ffff097224 */ /* 0x000fe200078e0a09 */
[----:B------:R-:W-:-:S03]  /*b2d0*/  IABS R2, R22 ;  /* 0x0000001600027213 */ /* 0x000fc60000000000 */
[----:B------:R-:W-:Y:S02]  /*b2e0*/  IMAD R9, R0, R9, R11 ;  /* 0x0000000900097224 */ /* 0x000fe400078e020b */
[----:B------:R-:W-:Y:S02]  /*b2f0*/  @!P2 IMAD.IADD R6, R6, 0x1, -R0 ;  /* 0x000000010606a824 */ /* 0x000fe400078e0a00 */
[----:B------:R-:W-:Y:S01]  /*b300*/  IMAD.HI.U32 R7, R13, R12, RZ ;  /* 0x0000000c0d077227 */ /* 0x000fe200078e00ff */
[----:B------:R-:W-:-:S03]  /*b310*/  ISETP.GT.U32.AND P0, PT, R0, R9, PT ;  /* 0x000000090000720c */ /* 0x000fc60003f04070 */
[----:B------:R-:W-:Y:S01]  /*b320*/  @!P5 IMAD.IADD R5, R5, 0x1, -R0 ;  /* 0x000000010505d824 */ /* 0x000fe200078e0a00 */
[----:B------:R-:W-:Y:S01]  /*b330*/  ISETP.GT.U32.AND P5, PT, R0, R6, PT ;  /* 0x000000060000720c */ /* 0x000fe20003fa4070 */
[----:B------:R-:W-:-:S04]  /*b340*/  IMAD.HI.U32 R11, R13, R2, RZ ;  /* 0x000000020d0b7227 */ /* 0x000fc800078e00ff */
[----:B------:R-:W-:Y:S02]  /*b350*/  IMAD.MOV R7, RZ, RZ, -R7 ;  /* 0x000000ffff077224 */ /* 0x000fe400078e0a07 */
[----:B------:R-:W-:Y:S02]  /*b360*/  @!P6 IMAD.IADD R10, R10, 0x1, -R0 ;  /* 0x000000010a0ae824 */ /* 0x000fe400078e0a00 */
[----:B------:R-:W-:Y:S02]  /*b370*/  IMAD.MOV R11, RZ, RZ, -R11 ;  /* 0x000000ffff0b7224 */ /* 0x000fe400078e0a0b */
[C---:B------:R-:W-:Y:S02]  /*b380*/  IMAD R7, R0.reuse, R7, R12 ;  /* 0x0000000700077224 */ /* 0x040fe400078e020c */
[----:B------:R-:W-:Y:S02]  /*b390*/  IMAD.MOV.U32 R12, RZ, RZ, R10 ;  /* 0x000000ffff0c7224 */ /* 0x000fe400078e000a */
[----:B------:R-:W-:-:S02]  /*b3a0*/  IMAD R2, R0, R11, R2 ;  /* 0x0000000b00027224 */ /* 0x000fc400078e0202 */
[----:B------:R-:W-:Y:S01]  /*b3b0*/  @!P1 IMAD.MOV R12, RZ, RZ, -R12 ;  /* 0x000000ffff0c9224 */ /* 0x000fe200078e0a0c */
[----:B------:R-:W-:Y:S01]  /*b3c0*/  STL [R1+0x258], R8 ;  /* 0x0002580801007387 */ /* 0x000fe20000100800 */
[--C-:B------:R-:W-:Y:S01]  /*b3d0*/  @!P5 IMAD.IADD R6, R6, 0x1, -R0.reuse ;  /* 0x000000010606d824 */ /* 0x100fe200078e0a00 */
[C---:B------:R-:W-:Y:S01]  /*b3e0*/  ISETP.GT.U32.AND P6, PT, R0.reuse, R2, PT ;  /* 0x000000020000720c */ /* 0x040fe20003fc4070 */
[----:B------:R-:W-:Y:S01]  /*b3f0*/  @!P0 IMAD.IADD R9, R9, 0x1, -R0 ;  /* 0x0000000109098824 */ /* 0x000fe200078e0a00 */
[----:B------:R0:W-:Y:S01]  /*b400*/  STL [R1+0x254], R12 ;  /* 0x0002540c01007387 */ /* 0x0001e20000100800 */
[----:B------:R-:W-:Y:S02]  /*b410*/  ISETP.GE.AND P5, PT, R25, RZ, PT ;  /* 0x000000ff1900720c */ /* 0x000fe40003fa6270 */
[----:B-----5:R-:W-:Y:S01]  /*b420*/  IABS R11, R20 ;  /* 0x00000014000b7213 */ /* 0x020fe20000000000 */
[----:B------:R-:W5:Y:S01]  /*b430*/  LDL.LU R25, [R1+0x13c] ;  /* 0x00013c0001197983 */ /* 0x000f620000300800 */
[----:B------:R-:W-:-:S03]  /*b440*/  ISETP.GT.U32.AND P2, PT, R0, R9, PT ;  /* 0x000000090000720c */ /* 0x000fc60003f44070 */
[----:B------:R-:W-:-:S04]  /*b450*/  IMAD.HI.U32 R15, R13, R11, RZ ;  /* 0x0000000b0d0f7227 */ /* 0x000fc800078e00ff */
[----:B------:R-:W-:Y:S02]  /*b460*/  IMAD.MOV R15, RZ, RZ, -R15 ;  /* 0x000000ffff0f7224 */ /* 0x000fe400078e0a0f */
[--C-:B------:R-:W-:Y:S02]  /*b470*/  @!P6 IMAD.IADD R2, R2, 0x1, -R0.reuse ;  /* 0x000000010202e824 */ /* 0x100fe400078e0a00 */
[C---:B------:R-:W-:Y:S02]  /*b480*/  IMAD R11, R0.reuse, R15, R11 ;  /* 0x0000000f000b7224 */ /* 0x040fe400078e020b */
[----:B------:R-:W-:Y:S01]  /*b490*/  @!P2 IMAD.IADD R9, R9, 0x1, -R0 ;  /* 0x000000010909a824 */ /* 0x000fe200078e0a00 */
[C---:B------:R-:W-:Y:S02]  /*b4a0*/  ISETP.GT.U32.AND P4, PT, R0.reuse, R2, PT ;  /* 0x000000020000720c */ /* 0x040fe40003f84070 */
[----:B------:R-:W-:Y:S01]  /*b4b0*/  ISETP.GT.U32.AND P2, PT, R0, R11, PT ;  /* 0x0000000b0000720c */ /* 0x000fe20003f44070 */
[----:B------:R-:W-:-:S10]  /*b4c0*/  @!P3 IMAD.MOV R9, RZ, RZ, -R9 ;  /* 0x000000ffff09b224 */ /* 0x000fd400078e0a09 */
        /* <DEDUP_REMOVED lines=28> */
[----:B0-----:R-:W-:Y:S01]  /*b690*/  IMAD.HI.U32 R12, R13, R10, RZ ;  /* 0x0000000a0d0c7227 */ /* 0x001fe200078e00ff */
[----:B---3--:R-:W-:-:S09]  /*b6a0*/  IABS R8, R18 ;  /* 0x0000001200087213 */ /* 0x008fd20000000000 */
[----:B------:R-:W-:Y:S01]  /*b6b0*/  @!P0 IMAD.MOV R6, RZ, RZ, -R6 ;  /* 0x000000ffff068224 */ /* 0x000fe200078e0a06 */
[----:B------:R-:W-:-:S04]  /*b6c0*/  ISETP.GT.U32.AND P0, PT, R0, R11, PT ;  /* 0x0000000b0000720c */ /* 0x000fc80003f04070 */
[----:B------:R0:W-:Y:S01]  /*b6d0*/  STL [R1+0x24c], R6 ;  /* 0x00024c0601007387 */ /* 0x0001e20000100800 */
[----:B------:R-:W-:Y:S02]  /*b6e0*/  IMAD.MOV R12, RZ, RZ, -R12 ;  /* 0x000000ffff0c7224 */ /* 0x000fe400078e0a0c */
[----:B0-----:R-:W-:-:S04]  /*b6f0*/  IMAD.MOV.U32 R6, RZ, RZ, R5 ;  /* 0x000000ffff067224 */ /* 0x001fc800078e0005 */
[----:B------:R-:W-:Y:S02]  /*b700*/  @!P5 IMAD.MOV R6, RZ, RZ, -R6 ;  /* 0x000000ffff06d224 */ /* 0x000fe400078e0a06 */
[----:B------:R-:W-:-:S03]  /*b710*/  IMAD.HI.U32 R14, R13, R8, RZ ;  /* 0x000000080d0e7227 */ /* 0x000fc600078e00ff */
[----:B------:R-:W-:Y:S01]  /*b720*/  STL [R1+0x248], R6 ;  /* 0x0002480601007387 */ /* 0x000fe20000100800 */
[----:B------:R-:W-:Y:S01]  /*b730*/  @!P0 IMAD.IADD R11, R11, 0x1, -R0 ;  /* 0x000000010b0b8824 */ /* 0x000fe200078e0a00 */
[----:B------:R-:W-:Y:S01]  /*b740*/  ISETP.GE.AND P0, PT, R19, RZ, PT ;  /* 0x000000ff1300720c */ /* 0x000fe20003f06270 */
[----:B------:R-:W-:Y:S01]  /*b750*/  IMAD R10, R0, R12, R10 ;  /* 0x0000000c000a7224 */ /* 0x000fe200078e020a */
[----:B------:R-:W-:Y:S01]  /*b760*/  STL [R1+0x244], R2 ;  /* 0x0002440201007387 */ /* 0x000fe20000100800 */
[----:B------:R-:W-:-:S03]  /*b770*/  IMAD.MOV R14, RZ, RZ, -R14 ;  /* 0x000000ffff0e7224 */ /* 0x000fc600078e0a0e */
[----:B------:R-:W2:Y:S01]  /*b780*/  LDL.LU R19, [R1+0x174] ;  /* 0x0001740001137983 */ /* 0x000ea20000300800 */
[----:B------:R-:W-:Y:S02]  /*b790*/  ISETP.GE.AND P6, PT, R18, RZ, PT ;  /* 0x000000ff1200720c */ /* 0x000fe40003fc6270 */
[C---:B------:R-:W-:Y:S01]  /*b7a0*/  ISETP.GT.U32.AND P5, PT, R0.reuse, R10, PT ;  /* 0x0000000a0000720c */ /* 0x040fe20003fa4070 */
[----:B------:R-:W3:Y:S01]  /*b7b0*/  LDL.LU R18, [R1+0x178] ;  /* 0x0001780001127983 */ /* 0x000ee20000300800 */
[----:B------:R-:W-:-:S03]  /*b7c0*/  IMAD R8, R0, R14, R8 ;  /* 0x0000000e00087224 */ /* 0x000fc600078e0208 */
[----:B------:R-:W4:Y:S02]  /*b7d0*/  LDL.LU R29, [R1+0x150] ;  /* 0x00015000011d7983 */ /* 0x000f240000300800 */
[----:B------:R-:W-:Y:S02]  /*b7e0*/  ISETP.GT.U32.AND P3, PT, R0, R8, PT ;  /* 0x000000080000720c */ /* 0x000fe40003f64070 */
[----:B-----5:R-:W-:Y:S01]  /*b7f0*/  IABS R5, R25 ;  /* 0x0000001900057213 */ /* 0x020fe20000000000 */
[----:B------:R-:W-:Y:S03]  /*b800*/  STL [R1+0x240], R7 ;  /* 0x0002400701007387 */ /* 0x000fe60000100800 */
[--C-:B------:R-:W-:Y:S01]  /*b810*/  @!P5 IMAD.IADD R10, R10, 0x1, -R0.reuse ;  /* 0x000000010a0ad824 */ /* 0x100fe200078e0a00 */
[----:B------:R-:W-:Y:S02]  /*b820*/  ISETP.GE.AND P5, PT, R25, RZ, PT ;  /* 0x000000ff1900720c */ /* 0x000fe40003fa6270 */
[----:B------:R-:W5:Y:S04]  /*b830*/  LDL.LU R25, [R1+0x154] ;  /* 0x0001540001197983 */ /* 0x000f680000300800 */
[----:B------:R-:W-:Y:S01]  /*b840*/  @!P3 IMAD.IADD R8, R8, 0x1, -R0 ;  /* 0x000000010808b824 */ /* 0x000fe200078e0a00 */
[----:B------:R-:W-:Y:S01]  /*b850*/  ISETP.GT.U32.AND P3, PT, R0, R10, PT ;  /* 0x0000000a0000720c */ /* 0x000fe20003f64070 */
[----:B------:R-:W5:Y:S01]  /*b860*/  LDL.LU R21, [R1+0x158] ;  /* 0x0001580001157983 */ /* 0x000f620000300800 */
[----:B------:R-:W-:-:S05]  /*b870*/  @!P2 IMAD.MOV R11, RZ, RZ, -R11 ;  /* 0x000000ffff0ba224 */ /* 0x000fca00078e0a0b */
[----:B------:R-:W-:Y:S06]  /*b880*/  STL [R1+0x23c], R11 ;  /* 0x00023c0b01007387 */ /* 0x000fec0000100800 */
[----:B------:R-:W-:Y:S01]  /*b890*/  @!P3 IMAD.IADD R10, R10, 0x1, -R0 ;  /* 0x000000010a0ab824 */ /* 0x000fe200078e0a00 */
[----:B------:R0:W-:Y:S04]  /*b8a0*/  STL [R1+0x238], R4 ;  /* 0x0002380401007387 */ /* 0x0001e80000100800 */
[----:B------:R-:W5:Y:S01]  /*b8b0*/  LDL.LU R23, [R1+0x15c] ;  /* 0x00015c0001177983 */ /* 0x000f620000300800 */
[----:B0-----:R-:W-:-:S04]  /*b8c0*/  IMAD.MOV.U32 R4, RZ, RZ, R10 ;  /* 0x000000ffff047224 */ /* 0x001fc800078e000a */
[----:B------:R-:W-:Y:S01]  /*b8d0*/  @!P0 IMAD.MOV R4, RZ, RZ, -R4 ;  /* 0x000000ffff048224 */ /* 0x000fe200078e0a04 */
[----:B------:R-:W-:Y:S02]  /*b8e0*/  IABS R9, R20 ;  /* 0x0000001400097213 */ /* 0x000fe40000000000 */
        /* <DEDUP_REMOVED lines=24> */
[--C-:B------:R-:W-:Y:S01]  /*ba70*/  @!P0 IMAD.IADD R9, R9, 0x1, -R0.reuse ;  /* 0x0000000109098824 */ /* 0x100fe200078e0a00 */
[----:B------:R-:W-:Y:S02]  /*ba80*/  ISETP.GT.U32.AND P0, PT, R0, R6, PT ;  /* 0x000000060000720c */ /* 0x000fe40003f04070 */
[----:B------:R-:W-:Y:S01]  /*ba90*/  ISETP.GE.AND P4, PT, R22, RZ, PT ;  /* 0x000000ff1600720c */ /* 0x000fe20003f86270 */
[----:B------:R-:W-:Y:S01]  /*baa0*/  IMAD.MOV.U32 R15, RZ, RZ, R5 ;  /* 0x000000ffff0f7224 */ /* 0x000fe200078e0005 */
[----:B------:R-:W5:Y:S09]  /*bab0*/  LDL.LU R22, [R1+0x164] ;  /* 0x0001640001167983 */ /* 0x000f720000300800 */
[----:B------:R-:W-:-:S02]  /*bac0*/  @!P0 IMAD.IADD R6, R6, 0x1, -R0 ;  /* 0x0000000106068824 */ /* 0x000fc400078e0a00 */
        /* <DEDUP_REMOVED lines=16> */
[C---:B------:R-:W-:Y:S01]  /*bbd0*/  IMAD R10, R0.reuse, R12, R10 ;  /* 0x0000000c000a7224 */ /* 0x040fe200078e020a */
[----:B------:R-:W3:Y:S04]  /*bbe0*/  LDL.LU R18, [R1+0x16c] ;  /* 0x00016c0001127983 */ /* 0x000ee80000300800 */
[----:B------:R-:W-:Y:S01]  /*bbf0*/  STL [R1+0x22c], R15 ;  /* 0x00022c0f01007387 */ /* 0x000fe20000100800 */
[----:B------:R-:W-:-:S03]  /*bc00*/  ISETP.GT.U32.AND P6, PT, R0, R10, PT ;  /* 0x0000000a0000720c */ /* 0x000fc60003fc4070 */
[----:B------:R0:W-:Y:S01]  /*bc10*/  STL [R1+0x228], R29 ;  /* 0x0002281d01007387 */ /* 0x0001e20000100800 */
[----:B-----5:R-:W-:Y:S01]  /*bc20*/  IABS R4, R25 ;  /* 0x0000001900047213 */ /* 0x020fe20000000000 */
[C---:B-1----:R-:W-:Y:S02]  /*bc30*/  IMAD.HI.U32 R14, R13.reuse, R7, RZ ;  /* 0x000000070d0e7227 */ /* 0x042fe400078e00ff */
[----:B0-----:R-:W4:Y:S02]  /*bc40*/  LDL.LU R29, [R1+0x4a88] ;  /* 0x004a8800011d7983 */ /* 0x001f240000300800 */
[----:B------:R-:W-:-:S04]  /*bc50*/  IMAD.HI.U32 R12, R13, R4, RZ ;  /* 0x000000040d0c7227 */ /* 0x000fc800078e00ff */
[----:B------:R-:W-:Y:S02]  /*bc60*/  IMAD.MOV R14, RZ, RZ, -R14 ;  /* 0x000000ffff0e7224 */ /* 0x000fe400078e0a0e */
[----:B------:R-:W-:-:S04]  /*bc70*/  IMAD.HI.U32 R8, R13, R11, RZ ;  /* 0x0000000b0d087227 */ /* 0x000fc800078e00ff */
[----:B------:R-:W-:Y:S02]  /*bc80*/  IMAD.MOV R12, RZ, RZ, -R12 ;  /* 0x000000ffff0c7224 */ /* 0x000fe400078e0a0c */
[----:B------:R-:W-:Y:S02]  /*bc90*/  IMAD R7, R0, R14, R7 ;  /* 0x0000000e00077224 */ /* 0x000fe400078e0207 */
[----:B------:R-:W-:Y:S01]  /*bca0*/  IMAD.MOV R8, RZ, RZ, -R8 ;  /* 0x000000ffff087224 */ /* 0x000fe200078e0a08 */
[----:B------:R-:W-:Y:S01]  /*bcb0*/  IABS R2, R21 ;  /* 0x0000001500027213 */ /* 0x000fe20000000000 */
[----:B------:R-:W-:Y:S01]  /*bcc0*/  @!P6 IMAD.IADD R10, R10, 0x1, -R0 ;  /* 0x000000010a0ae824 */ /* 0x000fe200078e0a00 */
[C---:B------:R-:W-:Y:S01]  /*bcd0*/  ISETP.GT.U32.AND P4, PT, R0.reuse, R7, PT ;  /* 0x000000070000720c */ /* 0x040fe20003f84070 */
[C---:B------:R-:W-:Y:S02]  /*bce0*/  IMAD R4, R0.reuse, R12, R4 ;  /* 0x0000000c00047224 */ /* 0x040fe400078e0204 */
[C---:B------:R-:W-:Y:S01]  /*bcf0*/  IMAD R8, R0.reuse, R8, R11 ;  /* 0x0000000800087224 */ /* 0x040fe200078e020b */
[C---:B------:R-:W-:Y:S01]  /*bd00*/  ISETP.GT.U32.AND P6, PT, R0.reuse, R10, PT ;  /* 0x0000000a0000720c */ /* 0x040fe20003fc4070 */
[----:B------:R-:W-:Y:S01]  /*bd10*/  IMAD.HI.U32 R11, R13, R2, RZ ;  /* 0x000000020d0b7227 */ /* 0x000fe200078e00ff */
[----:B------:R-:W-:-:S02]  /*bd20*/  ISETP.GT.U32.AND P5, PT, R0, R4, PT ;  /* 0x000000040000720c */ /* 0x000fc40003fa4070 */
[----:B------:R-:W-:Y:S01]  /*bd30*/  ISETP.GT.U32.AND P0, PT, R0, R8, PT ;  /* 0x000000080000720c */ /* 0x000fe20003f04070 */
[----:B------:R-:W-:Y:S01]  /*bd40*/  IMAD.MOV R11, RZ, RZ, -R11 ;  /* 0x000000ffff0b7224 */ /* 0x000fe200078e0a0b */
[----:B------:R-:W-:-:S03]  /*bd50*/  IABS R12, R23 ;  /* 0x00000017000c7213 */ /* 0x000fc60000000000 */
[----:B------:R-:W-:Y:S02]  /*bd60*/  IMAD R2, R0, R11, R2 ;  /* 0x0000000b00027224 */ /* 0x000fe400078e0202 */
[----:B------:R-:W-:Y:S02]  /*bd70*/  @!P4 IMAD.IADD R7, R7, 0x1, -R0 ;  /* 0x000000010707c824 */ /* 0x000fe400078e0a00 */
[----:B------:R-:W-:Y:S01]  /*bd80*/  IMAD.HI.U32 R6, R13, R12, RZ ;  /* 0x0000000c0d067227 */ /* 0x000fe200078e00ff */
[----:B------:R-:W-:-:S03]  /*bd90*/  IABS R11, R20 ;  /* 0x00000014000b7213 */ /* 0x000fc60000000000 */
[--C-:B------:R-:W-:Y:S01]  /*bda0*/  @!P6 IMAD.IADD R10, R10, 0x1, -R0.reuse ;  /* 0x000000010a0ae824 */ /* 0x100fe200078e0a00 */
[----:B------:R-:W-:Y:S01]  /*bdb0*/  ISETP.GT.U32.AND P6, PT, R0, R2, PT ;  /* 0x000000020000720c */ /* 0x000fe20003fc4070 */
[----:B------:R-:W-:Y:S01]  /*bdc0*/  @!P5 IMAD.IADD R4, R4, 0x1, -R0 ;  /* 0x000000010404d824 */ /* 0x000fe200078e0a00 */
[----:B------:R-:W-:Y:S01]  /*bdd0*/  ISETP.GT.U32.AND P5, PT, R0, R7, PT ;  /* 0x000000070000720c */ /* 0x000fe20003fa4070 */
[----:B------:R-:W-:Y:S02]  /*bde0*/  IMAD.MOV R6, RZ, RZ, -R6 ;  /* 0x000000ffff067224 */ /* 0x000fe400078e0a06 */
[----:B------:R-:W-:Y:S02]  /*bdf0*/  @!P0 IMAD.IADD R8, R8, 0x1, -R0 ;  /* 0x0000000108088824 */ /* 0x000fe400078e0a00 */
[C---:B------:R-:W-:Y:S02]  /*be00*/  IMAD R6, R0.reuse, R6, R12 ;  /* 0x0000000600067224 */ /* 0x040fe400078e020c */
[----:B------:R-:W-:Y:S01]  /*be10*/  IMAD.MOV.U32 R12, RZ, RZ, R10 ;  /* 0x000000ffff0c7224 */ /* 0x000fe200078e000a */
[----:B------:R-:W-:Y:S01]  /*be20*/  ISETP.GT.U32.AND P4, PT, R0, R8, PT ;  /* 0x000000080000720c */ /* 0x000fe20003f84070 */
[----:B------:R-:W-:-:S04]  /*be30*/  IMAD.HI.U32 R15, R13, R11, RZ ;  /* 0x0000000b0d0f7227 */ /* 0x000fc800078e00ff */
[----:B------:R-:W-:Y:S02]  /*be40*/  @!P1 IMAD.MOV R12, RZ, RZ, -R12 ;  /* 0x000000ffff0c9224 */ /* 0x000fe400078e0a0c */
[----:B------:R-:W-:Y:S01]  /*be50*/  IMAD.MOV R15, RZ, RZ, -R15 ;  /* 0x000000ffff0f7224 */ /* 0x000fe200078e0a0f */
[----:B------:R-:W-:Y:S01]  /*be60*/  STL [R1+0x224], R9 ;  /* 0x0002240901007387 */ /* 0x000fe20000100800 */
[--C-:B------:R-:W-:Y:S02]  /*be70*/  @!P6 IMAD.IADD R2, R2, 0x1, -R0.reuse ;  /* 0x000000010202e824 */ /* 0x100fe400078e0a00 */
[--C-:B------:R-:W-:Y:S01]  /*be80*/  @!P5 IMAD.IADD R7, R7, 0x1, -R0.reuse ;  /* 0x000000010707d824 */ /* 0x100fe200078e0a00 */
[----:B------:R-:W-:Y:S01]  /*be90*/  STL [R1+0x220], R12 ;  /* 0x0002200c01007387 */ /* 0x000fe20000100800 */
[C---:B------:R-:W-:Y:S01]  /*bea0*/  IMAD R11, R0.reuse, R15, R11 ;  /* 0x0000000f000b7224 */ /* 0x040fe200078e020b */
[----:B------:R-:W-:Y:S02]  /*beb0*/  ISETP.GE.AND P5, PT, R25, RZ, PT ;  /* 0x000000ff1900720c */ /* 0x000fe40003fa6270 */
[----:B------:R-:W5:Y:S01]  /*bec0*/  LDL.LU R25, [R1+0x170] ;  /* 0x0001700001197983 */ /* 0x000f620000300800 */
        /* <DEDUP_REMOVED lines=9> */
[----:B------:R0:W-:Y:S04]  /*bf60*/  STL [R1+0x21c], R8 ;  /* 0x00021c0801007387 */ /* 0x0001e80000100800 */
[----:B------:R-:W5:Y:S01]  /*bf70*/  LDL.LU R20, [R1+0x180] ;  /* 0x0001800001147983 */ /* 0x000f620000300800 */
[----:B------:R-:W-:Y:S02]  /*bf80*/  IABS R5, R22 ;  /* 0x0000001600057213 */ /* 0x000fe40000000000 */
[C---:B------:R-:W-:Y:S02]  /*bf90*/  ISETP.GT.U32.AND P1, PT, R0.reuse, R6, PT ;  /* 0x000000060000720c */ /* 0x040fe40003f24070 */
[----:B------:R-:W-:Y:S01]  /*bfa0*/  ISETP.GT.U32.AND P6, PT, R0, R4, PT ;  /* 0x000000040000720c */ /* 0x000fe20003fc4070 */
[----:B------:R-:W-:-:S04]  /*bfb0*/  IMAD.HI.U32 R14, R13, R5, RZ ;  /* 0x000000050d0e7227 */ /* 0x000fc800078e00ff */
[----:B------:R-:W-:-:S04]  /*bfc0*/  IMAD.MOV R14, RZ, RZ, -R14 ;  /* 0x000000ffff0e7224 */ /* 0x000fc800078e0a0e */
[----:B------:R-:W-:Y:S02]  /*bfd0*/  IMAD R5, R0, R14, R5 ;  /* 0x0000000e00057224 */ /* 0x000fe400078e0205 */
[--C-:B------:R-:W-:Y:S02]  /*bfe0*/  @!P1 IMAD.IADD R6, R6, 0x1, -R0.reuse ;  /* 0x0000000106069824 */ /* 0x100fe400078e0a00 */
[----:B------:R-:W-:Y:S01]  /*bff0*/  @!P6 IMAD.IADD R4, R4, 0x1, -R0 ;  /* 0x000000010404e824 */ /* 0x000fe200078e0a00 */
[C---:B------:R-:W-:Y:S02]  /*c000*/  ISETP.GT.U32.AND P6, PT, R0.reuse, R5, PT ;  /* 0x000000050000720c */ /* 0x040fe40003fc4070 */
[----:B------:R-:W-:Y:S01]  /*c010*/  ISETP.GT.U32.AND P2, PT, R0, R6, PT ;  /* 0x000000060000720c */ /* 0x000fe20003f44070 */
[----:B------:R-:W-:Y:S01]  /*c020*/  @!P3 IMAD.MOV R2, RZ, RZ, -R2 ;  /* 0x000000ffff02b224 */ /* 0x000fe200078e0a02 */
[----:B------:R-:W-:-:S09]  /*c030*/  ISETP.GE.AND P1, PT, R23, RZ, PT ;  /* 0x000000ff1700720c */ /* 0x000fd20003f26270 */
[--C-:B------:R-:W-:Y:S02]  /*c040*/  @!P6 IMAD.IADD R5, R5, 0x1, -R0.reuse ;  /* 0x000000010505e824 */ /* 0x100fe400078e0a00 */
[----:B------:R-:W-:-:S03]  /*c050*/  @!P2 IMAD.IADD R6, R6, 0x1, -R0 ;  /* 0x000000010606a824 */ /* 0x000fc600078e0a00 */
[----:B------:R-:W-:Y:S01]  /*c060*/  ISETP.GT.U32.AND P6, PT, R0, R5, PT ;  /* 0x000000050000720c */ /* 0x000fe20003fc4070 */
[----:B0-----:R-:W-:Y:S01]  /*c070*/  IMAD.MOV.U32 R8, RZ, RZ, R6 ;  /* 0x000000ffff087224 */ /* 0x001fe200078e0006 */
[----:B------:R-:W-:-:S03]  /*c080*/  ISETP.GE.AND P3, PT, R22, RZ, PT ;  /* 0x000000ff1600720c */ /* 0x000fc60003f66270 */
[----:B------:R-:W-:-:S08]  /*c090*/  @!P1 IMAD.MOV R8, RZ, RZ, -R8 ;  /* 0x000000ffff089224 */ /* 0x000fd000078e0a08 */
[----:B------:R-:W-:-:S04]  /*c0a0*/  @!P6 IMAD.IADD R5, R5, 0x1, -R0 ;  /* 0x000000010505e824 */ /* 0x000fc800078e0a00 */
[----:B------:R-:W-:Y:S01]  /*c0b0*/  @!P3 IMAD.MOV R5, RZ, RZ, -R5 ;  /* 0x000000ffff05b224 */ /* 0x000fe200078e0a05 */
[----:B--2---:R-:W-:Y:S02]  /*c0c0*/  IABS R10, R19 ;  /* 0x00000013000a7213 */ /* 0x004fe40000000000 */
[----:B---3--:R-:W-:-:S03]  /*c0d0*/  IABS R9, R18 ;  /* 0x0000001200097213 */ /* 0x008fc60000000000 */
[----:B------:R-:W-:Y:S01]  /*c0e0*/  IMAD.HI.U32 R12, R13, R10, RZ ;  /* 0x0000000a0d0c7227 */ /* 0x000fe200078e00ff */
[----:B----4-:R-:W-:-:S03]  /*c0f0*/  ISETP.GE.AND P0, PT, R29, RZ, PT ;  /* 0x000000ff1d00720c */ /* 0x010fc60003f06270 */
[----:B------:R-:W-:Y:S02]  /*c100*/  IMAD.MOV R12, RZ, RZ, -R12 ;  /* 0x000000ffff0c7224 */ /* 0x000fe400078e0a0c */
[----:B------:R-:W-:-:S04]  /*c110*/  IMAD.HI.U32 R14, R13, R9, RZ ;  /* 0x000000090d0e7227 */ /* 0x000fc800078e00ff */
[----:B------:R-:W-:-:S04]  /*c120*/  IMAD R10, R0, R12, R10 ;  /* 0x0000000c000a7224 */ /* 0x000fc800078e020a */
[----:B------:R-:W-:Y:S01]  /*c130*/  @!P0 IMAD.MOV R7, RZ, RZ, -R7 ;  /* 0x000000ffff078224 */ /* 0x000fe200078e0a07 */
[----:B------:R-:W-:Y:S01]  /*c140*/  ISETP.GT.U32.AND P0, PT, R0, R11, PT ;  /* 0x0000000b0000720c */ /* 0x000fe20003f04070 */
[----:B------:R-:W-:-:S03]  /*c150*/  IMAD.MOV R14, RZ, RZ, -R14 ;  /* 0x000000ffff0e7224 */ /* 0x000fc600078e0a0e */
[----:B------:R0:W-:Y:S01]  /*c160*/  STL [R1+0x218], R7 ;  /* 0x0002180701007387 */ /* 0x0001e20000100800 */
[----:B------:R-:W-:Y:S02]  /*c170*/  IMAD R9, R0, R14, R9 ;  /* 0x0000000e00097224 */ /* 0x000fe400078e0209 */
[----:B0-----:R-:W-:-:S04]  /*c180*/  IMAD.MOV.U32 R7, RZ, RZ, R4 ;  /* 0x000000ffff077224 */ /* 0x001fc800078e0004 */
[----:B------:R-:W-:Y:S01]  /*c190*/  @!P5 IMAD.MOV R7, RZ, RZ, -R7 ;  /* 0x000000ffff07d224 */ /* 0x000fe200078e0a07 */
[C---:B------:R-:W-:Y:S02]  /*c1a0*/  ISETP.GT.U32.AND P5, PT, R0.reuse, R10, PT ;  /* 0x0000000a0000720c */ /* 0x040fe40003fa4070 */
[----:B------:R-:W-:Y:S01]  /*c1b0*/  ISETP.GT.U32.AND P2, PT, R0, R9, PT ;  /* 0x000000090000720c */ /* 0x000fe20003f44070 */
[----:B------:R-:W-:Y:S01]  /*c1c0*/  @!P0 IMAD.IADD R11, R11, 0x1, -R0 ;  /* 0x000000010b0b8824 */ /* 0x000fe200078e0a00 */
[----:B------:R-:W-:Y:S01]  /*c1d0*/  STL [R1+0x214], R7 ;  /* 0x0002140701007387 */ /* 0x000fe20000100800 */
[----:B------:R-:W-:-:S03]  /*c1e0*/  ISETP.GE.AND P0, PT, R19, RZ, PT ;  /* 0x000000ff1300720c */ /* 0x000fc60003f06270 */
[----:B------:R-:W-:Y:S04]  /*c1f0*/  STL [R1+0x210], R2 ;  /* 0x0002100201007387 */ /* 0x000fe80000100800 */
[----:B------:R-:W2:Y:S01]  /*c200*/  LDL.LU R19, [R1+0x188] ;  /* 0x0001880001137983 */ /* 0x000ea20000300800 */
[--C-:B------:R-:W-:Y:S02]  /*c210*/  @!P5 IMAD.IADD R10, R10, 0x1, -R0.reuse ;  /* 0x000000010a0ad824 */ /* 0x100fe400078e0a00 */
[----:B------:R-:W-:Y:S01]  /*c220*/  @!P2 IMAD.IADD R9, R9, 0x1, -R0 ;  /* 0x000000010909a824 */ /* 0x000fe200078e0a00 */
[----:B------:R-:W-:Y:S02]  /*c230*/  ISETP.GE.AND P6, PT, R18, RZ, PT ;  /* 0x000000ff1200720c */ /* 0x000fe40003fc6270 */
[----:B------:R-:W-:Y:S01]  /*c240*/  ISETP.GT.U32.AND P2, PT, R0, R10, PT ;  /* 0x0000000a0000720c */ /* 0x000fe20003f44070 */
[----:B------:R-:W3:Y:S04]  /*c250*/  LDL.LU R18, [R1+0x18c] ;  /* 0x00018c0001127983 */ /* 0x000ee80000300800 */
[----:B------:R-:W4:Y:S04]  /*c260*/  LDL.LU R29, [R1+0x184] ;  /* 0x00018400011d7983 */ /* 0x000f280000300800 */
[----:B------:R0:W-:Y:S01]  /*c270*/  STL [R1+0xc4], R8 ;  /* 0x0000c40801007387 */ /* 0x0001e20000100800 */
[----:B-----5:R-:W-:-:S02]  /*c280*/  IABS R4, R25 ;  /* 0x0000001900047213 */ /* 0x020fc40000000000 */
[----:B------:R-:W-:Y:S01]  /*c290*/  ISETP.GE.AND P5, PT, R25, RZ, PT ;  /* 0x000000ff1900720c */ /* 0x000fe20003fa6270 */
[----:B0-----:R-:W-:Y:S01]  /*c2a0*/  IMAD.MOV.U32 R8, RZ, RZ, R11 ;  /* 0x000000ffff087224 */ /* 0x001fe200078e000b */
[----:B------:R-:W5:Y:S03]  /*c2b0*/  LDL.LU R25, [R1+0x190] ;  /* 0x0001900001197983 */ /* 0x000f660000300800 */
[----:B------:R-:W-:Y:S01]  /*c2c0*/  @!P4 IMAD.MOV R8, RZ, RZ, -R8 ;  /* 0x000000ffff08c224 */ /* 0x000fe200078e0a08 */
[----:B------:R-:W5:Y:S01]  /*c2d0*/  LDL.LU R22, [R1+0x194] ;  /* 0x0001940001167983 */ /* 0x000f620000300800 */
[----:B------:R-:W-:-:S03]  /*c2e0*/  @!P2 IMAD.IADD R10, R10, 0x1, -R0 ;  /* 0x000000010a0aa824 */ /* 0x000fc600078e0a00 */
[----:B------:R-:W-:Y:S04]  /*c2f0*/  STL [R1+0x9c], R8 ;  /* 0x00009c0801007387 */ /* 0x000fe80000100800 */
[----:B------:R0:W-:Y:S01]  /*c300*/  STL [R1+0x88], R5 ;  /* 0x0000880501007387 */ /* 0x0001e20000100800 */
[----:B------:R-:W-:Y:S02]  /*c310*/  IABS R12, R21 ;  /* 0x00000015000c7213 */ /* 0x000fe40000000000 */
[----:B------:R-:W-:Y:S01]  /*c320*/  ISETP.GE.AND P3, PT, R21, RZ, PT ;  /* 0x000000ff1500720c */ /* 0x000fe20003f66270 */
[----:B------:R-:W5:Y:S01]  /*c330*/  LDL.LU R23, [R1+0x198] ;  /* 0x0001980001177983 */ /* 0x000f620000300800 */
[----:B0-----:R-:W-:-:S04]  /*c340*/  IMAD.MOV.U32 R5, RZ, RZ, R10 ;  /* 0x000000ffff057224 */ /* 0x001fc800078e000a */
[----:B------:R-:W-:Y:S01]  /*c350*/  @!P0 IMAD.MOV R5, RZ, RZ, -R5 ;  /* 0x000000ffff058224 */ /* 0x000fe200078e0a05 */
[----:B------:R-:W-:Y:S02]  /*c360*/  IABS R7, R20 ;  /* 0x0000001400077213 */ /* 0x000fe40000000000 */
[----:B------:R-:W-:Y:S02]  /*c370*/  ISETP.GE.AND P2, PT, R20, RZ, PT ;  /* 0x000000ff1400720c */ /* 0x000fe40003f46270 */
[----:B------:R-:W-:Y:S04]  /*c380*/  STL [R1+0x80], R5 ;  /* 0x0000800501007387 */ /* 0x000fe80000100800 */
[----:B------:R-:W5:Y:S04]  /*c390*/  LDL.LU R21, [R1+0x19c] ;  /* 0x00019c0001157983 */ /* 0x000f680000300800 */
[----:B------:R-:W5:Y:S01]  /*c3a0*/  LDL.LU R20, [R1+0x1a0] ;  /* 0x0001a00001147983 */ /* 0x000f620000300800 */
[----:B------:R-:W-:-:S04]  /*c3b0*/  IMAD.HI.U32 R2, R13, R4, RZ ;  /* 0x000000040d027227 */ /* 0x000fc800078e00ff */
[----:B------:R-:W-:-:S04]  /*c3c0*/  IMAD.MOV R6, RZ, RZ, -R2 ;  /* 0x000000ffff067224 */ /* 0x000fc800078e0a02 */
[----:B------:R-:W-:-:S05]  /*c3d0*/  IMAD R4, R0, R6, R4 ;  /* 0x0000000600047224 */ /* 0x000fca00078e0204 */
[C---:B------:R-:W-:Y:S02]  /*c3e0*/  ISETP.GT.U32.AND P4, PT, R0.reuse, R4, PT ;  /* 0x000000040000720c */ /* 0x040fe40003f84070 */
[----:B------:R-:W-:Y:S01]  /*c3f0*/  ISETP.GT.U32.AND P1, PT, R0, R9, PT ;  /* 0x000000090000720c */ /* 0x000fe20003f24070 */
[----:B------:R-:W-:Y:S02]  /*c400*/  IMAD.MOV.U32 R2, RZ, RZ, R7 ;  /* 0x000000ffff027224 */ /* 0x000fe400078e0007 */
[----:B------:R-:W-:-:S08]  /*c410*/  IMAD.HI.U32 R6, R13, R12, RZ ;  /* 0x0000000c0d067227 */ /* 0x000fd000078e00ff */
[----:B------:R-:W-:Y:S02]  /*c420*/  @!P4 IMAD.IADD R4, R4, 0x1, -R0 ;  /* 0x000000010404c824 */ /* 0x000fe400078e0a00 */
[----:B------:R-:W-:-:S03]  /*c430*/  IMAD.HI.U32 R7, R13, R2, RZ ;  /* 0x000000020d077227 */ /* 0x000fc600078e00ff */
[C---:B------:R-:W-:Y:S01]  /*c440*/  ISETP.GT.U32.AND P0, PT, R0.reuse, R4, PT ;  /* 0x000000040000720c */ /* 0x040fe20003f04070 */
[----:B------:R-:W-:Y:S02]  /*c450*/  IMAD.MOV R6, RZ, RZ, -R6 ;  /* 0x000000ffff067224 */ /* 0x000fe400078e0a06 */
[----:B------:R-:W-:Y:S02]  /*c460*/  @!P1 IMAD.IADD R9, R9, 0x1, -R0 ;  /* 0x0000000109099824 */ /* 0x000fe400078e0a00 */
[----:B------:R-:W-:Y:S02]  /*c470*/  IMAD.MOV R7, RZ, RZ, -R7 ;  /* 0x000000ffff077224 */ /* 0x000fe400078e0a07 */
[C---:B------:R-:W-:Y:S02]  /*c480*/  IMAD R12, R0.reuse, R6, R12 ;  /* 0x00000006000c7224 */ /* 0x040fe400078e020c */
[----:B------:R-:W-:Y:S02]  /*c490*/  IMAD.MOV.U32 R14, RZ, RZ, R9 ;  /* 0x000000ffff0e7224 */ /* 0x000fe400078e0009 */
[----:B------:R-:W-:-:S02]  /*c4a0*/  IMAD R2, R0, R7, R2 ;  /* 0x0000000700027224 */ /* 0x000fc400078e0202 */
[----:B------:R-:W-:Y:S01]  /*c4b0*/  @!P6 IMAD.MOV R14, RZ, RZ, -R14 ;  /* 0x000000ffff0ee224 */ /* 0x000fe200078e0a0e */
[----:B------:R-:W-:Y:S01]  /*c4c0*/  ISETP.GT.U32.AND P6, PT, R0, R12, PT ;  /* 0x0000000c0000720c */ /* 0x000fe20003fc4070 */
[----:B------:R-:W-:Y:S01]  /*c4d0*/  @!P0 IMAD.IADD R4, R4, 0x1, -R0 ;  /* 0x0000000104048824 */ /* 0x000fe200078e0a00 */
[----:B------:R-:W-:-:S11]  /*c4e0*/  ISETP.GT.U32.AND P0, PT, R0, R2, PT ;  /* 0x000000020000720c */ /* 0x000fd60003f04070 */
[--C-:B------:R-:W-:Y:S02]  /*c4f0*/  @!P6 IMAD.IADD R12, R12, 0x1, -R0.reuse ;  /* 0x000000010c0ce824 */ /* 0x100fe400078e0a00 */
[----:B------:R-:W-:-:S03]  /*c500*/  @!P0 IMAD.IADD R2, R2, 0x1, -R0 ;  /* 0x0000000102028824 */ /* 0x000fc600078e0a00 */
[----:B------:R-:W-:Y:S01]  /*c510*/  ISETP.GT.U32.AND P0, PT, R0, R12, PT ;  /* 0x0000000c0000720c */ /* 0x000fe20003f04070 */
[----:B------:R-:W-:-:S04]  /*c520*/  IMAD.MOV.U32 R15, RZ, RZ, R4 ;  /* 0x000000ffff0f7224 */ /* 0x000fc800078e0004 */
[----:B------:R-:W-:-:S08]  /*c530*/  @!P5 IMAD.MOV R15, RZ, RZ, -R15 ;  /* 0x000000ffff0fd224 */ /* 0x000fd000078e0a0f */
[----:B------:R-:W-:Y:S01]  /*c540*/  @!P0 IMAD.IADD R12, R12, 0x1, -R0 ;  /* 0x000000010c0c8824 */ /* 0x000fe200078e0a00 */
[----:B------:R-:W-:-:S13]  /*c550*/  ISETP.GT.U32.AND P5, PT, R0, R2, PT ;  /* 0x000000020000720c */ /* 0x000fda0003fa4070 */
[----:B------:R-:W-:-:S04]  /*c560*/  @!P5 IMAD.IADD R2, R2, 0x1, -R0 ;  /* 0x000000010202d824 */ /* 0x000fc800078e0a00 */
[----:B------:R-:W-:Y:S01]  /*c570*/  @!P2 IMAD.MOV R2, RZ, RZ, -R2 ;  /* 0x000000ffff02a224 */ /* 0x000fe200078e0a02 */
[----:B--2---:R-:W-:-:S05]  /*c580*/  IABS R8, R19 ;  /* 0x0000001300087213 */ /* 0x004fca0000000000 */
[----:B------:R-:W-:Y:S01]  /*c590*/  IMAD.HI.U32 R10, R13, R8, RZ ;  /* 0x000000080d0a7227 */ /* 0x000fe200078e00ff */
[----:B---3--:R-:W-:-:S03]  /*c5a0*/  IABS R7, R18 ;  /* 0x0000001200077213 */ /* 0x008fc60000000000 */
[----:B------:R-:W-:Y:S01]  /*c5b0*/  IMAD.MOV R10, RZ, RZ, -R10 ;  /* 0x000000ffff0a7224 */ /* 0x000fe200078e0a0a */
[----:B----4-:R-:W-:Y:S01]  /*c5c0*/  IABS R11, R29 ;  /* 0x0000001d000b7213 */ /* 0x010fe20000000000 */
[----:B------:R0:W-:Y:S02]  /*c5d0*/  STL [R1+0x4a84], R29 ;  /* 0x004a841d01007387 */ /* 0x0001e40000100800 */
[C---:B------:R-:W-:Y:S02]  /*c5e0*/  IMAD R8, R0.reuse, R10, R8 ;  /* 0x0000000a00087224 */ /* 0x040fe400078e0208 */
[C---:B------:R-:W-:Y:S01]  /*c5f0*/  IMAD.HI.U32 R9, R13.reuse, R7, RZ ;  /* 0x000000070d097227 */ /* 0x040fe200078e00ff */
[----:B------:R1:W-:Y:S02]  /*c600*/  STL [R1+0x28], R14 ;  /* 0x0000280e01007387 */ /* 0x0003e40000100800 */
[----:B------:R-:W-:Y:S01]  /*c610*/  ISETP.GT.U32.AND P6, PT, R0, R8, PT ;  /* 0x000000080000720c */ /* 0x000fe20003fc4070 */
[----:B0-----:R-:W-:Y:S01]  /*c620*/  IMAD.MOV.U32 R29, RZ, RZ, R12 ;  /* 0x000000ffff1d7224 */ /* 0x001fe200078e000c */
[----:B-----5:R-:W-:Y:S01]  /*c630*/  IABS R5, R25 ;  /* 0x0000001900057213 */ /* 0x020fe20000000000 */
[----:B-1----:R-:W-:Y:S01]  /*c640*/  IMAD.HI.U32 R14, R13, R11, RZ ;  /* 0x0000000b0d0e7227 */ /* 0x002fe200078e00ff */
[----:B------:R-:W-:-:S02]  /*c650*/  ISETP.GE.AND P1, PT, R19, RZ, PT ;  /* 0x000000ff1300720c */ /* 0x000fc40003f26270 */
[----:B------:R-:W-:Y:S01]  /*c660*/  IABS R6, R22 ;  /* 0x0000001600067213 */ /* 0x000fe20000000000 */
[----:B------:R-:W-:Y:S01]  /*c670*/  @!P3 IMAD.MOV R29, RZ, RZ, -R29 ;  /* 0x000000ffff1db224 */ /* 0x000fe200078e0a1d */
[----:B------:R-:W-:Y:S01]  /*c680*/  ISETP.GE.AND P4, PT, R18, RZ, PT ;  /* 0x000000ff1200720c */ /* 0x000fe20003f86270 */
[----:B------:R-:W-:Y:S01]  /*c690*/  IMAD.MOV R9, RZ, RZ, -R9 ;  /* 0x000000ffff097224 */ /* 0x000fe200078e0a09 */
[----:B------:R-:W2:Y:S01]  /*c6a0*/  LDL.LU R19, [R1+0x1a4] ;  /* 0x0001a40001137983 */ /* 0x000ea20000300800 */
[----:B------:R-:W-:-:S03]  /*c6b0*/  IMAD.HI.U32 R10, R13, R5, RZ ;  /* 0x000000050d0a7227 */ /* 0x000fc600078e00ff */
[----:B------:R-:W3:Y:S01]  /*c6c0*/  LDL.LU R18, [R1+0x1a8] ;  /* 0x0001a80001127983 */ /* 0x000ee20000300800 */
[----:B------:R-:W-:Y:S02]  /*c6d0*/  IMAD.MOV R14, RZ, RZ, -R14 ;  /* 0x000000ffff0e7224 */ /* 0x000fe400078e0a0e */
[----:B------:R-:W-:Y:S01]  /*c6e0*/  IMAD R7, R0, R9, R7 ;  /* 0x0000000900077224 */ /* 0x000fe200078e0207 */
[----:B------:R-:W-:Y:S01]  /*c6f0*/  STL [R1+0x24], R15 ;  /* 0x0000240f01007387 */ /* 0x000fe20000100800 */
[----:B------:R-:W-:-:S03]  /*c700*/  IMAD.HI.U32 R9, R13, R6, RZ ;  /* 0x000000060d097227 */ /* 0x000fc600078e00ff */
[----:B------:R0:W-:Y:S01]  /*c710*/  STL [R1+0x20], R29 ;  /* 0x0000201d01007387 */ /* 0x0001e20000100800 */
[----:B------:R-:W-:Y:S02]  /*c720*/  IMAD.MOV R10, RZ, RZ, -R10 ;  /* 0x000000ffff0a7224 */ /* 0x000fe400078e0a0a */
[C---:B------:R-:W-:Y:S02]  /*c730*/  IMAD R11, R0.reuse, R14, R11 ;  /* 0x0000000e000b7224 */ /* 0x040fe400078e020b */
[----:B------:R-:W-:Y:S01]  /*c740*/  IMAD.MOV R9, RZ, RZ, -R9 ;  /* 0x000000ffff097224 */ /* 0x000fe200078e0a09 */
[----:B0-----:R-:W4:Y:S01]  /*c750*/  LDL.LU R29, [R1+0x4a84] ;  /* 0x004a8400011d7983 */ /* 0x001f220000300800 */
[C---:B------:R-:W-:Y:S01]  /*c760*/  IMAD R5, R0.reuse, R10, R5 ;  /* 0x0000000a00057224 */ /* 0x040fe200078e0205 */
[----:B------:R-:W-:Y:S01]  /*c770*/  ISETP.GT.U32.AND P3, PT, R0, R11, PT ;  /* 0x0000000b0000720c */ /* 0x000fe20003f64070 */
[----:B------:R-:W-:Y:S02]  /*c780*/  @!P6 IMAD.IADD R8, R8, 0x1, -R0 ;  /* 0x000000010808e824 */ /* 0x000fe400078e0a00 */
[----:B------:R-:W-:Y:S01]  /*c790*/  IMAD R6, R0, R9, R6 ;  /* 0x0000000900067224 */ /* 0x000fe200078e0206 */
[----:B------:R-:W-:-:S02]  /*c7a0*/  IABS R9, R21 ;  /* 0x0000001500097213 */ /* 0x000fc40000000000 */
[C---:B------:R-:W-:Y:S02]  /*c7b0*/  ISETP.GT.U32.AND P5, PT, R0.reuse, R5, PT ;  /* 0x000000050000720c */ /* 0x040fe40003fa4070 */
[----:B------:R-:W-:Y:S02]  /*c7c0*/  IABS R14, R20 ;  /* 0x00000014000e7213 */ /* 0x000fe40000000000 */
[----:B------:R-:W-:Y:S01]  /*c7d0*/  ISETP.GT.U32.AND P6, PT, R0, R8, PT ;  /* 0x000000080000720c */ /* 0x000fe20003fc4070 */
[----:B------:R-:W-:Y:S02]  /*c7e0*/  IMAD.MOV.U32 R4, RZ, RZ, R9 ;  /* 0x000000ffff047224 */ /* 0x000fe400078e0009 */
[----:B------:R-:W-:Y:S02]  /*c7f0*/  IMAD.MOV.U32 R9, RZ, RZ, R14 ;  /* 0x000000ffff097224 */ /* 0x000fe400078e000e */
[----:B------:R-:W-:Y:S02]  /*c800*/  @!P3 IMAD.IADD R11, R11, 0x1, -R0 ;  /* 0x000000010b0bb824 */ /* 0x000fe400078e0a00 */
[----:B------:R-:W-:-:S04]  /*c810*/  IMAD.HI.U32 R12, R13, R9, RZ ;  /* 0x000000090d0c7227 */ /* 0x000fc800078e00ff */
[----:B------:R-:W-:Y:S01]  /*c820*/  @!P5 IMAD.IADD R5, R5, 0x1, -R0 ;  /* 0x000000010505d824 */ /* 0x000fe200078e0a00 */
[----:B------:R-:W-:Y:S01]  /*c830*/  ISETP.GT.U32.AND P5, PT, R0, R11, PT ;  /* 0x0000000b0000720c */ /* 0x000fe20003fa4070 */
[----:B------:R-:W-:Y:S02]  /*c840*/  IMAD.MOV R12, RZ, RZ, -R12 ;  /* 0x000000ffff0c7224 */ /* 0x000fe400078e0a0c */
[----:B------:R-:W-:Y:S02]  /*c850*/  @!P6 IMAD.IADD R8, R8, 0x1, -R0 ;  /* 0x000000010808e824 */ /* 0x000fe400078e0a00 */
[----:B------:R-:W-:Y:S02]  /*c860*/  IMAD R9, R0, R12, R9 ;  /* 0x0000000c00097224 */ /* 0x000fe400078e0209 */
[----:B------:R-:W-:-:S04]  /*c870*/  IMAD.MOV.U32 R12, RZ, RZ, R8 ;  /* 0x000000ffff0c7224 */ /* 0x000fc800078e0008 */
[----:B------:R-:W-:Y:S01]  /*c880*/  @!P1 IMAD.MOV R12, RZ, RZ, -R12 ;  /* 0x000000ffff0c9224 */ /* 0x000fe200078e0a0c */
[----:B------:R2:W-:Y:S01]  /*c890*/  STL [R1+0x1c], R2 ;  /* 0x00001c0201007387 */ /* 0x0005e20000100800 */
[----:B------:R-:W-:Y:S01]  /*c8a0*/  @!P5 IMAD.IADD R11, R11, 0x1, -R0 ;  /* 0x000000010b0bd824 */ /* 0x000fe200078e0a00 */
[----:B------:R-:W-:Y:S02]  /*c8b0*/  ISETP.GE.AND P5, PT, R25, RZ, PT ;  /* 0x000000ff1900720c */ /* 0x000fe40003fa6270 */
[----:B------:R-:W-:Y:S04]  /*c8c0*/  STL [R1+0x18], R12 ;  /* 0x0000180c01007387 */ /* 0x000fe80000100800 */
[----:B------:R-:W5:Y:S01]  /*c8d0*/  LDL.LU R25, [R1+0x1ac] ;  /* 0x0001ac0001197983 */ /* 0x000f620000300800 */
[----:B------:R-:W-:-:S02]  /*c8e0*/  ISETP.GT.U32.AND P0, PT, R0, R7, PT ;  /* 0x000000070000720c */ /* 0x000fc40003f04070 */
[----:B------:R-:W-:Y:S01]  /*c8f0*/  ISETP.GT.U32.AND P6, PT, R0, R6, PT ;  /* 0x000000060000720c */ /* 0x000fe20003fc4070 */
[----:B------:R-:W-:-:S10]  /*c900*/  IMAD.HI.U32 R14, R13, R4, RZ ;  /* 0x000000040d0e7227 */ /* 0x000fd400078e00ff */
[----:B------:R-:W-:-:S05]  /*c910*/  @!P0 IMAD.IADD R7, R7, 0x1, -R0 ;  /* 0x0000000107078824 */ /* 0x000fca00078e0a00 */
[----:B------:R-:W-:Y:S01]  /*c920*/  ISETP.GT.U32.AND P3, PT, R0, R7, PT ;  /* 0x000000070000720c */ /* 0x000fe20003f64070 */
[----:B------:R-:W-:Y:S01]  /*c930*/  IMAD.MOV R14, RZ, RZ, -R14 ;  /* 0x000000ffff0e7224 */ /* 0x000fe200078e0a0e */
[----:B------:R-:W-:Y:S01]  /*c940*/  IABS R10, R23 ;  /* 0x00000017000a7213 */ /* 0x000fe20000000000 */
[----:B------:R-:W-:Y:S02]  /*c950*/  @!P6 IMAD.IADD R6, R6, 0x1, -R0 ;  /* 0x000000010606e824 */ /* 0x000fe400078e0a00 */
[C---:B------:R-:W-:Y:S02]  /*c960*/  IMAD R4, R0.reuse, R14, R4 ;  /* 0x0000000e00047224 */ /* 0x040fe400078e0204 */
[----:B------:R-:W-:Y:S01]  /*c970*/  IMAD.HI.U32 R15, R13, R10, RZ ;  /* 0x0000000a0d0f7227 */ /* 0x000fe200078e00ff */
[----:B------:R-:W-:-:S03]  /*c980*/  ISETP.GT.U32.AND P2, PT, R0, R6, PT ;  /* 0x000000060000720c */ /* 0x000fc60003f44070 */
[----:B------:R-:W-:Y:S02]  /*c990*/  IMAD.MOV R15, RZ, RZ, -R15 ;  /* 0x000000ffff0f7224 */ /* 0x000fe400078e0a0f */
[----:B------:R-:W-:Y:S01]  /*c9a0*/  @!P3 IMAD.IADD R7, R7, 0x1, -R0 ;  /* 0x000000010707b824 */ /* 0x000fe200078e0a00 */
[C---:B------:R-:W-:Y:S01]  /*c9b0*/  ISETP.GT.U32.AND P3, PT, R0.reuse, R4, PT ;  /* 0x000000040000720c */ /* 0x040fe20003f64070 */
[----:B------:R-:W-:Y:S02]  /*c9c0*/  IMAD R10, R0, R15, R10 ;  /* 0x0000000f000a7224 */ /* 0x000fe400078e020a */
[----:B------:R-:W-:-:S04]  /*c9d0*/  IMAD.MOV.U32 R15, RZ, RZ, R7 ;  /* 0x000000ffff0f7224 */ /* 0x000fc800078e0007 */
[--C-:B------:R-:W-:Y:S01]  /*c9e0*/  @!P2 IMAD.IADD R6, R6, 0x1, -R0.reuse ;  /* 0x000000010606a824 */ /* 0x100fe200078e0a00 */
[----:B------:R-:W-:Y:S01]  /*c9f0*/  ISETP.GE.AND P2, PT, R22, RZ, PT ;  /* 0x000000ff1600720c */ /* 0x000fe20003f46270 */
[----:B------:R-:W-:Y:S01]  /*ca00*/  @!P4 IMAD.MOV R15, RZ, RZ, -R15 ;  /* 0x000000ffff0fc224 */ /* 0x000fe200078e0a0f */
[----:B------:R-:W5:Y:S01]  /*ca10*/  LDL.LU R22, [R1+0x1b0] ;  /* 0x0001b00001167983 */ /* 0x000f620000300800 */
[----:B------:R-:W-:Y:S02]  /*ca20*/  ISETP.GT.U32.AND P6, PT, R0, R5, PT ;  /* 0x000000050000720c */ /* 0x000fe40003fc4070 */
[--C-:B------:R-:W-:Y:S01]  /*ca30*/  @!P3 IMAD.IADD R4, R4, 0x1, -R0.reuse ;  /* 0x000000010404b824 */ /* 0x100fe200078e0a00 */
[----:B------:R-:W-:Y:S01]  /*ca40*/  ISETP.GE.AND P3, PT, R21, RZ, PT ;  /* 0x000000ff1500720c */ /* 0x000fe20003f66270 */
[----:B------:R-:W-:Y:S04]  /*ca50*/  STL [R1], R15 ;  /* 0x0000000f01007387 */ /* 0x000fe80000100800 */
[----:B------:R-:W5:Y:S05]  /*ca60*/  LDL.LU R21, [R1+0x1b4] ;  /* 0x0001b40001157983 */ /* 0x000f6a0000300800 */
[----:B------:R-:W-:Y:S01]  /*ca70*/  @!P6 IMAD.IADD R5, R5, 0x1, -R0 ;  /* 0x000000010505e824 */ /* 0x000fe200078e0a00 */
[----:B------:R-:W-:-:S13]  /*ca80*/  ISETP.GT.U32.AND P6, PT, R0, R9, PT ;  /* 0x000000090000720c */ /* 0x000fda0003fc4070 */
[----:B------:R-:W-:-:S05]  /*ca90*/  @!P6 IMAD.IADD R9, R9, 0x1, -R0 ;  /* 0x000000010909e824 */ /* 0x000fca00078e0a00 */
[----:B------:R-:W-:Y:S01]  /*caa0*/  ISETP.GT.U32.AND P6, PT, R0, R9, PT ;  /* 0x000000090000720c */ /* 0x000fe20003fc4070 */
[----:B------:R-:W-:-:S12]  /*cab0*/  @!P2 IMAD.MOV R6, RZ, RZ, -R6 ;  /* 0x000000ffff06a224 */ /* 0x000fd800078e0a06 */
[----:B------:R-:W-:Y:S01]  /*cac0*/  @!P6 IMAD.IADD R9, R9, 0x1, -R0 ;  /* 0x000000010909e824 */ /* 0x000fe200078e0a00 */
[----:B--2---:R-:W-:-:S05]  /*cad0*/  IABS R2, R19 ;  /* 0x0000001300027213 */ /* 0x004fca0000000000 */
[----:B------:R-:W-:Y:S01]  /*cae0*/  IMAD.HI.U32 R14, R13, R2, RZ ;  /* 0x000000020d0e7227 */ /* 0x000fe200078e00ff */
[----:B----4-:R-:W-:-:S03]  /*caf0*/  ISETP.GE.AND P0, PT, R29, RZ, PT ;  /* 0x000000ff1d00720c */ /* 0x010fc60003f06270 */
[----:B------:R-:W-:-:S04]  /*cb00*/  IMAD.MOV R14, RZ, RZ, -R14 ;  /* 0x000000ffff0e7224 */ /* 0x000fc800078e0a0e */
[----:B------:R-:W-:-:S06]  /*cb10*/  IMAD R2, R0, R14, R2 ;  /* 0x0000000e00027224 */ /* 0x000fcc00078e0202 */
[----:B------:R-:W-:Y:S01]  /*cb20*/  @!P0 IMAD.MOV R11, RZ, RZ, -R11 ;  /* 0x000000ffff0b8224 */ /* 0x000fe200078e0a0b */
[----:B------:R-:W-:-:S04]  /*cb30*/  ISETP.GT.U32.AND P0, PT, R0, R4, PT ;  /* 0x000000040000720c */ /* 0x000fc80003f04070 */
[----:B------:R0:W-:Y:S02]  /*cb40*/  STL [R1+0x1f0], R11 ;  /* 0x0001f00b01007387 */ /* 0x0001e40000100800 */
[----:B0-----:R-:W-:-:S04]  /*cb50*/  IMAD.MOV.U32 R11, RZ, RZ, R5 ;  /* 0x000000ffff0b7224 */ /* 0x001fc800078e0005 */
[----:B------:R-:W-:Y:S01]  /*cb60*/  @!P5 IMAD.MOV R11, RZ, RZ, -R11 ;  /* 0x000000ffff0bd224 */ /* 0x000fe200078e0a0b */
[----:B------:R-:W-:Y:S02]  /*cb70*/  ISETP.GT.U32.AND P5, PT, R0, R2, PT ;  /* 0x000000020000720c */ /* 0x000fe40003fa4070 */
[--C-:B------:R-:W-:Y:S01]  /*cb80*/  @!P0 IMAD.IADD R4, R4, 0x1, -R0.reuse ;  /* 0x0000000104048824 */ /* 0x100fe200078e0a00 */
[----:B------:R-:W-:Y:S01]  /*cb90*/  ISETP.GE.AND P0, PT, R19, RZ, PT ;  /* 0x000000ff1300720c */ /* 0x000fe20003f06270 */
[----:B------:R-:W-:Y:S01]  /*cba0*/  STL [R1+0x1f4], R11 ;  /* 0x0001f40b01007387 */ /* 0x000fe20000100800 */
[----:B---3--:R-:W-:Y:S02]  /*cbb0*/  IABS R8, R18 ;  /* 0x0000001200087213 */ /* 0x008fe40000000000 */
[----:B------:R-:W-:Y:S01]  /*cbc0*/  ISETP.GE.AND P6, PT, R18, RZ, PT ;  /* 0x000000ff1200720c */ /* 0x000fe20003fc6270 */
[----:B------:R0:W-:Y:S04]  /*cbd0*/  STL [R1+0x20c], R6 ;  /* 0x00020c0601007387 */ /* 0x0001e80000100800 */
[----:B------:R-:W2:Y:S01]  /*cbe0*/  LDL.LU R19, [R1+0x1b8] ;  /* 0x0001b80001137983 */ /* 0x000ea20000300800 */
[----:B------:R-:W-:Y:S01]  /*cbf0*/  @!P5 IMAD.IADD R2, R2, 0x1, -R0 ;  /* 0x000000010202d824 */ /* 0x000fe200078e0a00 */
[----:B-----5:R-:W-:-:S02]  /*cc00*/  IABS R5, R25 ;  /* 0x0000001900057213 */ /* 0x020fc40000000000 */
[----:B------:R-:W3:Y:S01]  /*cc10*/  LDL.LU R18, [R1+0x1bc] ;  /* 0x0001bc0001127983 */ /* 0x000ee20000300800 */
[----:B------:R-:W-:-:S03]  /*cc20*/  ISETP.GE.AND P5, PT, R25, RZ, PT ;  /* 0x000000ff1900720c */ /* 0x000fc60003fa6270 */
[----:B------:R-:W4:Y:S01]  /*cc30*/  LDL.LU R25, [R1+0x1c0] ;  /* 0x0001c00001197983 */ /* 0x000f220000300800 */
[----:B------:R-:W-:Y:S01]  /*cc40*/  ISETP.GT.U32.AND P1, PT, R0, R10, PT ;  /* 0x0000000a0000720c */ /* 0x000fe20003f24070 */
[----:B------:R-:W-:-:S12]  /*cc50*/  IMAD.HI.U32 R12, R13, R8, RZ ;  /* 0x000000080d0c7227 */ /* 0x000fd800078e00ff */
[----:B------:R-:W-:Y:S01]  /*cc60*/  @!P1 IMAD.IADD R10, R10, 0x1, -R0 ;  /* 0x000000010a0a9824 */ /* 0x000fe200078e0a00 */
[----:B------:R-:W-:-:S04]  /*cc70*/  ISETP.GE.AND P1, PT, R23, RZ, PT ;  /* 0x000000ff1700720c */ /* 0x000fc80003f26270 */
[----:B------:R-:W-:Y:S01]  /*cc80*/  ISETP.GT.U32.AND P4, PT, R0, R10, PT ;  /* 0x0000000a0000720c */ /* 0x000fe20003f84070 */
[----:B------:R-:W-:-:S04]  /*cc90*/  IMAD.MOV R7, RZ, RZ, -R12 ;  /* 0x000000ffff077224 */ /* 0x000fc800078e0a0c */
[----:B------:R-:W-:Y:S02]  /*cca0*/  IMAD R8, R0, R7, R8 ;  /* 0x0000000700087224 */ /* 0x000fe400078e0208 */
[----:B0-----:R-:W-:-:S06]  /*ccb0*/  IMAD.HI.U32 R6, R13, R5, RZ ;  /* 0x000000050d067227 */ /* 0x001fcc00078e00ff */
[----:B------:R-:W-:Y:S01]  /*ccc0*/  @!P4 IMAD.IADD R10, R10, 0x1, -R0 ;  /* 0x000000010a0ac824 */ /* 0x000fe200078e0a00 */
[C---:B------:R-:W-:Y:S01]  /*ccd0*/  ISETP.GT.U32.AND P4, PT, R0.reuse, R8, PT ;  /* 0x000000080000720c */ /* 0x040fe20003f84070 */
[----:B------:R-:W-:Y:S02]  /*cce0*/  IMAD.MOV R6, RZ, RZ, -R6 ;  /* 0x000000ffff067224 */ /* 0x000fe400078e0a06 */
[----:B------:R-:W-:Y:S02]  /*ccf0*/  @!P1 IMAD.MOV R10, RZ, RZ, -R10 ;  /* 0x000000ffff0a9224 */ /* 0x000fe400078e0a0a */
[----:B------:R-:W-:-:S03]  /*cd00*/  IMAD R5, R0, R6, R5 ;  /* 0x0000000600057224 */ /* 0x000fc600078e0205 */
[----:B------:R0:W-:Y:S01]  /*cd10*/  STL [R1+0x1f8], R10 ;  /* 0x0001f80a01007387 */ /* 0x0001e20000100800 */
[----:B------:R-:W-:Y:S02]  /*cd20*/  IABS R11, R22 ;  /* 0x00000016000b7213 */ /* 0x000fe40000000000 */
[----:B------:R-:W-:Y:S01]  /*cd30*/  IABS R7, R21 ;  /* 0x0000001500077213 */ /* 0x000fe20000000000 */
[----:B------:R-:W5:Y:S01]  /*cd40*/  LDL.LU R29, [R1+0x1c4] ;  /* 0x0001c400011d7983 */ /* 0x000f620000300800 */
[----:B0-----:R-:W-:Y:S02]  /*cd50*/  IMAD.MOV.U32 R10, RZ, RZ, R4 ;  /* 0x000000ffff0a7224 */ /* 0x001fe400078e0004 */
[----:B------:R-:W-:Y:S02]  /*cd60*/  @!P4 IMAD.IADD R8, R8, 0x1, -R0 ;  /* 0x000000010808c824 */ /* 0x000fe400078e0a00 */
[----:B------:R-:W-:Y:S01]  /*cd70*/  @!P3 IMAD.MOV R10, RZ, RZ, -R10 ;  /* 0x000000ffff0ab224 */ /* 0x000fe200078e0a0a */
[----:B------:R-:W-:-:S02]  /*cd80*/  ISETP.GT.U32.AND P3, PT, R0, R5, PT ;  /* 0x000000050000720c */ /* 0x000fc40003f64070 */
[----:B------:R-:W-:Y:S01]  /*cd90*/  ISETP.GT.U32.AND P1, PT, R0, R8, PT ;  /* 0x000000080000720c */ /* 0x000fe20003f24070 */
[----:B------:R-:W-:-:S04]  /*cda0*/  IMAD.HI.U32 R6, R13, R11, RZ ;  /* 0x0000000b0d067227 */ /* 0x000fc800078e00ff */
[----:B------:R-:W-:-:S06]  /*cdb0*/  IMAD.HI.U32 R4, R13, R7, RZ ;  /* 0x000000070d047227 */ /* 0x000fcc00078e00ff */
        /* <DEDUP_REMOVED lines=10> */
[--C-:B------:R-:W-:Y:S01]  /*ce60*/  @!P3 IMAD.IADD R5, R5, 0x1, -R0.reuse ;  /* 0x000000010505b824 */ /* 0x100fe200078e0a00 */
[C---:B------:R-:W-:Y:S02]  /*ce70*/  ISETP.GT.U32.AND P3, PT, R0.reuse, R7, PT ;  /* 0x000000070000720c */ /* 0x040fe40003f64070 */
[----:B------:R-:W-:Y:S02]  /*ce80*/  ISETP.GT.U32.AND P4, PT, R0, R2, PT ;  /* 0x000000020000720c */ /* 0x000fe40003f84070 */
[----:B------:R-:W-:Y:S02]  /*ce90*/  ISETP.GE.AND P2, PT, R20, RZ, PT ;  /* 0x000000ff1400720c */ /* 0x000fe40003f46270 */
[----:B------:R-:W5:Y:S03]  /*cea0*/  LDL.LU R20, [R1+0x1c8] ;  /* 0x0001c80001147983 */ /* 0x000f660000300800 */
[----:B------:R-:W-:-:S04]  /*ceb0*/  @!P6 IMAD.IADD R11, R11, 0x1, -R0 ;  /* 0x000000010b0be824 */ /* 0x000fc800078e0a00 */
[--C-:B------:R-:W-:Y:S01]  /*cec0*/  @!P3 IMAD.IADD R7, R7, 0x1, -R0.reuse ;  /* 0x000000010707b824 */ /* 0x100fe200078e0a00 */
[----:B------:R-:W-:Y:S01]  /*ced0*/  ISETP.GT.U32.AND P3, PT, R0, R11, PT ;  /* 0x0000000b0000720c */ /* 0x000fe20003f64070 */
[----:B------:R-:W-:Y:S02]  /*cee0*/  @!P4 IMAD.IADD R2, R2, 0x1, -R0 ;  /* 0x000000010202c824 */ /* 0x000fe400078e0a00 */
[----:B------:R-:W-:Y:S01]  /*cef0*/  @!P2 IMAD.MOV R9, RZ, RZ, -R9 ;  /* 0x000000ffff09a224 */ /* 0x000fe200078e0a09 */
[----:B------:R-:W-:Y:S01]  /*cf00*/  ISETP.GE.AND P2, PT, R22, RZ, PT ;  /* 0x000000ff1600720c */ /* 0x000fe20003f46270 */
[----:B------:R-:W-:Y:S01]  /*cf10*/  @!P0 IMAD.MOV R2, RZ, RZ, -R2 ;  /* 0x000000ffff028224 */ /* 0x000fe200078e0a02 */
[----:B------:R-:W-:Y:S01]  /*cf20*/  STL [R1+0x208], R10 ;  /* 0x0002080a01007387 */ /* 0x000fe20000100800 */
[----:B------:R-:W-:-:S03]  /*cf30*/  IMAD.MOV.U32 R15, RZ, RZ, R5 ;  /* 0x000000ffff0f7224 */ /* 0x000fc600078e0005 */
[----:B------:R-:W-:Y:S03]  /*cf40*/  STL [R1+0x1fc], R9 ;  /* 0x0001fc0901007387 */ /* 0x000fe60000100800 */
[----:B------:R-:W-:Y:S01]  /*cf50*/  @!P3 IMAD.IADD R11, R11, 0x1, -R0 ;  /* 0x000000010b0bb824 */ /* 0x000fe200078e0a00 */
[----:B------:R0:W-:Y:S04]  /*cf60*/  STL [R1+0x204], R2 ;  /* 0x0002040201007387 */ /* 0x0001e80000100800 */
[----:B------:R-:W5:Y:S01]  /*cf70*/  LDL.LU R23, [R1+0x1cc] ;  /* 0x0001cc0001177983 */ /* 0x000f620000300800 */
[----:B------:R-:W-:Y:S01]  /*cf80*/  @!P5 IMAD.MOV R15, RZ, RZ, -R15 ;  /* 0x000000ffff0fd224 */ /* 0x000fe200078e0a0f */
[----:B------:R-:W-:-:S02]  /*cf90*/  ISETP.GE.AND P4, PT, R21, RZ, PT ;  /* 0x000000ff1500720c */ /* 0x000fc40003f86270 */
[----:B---3--:R-:W-:Y:S02]  /*cfa0*/  ISETP.GE.AND P0, PT, R18, RZ, PT ;  /* 0x000000ff1200720c */ /* 0x008fe40003f06270 */
[----:B0-----:R-:W-:Y:S02]  /*cfb0*/  IABS R2, R18 ;  /* 0x0000001200027213 */ /* 0x001fe40000000000 */
[----:B------:R-:W3:Y:S01]  /*cfc0*/  LDL.LU R18, [R1+0x1d0] ;  /* 0x0001d00001127983 */ /* 0x000ee20000300800 */
[----:B----4-:R-:W-:-:S03]  /*cfd0*/  IABS R10, R25 ;  /* 0x00000019000a7213 */ /* 0x010fc60000000000 */
[----:B------:R-:W4:Y:S04]  /*cfe0*/  LDL.LU R22, [R1+0x288] ;  /* 0x0002880001167983 */ /* 0x000f280000300800 */
[----:B------:R0:W-:Y:S01]  /*cff0*/  STL [R1+0x4a80], R25 ;  /* 0x004a801901007387 */ /* 0x0001e20000100800 */
[----:B--2---:R-:W-:-:S03]  /*d000*/  ISETP.GE.AND P1, PT, R19, RZ, PT ;  /* 0x000000ff1300720c */ /* 0x004fc60003f26270 */
[----:B------:R-:W-:Y:S01]  /*d010*/  STL [R1+0x200], R14 ;  /* 0x0002000e01007387 */ /* 0x000fe20000100800 */
[----:B0-----:R-:W-:-:S03]  /*d020*/  IMAD.MOV.U32 R25, RZ, RZ, R11 ;  /* 0x000000ffff197224 */ /* 0x001fc600078e000b */
[----:B------:R-:W-:Y:S01]  /*d030*/  STL [R1+0x1e8], R15 ;  /* 0x0001e80f01007387 */ /* 0x000fe20000100800 */
[----:B------:R-:W-:Y:S01]  /*d040*/  @!P2 IMAD.MOV R25, RZ, RZ, -R25 ;  /* 0x000000ffff19a224 */ /* 0x000fe200078e0a19 */
[----:B------:R-:W-:Y:S02]  /*d050*/  IABS R6, R19 ;  /* 0x0000001300067213 */ /* 0x000fe40000000000 */
[----:B------:R-:W2:Y:S04]  /*d060*/  LDL.LU R21, [R1+0x28c] ;  /* 0x00028c0001157983 */ /* 0x000ea80000300800 */
[----:B------:R-:W2:Y:S04]  /*d070*/  LDL.LU R19, [R1+0x290] ;  /* 0x0002900001137983 */ /* 0x000ea80000300800 */
[----:B------:R0:W-:Y:S04]  /*d080*/  STL [R1+0x1ec], R25 ;  /* 0x0001ec1901007387 */ /* 0x0001e80000100800 */
[----:B0-----:R-:W3:Y:S01]  /*d090*/  LDL.LU R25, [R1+0x4a80] ;  /* 0x004a800001197983 */ /* 0x001ee20000300800 */
[----:B------:R-:W-:-:S04]  /*d0a0*/  IMAD.HI.U32 R12, R13, R6, RZ ;  /* 0x000000060d0c7227 */ /* 0x000fc800078e00ff */
[----:B------:R-:W-:-:S04]  /*d0b0*/  IMAD.MOV R12, RZ, RZ, -R12 ;  /* 0x000000ffff0c7224 */ /* 0x000fc800078e0a0c */
[----:B------:R-:W-:-:S05]  /*d0c0*/  IMAD R6, R0, R12, R6 ;  /* 0x0000000c00067224 */ /* 0x000fca00078e0206 */
[----:B------:R-:W-:Y:S01]  /*d0d0*/  ISETP.GT.U32.AND P6, PT, R0, R6, PT ;  /* 0x000000060000720c */ /* 0x000fe20003fc4070 */
[----:B------:R-:W-:-:S04]  /*d0e0*/  IMAD.HI.U32 R9, R13, R2, RZ ;  /* 0x000000020d097227 */ /* 0x000fc800078e00ff */
[----:B------:R-:W-:-:S04]  /*d0f0*/  IMAD.MOV R9, RZ, RZ, -R9 ;  /* 0x000000ffff097224 */ /* 0x000fc800078e0a09 */
[----:B------:R-:W-:-:S04]  /*d100*/  IMAD R2, R0, R9, R2 ;  /* 0x0000000900027224 */ /* 0x000fc800078e0202 */
[----:B------:R-:W-:Y:S01]  /*d110*/  @!P6 IMAD.IADD R6, R6, 0x1, -R0 ;  /* 0x000000010606e824 */ /* 0x000fe200078e0a00 */
[C---:B------:R-:W-:Y:S02]  /*d120*/  ISETP.GT.U32.AND P6, PT, R0.reuse, R7, PT ;  /* 0x000000070000720c */ /* 0x040fe40003fc4070 */
[----:B------:R-:W-:-:S11]  /*d130*/  ISETP.GT.U32.AND P3, PT, R0, R2, PT ;  /* 0x000000020000720c */ /* 0x000fd60003f64070 */
[----:B------:R-:W-:-:S04]  /*d140*/  @!P6 IMAD.IADD R7, R7, 0x1, -R0 ;  /* 0x000000010707e824 */ /* 0x000fc800078e0a00 */
[----:B------:R-:W-:Y:S02]  /*d150*/  @!P4 IMAD.MOV R7, RZ, RZ, -R7 ;  /* 0x000000ffff07c224 */ /* 0x000fe400078e0a07 */
[----:B------:R-:W-:-:S03]  /*d160*/  @!P3 IMAD.IADD R2, R2, 0x1, -R0 ;  /* 0x000000010202b824 */ /* 0x000fc600078e0a00 */
[----:B------:R2:W-:Y:S01]  /*d170*/  STL [R1+0x1e4], R7 ;  /* 0x0001e40701007387 */ /* 0x0005e20000100800 */
[----:B-----5:R-:W-:Y:S01]  /*d180*/  IABS R4, R29 ;  /* 0x0000001d00047213 */ /* 0x020fe20000000000 */
[----:B------:R-:W-:Y:S01]  /*d190*/  IMAD.HI.U32 R14, R13, R10, RZ ;  /* 0x0000000a0d0e7227 */ /* 0x000fe200078e00ff */
[----:B------:R-:W-:-:S03]  /*d1a0*/  IABS R8, R20 ;  /* 0x0000001400087213 */ /* 0x000fc60000000000 */
[----:B------:R-:W-:-:S04]  /*d1b0*/  IMAD.HI.U32 R12, R13, R4, RZ ;  /* 0x000000040d0c7227 */ /* 0x000fc800078e00ff */
[----:B------:R-:W-:Y:S01]  /*d1c0*/  IMAD.MOV R14, RZ, RZ, -R14 ;  /* 0x000000ffff0e7224 */ /* 0x000fe200078e0a0e */
[C---:B------:R-:W-:Y:S01]  /*d1d0*/  ISETP.GT.U32.AND P5, PT, R0.reuse, R6, PT ;  /* 0x000000060000720c */ /* 0x040fe20003fa4070 */
[----:B------:R-:W-:Y:S02]  /*d1e0*/  IMAD.MOV R12, RZ, RZ, -R12 ;  /* 0x000000ffff0c7224 */ /* 0x000fe400078e0a0c */
[C---:B------:R-:W-:Y:S01]  /*d1f0*/  IMAD R10, R0.reuse, R14, R10 ;  /* 0x0000000e000a7224 */ /* 0x040fe200078e020a */
[----:B---3--:R-:W-:Y:S02]  /*d200*/  ISETP.GE.AND P3, PT, R25, RZ, PT ;  /* 0x000000ff1900720c */ /* 0x008fe40003f66270 */
[----:B------:R-:W3:Y:S01]  /*d210*/  LDL.LU R25, [R1+0x29c] ;  /* 0x00029c0001197983 */ /* 0x000ee20000300800 */
[----:B------:R-:W-:Y:S01]  /*d220*/  IMAD.HI.U32 R9, R13, R8, RZ ;  /* 0x000000080d097227 */ /* 0x000fe200078e00ff */
[----:B------:R-:W-:-:S03]  /*d230*/  ISETP.GT.U32.AND P2, PT, R0, R10, PT ;  /* 0x0000000a0000720c */ /* 0x000fc60003f44070 */
[----:B------:R-:W-:Y:S02]  /*d240*/  IMAD R4, R0, R12, R4 ;  /* 0x0000000c00047224 */ /* 0x000fe400078e0204 */
[----:B------:R-:W-:-:S03]  /*d250*/  IMAD.MOV R9, RZ, RZ, -R9 ;  /* 0x000000ffff097224 */ /* 0x000fc600078e0a09 */
[C---:B------:R-:W-:Y:S01]  /*d260*/  ISETP.GT.U32.AND P6, PT, R0.reuse, R4, PT ;  /* 0x000000040000720c */ /* 0x040fe20003fc4070 */
[----:B------:R-:W-:Y:S02]  /*d270*/  IMAD R8, R0, R9, R8 ;  /* 0x0000000900087224 */ /* 0x000fe400078e0208 */
[----:B------:R-:W-:-:S03]  /*d280*/  @!P5 IMAD.IADD R6, R6, 0x1, -R0 ;  /* 0x000000010606d824 */ /* 0x000fc600078e0a00 */
[----:B------:R-:W-:Y:S01]  /*d290*/  ISETP.GT.U32.AND P5, PT, R0, R8, PT ;  /* 0x000000080000720c */ /* 0x000fe20003fa4070 */
[----:B------:R-:W-:Y:S01]  /*d2a0*/  @!P2 IMAD.IADD R10, R10, 0x1, -R0 ;  /* 0x000000010a0aa824 */ /* 0x000fe200078e0a00 */
[----:B----4-:R-:W-:-:S05]  /*d2b0*/  IABS R5, R22 ;  /* 0x0000001600057213 */ /* 0x010fca0000000000 */
[--C-:B------:R-:W-:Y:S01]  /*d2c0*/  @!P6 IMAD.IADD R4, R4, 0x1, -R0.reuse ;  /* 0x000000010404e824 */ /* 0x100fe200078e0a00 */
[----:B------:R-:W-:Y:S01]  /*d2d0*/  ISETP.GT.U32.AND P6, PT, R0, R10, PT ;  /* 0x0000000a0000720c */ /* 0x000fe20003fc4070 */
[C---:B------:R-:W-:Y:S01]  /*d2e0*/  IMAD.HI.U32 R14, R13.reuse, R5, RZ ;  /* 0x000000050d0e7227 */ /* 0x040fe200078e00ff */
[----:B------:R-:W-:Y:S02]  /*d2f0*/  IABS R12, R23 ;  /* 0x00000017000c7213 */ /* 0x000fe40000000000 */
[----:B------:R-:W-:Y:S01]  /*d300*/  IABS R9, R18 ;  /* 0x0000001200097213 */ /* 0x000fe20000000000 */
[----:B------:R-:W-:Y:S01]  /*d310*/  @!P5 IMAD.IADD R8, R8, 0x1, -R0 ;  /* 0x000000010808d824 */ /* 0x000fe200078e0a00 */
[C---:B------:R-:W-:Y:S01]  /*d320*/  ISETP.GT.U32.AND P2, PT, R0.reuse, R2, PT ;  /* 0x000000020000720c */ /* 0x040fe20003f44070 */
[C---:B------:R-:W-:Y:S01]  /*d330*/  IMAD.HI.U32 R11, R13.reuse, R12, RZ ;  /* 0x0000000c0d0b7227 */ /* 0x040fe200078e00ff */
[C---:B------:R-:W-:Y:S02]  /*d340*/  ISETP.GT.U32.AND P4, PT, R0.reuse, R4, PT ;  /* 0x000000040000720c */ /* 0x040fe40003f84070 */
[----:B--2---:R-:W-:Y:S01]  /*d350*/  IABS R7, R21 ;  /* 0x0000001500077213 */ /* 0x004fe20000000000 */
[----:B------:R-:W-:Y:S01]  /*d360*/  IMAD.HI.U32 R15, R13, R9, RZ ;  /* 0x000000090d0f7227 */ /* 0x000fe200078e00ff */
[----:B------:R-:W-:-:S03]  /*d370*/  ISETP.GT.U32.AND P5, PT, R0, R8, PT ;  /* 0x000000080000720c */ /* 0x000fc60003fa4070 */
[----:B------:R-:W-:Y:S02]  /*d380*/  IMAD.MOV R14, RZ, RZ, -R14 ;  /* 0x000000ffff0e7224 */ /* 0x000fe400078e0a0e */
[----:B------:R-:W-:Y:S01]  /*d390*/  @!P6 IMAD.IADD R10, R10, 0x1, -R0 ;  /* 0x000000010a0ae824 */ /* 0x000fe200078e0a00 */
[----:B------:R-:W-:Y:S01]  /*d3a0*/  ISETP.GE.AND P6, PT, R29, RZ, PT ;  /* 0x000000ff1d00720c */ /* 0x000fe20003fc6270 */
[----:B------:R-:W-:Y:S02]  /*d3b0*/  IMAD.MOV R11, RZ, RZ, -R11 ;  /* 0x000000ffff0b7224 */ /* 0x000fe400078e0a0b */
[----:B------:R-:W-:Y:S02]  /*d3c0*/  IMAD.MOV R15, RZ, RZ, -R15 ;  /* 0x000000ffff0f7224 */ /* 0x000fe400078e0a0f */
[----:B------:R-:W-:Y:S02]  /*d3d0*/  IMAD R5, R0, R14, R5 ;  /* 0x0000000e00057224 */ /* 0x000fe400078e0205 */
[----:B------:R-:W-:-:S04]  /*d3e0*/  IMAD.HI.U32 R14, R13, R7, RZ ;  /* 0x000000070d0e7227 */ /* 0x000fc800078e00ff */
[C---:B------:R-:W-:Y:S02]  /*d3f0*/  IMAD R11, R0.reuse, R11, R12 ;  /* 0x0000000b000b7224 */ /* 0x040fe400078e020c */
[----:B------:R-:W-:Y:S02]  /*d400*/  IMAD R9, R0, R15, R9 ;  /* 0x0000000f00097224 */ /* 0x000fe400078e0209 */
[----:B------:R-:W-:Y:S02]  /*d410*/  IMAD.MOV.U32 R12, RZ, RZ, R6 ;  /* 0x000000ffff0c7224 */ /* 0x000fe400078e0006 */
[----:B------:R-:W-:Y:S02]  /*d420*/  IMAD.MOV R14, RZ, RZ, -R14 ;  /* 0x000000ffff0e7224 */ /* 0x000fe400078e0a0e */
[----:B------:R-:W-:Y:S01]  /*d430*/  @!P2 IMAD.IADD R2, R2, 0x1, -R0 ;  /* 0x000000010202a824 */ /* 0x000fe200078e0a00 */
[----:B------:R-:W-:Y:S01]  /*d440*/  ISETP.GT.U32.AND P2, PT, R0, R9, PT ;  /* 0x000000090000720c */ /* 0x000fe20003f44070 */
[----:B------:R-:W-:-:S02]  /*d450*/  @!P1 IMAD.MOV R12, RZ, RZ, -R12 ;  /* 0x000000ffff0c9224 */ /* 0x000fc400078e0a0c */
[--C-:B------:R-:W-:Y:S02]  /*d460*/  @!P4 IMAD.IADD R4, R4, 0x1, -R0.reuse ;  /* 0x000000010404c824 */ /* 0x100fe400078e0a00 */
[----:B------:R-:W-:Y:S01]  /*d470*/  @!P5 IMAD.IADD R8, R8, 0x1, -R0 ;  /* 0x000000010808d824 */ /* 0x000fe200078e0a00 */
[----:B------:R-:W-:Y:S01]  /*d480*/  ISETP.GE.AND P5, PT, R20, RZ, PT ;  /* 0x000000ff1400720c */ /* 0x000fe20003fa6270 */
[----:B------:R-:W-:Y:S01]  /*d490*/  IMAD R7, R0, R14, R7 ;  /* 0x0000000e00077224 */ /* 0x000fe200078e0207 */
[----:B------:R-:W-:Y:S01]  /*d4a0*/  STL [R1+0x1e0], R12 ;  /* 0x0001e00c01007387 */ /* 0x000fe20000100800 */
[----:B------:R-:W-:-:S03]  /*d4b0*/  @!P6 IMAD.MOV R4, RZ, RZ, -R4 ;  /* 0x000000ffff04e224 */ /* 0x000fc600078e0a04 */
[----:B------:R-:W-:Y:S01]  /*d4c0*/  ISETP.GT.U32.AND P6, PT, R0, R7, PT ;  /* 0x000000070000720c */ /* 0x000fe20003fc4070 */
[----:B------:R-:W2:Y:S01]  /*d4d0*/  LDL.LU R20, [R1+0x2a8] ;  /* 0x0002a80001147983 */ /* 0x000ea20000300800 */
[----:B------:R-:W-:Y:S02]  /*d4e0*/  @!P0 IMAD.MOV R2, RZ, RZ, -R2 ;  /* 0x000000ffff028224 */ /* 0x000fe400078e0a02 */
[----:B------:R-:W-:Y:S02]  /*d4f0*/  @!P3 IMAD.MOV R10, RZ, RZ, -R10 ;  /* 0x000000ffff0ab224 */ /* 0x000fe400078e0a0a */
[----:B------:R-:W-:Y:S01]  /*d500*/  @!P2 IMAD.IADD R9, R9, 0x1, -R0 ;  /* 0x000000010909a824 */ /* 0x000fe200078e0a00 */
[----:B------:R-:W-:Y:S01]  /*d510*/  ISETP.GE.AND P2, PT, R18, RZ, PT ;  /* 0x000000ff1200720c */ /* 0x000fe20003f46270 */
[----:B------:R-:W-:Y:S01]  /*d520*/  @!P5 IMAD.MOV R8, RZ, RZ, -R8 ;  /* 0x000000ffff08d224 */ /* 0x000fe200078e0a08 */
[----:B------:R-:W4:Y:S04]  /*d530*/  LDL.LU R18, [R1+0x2ac] ;  /* 0x0002ac0001127983 */ /* 0x000f280000300800 */
[----:B------:R3:W-:Y:S01]  /*d540*/  STL [R1+0x1dc], R2 ;  /* 0x0001dc0201007387 */ /* 0x0007e20000100800 */
[----:B------:R-:W-:-:S03]  /*d550*/  @!P6 IMAD.IADD R7, R7, 0x1, -R0 ;  /* 0x000000010707e824 */ /* 0x000fc600078e0a00 */
[----:B------:R-:W-:Y:S04]  /*d560*/  STL [R1+0x1d8], R10 ;  /* 0x0001d80a01007387 */ /* 0x000fe80000100800 */
[----:B------:R-:W-:Y:S04]  /*d570*/  STL [R1+0x1d4], R4 ;  /* 0x0001d40401007387 */ /* 0x000fe80000100800 */
[----:B------:R0:W-:Y:S01]  /*d580*/  STL [R1+0x1d0], R8 ;  /* 0x0001d00801007387 */ /* 0x0001e20000100800 */
[----:B---3--:R-:W-:Y:S02]  /*d590*/  IABS R2, R25 ;  /* 0x0000001900027213 */ /* 0x008fe40000000000 */
[----:B------:R-:W-:-:S02]  /*d5a0*/  ISETP.GE.AND P6, PT, R25, RZ, PT ;  /* 0x000000ff1900720c */ /* 0x000fc40003fc6270 */
[----:B------:R-:W3:Y:S01]  /*d5b0*/  LDL.LU R25, [R1+0x2cc] ;  /* 0x0002cc0001197983 */ /* 0x000ee20000300800 */
[----:B------:R-:W-:Y:S02]  /*d5c0*/  ISETP.GT.U32.AND P1, PT, R0, R11, PT ;  /* 0x0000000b0000720c */ /* 0x000fe40003f24070 */
[----:B------:R-:W-:-:S05]  /*d5d0*/  IABS R6, R19 ;  /* 0x0000001300067213 */ /* 0x000fca0000000000 */
[----:B------:R-:W-:-:S06]  /*d5e0*/  IMAD.HI.U32 R12, R13, R6, RZ ;  /* 0x000000060d0c7227 */ /* 0x000fcc00078e00ff */
[----:B------:R-:W-:-:S05]  /*d5f0*/  @!P1 IMAD.IADD R11, R11, 0x1, -R0 ;  /* 0x000000010b0b9824 */ /* 0x000fca00078e0a00 */
[C---:B------:R-:W-:Y:S01]  /*d600*/  ISETP.GT.U32.AND P0, PT, R0.reuse, R11, PT ;  /* 0x0000000b0000720c */ /* 0x040fe20003f04070 */
[----:B------:R-:W-:Y:S01]  /*d610*/  IMAD.MOV R12, RZ, RZ, -R12 ;  /* 0x000000ffff0c7224 */ /* 0x000fe200078e0a0c */
[----:B------:R-:W-:-:S03]  /*d620*/  ISETP.GT.U32.AND P4, PT, R0, R5, PT ;  /* 0x000000050000720c */ /* 0x000fc60003f84070 */
[----:B------:R-:W-:Y:S01]  /*d630*/  IMAD R6, R0, R12, R6 ;  /* 0x0000000c00067224 */ /* 0x000fe200078e0206 */
[----:B------:R-:W-:-:S07]  /*d640*/  ISETP.GE.AND P1, PT, R23, RZ, PT ;  /* 0x000000ff1700720c */ /* 0x000fce0003f26270 */
[--C-:B------:R-:W-:Y:S01]  /*d650*/  @!P0 IMAD.IADD R11, R11, 0x1, -R0.reuse ;  /* 0x000000010b0b8824 */ /* 0x100fe200078e0a00 */
[C---:B------:R-:W-:Y:S01]  /*d660*/  ISETP.GT.U32.AND P0, PT, R0.reuse, R6, PT ;  /* 0x000000060000720c */ /* 0x040fe20003f04070 */
[----:B------:R-:W-:Y:S01]  /*d670*/  @!P4 IMAD.IADD R5, R5, 0x1, -R0 ;  /* 0x000000010505c824 */ /* 0x000fe200078e0a00 */
[----:B------:R-:W-:-:S04]  /*d680*/  ISETP.GT.U32.AND P4, PT, R0, R9, PT ;  /* 0x000000090000720c */ /* 0x000fc80003f84070 */
[----:B------:R-:W-:Y:S01]  /*d690*/  ISETP.GT.U32.AND P3, PT, R0, R5, PT ;  /* 0x000000050000720c */ /* 0x000fe20003f64070 */
[----:B------:R-:W-:-:S06]  /*d6a0*/  @!P1 IMAD.MOV R11, RZ, RZ, -R11 ;  /* 0x000000ffff0b9224 */ /* 0x000fcc00078e0a0b */
[----:B------:R-:W-:Y:S01]  /*d6b0*/  @!P0 IMAD.IADD R6, R6, 0x1, -R0 ;  /* 0x0000000106068824 */ /* 0x000fe200078e0a00 */
[----:B------:R-:W-:-:S04]  /*d6c0*/  ISETP.GT.U32.AND P0, PT, R0, R7, PT ;  /* 0x000000070000720c */ /* 0x000fc80003f04070 */
[----:B------:R-:W-:Y:S01]  /*d6d0*/  ISETP.GT.U32.AND P1, PT, R0, R6, PT ;  /* 0x000000060000720c */ /* 0x000fe20003f24070 */
[--C-:B------:R-:W-:Y:S01]  /*d6e0*/  @!P4 IMAD.IADD R9, R9, 0x1, -R0.reuse ;  /* 0x000000010909c824 */ /* 0x100fe200078e0a00 */
[----:B------:R-:W-:Y:S01]  /*d6f0*/  ISETP.GE.AND P5, PT, R22, RZ, PT ;  /* 0x000000ff1600720c */ /* 0x000fe20003fa6270 */
[----:B------:R-:W-:Y:S01]  /*d700*/  @!P3 IMAD.IADD R5, R5, 0x1, -R0 ;  /* 0x000000010505b824 */ /* 0x000fe200078e0a00 */
[----:B------:R-:W-:Y:S01]  /*d710*/  ISETP.GE.AND P4, PT, R21, RZ, PT ;  /* 0x000000ff1500720c */ /* 0x000fe20003f86270 */
[----:B0-----:R-:W-:Y:S01]  /*d720*/  IMAD.HI.U32 R8, R13, R2, RZ ;  /* 0x000000020d087227 */ /* 0x001fe200078e00ff */
[----:B------:R-:W-:Y:S01]  /*d730*/  ISETP.GE.AND P3, PT, R19, RZ, PT ;  /* 0x000000ff1300720c */ /* 0x000fe20003f66270 */
[----:B------:R-:W5:Y:S02]  /*d740*/  LDL.LU R21, [R1+0x2b8] ;  /* 0x0002b80001157983 */ /* 0x000f640000300800 */
[----:B------:R-:W-:Y:S02]  /*d750*/  IMAD.MOV R10, RZ, RZ, -R8 ;  /* 0x000000ffff0a7224 */ /* 0x000fe400078e0a08 */
[----:B------:R-:W5:Y:S01]  /*d760*/  LDL.LU R19, [R1+0x2bc] ;  /* 0x0002bc0001137983 */ /* 0x000f620000300800 */
[----:B------:R-:W-:-:S02]  /*d770*/  IMAD.MOV.U32 R12, RZ, RZ, R9 ;  /* 0x000000ffff0c7224 */ /* 0x000fc400078e0009 */
[----:B------:R-:W-:Y:S01]  /*d780*/  @!P1 IMAD.IADD R6, R6, 0x1, -R0 ;  /* 0x0000000106069824 */ /* 0x000fe200078e0a00 */
[----:B------:R0:W-:Y:S01]  /*d790*/  STL [R1+0x1cc], R11 ;  /* 0x0001cc0b01007387 */ /* 0x0001e20000100800 */
[----:B------:R-:W-:Y:S01]  /*d7a0*/  IMAD R2, R0, R10, R2 ;  /* 0x0000000a00027224 */ /* 0x000fe200078e0202 */
[----:B--2---:R-:W-:Y:S01]  /*d7b0*/  IABS R4, R20 ;  /* 0x0000001400047213 */ /* 0x004fe20000000000 */
[----:B------:R-:W-:Y:S02]  /*d7c0*/  @!P0 IMAD.IADD R7, R7, 0x1, -R0 ;  /* 0x0000000107078824 */ /* 0x000fe400078e0a00 */
[----:B0-----:R-:W-:Y:S02]  /*d7d0*/  IMAD.MOV.U32 R11, RZ, RZ, R5 ;  /* 0x000000ffff0b7224 */ /* 0x001fe400078e0005 */
[----:B------:R-:W-:-:S04]  /*d7e0*/  IMAD.HI.U32 R8, R13, R4, RZ ;  /* 0x000000040d087227 */ /* 0x000fc800078e00ff */
[----:B------:R-:W-:Y:S02]  /*d7f0*/  @!P2 IMAD.MOV R12, RZ, RZ, -R12 ;  /* 0x000000ffff0ca224 */ /* 0x000fe400078e0a0c */
[----:B------:R-:W-:Y:S02]  /*d800*/  IMAD.MOV.U32 R10, RZ, RZ, R6 ;  /* 0x000000ffff0a7224 */ /* 0x000fe400078e0006 */
[----:B------:R-:W-:Y:S02]  /*d810*/  @!P5 IMAD.MOV R11, RZ, RZ, -R11 ;  /* 0x000000ffff0bd224 */ /* 0x000fe400078e0a0b */
[----:B------:R-:W-:Y:S01]  /*d820*/  @!P4 IMAD.MOV R7, RZ, RZ, -R7 ;  /* 0x000000ffff07c224 */ /* 0x000fe200078e0a07 */
[----:B------:R-:W-:Y:S01]  /*d830*/  STL [R1+0x1c8], R12 ;  /* 0x0001c80c01007387 */ /* 0x000fe20000100800 */
[----:B------:R-:W-:Y:S02]  /*d840*/  IMAD.MOV R9, RZ, RZ, -R8 ;  /* 0x000000ffff097224 */ /* 0x000fe400078e0a08 */
[----:B------:R-:W-:Y:S01]  /*d850*/  @!P3 IMAD.MOV R10, RZ, RZ, -R10 ;  /* 0x000000ffff0ab224 */ /* 0x000fe200078e0a0a */
[----:B----4-:R-:W-:Y:S01]  /*d860*/  IABS R8, R18 ;  /* 0x0000001200087213 */ /* 0x010fe20000000000 */
[----:B------:R-:W-:Y:S01]  /*d870*/  STL [R1+0x1c4], R11 ;  /* 0x0001c40b01007387 */ /* 0x000fe20000100800 */
[----:B------:R-:W-:Y:S01]  /*d880*/  ISETP.GE.AND P1, PT, R18, RZ, PT ;  /* 0x000000ff1200720c */ /* 0x000fe20003f26270 */
[----:B------:R-:W-:-:S02]  /*d890*/  IMAD R5, R0, R9, R4 ;  /* 0x0000000900057224 */ /* 0x000fc400078e0204 */
[----:B------:R-:W2:Y:S04]  /*d8a0*/  LDL.LU R18, [R1+0x300] ;  /* 0x0003000001127983 */ /* 0x000ea80000300800 */
[----:B------:R-:W-:Y:S04]  /*d8b0*/  STL [R1+0x1ac], R7 ;  /* 0x0001ac0701007387 */ /* 0x000fe80000100800 */
[----:B------:R0:W-:Y:S01]  /*d8c0*/  STL [R1+0x1b4], R10 ;  /* 0x0001b40a01007387 */ /* 0x0001e20000100800 */
[----:B------:R-:W-:Y:S02]  /*d8d0*/  ISETP.GE.AND P5, PT, R20, RZ, PT ;  /* 0x000000ff1400720c */ /* 0x000fe40003fa6270 */
[----:B---3--:R-:W-:-:S02]  /*d8e0*/  IABS R9, R25 ;  /* 0x0000001900097213 */ /* 0x008fc40000000000 */
[----:B------:R-:W-:Y:S02]  /*d8f0*/  ISETP.GE.AND P4, PT, R25, RZ, PT ;  /* 0x000000ff1900720c */ /* 0x000fe40003f86270 */
[----:B------:R-:W3:Y:S04]  /*d900*/  LDL.LU R25, [R1+0x2f4] ;  /* 0x0002f40001197983 */ /* 0x000ee80000300800 */
[----:B------:R-:W4:Y:S01]  /*d910*/  LDL.LU R20, [R1+0x2e8] ;  /* 0x0002e80001147983 */ /* 0x000f220000300800 */
[C---:B------:R-:W-:Y:S02]  /*d920*/  ISETP.GT.U32.AND P2, PT, R0.reuse, R2, PT ;  /* 0x000000020000720c */ /* 0x040fe40003f44070 */
[----:B------:R-:W-:Y:S01]  /*d930*/  ISETP.GT.U32.AND P0, PT, R0, R5, PT ;  /* 0x000000050000720c */ /* 0x000fe20003f04070 */
[----:B------:R-:W-:Y:S01]  /*d940*/  IMAD.HI.U32 R4, R13, R8, RZ ;  /* 0x000000080d047227 */ /* 0x000fe200078e00ff */
[----:B------:R-:W4:Y:S03]  /*d950*/  LDL.LU R29, [R1+0x30c] ;  /* 0x00030c00011d7983 */ /* 0x000f260000300800 */
[----:B------:R-:W-:-:S04]  /*d960*/  IMAD.MOV R4, RZ, RZ, -R4 ;  /* 0x000000ffff047224 */ /* 0x000fc800078e0a04 */
[----:B------:R-:W-:Y:S02]  /*d970*/  IMAD R8, R0, R4, R8 ;  /* 0x0000000400087224 */ /* 0x000fe400078e0208 */
[--C-:B------:R-:W-:Y:S02]  /*d980*/  @!P2 IMAD.IADD R2, R2, 0x1, -R0.reuse ;  /* 0x000000010202a824 */ /* 0x100fe400078e0a00 */
[----:B------:R-:W-:Y:S01]  /*d990*/  @!P0 IMAD.IADD R5, R5, 0x1, -R0 ;  /* 0x0000000105058824 */ /* 0x000fe200078e0a00 */
[C---:B------:R-:W-:Y:S02]  /*d9a0*/  ISETP.GT.U32.AND P3, PT, R0.reuse, R8, PT ;  /* 0x000000080000720c */ /* 0x040fe40003f64070 */
[C---:B------:R-:W-:Y:S02]  /*d9b0*/  ISETP.GT.U32.AND P2, PT, R0.reuse, R2, PT ;  /* 0x000000020000720c */ /* 0x040fe40003f44070 */
[----:B------:R-:W-:-:S09]  /*d9c0*/  ISETP.GT.U32.AND P0, PT, R0, R5, PT ;  /* 0x000000050000720c */ /* 0x000fd20003f04070 */
[--C-:B------:R-:W-:Y:S02]  /*d9d0*/  @!P3 IMAD.IADD R8, R8, 0x1, -R0.reuse ;  /* 0x000000010808b824 */ /* 0x100fe400078e0a00 */
[--C-:B------:R-:W-:Y:S02]  /*d9e0*/  @!P2 IMAD.IADD R2, R2, 0x1, -R0.reuse ;  /* 0x000000010202a824 */ /* 0x100fe400078e0a00 */
[----:B------:R-:W-:Y:S02]  /*d9f0*/  @!P0 IMAD.IADD R5, R5, 0x1, -R0 ;  /* 0x0000000105058824 */ /* 0x000fe400078e0a00 */
[----:B0-----:R-:W-:Y:S01]  /*da00*/  IMAD.MOV.U32 R10, RZ, RZ, R2 ;  /* 0x000000ffff0a7224 */ /* 0x001fe200078e0002 */
[----:B------:R-:W-:Y:S01]  /*da10*/  ISETP.GT.U32.AND P3, PT, R0, R8, PT ;  /* 0x000000080000720c */ /* 0x000fe20003f64070 */
[----:B------:R-:W-:Y:S02]  /*da20*/  @!P5 IMAD.MOV R5, RZ, RZ, -R5 ;  /* 0x000000ffff05d224 */ /* 0x000fe400078e0a05 */
[----:B------:R-:W-:Y:S01]  /*da30*/  @!P6 IMAD.MOV R10, RZ, RZ, -R10 ;  /* 0x000000ffff0ae224 */ /* 0x000fe200078e0a0a */
[----:B-----5:R-:W-:-:S02]  /*da40*/  IABS R4, R21 ;  /* 0x0000001500047213 */ /* 0x020fc40000000000 */
[----:B------:R-:W-:Y:S02]  /*da50*/  ISETP.GE.AND P2, PT, R21, RZ, PT ;  /* 0x000000ff1500720c */ /* 0x000fe40003f46270 */
[----:B------:R-:W5:Y:S01]  /*da60*/  LDL.LU R21, [R1+0x314] ;  /* 0x0003140001157983 */ /* 0x000f620000300800 */
[----:B------:R-:W-:Y:S01]  /*da70*/  IMAD.HI.U32 R7, R13, R9, RZ ;  /* 0x000000090d077227 */ /* 0x000fe200078e00ff */
[----:B------:R-:W-:Y:S02]  /*da80*/  IABS R11, R19 ;  /* 0x00000013000b7213 */ /* 0x000fe40000000000 */
[----:B------:R-:W-:Y:S01]  /*da90*/  STL [R1+0x1b8], R10 ;  /* 0x0001b80a01007387 */ /* 0x000fe20000100800 */
[----:B------:R-:W-:-:S03]  /*daa0*/  ISETP.GE.AND P6, PT, R19, RZ, PT ;  /* 0x000000ff1300720c */ /* 0x000fc60003fc6270 */
[----:B------:R0:W-:Y:S01]  /*dab0*/  STL [R1+0x1c0], R5 ;  /* 0x0001c00501007387 */ /* 0x0001e20000100800 */
[----:B------:R-:W-:-:S03]  /*dac0*/  IMAD.MOV R7, RZ, RZ, -R7 ;  /* 0x000000ffff077224 */ /* 0x000fc600078e0a07 */
[----:B------:R-:W5:Y:S01]  /*dad0*/  LDL.LU R19, [R1+0x318] ;  /* 0x0003180001137983 */ /* 0x000f620000300800 */
[----:B------:R-:W-:Y:S02]  /*dae0*/  IMAD.MOV.U32 R6, RZ, RZ, R4 ;  /* 0x000000ffff067224 */ /* 0x000fe400078e0004 */
[----:B------:R-:W-:Y:S02]  /*daf0*/  @!P3 IMAD.IADD R8, R8, 0x1, -R0 ;  /* 0x000000010808b824 */ /* 0x000fe400078e0a00 */
[----:B------:R-:W-:Y:S02]  /*db00*/  IMAD R9, R0, R7, R9 ;  /* 0x0000000700097224 */ /* 0x000fe400078e0209 */
[----:B------:R-:W-:-:S04]  /*db10*/  IMAD.HI.U32 R4, R13, R6, RZ ;  /* 0x000000060d047227 */ /* 0x000fc800078e00ff */
[----:B------:R-:W-:Y:S01]  /*db20*/  IMAD.MOV.U32 R14, RZ, RZ, R8 ;  /* 0x000000ffff0e7224 */ /* 0x000fe200078e0008 */
[----:B------:R-:W-:Y:S01]  /*db30*/  ISETP.GT.U32.AND P0, PT, R0, R9, PT ;  /* 0x000000090000720c */ /* 0x000fe20003f04070 */
[----:B------:R-:W-:-:S04]  /*db40*/  IMAD.HI.U32 R7, R13, R11, RZ ;  /* 0x0000000b0d077227 */ /* 0x000fc800078e00ff */
[----:B------:R-:W-:Y:S02]  /*db50*/  IMAD.MOV R4, RZ, RZ, -R4 ;  /* 0x000000ffff047224 */ /* 0x000fe400078e0a04 */
[----:B------:R-:W-:Y:S02]  /*db60*/  @!P1 IMAD.MOV R14, RZ, RZ, -R14 ;  /* 0x000000ffff0e9224 */ /* 0x000fe400078e0a0e */
[----:B------:R-:W-:Y:S02]  /*db70*/  IMAD.MOV R2, RZ, RZ, -R7 ;  /* 0x000000ffff027224 */ /* 0x000fe400078e0a07 */
[C---:B------:R-:W-:Y:S02]  /*db80*/  IMAD R6, R0.reuse, R4, R6 ;  /* 0x0000000400067224 */ /* 0x040fe400078e0206 */
[----:B------:R-:W-:-:S03]  /*db90*/  IMAD R11, R0, R2, R11 ;  /* 0x00000002000b7224 */ /* 0x000fc600078e020b */
[C---:B------:R-:W-:Y:S01]  /*dba0*/  ISETP.GT.U32.AND P3, PT, R0.reuse, R6, PT ;  /* 0x000000060000720c */ /* 0x040fe20003f64070 */
[----:B------:R-:W-:Y:S01]  /*dbb0*/  @!P0 IMAD.IADD R9, R9, 0x1, -R0 ;  /* 0x0000000109098824 */ /* 0x000fe200078e0a00 */
[----:B------:R-:W-:-:S04]  /*dbc0*/  ISETP.GT.U32.AND P1, PT, R0, R11, PT ;  /* 0x0000000b0000720c */ /* 0x000fc80003f24070 */
[----:B------:R-:W-:-:S07]  /*dbd0*/  ISETP.GT.U32.AND P0, PT, R0, R9, PT ;  /* 0x000000090000720c */ /* 0x000fce0003f04070 */
[--C-:B------:R-:W-:Y:S02]  /*dbe0*/  @!P3 IMAD.IADD R6, R6, 0x1, -R0.reuse ;  /* 0x000000010606b824 */ /* 0x100fe400078e0a00 */
[----:B------:R-:W-:-:S03]  /*dbf0*/  @!P1 IMAD.IADD R11, R11, 0x1, -R0 ;  /* 0x000000010b0b9824 */ /* 0x000fc600078e0a00 */
[----:B------:R-:W-:Y:S01]  /*dc00*/  ISETP.GT.U32.AND P1, PT, R0, R6, PT ;  /* 0x000000060000720c */ /* 0x000fe20003f24070 */
[----:B------:R-:W-:-:S04]  /*dc10*/  @!P0 IMAD.IADD R9, R9, 0x1, -R0 ;  /* 0x0000000109098824 */ /* 0x000fc800078e0a00 */
[----:B------:R-:W-:-:S04]  /*dc20*/  IMAD.MOV.U32 R15, RZ, RZ, R9 ;  /* 0x000000ffff0f7224 */ /* 0x000fc800078e0009 */
[----:B------:R-:W-:-:S04]  /*dc30*/  @!P4 IMAD.MOV R15, RZ, RZ, -R15 ;  /* 0x000000ffff0fc224 */ /* 0x000fc800078e0a0f */
[----:B------:R-:W-:Y:S01]  /*dc40*/  @!P1 IMAD.IADD R6, R6, 0x1, -R0 ;  /* 0x0000000106069824 */ /* 0x000fe200078e0a00 */
[----:B--2---:R-:W-:Y:S02]  /*dc50*/  IABS R12, R18 ;  /* 0x00000012000c7213 */ /* 0x004fe40000000000 */
[----:B---3--:R-:W-:Y:S02]  /*dc60*/  ISETP.GE.AND P5, PT, R25, RZ, PT ;  /* 0x000000ff1900720c */ /* 0x008fe40003fa6270 */
[----:B0-----:R-:W-:Y:S02]  /*dc70*/  IABS R5, R25 ;  /* 0x0000001900057213 */ /* 0x001fe40000000000 */
[----:B------:R-:W2:Y:S04]  /*dc80*/  LDL.LU R25, [R1+0x32c] ;  /* 0x00032c0001197983 */ /* 0x000ea80000300800 */
[----:B------:R-:W-:Y:S04]  /*dc90*/  STL [R1+0x1bc], R14 ;  /* 0x0001bc0e01007387 */ /* 0x000fe80000100800 */
[----:B------:R-:W3:Y:S01]  /*dca0*/  LDL.LU R23, [R1+0x334] ;  /* 0x0003340001177983 */ /* 0x000ee20000300800 */
[----:B----4-:R-:W-:-:S03]  /*dcb0*/  IABS R2, R20 ;  /* 0x0000001400027213 */ /* 0x010fc60000000000 */
[----:B------:R-:W4:Y:S02]  /*dcc0*/  LDL.LU R22, [R1+0x338] ;  /* 0x0003380001167983 */ /* 0x000f240000300800 */
[----:B------:R-:W-:-:S04]  /*dcd0*/  IMAD.HI.U32 R7, R13, R2, RZ ;  /* 0x000000020d077227 */ /* 0x000fc800078e00ff */
[----:B------:R-:W-:-:S04]  /*dce0*/  IMAD.MOV R7, RZ, RZ, -R7 ;  /* 0x000000ffff077224 */ /* 0x000fc800078e0a07 */
[C---:B------:R-:W-:Y:S01]  /*dcf0*/  IMAD R2, R0.reuse, R7, R2 ;  /* 0x0000000700027224 */ /* 0x040fe200078e0202 */
[----:B------:R0:W-:Y:S04]  /*dd00*/  STL [R1+0x1b0], R15 ;  /* 0x0001b00f01007387 */ /* 0x0001e80000100800 */
[----:B------:R-:W-:Y:S01]  /*dd10*/  ISETP.GT.U32.AND P1, PT, R0, R2, PT ;  /* 0x000000020000720c */ /* 0x000fe20003f24070 */
[----:B0-----:R-:W-:-:S04]  /*dd20*/  IMAD.MOV.U32 R15, RZ, RZ, R6 ;  /* 0x000000ffff0f7224 */ /* 0x001fc800078e0006 */
[----:B------:R-:W-:Y:S01]  /*dd30*/  @!P2 IMAD.MOV R15, RZ, RZ, -R15 ;  /* 0x000000ffff0fa224 */ /* 0x000fe200078e0a0f */
[----:B------:R-:W-:-:S07]  /*dd40*/  ISETP.GE.AND P0, PT, R20, RZ, PT ;  /* 0x000000ff1400720c */ /* 0x000fce0003f06270 */
[----:B------:R-:W-:Y:S01]  /*dd50*/  @!P1 IMAD.IADD R2, R2, 0x1, -R0 ;  /* 0x0000000102029824 */ /* 0x000fe200078e0a00 */
[----:B------:R-:W-:Y:S01]  /*dd60*/  ISETP.GE.AND P1, PT, R18, RZ, PT ;  /* 0x000000ff1200720c */ /* 0x000fe20003f26270 */
[----:B------:R-:W-:Y:S04]  /*dd70*/  STL [R1+0x1a8], R15 ;  /* 0x0001a80f01007387 */ /* 0x000fe80000100800 */
[----:B------:R-:W4:Y:S04]  /*dd80*/  LDL.LU R20, [R1+0x33c] ;  /* 0x00033c0001147983 */ /* 0x000f280000300800 */
[----:B------:R-:W4:Y:S01]  /*dd90*/  LDL.LU R18, [R1+0x340] ;  /* 0x0003400001127983 */ /* 0x000f220000300800 */
[----:B------:R-:W-:Y:S01]  /*dda0*/  IMAD.HI.U32 R4, R13, R5, RZ ;  /* 0x000000050d047227 */ /* 0x000fe200078e00ff */
[----:B------:R-:W-:-:S03]  /*ddb0*/  IABS R10, R29 ;  /* 0x0000001d000a7213 */ /* 0x000fc60000000000 */
[----:B------:R-:W-:Y:S01]  /*ddc0*/  IMAD.MOV R4, RZ, RZ, -R4 ;  /* 0x000000ffff047224 */ /* 0x000fe200078e0a04 */
[----:B------:R-:W-:-:S03]  /*ddd0*/  ISETP.GT.U32.AND P4, PT, R0, R11, PT ;  /* 0x0000000b0000720c */ /* 0x000fc60003f84070 */
[----:B------:R-:W-:Y:S02]  /*dde0*/  IMAD R5, R0, R4, R5 ;  /* 0x0000000400057224 */ /* 0x000fe400078e0205 */
[----:B------:R-:W-:-:S03]  /*ddf0*/  IMAD.HI.U32 R7, R13, R10, RZ ;  /* 0x0000000a0d077227 */ /* 0x000fc600078e00ff */
[----:B------:R-:W-:Y:S01]  /*de00*/  ISETP.GT.U32.AND P3, PT, R0, R5, PT ;  /* 0x000000050000720c */ /* 0x000fe20003f64070 */
[----:B------:R-:W-:Y:S02]  /*de10*/  IMAD.MOV R7, RZ, RZ, -R7 ;  /* 0x000000ffff077224 */ /* 0x000fe400078e0a07 */
[----:B------:R-:W-:-:S04]  /*de20*/  IMAD.HI.U32 R8, R13, R12, RZ ;  /* 0x0000000c0d087227 */ /* 0x000fc800078e00ff */
[C---:B------:R-:W-:Y:S02]  /*de30*/  IMAD R10, R0.reuse, R7, R10 ;  /* 0x00000007000a7224 */ /* 0x040fe400078e020a */
[----:B------:R-:W-:Y:S02]  /*de40*/  IMAD.MOV R8, RZ, RZ, -R8 ;  /* 0x000000ffff087224 */ /* 0x000fe400078e0a08 */
[--C-:B------:R-:W-:Y:S01]  /*de50*/  @!P4 IMAD.IADD R11, R11, 0x1, -R0.reuse ;  /* 0x000000010b0bc824 */ /* 0x100fe200078e0a00 */
[C---:B------:R-:W-:Y:S01]  /*de60*/  ISETP.GT.U32.AND P4, PT, R0.reuse, R10, PT ;  /* 0x0000000a0000720c */ /* 0x040fe20003f84070 */
[----:B------:R-:W-:Y:S02]  /*de70*/  @!P3 IMAD.IADD R5, R5, 0x1, -R0 ;  /* 0x000000010505b824 */ /* 0x000fe400078e0a00 */
[C---:B------:R-:W-:Y:S01]  /*de80*/  IMAD R12, R0.reuse, R8, R12 ;  /* 0x00000008000c7224 */ /* 0x040fe200078e020c */
[----:B-----5:R-:W-:Y:S02]  /*de90*/  IABS R4, R21 ;  /* 0x0000001500047213 */ /* 0x020fe40000000000 */
[----:B------:R-:W-:-:S02]  /*dea0*/  ISETP.GT.U32.AND P3, PT, R0, R5, PT ;  /* 0x000000050000720c */ /* 0x000fc40003f64070 */
[----:B------:R-:W-:Y:S01]  /*deb0*/  ISETP.GT.U32.AND P2, PT, R0, R12, PT ;  /* 0x0000000c0000720c */ /* 0x000fe20003f44070 */
[----:B------:R-:W-:-:S04]  /*dec0*/  IMAD.HI.U32 R7, R13, R4, RZ ;  /* 0x000000040d077227 */ /* 0x000fc800078e00ff */
[----:B------:R-:W-:Y:S02]  /*ded0*/  @!P4 IMAD.IADD R10, R10, 0x1, -R0 ;  /* 0x000000010a0ac824 */ /* 0x000fe400078e0a00 */
[----:B------:R-:W-:Y:S02]  /*dee0*/  IMAD.MOV R7, RZ, RZ, -R7 ;  /* 0x000000ffff077224 */ /* 0x000fe400078e0a07 */
[----:B------:R-:W-:Y:S01]  /*def0*/  @!P6 IMAD.MOV R11, RZ, RZ, -R11 ;  /* 0x000000ffff0be224 */ /* 0x000fe200078e0a0b */
[C---:B------:R-:W-:Y:S01]  /*df00*/  ISETP.GT.U32.AND P6, PT, R0.reuse, R10, PT ;  /* 0x0000000a0000720c */ /* 0x040fe20003fc4070 */
[----:B------:R-:W-:Y:S01]  /*df10*/  IMAD R4, R0, R7, R4 ;  /* 0x0000000700047224 */ /* 0x000fe200078e0204 */
[----:B------:R-:W-:Y:S01]  /*df20*/  IABS R14, R19 ;  /* 0x00000013000e7213 */ /* 0x000fe20000000000 */
[--C-:B------:R-:W-:Y:S02]  /*df30*/  @!P3 IMAD.IADD R5, R5, 0x1, -R0.reuse ;  /* 0x000000010505b824 */ /* 0x100fe400078e0a00 */
[----:B------:R-:W-:Y:S01]  /*df40*/  @!P2 IMAD.IADD R12, R12, 0x1, -R0 ;  /* 0x000000010c0ca824 */ /* 0x000fe200078e0a00 */
[----:B------:R0:W-:Y:S01]  /*df50*/  STL [R1+0x1a0], R11 ;  /* 0x0001a00b01007387 */ /* 0x0001e20000100800 */
[----:B------:R-:W-:Y:S01]  /*df60*/  IMAD.MOV.U32 R9, RZ, RZ, R14 ;  /* 0x000000ffff097224 */ /* 0x000fe200078e000e */
[----:B------:R-:W-:-:S02]  /*df70*/  ISETP.GT.U32.AND P3, PT, R0, R4, PT ;  /* 0x000000040000720c */ /* 0x000fc40003f64070 */
[----:B------:R-:W-:Y:S01]  /*df80*/  ISETP.GT.U32.AND P4, PT, R0, R12, PT ;  /* 0x0000000c0000720c */ /* 0x000fe20003f84070 */
[----:B------:R-:W-:-:S04]  /*df90*/  IMAD.HI.U32 R14, R13, R9, RZ ;  /* 0x000000090d0e7227 */ /* 0x000fc800078e00ff */
[----:B0-----:R-:W-:Y:S01]  /*dfa0*/  IMAD.MOV.U32 R11, RZ, RZ, R5 ;  /* 0x000000ffff0b7224 */ /* 0x001fe200078e0005 */
[----:B------:R-:W-:-:S03]  /*dfb0*/  ISETP.GT.U32.AND P2, PT, R0, R2, PT ;  /* 0x000000020000720c */ /* 0x000fc60003f44070 */
[----:B------:R-:W-:Y:S02]  /*dfc0*/  @!P5 IMAD.MOV R11, RZ, RZ, -R11 ;  /* 0x000000ffff0bd224 */ /* 0x000fe400078e0a0b */
[----:B------:R-:W-:Y:S01]  /*dfd0*/  @!P6 IMAD.IADD R10, R10, 0x1, -R0 ;  /* 0x000000010a0ae824 */ /* 0x000fe200078e0a00 */
[----:B------:R-:W-:Y:S01]  /*dfe0*/  ISETP.GE.AND P6, PT, R21, RZ, PT ;  /* 0x000000ff1500720c */ /* 0x000fe20003fc6270 */
[----:B------:R-:W-:Y:S01]  /*dff0*/  IMAD.MOV R14, RZ, RZ, -R14 ;  /* 0x000000ffff0e7224 */ /* 0x000fe200078e0a0e */
[----:B------:R0:W-:Y:S04]  /*e000*/  STL [R1+0x1a4], R11 ;  /* 0x0001a40b01007387 */ /* 0x0001e80000100800 */
[----:B------:R-:W5:Y:S01]  /*e010*/  LDL.LU R21, [R1+0x344] ;  /* 0x0003440001157983 */ /* 0x000f620000300800 */
[----:B------:R-:W-:-:S02]  /*e020*/  IMAD R9, R0, R14, R9 ;  /* 0x0000000e00097224 */ /* 0x000fc400078e0209 */
[--C-:B------:R-:W-:Y:S02]  /*e030*/  @!P3 IMAD.IADD R4, R4, 0x1, -R0.reuse ;  /* 0x000000010404b824 */ /* 0x100fe400078e0a00 */
[--C-:B------:R-:W-:Y:S01]  /*e040*/  @!P4 IMAD.IADD R12, R12, 0x1, -R0.reuse ;  /* 0x000000010c0cc824 */ /* 0x100fe200078e0a00 */
[----:B------:R-:W-:Y:S01]  /*e050*/  ISETP.GT.U32.AND P5, PT, R0, R9, PT ;  /* 0x000000090000720c */ /* 0x000fe20003fa4070 */
[----:B------:R-:W-:Y:S01]  /*e060*/  @!P2 IMAD.IADD R2, R2, 0x1, -R0 ;  /* 0x000000010202a824 */ /* 0x000fe200078e0a00 */
[----:B------:R-:W-:-:S03]  /*e070*/  ISETP.GT.U32.AND P3, PT, R0, R4, PT ;  /* 0x000000040000720c */ /* 0x000fc60003f64070 */
[----:B------:R-:W-:-:S04]  /*e080*/  IMAD.MOV.U32 R15, RZ, RZ, R2 ;  /* 0x000000ffff0f7224 */ /* 0x000fc800078e0002 */
[----:B------:R-:W-:-:S04]  /*e090*/  @!P0 IMAD.MOV R15, RZ, RZ, -R15 ;  /* 0x000000ffff0f8224 */ /* 0x000fc800078e0a0f */
[--C-:B------:R-:W-:Y:S01]  /*e0a0*/  @!P5 IMAD.IADD R9, R9, 0x1, -R0.reuse ;  /* 0x000000010909d824 */ /* 0x100fe200078e0a00 */
[----:B------:R-:W-:Y:S01]  /*e0b0*/  ISETP.GE.AND P5, PT, R19, RZ, PT ;  /* 0x000000ff1300720c */ /* 0x000fe20003fa6270 */
[----:B------:R-:W-:Y:S01]  /*e0c0*/  @!P3 IMAD.IADD R4, R4, 0x1, -R0 ;  /* 0x000000010404b824 */ /* 0x000fe200078e0a00 */
[----:B------:R-:W-:Y:S01]  /*e0d0*/  ISETP.GE.AND P2, PT, R29, RZ, PT ;  /* 0x000000ff1d00720c */ /* 0x000fe20003f46270 */
[----:B------:R-:W-:Y:S02]  /*e0e0*/  @!P1 IMAD.MOV R12, RZ, RZ, -R12 ;  /* 0x000000ffff0c9224 */ /* 0x000fe400078e0a0c */
[----:B------:R-:W-:-:S10]  /*e0f0*/  @!P6 IMAD.MOV R4, RZ, RZ, -R4 ;  /* 0x000000ffff04e224 */ /* 0x000fd400078e0a04 */
[----:B------:R-:W-:Y:S01]  /*e100*/  @!P2 IMAD.MOV R10, RZ, RZ, -R10 ;  /* 0x000000ffff0aa224 */ /* 0x000fe200078e0a0a */
[----:B--2---:R-:W-:-:S05]  /*e110*/  IABS R8, R25 ;  /* 0x0000001900087213 */ /* 0x004fca0000000000 */
[----:B------:R-:W-:-:S04]  /*e120*/  IMAD.HI.U32 R6, R13, R8, RZ ;  /* 0x000000080d067227 */ /* 0x000fc800078e00ff */
[----:B------:R-:W-:-:S04]  /*e130*/  IMAD.MOV R6, RZ, RZ, -R6 ;  /* 0x000000ffff067224 */ /* 0x000fc800078e0a06 */
[----:B------:R-:W-:Y:S01]  /*e140*/  IMAD R8, R0, R6, R8 ;  /* 0x0000000600087224 */ /* 0x000fe200078e0208 */
[----:B---3--:R-:W-:-:S04]  /*e150*/  IABS R7, R23 ;  /* 0x0000001700077213 */ /* 0x008fc80000000000 */
[----:B------:R-:W-:Y:S01]  /*e160*/  ISETP.GT.U32.AND P4, PT, R0, R8, PT ;  /* 0x000000080000720c */ /* 0x000fe20003f84070 */
[----:B------:R-:W-:-:S04]  /*e170*/  IMAD.HI.U32 R6, R13, R7, RZ ;  /* 0x000000070d067227 */ /* 0x000fc800078e00ff */
[----:B------:R-:W-:Y:S01]  /*e180*/  IMAD.MOV R6, RZ, RZ, -R6 ;  /* 0x000000ffff067224 */ /* 0x000fe200078e0a06 */
[----:B----4-:R-:W-:-:S03]  /*e190*/  IABS R5, R22 ;  /* 0x0000001600057213 */ /* 0x010fc60000000000 */
[----:B------:R-:W-:-:S04]  /*e1a0*/  IMAD R7, R0, R6, R7 ;  /* 0x0000000600077224 */ /* 0x000fc800078e0207 */
[----:B------:R-:W-:Y:S01]  /*e1b0*/  @!P4 IMAD.IADD R8, R8, 0x1, -R0 ;  /* 0x000000010808c824 */ /* 0x000fe200078e0a00 */
[----:B------:R-:W-:Y:S02]  /*e1c0*/  ISETP.GE.AND P4, PT, R25, RZ, PT ;  /* 0x000000ff1900720c */ /* 0x000fe40003f86270 */
[----:B------:R-:W2:Y:S01]  /*e1d0*/  LDL.LU R25, [R1+0x34c] ;  /* 0x00034c0001197983 */ /* 0x000ea20000300800 */
[----:B------:R-:W-:-:S03]  /*e1e0*/  ISETP.GT.U32.AND P3, PT, R0, R7, PT ;  /* 0x000000070000720c */ /* 0x000fc60003f64070 */
[----:B------:R-:W-:Y:S01]  /*e1f0*/  STL [R1+0x17c], R15 ;  /* 0x00017c0f01007387 */ /* 0x000fe20000100800 */
[----:B------:R-:W-:-:S03]  /*e200*/  IMAD.HI.U32 R14, R13, R5, RZ ;  /* 0x000000050d0e7227 */ /* 0x000fc600078e00ff */
[----:B------:R-:W3:Y:S01]  /*e210*/  LDL.LU R19, [R1+0x348] ;  /* 0x0003480001137983 */ /* 0x000ee20000300800 */
[----:B------:R-:W-:-:S04]  /*e220*/  IMAD.MOV R14, RZ, RZ, -R14 ;  /* 0x000000ffff0e7224 */ /* 0x000fc800078e0a0e */
[----:B------:R-:W-:Y:S02]  /*e230*/  IMAD R5, R0, R14, R5 ;  /* 0x0000000e00057224 */ /* 0x000fe400078e0205 */
[----:B------:R-:W-:-:S03]  /*e240*/  @!P3 IMAD.IADD R7, R7, 0x1, -R0 ;  /* 0x000000010707b824 */ /* 0x000fc600078e0a00 */
[C---:B------:R-:W-:Y:S02]  /*e250*/  ISETP.GT.U32.AND P2, PT, R0.reuse, R5, PT ;  /* 0x000000050000720c */ /* 0x040fe40003f44070 */
[----:B------:R-:W-:Y:S01]  /*e260*/  ISETP.GT.U32.AND P1, PT, R0, R7, PT ;  /* 0x000000070000720c */ /* 0x000fe20003f24070 */
[----:B------:R1:W-:Y:S01]  /*e270*/  STL [R1+0x180], R12 ;  /* 0x0001800c01007387 */ /* 0x0003e20000100800 */
[----:B------:R-:W-:-:S03]  /*e280*/  IABS R6, R18 ;  /* 0x0000001200067213 */ /* 0x000fc60000000000 */
[----:B------:R-:W-:Y:S01]  /*e290*/  STL [R1+0x18c], R10 ;  /* 0x00018c0a01007387 */ /* 0x000fe20000100800 */
[----:B0-----:R-:W-:-:S03]  /*e2a0*/  IABS R11, R20 ;  /* 0x00000014000b7213 */ /* 0x001fc60000000000 */
[----:B------:R0:W-:Y:S02]  /*e2b0*/  STL [R1+0x19c], R4 ;  /* 0x00019c0401007387 */ /* 0x0001e40000100800 */
[--C-:B------:R-:W-:Y:S01]  /*e2c0*/  @!P2 IMAD.IADD R5, R5, 0x1, -R0.reuse ;  /* 0x000000010505a824 */ /* 0x100fe200078e0a00 */
[----:B------:R-:W-:Y:S01]  /*e2d0*/  ISETP.GE.AND P2, PT, R18, RZ, PT ;  /* 0x000000ff1200720c */ /* 0x000fe20003f46270 */
[----:B------:R-:W-:Y:S01]  /*e2e0*/  @!P1 IMAD.IADD R7, R7, 0x1, -R0 ;  /* 0x0000000107079824 */ /* 0x000fe200078e0a00 */
[----:B------:R-:W4:Y:S01]  /*e2f0*/  LDL.LU R18, [R1+0x360] ;  /* 0x0003600001127983 */ /* 0x000f220000300800 */
[----:B------:R-:W-:-:S03]  /*e300*/  ISETP.GE.AND P1, PT, R20, RZ, PT ;  /* 0x000000ff1400720c */ /* 0x000fc60003f26270 */
[----:B------:R-:W4:Y:S04]  /*e310*/  LDL.LU R29, [R1+0x370] ;  /* 0x00037000011d7983 */ /* 0x000f280000300800 */
[----:B------:R-:W4:Y:S01]  /*e320*/  LDL.LU R20, [R1+0x374] ;  /* 0x0003740001147983 */ /* 0x000f220000300800 */
[C---:B------:R-:W-:Y:S01]  /*e330*/  ISETP.GT.U32.AND P3, PT, R0.reuse, R8, PT ;  /* 0x000000080000720c */ /* 0x040fe20003f64070 */
[----:B------:R-:W-:Y:S01]  /*e340*/  IMAD.HI.U32 R2, R13, R11, RZ ;  /* 0x0000000b0d027227 */ /* 0x000fe200078e00ff */
[----:B------:R-:W-:-:S03]  /*e350*/  ISETP.GT.U32.AND P0, PT, R0, R9, PT ;  /* 0x000000090000720c */ /* 0x000fc60003f04070 */
[----:B------:R-:W-:Y:S01]  /*e360*/  IMAD.MOV R2, RZ, RZ, -R2 ;  /* 0x000000ffff027224 */ /* 0x000fe200078e0a02 */
[----:B------:R-:W-:Y:S02]  /*e370*/  ISETP.GE.AND P6, PT, R23, RZ, PT ;  /* 0x000000ff1700720c */ /* 0x000fe40003fc6270 */
[----:B------:R-:W4:Y:S01]  /*e380*/  LDL.LU R23, [R1+0x378] ;  /* 0x0003780001177983 */ /* 0x000f220000300800 */
[----:B------:R-:W-:-:S04]  /*e390*/  IMAD R11, R0, R2, R11 ;  /* 0x00000002000b7224 */ /* 0x000fc800078e020b */
[--C-:B------:R-:W-:Y:S01]  /*e3a0*/  @!P3 IMAD.IADD R8, R8, 0x1, -R0.reuse ;  /* 0x000000010808b824 */ /* 0x100fe200078e0a00 */
[----:B------:R-:W-:Y:S01]  /*e3b0*/  ISETP.GT.U32.AND P3, PT, R0, R11, PT ;  /* 0x0000000b0000720c */ /* 0x000fe20003f64070 */
[----:B------:R-:W-:-:S04]  /*e3c0*/  @!P0 IMAD.IADD R9, R9, 0x1, -R0 ;  /* 0x0000000109098824 */ /* 0x000fc800078e0a00 */
[----:B-1----:R-:W-:Y:S02]  /*e3d0*/  IMAD.MOV.U32 R12, RZ, RZ, R9 ;  /* 0x000000ffff0c7224 */ /* 0x002fe400078e0009 */
[----:B------:R-:W-:Y:S02]  /*e3e0*/  @!P4 IMAD.MOV R8, RZ, RZ, -R8 ;  /* 0x000000ffff08c224 */ /* 0x000fe400078e0a08 */
[----:B------:R-:W-:Y:S02]  /*e3f0*/  @!P5 IMAD.MOV R12, RZ, RZ, -R12 ;  /* 0x000000ffff0cd224 */ /* 0x000fe400078e0a0c */
[----:B------:R-:W-:Y:S02]  /*e400*/  @!P6 IMAD.MOV R7, RZ, RZ, -R7 ;  /* 0x000000ffff07e224 */ /* 0x000fe400078e0a07 */
[----:B------:R-:W-:Y:S01]  /*e410*/  @!P3 IMAD.IADD R11, R11, 0x1, -R0 ;  /* 0x000000010b0bb824 */ /* 0x000fe200078e0a00 */
[----:B------:R-:W-:Y:S01]  /*e420*/  STL [R1+0x198], R12 ;  /* 0x0001980c01007387 */ /* 0x000fe20000100800 */
[----:B0-----:R-:W-:Y:S01]  /*e430*/  IMAD.HI.U32 R4, R13, R6, RZ ;  /* 0x000000060d047227 */ /* 0x001fe200078e00ff */
[----:B------:R-:W-:-:S02]  /*e440*/  ISETP.GE.AND P0, PT, R22, RZ, PT ;  /* 0x000000ff1600720c */ /* 0x000fc40003f06270 */
[----:B------:R0:W-:Y:S01]  /*e450*/  STL [R1+0x194], R8 ;  /* 0x0001940801007387 */ /* 0x0001e20000100800 */
[----:B------:R-:W-:-:S03]  /*e460*/  ISETP.GT.U32.AND P5, PT, R0, R5, PT ;  /* 0x000000050000720c */ /* 0x000fc60003fa4070 */
[----:B------:R1:W-:Y:S01]  /*e470*/  STL [R1+0x190], R7 ;  /* 0x0001900701007387 */ /* 0x0003e20000100800 */
[C---:B------:R-:W-:Y:S01]  /*e480*/  ISETP.GT.U32.AND P3, PT, R0.reuse, R11, PT ;  /* 0x0000000b0000720c */ /* 0x040fe20003f64070 */
[----:B------:R-:W-:Y:S02]  /*e490*/  IMAD.MOV R4, RZ, RZ, -R4 ;  /* 0x000000ffff047224 */ /* 0x000fe400078e0a04 */
[----:B------:R-:W4:Y:S01]  /*e4a0*/  LDL.LU R22, [R1+0x37c] ;  /* 0x00037c0001167983 */ /* 0x000f220000300800 */
[----:B-----5:R-:W-:Y:S01]  /*e4b0*/  IABS R2, R21 ;  /* 0x0000001500027213 */ /* 0x020fe20000000000 */
[----:B------:R-:W-:-:S04]  /*e4c0*/  IMAD R6, R0, R4, R6 ;  /* 0x0000000400067224 */ /* 0x000fc800078e0206 */
[----:B------:R-:W-:-:S04]  /*e4d0*/  IMAD.HI.U32 R9, R13, R2, RZ ;  /* 0x000000020d097227 */ /* 0x000fc800078e00ff */
[----:B------:R-:W-:Y:S01]  /*e4e0*/  IMAD.MOV R9, RZ, RZ, -R9 ;  /* 0x000000ffff097224 */ /* 0x000fe200078e0a09 */
[----:B------:R-:W-:-:S03]  /*e4f0*/  ISETP.GT.U32.AND P4, PT, R0, R6, PT ;  /* 0x000000060000720c */ /* 0x000fc60003f84070 */
[C---:B------:R-:W-:Y:S02]  /*e500*/  IMAD R2, R0.reuse, R9, R2 ;  /* 0x0000000900027224 */ /* 0x040fe400078e0202 */
[--C-:B------:R-:W-:Y:S02]  /*e510*/  @!P5 IMAD.IADD R5, R5, 0x1, -R0.reuse ;  /* 0x000000010505d824 */ /* 0x100fe400078e0a00 */
[----:B------:R-:W-:Y:S01]  /*e520*/  @!P3 IMAD.IADD R11, R11, 0x1, -R0 ;  /* 0x000000010b0bb824 */ /* 0x000fe200078e0a00 */
[----:B------:R-:W-:Y:S01]  /*e530*/  ISETP.GT.U32.AND P3, PT, R0, R2, PT ;  /* 0x000000020000720c */ /* 0x000fe20003f64070 */
[----:B------:R-:W-:Y:S02]  /*e540*/  IMAD.MOV.U32 R14, RZ, RZ, R5 ;  /* 0x000000ffff0e7224 */ /* 0x000fe400078e0005 */
[----:B------:R-:W-:Y:S02]  /*e550*/  @!P1 IMAD.MOV R11, RZ, RZ, -R11 ;  /* 0x000000ffff0b9224 */ /* 0x000fe400078e0a0b */
[----:B------:R-:W-:-:S02]  /*e560*/  @!P0 IMAD.MOV R14, RZ, RZ, -R14 ;  /* 0x000000ffff0e8224 */ /* 0x000fc400078e0a0e */
[----:B------:R-:W-:-:S06]  /*e570*/  @!P4 IMAD.IADD R6, R6, 0x1, -R0 ;  /* 0x000000010606c824 */ /* 0x000fcc00078e0a00 */
[----:B------:R-:W-:Y:S01]  /*e580*/  @!P3 IMAD.IADD R2, R2, 0x1, -R0 ;  /* 0x000000010202b824 */ /* 0x000fe200078e0a00 */
[----:B------:R-:W-:-:S13]  /*e590*/  ISETP.GT.U32.AND P3, PT, R0, R6, PT ;  /* 0x000000060000720c */ /* 0x000fda0003f64070 */
[----:B------:R-:W-:Y:S01]  /*e5a0*/  @!P3 IMAD.IADD R6, R6, 0x1, -R0 ;  /* 0x000000010606b824 */ /* 0x000fe200078e0a00 */
[----:B------:R-:W-:Y:S02]  /*e5b0*/  ISETP.GT.U32.AND P0, PT, R0, R2, PT ;  /* 0x000000020000720c */ /* 0x000fe40003f04070 */
[----:B------:R-:W-:Y:S01]  /*e5c0*/  ISETP.GE.AND P6, PT, R21, RZ, PT ;  /* 0x000000ff1500720c */ /* 0x000fe20003fc6270 */
[----:B------:R-:W-:-:S10]  /*e5d0*/  @!P2 IMAD.MOV R6, RZ, RZ, -R6 ;  /* 0x000000ffff06a224 */ /* 0x000fd400078e0a06 */
[----:B------:R-:W-:-:S04]  /*e5e0*/  @!P0 IMAD.IADD R2, R2, 0x1, -R0 ;  /* 0x0000000102028824 */ /* 0x000fc800078e0a00 */
[----:B------:R-:W-:Y:S01]  /*e5f0*/  @!P6 IMAD.MOV R2, RZ, RZ, -R2 ;  /* 0x000000ffff02e224 */ /* 0x000fe200078e0a02 */
[----:B--2---:R-:W-:Y:S02]  /*e600*/  IABS R10, R25 ;  /* 0x00000019000a7213 */ /* 0x004fe40000000000 */
[----:B---3--:R-:W-:Y:S02]  /*e610*/  IABS R4, R19 ;  /* 0x0000001300047213 */ /* 0x008fe40000000000 */
[----:B------:R-:W-:Y:S02]  /*e620*/  ISETP.GE.AND P5, PT, R19, RZ, PT ;  /* 0x000000ff1300720c */ /* 0x000fe40003fa6270 */
[----:B------:R-:W2:Y:S01]  /*e630*/  LDL.LU R19, [R1+0x380] ;  /* 0x0003800001137983 */ /* 0x000ea20000300800 */
[----:B0-----:R-:W-:Y:S01]  /*e640*/  IMAD.HI.U32 R8, R13, R4, RZ ;  /* 0x000000040d087227 */ /* 0x001fe200078e00ff */
[----:B------:R-:W-:Y:S02]  /*e650*/  ISETP.GE.AND P4, PT, R25, RZ, PT ;  /* 0x000000ff1900720c */ /* 0x000fe40003f86270 */
[----:B------:R-:W-:Y:S01]  /*e660*/  STL [R1+0x188], R14 ;  /* 0x0001880e01007387 */ /* 0x000fe20000100800 */
[----:B-1----:R-:W-:-:S03]  /*e670*/  IMAD.HI.U32 R7, R13, R10, RZ ;  /* 0x0000000a0d077227 */ /* 0x002fc600078e00ff */
[----:B------:R0:W-:Y:S01]  /*e680*/  STL [R1+0x184], R11 ;  /* 0x0001840b01007387 */ /* 0x0001e20000100800 */
[----:B------:R-:W-:-:S03]  /*e690*/  IMAD.MOV R8, RZ, RZ, -R8 ;  /* 0x000000ffff087224 */ /* 0x000fc600078e0a08 */
[----:B------:R-:W3:Y:S01]  /*e6a0*/  LDL.LU R25, [R1+0x384] ;  /* 0x0003840001197983 */ /* 0x000ee20000300800 */
[----:B------:R-:W-:Y:S02]  /*e6b0*/  IMAD.MOV R7, RZ, RZ, -R7 ;  /* 0x000000ffff077224 */ /* 0x000fe400078e0a07 */
[C---:B------:R-:W-:Y:S02]  /*e6c0*/  IMAD R4, R0.reuse, R8, R4 ;  /* 0x0000000800047224 */ /* 0x040fe400078e0204 */
[----:B------:R-:W-:-:S03]  /*e6d0*/  IMAD R10, R0, R7, R10 ;  /* 0x00000007000a7224 */ /* 0x000fc600078e020a */
[C---:B------:R-:W-:Y:S02]  /*e6e0*/  ISETP.GT.U32.AND P1, PT, R0.reuse, R4, PT ;  /* 0x000000040000720c */ /* 0x040fe40003f24070 */
[----:B------:R-:W-:Y:S02]  /*e6f0*/  ISETP.GT.U32.AND P3, PT, R0, R10, PT ;  /* 0x0000000a0000720c */ /* 0x000fe40003f64070 */
[----:B----4-:R-:W-:-:S09]  /*e700*/  IABS R5, R20 ;  /* 0x0000001400057213 */ /* 0x010fd20000000000 */
[--C-:B------:R-:W-:Y:S02]  /*e710*/  @!P1 IMAD.IADD R4, R4, 0x1, -R0.reuse ;  /* 0x0000000104049824 */ /* 0x100fe400078e0a00 */
[----:B------:R-:W-:Y:S02]  /*e720*/  @!P3 IMAD.IADD R10, R10, 0x1, -R0 ;  /* 0x000000010a0ab824 */ /* 0x000fe400078e0a00 */
[----:B0-----:R-:W-:Y:S01]  /*e730*/  IMAD.HI.U32 R11, R13, R5, RZ ;  /* 0x000000050d0b7227 */ /* 0x001fe200078e00ff */
[----:B------:R-:W-:-:S03]  /*e740*/  ISETP.GT.U32.AND P3, PT, R0, R4, PT ;  /* 0x000000040000720c */ /* 0x000fc60003f64070 */
[----:B------:R-:W-:-:S04]  /*e750*/  IMAD.MOV R11, RZ, RZ, -R11 ;  /* 0x000000ffff0b7224 */ /* 0x000fc800078e0a0b */
[----:B------:R-:W-:-:S06]  /*e760*/  IMAD R5, R0, R11, R5 ;  /* 0x0000000b00057224 */ /* 0x000fcc00078e0205 */
[----:B------:R-:W-:Y:S01]  /*e770*/  @!P3 IMAD.IADD R4, R4, 0x1, -R0 ;  /* 0x000000010404b824 */ /* 0x000fe200078e0a00 */
[----:B------:R-:W-:Y:S01]  /*e780*/  ISETP.GT.U32.AND P3, PT, R0, R5, PT ;  /* 0x000000050000720c */ /* 0x000fe20003f64070 */
[----:B------:R0:W-:Y:S01]  /*e790*/  STL [R1+0x170], R6 ;  /* 0x0001700601007387 */ /* 0x0001e20000100800 */
[----:B------:R-:W-:-:S03]  /*e7a0*/  IABS R9, R18 ;  /* 0x0000001200097213 */ /* 0x000fc60000000000 */
[----:B------:R-:W-:Y:S01]  /*e7b0*/  STL [R1+0x178], R2 ;  /* 0x0001780201007387 */ /* 0x000fe20000100800 */
[----:B------:R-:W-:-:S03]  /*e7c0*/  ISETP.GE.AND P1, PT, R18, RZ, PT ;  /* 0x000000ff1200720c */ /* 0x000fc60003f26270 */
[----:B------:R-:W4:Y:S04]  /*e7d0*/  LDL.LU R21, [R1+0x390] ;  /* 0x0003900001157983 */ /* 0x000f280000300800 */
[----:B------:R-:W5:Y:S01]  /*e7e0*/  LDL.LU R18, [R1+0x394] ;  /* 0x0003940001127983 */ /* 0x000f620000300800 */
[----:B------:R-:W-:Y:S01]  /*e7f0*/  @!P3 IMAD.IADD R5, R5, 0x1, -R0 ;  /* 0x000000010505b824 */ /* 0x000fe200078e0a00 */
[----:B------:R-:W-:Y:S02]  /*e800*/  ISETP.GE.AND P3, PT, R20, RZ, PT ;  /* 0x000000ff1400720c */ /* 0x000fe40003f66270 */
[----:B------:R-:W5:Y:S01]  /*e810*/  LDL.LU R20, [R1+0x398] ;  /* 0x0003980001147983 */ /* 0x000f620000300800 */
[----:B------:R-:W-:-:S04]  /*e820*/  IMAD.HI.U32 R7, R13, R9, RZ ;  /* 0x000000090d077227 */ /* 0x000fc800078e00ff */
[----:B------:R-:W-:-:S04]  /*e830*/  IMAD.MOV R7, RZ, RZ, -R7 ;  /* 0x000000ffff077224 */ /* 0x000fc800078e0a07 */
[C---:B------:R-:W-:Y:S01]  /*e840*/  IMAD R9, R0.reuse, R7, R9 ;  /* 0x0000000700097224 */ /* 0x040fe200078e0209 */
[----:B------:R-:W-:Y:S02]  /*e850*/  IABS R12, R29 ;  /* 0x0000001d000c7213 */ /* 0x000fe40000000000 */
[----:B------:R-:W-:Y:S02]  /*e860*/  IABS R8, R23 ;  /* 0x0000001700087213 */ /* 0x000fe40000000000 */
[----:B------:R-:W-:Y:S01]  /*e870*/  ISETP.GT.U32.AND P0, PT, R0, R9, PT ;  /* 0x000000090000720c */ /* 0x000fe20003f04070 */
[----:B------:R-:W-:-:S04]  /*e880*/  IMAD.HI.U32 R14, R13, R12, RZ ;  /* 0x0000000c0d0e7227 */ /* 0x000fc800078e00ff */
[----:B------:R-:W-:-:S04]  /*e890*/  IMAD.HI.U32 R7, R13, R8, RZ ;  /* 0x000000080d077227 */ /* 0x000fc800078e00ff */
[----:B------:R-:W-:Y:S02]  /*e8a0*/  IMAD.MOV R14, RZ, RZ, -R14 ;  /* 0x000000ffff0e7224 */ /* 0x000fe400078e0a0e */
[----:B------:R-:W-:Y:S02]  /*e8b0*/  IMAD.MOV R7, RZ, RZ, -R7 ;  /* 0x000000ffff077224 */ /* 0x000fe400078e0a07 */
[C---:B------:R-:W-:Y:S02]  /*e8c0*/  IMAD R12, R0.reuse, R14, R12 ;  /* 0x0000000e000c7224 */ /* 0x040fe400078e020c */
[C---:B------:R-:W-:Y:S01]  /*e8d0*/  IMAD R8, R0.reuse, R7, R8 ;  /* 0x0000000700087224 */ /* 0x040fe200078e0208 */
[----:B------:R-:W-:Y:S01]  /*e8e0*/  IABS R7, R22 ;  /* 0x0000001600077213 */ /* 0x000fe20000000000 */
[----:B------:R-:W-:Y:S01]  /*e8f0*/  @!P0 IMAD.IADD R9, R9, 0x1, -R0 ;  /* 0x0000000109098824 */ /* 0x000fe200078e0a00 */
[C---:B------:R-:W-:Y:S02]  /*e900*/  ISETP.GT.U32.AND P0, PT, R0.reuse, R10, PT ;  /* 0x0000000a0000720c */ /* 0x040fe40003f04070 */
[----:B------:R-:W-:Y:S01]  /*e910*/  ISETP.GT.U32.AND P6, PT, R0, R12, PT ;  /* 0x0000000c0000720c */ /* 0x000fe20003fc4070 */
[----:B0-----:R-:W-:-:S04]  /*e920*/  IMAD.HI.U32 R6, R13, R7, RZ ;  /* 0x000000070d067227 */ /* 0x001fc800078e00ff */
[----:B------:R-:W-:-:S04]  /*e930*/  IMAD.MOV R6, RZ, RZ, -R6 ;  /* 0x000000ffff067224 */ /* 0x000fc800078e0a06 */
[----:B------:R-:W-:Y:S02]  /*e940*/  IMAD R7, R0, R6, R7 ;  /* 0x0000000600077224 */ /* 0x000fe400078e0207 */
[--C-:B------:R-:W-:Y:S01]  /*e950*/  @!P0 IMAD.IADD R10, R10, 0x1, -R0.reuse ;  /* 0x000000010a0a8824 */ /* 0x100fe200078e0a00 */
[----:B------:R-:W-:Y:S01]  /*e960*/  ISETP.GT.U32.AND P0, PT, R0, R8, PT ;  /* 0x000000080000720c */ /* 0x000fe20003f04070 */
[----:B------:R-:W-:Y:S01]  /*e970*/  @!P6 IMAD.IADD R12, R12, 0x1, -R0 ;  /* 0x000000010c0ce824 */ /* 0x000fe200078e0a00 */
[C---:B------:R-:W-:Y:S01]  /*e980*/  ISETP.GT.U32.AND P6, PT, R0.reuse, R7, PT ;  /* 0x000000070000720c */ /* 0x040fe20003fc4070 */
[----:B------:R-:W-:Y:S01]  /*e990*/  IMAD.MOV.U32 R15, RZ, RZ, R4 ;  /* 0x000000ffff0f7224 */ /* 0x000fe200078e0004 */
[----:B------:R-:W-:-:S03]  /*e9a0*/  ISETP.GT.U32.AND P2, PT, R0, R9, PT ;  /* 0x000000090000720c */ /* 0x000fc60003f44070 */
[----:B------:R-:W-:Y:S01]  /*e9b0*/  @!P5 IMAD.MOV R15, RZ, RZ, -R15 ;  /* 0x000000ffff0fd224 */ /* 0x000fe200078e0a0f */
[----:B------:R-:W-:-:S05]  /*e9c0*/  ISETP.GT.U32.AND P5, PT, R0, R12, PT ;  /* 0x0000000c0000720c */ /* 0x000fca0003fa4070 */
[--C-:B------:R-:W-:Y:S02]  /*e9d0*/  @!P0 IMAD.IADD R8, R8, 0x1, -R0.reuse ;  /* 0x0000000108088824 */ /* 0x100fe400078e0a00 */
[----:B------:R-:W-:-:S03]  /*e9e0*/  @!P6 IMAD.IADD R7, R7, 0x1, -R0 ;  /* 0x000000010707e824 */ /* 0x000fc600078e0a00 */
[----:B------:R-:W-:Y:S01]  /*e9f0*/  ISETP.GT.U32.AND P6, PT, R0, R8, PT ;  /* 0x000000080000720c */ /* 0x000fe20003fc4070 */
[--C-:B------:R-:W-:Y:S01]  /*ea00*/  @!P2 IMAD.IADD R9, R9, 0x1, -R0.reuse ;  /* 0x000000010909a824 */ /* 0x100fe200078e0a00 */
[----:B------:R-:W-:Y:S01]  /*ea10*/  ISETP.GE.AND P2, PT, R29, RZ, PT ;  /* 0x000000ff1d00720c */ /* 0x000fe20003f46270 */
[----:B------:R-:W-:Y:S01]  /*ea20*/  @!P5 IMAD.IADD R12, R12, 0x1, -R0 ;  /* 0x000000010c0cd824 */ /* 0x000fe200078e0a00 */
[----:B------:R-:W-:Y:S01]  /*ea30*/  ISETP.GT.U32.AND P0, PT, R0, R5, PT ;  /* 0x000000050000720c */ /* 0x000fe20003f04070 */
[----:B------:R-:W-:Y:S01]  /*ea40*/  @!P4 IMAD.MOV R10, RZ, RZ, -R10 ;  /* 0x000000ffff0ac224 */ /* 0x000fe200078e0a0a */
[----:B------:R0:W-:Y:S07]  /*ea50*/  STL [R1+0x174], R15 ;  /* 0x0001740f01007387 */ /* 0x0001ee0000100800 */
[----:B------:R-:W-:-:S02]  /*ea60*/  @!P6 IMAD.IADD R8, R8, 0x1, -R0 ;  /* 0x000000010808e824 */ /* 0x000fc400078e0a00 */
[----:B------:R-:W-:Y:S01]  /*ea70*/  @!P2 IMAD.MOV R12, RZ, RZ, -R12 ;  /* 0x000000ffff0ca224 */ /* 0x000fe200078e0a0c */
[----:B------:R-:W-:Y:S01]  /*ea80*/  STL [R1+0x168], R10 ;  /* 0x0001680a01007387 */ /* 0x000fe20000100800 */
[----:B------:R-:W-:Y:S01]  /*ea90*/  ISETP.GT.U32.AND P4, PT, R0, R7, PT ;  /* 0x000000070000720c */ /* 0x000fe20003f84070 */
[----:B------:R-:W-:-:S04]  /*eaa0*/  @!P0 IMAD.IADD R5, R5, 0x1, -R0 ;  /* 0x0000000105058824 */ /* 0x000fc800078e0a00 */
[----:B0-----:R-:W-:Y:S01]  /*eab0*/  IMAD.MOV.U32 R15, RZ, RZ, R5 ;  /* 0x000000ffff0f7224 */ /* 0x001fe200078e0005 */
[----:B------:R-:W-:-:S03]  /*eac0*/  ISETP.GE.AND P0, PT, R22, RZ, PT ;  /* 0x000000ff1600720c */ /* 0x000fc60003f06270 */
[----:B------:R-:W-:-:S04]  /*ead0*/  @!P3 IMAD.MOV R15, RZ, RZ, -R15 ;  /* 0x000000ffff0fb224 */ /* 0x000fc800078e0a0f */
[----:B------:R-:W-:-:S06]  /*eae0*/  @!P4 IMAD.IADD R7, R7, 0x1, -R0 ;  /* 0x000000010707c824 */ /* 0x000fcc00078e0a00 */
[----:B------:R-:W-:Y:S01]  /*eaf0*/  @!P0 IMAD.MOV R7, RZ, RZ, -R7 ;  /* 0x000000ffff078224 */ /* 0x000fe200078e0a07 */
[----:B--2---:R-:W-:-:S05]  /*eb00*/  IABS R11, R19 ;  /* 0x00000013000b7213 */ /* 0x004fca0000000000 */
[----:B------:R-:W-:-:S04]  /*eb10*/  IMAD.HI.U32 R14, R13, R11, RZ ;  /* 0x0000000b0d0e7227 */ /* 0x000fc800078e00ff */
[----:B------:R-:W-:Y:S01]  /*eb20*/  IMAD.MOV R14, RZ, RZ, -R14 ;  /* 0x000000ffff0e7224 */ /* 0x000fe200078e0a0e */
[----:B---3--:R-:W-:-:S03]  /*eb30*/  IABS R2, R25 ;  /* 0x0000001900027213 */ /* 0x008fc60000000000 */
[----:B------:R-:W-:Y:S02]  /*eb40*/  IMAD R4, R0, R14, R11 ;  /* 0x0000000e00047224 */ /* 0x000fe400078e020b */
[----:B------:R-:W-:-:S03]  /*eb50*/  IMAD.HI.U32 R6, R13, R2, RZ ;  /* 0x000000020d067227 */ /* 0x000fc600078e00ff */
[----:B------:R-:W-:Y:S01]  /*eb60*/  ISETP.GT.U32.AND P5, PT, R0, R4, PT ;  /* 0x000000040000720c */ /* 0x000fe20003fa4070 */
[----:B------:R-:W-:-:S04]  /*eb70*/  IMAD.MOV R6, RZ, RZ, -R6 ;  /* 0x000000ffff067224 */ /* 0x000fc800078e0a06 */
[----:B------:R-:W-:Y:S02]  /*eb80*/  IMAD R2, R0, R6, R2 ;  /* 0x0000000600027224 */ /* 0x000fe400078e0202 */
[----:B------:R-:W-:-:S03]  /*eb90*/  IMAD.MOV.U32 R11, RZ, RZ, R9 ;  /* 0x000000ffff0b7224 */ /* 0x000fc600078e0009 */
[----:B------:R-:W-:Y:S01]  /*eba0*/  ISETP.GT.U32.AND P6, PT, R0, R2, PT ;  /* 0x000000020000720c */ /* 0x000fe20003fc4070 */
[----:B------:R-:W-:Y:S02]  /*ebb0*/  @!P1 IMAD.MOV R11, RZ, RZ, -R11 ;  /* 0x000000ffff0b9224 */ /* 0x000fe400078e0a0b */
[----:B------:R-:W-:Y:S01]  /*ebc0*/  @!P5 IMAD.IADD R4, R4, 0x1, -R0 ;  /* 0x000000010404d824 */ /* 0x000fe200078e0a00 */
[----:B------:R-:W-:Y:S01]  /*ebd0*/  ISETP.GE.AND P5, PT, R25, RZ, PT ;  /* 0x000000ff1900720c */ /* 0x000fe20003fa6270 */
[----:B------:R-:W-:Y:S01]  /*ebe0*/  IMAD.MOV.U32 R25, RZ, RZ, R24 ;  /* 0x000000ffff197224 */ /* 0x000fe200078e0018 */
[----:B------:R5:W-:Y:S04]  /*ebf0*/  STL [R1+0x16c], R11 ;  /* 0x00016c0b01007387 */ /* 0x000be80000100800 */
[----:B------:R-:W-:Y:S04]  /*ec00*/  STL [R1+0x118], R12 ;  /* 0x0001180c01007387 */ /* 0x000fe80000100800 */
[----:B------:R-:W2:Y:S01]  /*ec10*/  LDL.LU R24, [R1+0x3a0] ;  /* 0x0003a00001187983 */ /* 0x000ea20000300800 */
[----:B------:R-:W-:Y:S01]  /*ec20*/  @!P6 IMAD.IADD R2, R2, 0x1, -R0 ;  /* 0x000000010202e824 */ /* 0x000fe200078e0a00 */
[----:B------:R-:W-:-:S02]  /*ec30*/  ISETP.GE.AND P1, PT, R23, RZ, PT ;  /* 0x000000ff1700720c */ /* 0x000fc40003f26270 */
[C---:B------:R-:W-:Y:S02]  /*ec40*/  ISETP.GT.U32.AND P2, PT, R0.reuse, R4, PT ;  /* 0x000000040000720c */ /* 0x040fe40003f44070 */
[----:B------:R-:W-:Y:S02]  /*ec50*/  ISETP.GT.U32.AND P3, PT, R0, R2, PT ;  /* 0x000000020000720c */ /* 0x000fe40003f64070 */
[----:B------:R-:W-:Y:S02]  /*ec60*/  ISETP.GE.AND P4, PT, R19, RZ, PT ;  /* 0x000000ff1300720c */ /* 0x000fe40003f86270 */
[----:B------:R-:W3:Y:S05]  /*ec70*/  LDL.LU R19, [R1+0x3a4] ;  /* 0x0003a40001137983 */ /* 0x000eea0000300800 */
[----:B------:R-:W-:-:S02]  /*ec80*/  @!P1 IMAD.MOV R8, RZ, RZ, -R8 ;  /* 0x000000ffff089224 */ /* 0x000fc400078e0a08 */
[--C-:B------:R-:W-:Y:S02]  /*ec90*/  @!P2 IMAD.IADD R4, R4, 0x1, -R0.reuse ;  /* 0x000000010404a824 */ /* 0x100fe400078e0a00 */
[----:B------:R-:W-:Y:S01]  /*eca0*/  @!P3 IMAD.IADD R2, R2, 0x1, -R0 ;  /* 0x000000010202b824 */ /* 0x000fe200078e0a00 */
[----:B----4-:R-:W-:Y:S01]  /*ecb0*/  IABS R9, R21 ;  /* 0x0000001500097213 */ /* 0x010fe20000000000 */
[----:B------:R-:W-:Y:S01]  /*ecc0*/  STL [R1+0x154], R15 ;  /* 0x0001540f01007387 */ /* 0x000fe20000100800 */
[----:B------:R-:W-:Y:S01]  /*ecd0*/  @!P4 IMAD.MOV R4, RZ, RZ, -R4 ;  /* 0x000000ffff04c224 */ /* 0x000fe200078e0a04 */
[----:B-----5:R-:W-:Y:S01]  /*ece0*/  IABS R11, R18 ;  /* 0x00000012000b7213 */ /* 0x020fe20000000000 */
[----:B------:R-:W-:Y:S01]  /*ecf0*/  @!P5 IMAD.MOV R2, RZ, RZ, -R2 ;  /* 0x000000ffff02d224 */ /* 0x000fe200078e0a02 */
[----:B------:R-:W-:Y:S01]  /*ed00*/  STL [R1+0x158], R8 ;  /* 0x0001580801007387 */ /* 0x000fe20000100800 */
[----:B------:R-:W-:Y:S02]  /*ed10*/  ISETP.GE.AND P2, PT, R18, RZ, PT ;  /* 0x000000ff1200720c */ /* 0x000fe40003f46270 */
[----:B------:R-:W-:Y:S01]  /*ed20*/  ISETP.GE.AND P1, PT, R21, RZ, PT ;  /* 0x000000ff1500720c */ /* 0x000fe20003f26270 */
[----:B------:R0:W-:Y:S01]  /*ed30*/  STL [R1+0x15c], R7 ;  /* 0x00015c0701007387 */ /* 0x0001e20000100800 */
[----:B------:R-:W-:-:S03]  /*ed40*/  IMAD.MOV.U32 R6, RZ, RZ, R9 ;  /* 0x000000ffff067224 */ /* 0x000fc600078e0009 */
[----:B------:R-:W4:Y:S01]  /*ed50*/  LDL.LU R18, [R1+0x3a8] ;  /* 0x0003a80001127983 */ /* 0x000f220000300800 */
[----:B------:R-:W-:-:S03]  /*ed60*/  IABS R9, R20 ;  /* 0x0000001400097213 */ /* 0x000fc60000000000 */
[----:B------:R-:W5:Y:S01]  /*ed70*/  LDL.LU R21, [R1+0x3c8] ;  /* 0x0003c80001157983 */ /* 0x000f620000300800 */
[----:B------:R-:W-:-:S03]  /*ed80*/  ISETP.GE.AND P4, PT, R20, RZ, PT ;  /* 0x000000ff1400720c */ /* 0x000fc60003f86270 */
[----:B------:R2:W-:Y:S04]  /*ed90*/  STL [R1+0x160], R4 ;  /* 0x0001600401007387 */ /* 0x0005e80000100800 */
[----:B------:R3:W-:Y:S04]  /*eda0*/  STL [R1+0x164], R2 ;  /* 0x0001640201007387 */ /* 0x0007e80000100800 */
[----:B------:R-:W5:Y:S01]  /*edb0*/  LDL.LU R20, [R1+0x3cc] ;  /* 0x0003cc0001147983 */ /* 0x000f620000300800 */
[----:B------:R-:W-:-:S04]  /*edc0*/  IMAD.HI.U32 R10, R13, R11, RZ ;  /* 0x0000000b0d0a7227 */ /* 0x000fc800078e00ff */
[----:B------:R-:W-:-:S04]  /*edd0*/  IMAD.MOV R10, RZ, RZ, -R10 ;  /* 0x000000ffff0a7224 */ /* 0x000fc800078e0a0a */
[----:B------:R-:W-:-:S05]  /*ede0*/  IMAD R11, R0, R10, R11 ;  /* 0x0000000a000b7224 */ /* 0x000fca00078e020b */
[----:B------:R-:W-:Y:S01]  /*edf0*/  ISETP.GT.U32.AND P0, PT, R0, R11, PT ;  /* 0x0000000b0000720c */ /* 0x000fe20003f04070 */
[----:B------:R-:W-:-:S04]  /*ee00*/  IMAD.HI.U32 R5, R13, R9, RZ ;  /* 0x000000090d057227 */ /* 0x000fc800078e00ff */
[----:B------:R-:W-:-:S04]  /*ee10*/  IMAD.MOV R5, RZ, RZ, -R5 ;  /* 0x000000ffff057224 */ /* 0x000fc800078e0a05 */
[----:B------:R-:W-:Y:S01]  /*ee20*/  IMAD R9, R0, R5, R9 ;  /* 0x0000000500097224 */ /* 0x000fe200078e0209 */
[----:B------:R-:W-:-:S03]  /*ee30*/  IABS R5, R25 ;  /* 0x0000001900057213 */ /* 0x000fc60000000000 */
[----:B------:R-:W-:Y:S01]  /*ee40*/  @!P0 IMAD.IADD R11, R11, 0x1, -R0 ;  /* 0x000000010b0b8824 */ /* 0x000fe200078e0a00 */
[----:B------:R-:W-:Y:S02]  /*ee50*/  ISETP.GE.AND P0, PT, R25, RZ, PT ;  /* 0x000000ff1900720c */ /* 0x000fe40003f06270 */
[----:B------:R-:W5:Y:S01]  /*ee60*/  LDL.LU R25, [R1+0x3d0] ;  /* 0x0003d00001197983 */ /* 0x000f620000300800 */
[----:B------:R-:W-:-:S04]  /*ee70*/  IMAD.HI.U32 R14, R13, R6, RZ ;  /* 0x000000060d0e7227 */ /* 0x000fc800078e00ff */
[----:B------:R-:W-:-:S04]  /*ee80*/  IMAD.MOV R14, RZ, RZ, -R14 ;  /* 0x000000ffff0e7224 */ /* 0x000fc800078e0a0e */
[----:B------:R-:W-:-:S05]  /*ee90*/  IMAD R6, R0, R14, R6 ;  /* 0x0000000e00067224 */ /* 0x000fca00078e0206 */
[C---:B------:R-:W-:Y:S01]  /*eea0*/  ISETP.GT.U32.AND P6, PT, R0.reuse, R6, PT ;  /* 0x000000060000720c */ /* 0x040fe20003fc4070 */
[----:B0-----:R-:W-:Y:S01]  /*eeb0*/  IMAD.HI.U32 R7, R13, R5, RZ ;  /* 0x000000050d077227 */ /* 0x001fe200078e00ff */
[----:B------:R-:W-:-:S11]  /*eec0*/  ISETP.GT.U32.AND P5, PT, R0, R11, PT ;  /* 0x0000000b0000720c */ /* 0x000fd60003fa4070 */
[----:B------:R-:W-:-:S05]  /*eed0*/  @!P6 IMAD.IADD R6, R6, 0x1, -R0 ;  /* 0x000000010606e824 */ /* 0x000fca00078e0a00 */
[C---:B------:R-:W-:Y:S02]  /*eee0*/  ISETP.GT.U32.AND P6, PT, R0.reuse, R6, PT ;  /* 0x000000060000720c */ /* 0x040fe40003fc4070 */
[----:B------:R-:W-:Y:S01]  /*eef0*/  ISETP.GT.U32.AND P3, PT, R0, R9, PT ;  /* 0x000000090000720c */ /* 0x000fe20003f64070 */
[----:B------:R-:W-:-:S04]  /*ef00*/  IMAD.MOV R7, RZ, RZ, -R7 ;  /* 0x000000ffff077224 */ /* 0x000fc800078e0a07 */
[----:B------:R-:W-:Y:S02]  /*ef10*/  IMAD R5, R0, R7, R5 ;  /* 0x0000000700057224 */ /* 0x000fe400078e0205 */
[----:B------:R-:W-:-:S04]  /*ef20*/  @!P5 IMAD.IADD R11, R11, 0x1, -R0 ;  /* 0x000000010b0bd824 */ /* 0x000fc800078e0a00 */
[--C-:B------:R-:W-:Y:S01]  /*ef30*/  @!P6 IMAD.IADD R6, R6, 0x1, -R0.reuse ;  /* 0x000000010606e824 */ /* 0x100fe200078e0a00 */
[----:B------:R-:W-:Y:S01]  /*ef40*/  ISETP.GT.U32.AND P5, PT, R0, R5, PT ;  /* 0x000000050000720c */ /* 0x000fe20003fa4070 */
[----:B------:R-:W-:-:S05]  /*ef50*/  @!P3 IMAD.IADD R9, R9, 0x1, -R0 ;  /* 0x000000010909b824 */ /* 0x000fca00078e0a00 */
[----:B------:R-:W-:Y:S01]  /*ef60*/  ISETP.GT.U32.AND P3, PT, R0, R9, PT ;  /* 0x000000090000720c */ /* 0x000fe20003f64070 */
[----:B------:R-:W-:-:S06]  /*ef70*/  IMAD.MOV.U32 R14, RZ, RZ, R6 ;  /* 0x000000ffff0e7224 */ /* 0x000fcc00078e0006 */
[----:B------:R-:W-:Y:S02]  /*ef80*/  @!P5 IMAD.IADD R5, R5, 0x1, -R0 ;  /* 0x000000010505d824 */ /* 0x000fe400078e0a00 */
[----:B------:R-:W-:-:S04]  /*ef90*/  @!P1 IMAD.MOV R14, RZ, RZ, -R14 ;  /* 0x000000ffff0e9224 */ /* 0x000fc800078e0a0e */
[----:B------:R-:W-:Y:S02]  /*efa0*/  @!P3 IMAD.IADD R9, R9, 0x1, -R0 ;  /* 0x000000010909b824 */ /* 0x000fe400078e0a00 */
[----:B------:R-:W-:Y:S02]  /*efb0*/  @!P2 IMAD.MOV R11, RZ, RZ, -R11 ;  /* 0x000000ffff0ba224 */ /* 0x000fe400078e0a0b */
[----:B------:R-:W-:Y:S01]  /*efc0*/  @!P4 IMAD.MOV R9, RZ, RZ, -R9 ;  /* 0x000000ffff09c224 */ /* 0x000fe200078e0a09 */
[----:B------:R-:W-:-:S13]  /*efd0*/  ISETP.GT.U32.AND P1, PT, R0, R5, PT ;  /* 0x000000050000720c */ /* 0x000fda0003f24070 */
[----:B------:R-:W-:Y:S01]  /*efe0*/  @!P1 IMAD.IADD R5, R5, 0x1, -R0 ;  /* 0x0000000105059824 */ /* 0x000fe200078e0a00 */
[----:B--2---:R-:W-:Y:S02]  /*eff0*/  IABS R4, R24 ;  /* 0x0000001800047213 */ /* 0x004fe40000000000 */
[----:B------:R-:W-:Y:S02]  /*f000*/  ISETP.GE.AND P6, PT, R24, RZ, PT ;  /* 0x000000ff1800720c */ /* 0x000fe40003fc6270 */
[----:B------:R-:W2:Y:S01]  /*f010*/  LDL.LU R24, [R1+0x3d4] ;  /* 0x0003d40001187983 */ /* 0x000ea20000300800 */
[----:B------:R-:W-:-:S04]  /*f020*/  IMAD.HI.U32 R12, R13, R4, RZ ;  /* 0x000000040d0c7227 */ /* 0x000fc800078e00ff */
[----:B------:R-:W-:-:S04]  /*f030*/  IMAD.MOV R12, RZ, RZ, -R12 ;  /* 0x000000ffff0c7224 */ /* 0x000fc800078e0a0c */
[----:B------:R-:W-:-:S05]  /*f040*/  IMAD R4, R0, R12, R4 ;  /* 0x0000000c00047224 */ /* 0x000fca00078e0204 */
[----:B------:R-:W-:Y:S01]  /*f050*/  ISETP.GT.U32.AND P5, PT, R0, R4, PT ;  /* 0x000000040000720c */ /* 0x000fe20003fa4070 */
[----:B------:R-:W-:Y:S01]  /*f060*/  STL [R1+0x12c], R14 ;  /* 0x00012c0e01007387 */ /* 0x000fe20000100800 */
[----:B---3--:R-:W-:Y:S02]  /*f070*/  IABS R2, R19 ;  /* 0x0000001300027213 */ /* 0x008fe40000000000 */
[----:B------:R-:W-:Y:S01]  /*f080*/  ISETP.GE.AND P3, PT, R19, RZ, PT ;  /* 0x000000ff1300720c */ /* 0x000fe20003f66270 */
[----:B------:R-:W-:Y:S04]  /*f090*/  STL [R1+0x148], R11 ;  /* 0x0001480b01007387 */ /* 0x000fe80000100800 */
[----:B------:R5:W-:Y:S04]  /*f0a0*/  STL [R1+0x150], R9 ;  /* 0x0001500901007387 */ /* 0x000be80000100800 */
[----:B------:R-:W-:Y:S01]  /*f0b0*/  @!P5 IMAD.IADD R4, R4, 0x1, -R0 ;  /* 0x000000010404d824 */ /* 0x000fe200078e0a00 */
[----:B------:R-:W3:Y:S01]  /*f0c0*/  LDL.LU R19, [R1+0x3d8] ;  /* 0x0003d80001137983 */ /* 0x000ee20000300800 */
[----:B----4-:R-:W-:-:S02]  /*f0d0*/  IABS R10, R18 ;  /* 0x00000012000a7213 */ /* 0x010fc40000000000 */
[----:B------:R-:W-:Y:S02]  /*f0e0*/  ISETP.GE.AND P2, PT, R18, RZ, PT ;  /* 0x000000ff1200720c */ /* 0x000fe40003f46270 */
[----:B------:R-:W4:Y:S01]  /*f0f0*/  LDL.LU R18, [R1+0x3dc] ;  /* 0x0003dc0001127983 */ /* 0x000f220000300800 */
[----:B------:R-:W-:Y:S02]  /*f100*/  ISETP.GT.U32.AND P5, PT, R0, R4, PT ;  /* 0x000000040000720c */ /* 0x000fe40003fa4070 */
[----:B-----5:R-:W-:-:S05]  /*f110*/  IABS R9, R20 ;  /* 0x0000001400097213 */ /* 0x020fca0000000000 */
[----:B------:R-:W-:-:S04]  /*f120*/  IMAD.HI.U32 R11, R13, R9, RZ ;  /* 0x000000090d0b7227 */ /* 0x000fc800078e00ff */
[----:B------:R-:W-:Y:S02]  /*f130*/  IMAD.MOV R11, RZ, RZ, -R11 ;  /* 0x000000ffff0b7224 */ /* 0x000fe400078e0a0b */
[----:B------:R-:W-:Y:S02]  /*f140*/  IMAD.MOV.U32 R12, RZ, RZ, R5 ;  /* 0x000000ffff0c7224 */ /* 0x000fe400078e0005 */
[----:B------:R-:W-:Y:S02]  /*f150*/  IMAD R9, R0, R11, R9 ;  /* 0x0000000b00097224 */ /* 0x000fe400078e0209 */
[----:B------:R-:W-:-:S04]  /*f160*/  IMAD.HI.U32 R8, R13, R2, RZ ;  /* 0x000000020d087227 */ /* 0x000fc800078e00ff */
[----:B------:R-:W-:Y:S02]  /*f170*/  @!P0 IMAD.MOV R12, RZ, RZ, -R12 ;  /* 0x000000ffff0c8224 */ /* 0x000fe400078e0a0c */
[----:B------:R-:W-:Y:S01]  /*f180*/  @!P5 IMAD.IADD R4, R4, 0x1, -R0 ;  /* 0x000000010404d824 */ /* 0x000fe200078e0a00 */
[C---:B------:R-:W-:Y:S01]  /*f190*/  ISETP.GT.U32.AND P5, PT, R0.reuse, R9, PT ;  /* 0x000000090000720c */ /* 0x040fe20003fa4070 */
[----:B------:R-:W-:Y:S01]  /*f1a0*/  IMAD.MOV R8, RZ, RZ, -R8 ;  /* 0x000000ffff087224 */ /* 0x000fe200078e0a08 */
[----:B------:R0:W-:Y:S03]  /*f1b0*/  STL [R1+0x14c], R12 ;  /* 0x00014c0c01007387 */ /* 0x0001e60000100800 */
[----:B------:R-:W-:Y:S02]  /*f1c0*/  IMAD R2, R0, R8, R2 ;  /* 0x0000000800027224 */ /* 0x000fe400078e0202 */
[----:B------:R-:W-:-:S04]  /*f1d0*/  IMAD.HI.U32 R8, R13, R10, RZ ;  /* 0x0000000a0d087227 */ /* 0x000fc800078e00ff */
[----:B0-----:R-:W-:Y:S02]  /*f1e0*/  IMAD.MOV.U32 R12, RZ, RZ, R4 ;  /* 0x000000ffff0c7224 */ /* 0x001fe400078e0004 */
[----:B------:R-:W-:Y:S02]  /*f1f0*/  IMAD.MOV R8, RZ, RZ, -R8 ;  /* 0x000000ffff087224 */ /* 0x000fe400078e0a08 */
[----:B------:R-:W-:Y:S02]  /*f200*/  @!P6 IMAD.MOV R12, RZ, RZ, -R12 ;  /* 0x000000ffff0ce224 */ /* 0x000fe400078e0a0c */
[----:B------:R-:W-:Y:S01]  /*f210*/  IMAD R10, R0, R8, R10 ;  /* 0x00000008000a7224 */ /* 0x000fe200078e020a */
[----:B------:R-:W-:Y:S01]  /*f220*/  IABS R8, R25 ;  /* 0x0000001900087213 */ /* 0x000fe20000000000 */
[----:B------:R-:W-:Y:S01]  /*f230*/  @!P5 IMAD.IADD R9, R9, 0x1, -R0 ;  /* 0x000000010909d824 */ /* 0x000fe200078e0a00 */
[----:B------:R-:W-:Y:S01]  /*f240*/  STL [R1+0x130], R12 ;  /* 0x0001300c01007387 */ /* 0x000fe20000100800 */
[----:B------:R-:W-:-:S03]  /*f250*/  ISETP.GE.AND P5, PT, R25, RZ, PT ;  /* 0x000000ff1900720c */ /* 0x000fc60003fa6270 */
[----:B------:R-:W5:Y:S01]  /*f260*/  LDL.LU R25, [R1+0x3ec] ;  /* 0x0003ec0001197983 */ /* 0x000f620000300800 */
[----:B------:R-:W-:Y:S02]  /*f270*/  IABS R7, R21 ;  /* 0x0000001500077213 */ /* 0x000fe40000000000 */
[----:B------:R-:W-:-:S03]  /*f280*/  ISETP.GT.U32.AND P4, PT, R0, R2, PT ;  /* 0x000000020000720c */ /* 0x000fc60003f84070 */
[----:B------:R-:W-:-:S04]  /*f290*/  IMAD.HI.U32 R6, R13, R7, RZ ;  /* 0x000000070d067227 */ /* 0x000fc800078e00ff */
[----:B------:R-:W-:-:S04]  /*f2a0*/  IMAD.MOV R6, RZ, RZ, -R6 ;  /* 0x000000ffff067224 */ /* 0x000fc800078e0a06 */
[C---:B------:R-:W-:Y:S01]  /*f2b0*/  IMAD R7, R0.reuse, R6, R7 ;  /* 0x0000000600077224 */ /* 0x040fe200078e0207 */
[----:B------:R-:W-:Y:S01]  /*f2c0*/  ISETP.GT.U32.AND P1, PT, R0, R10, PT ;  /* 0x0000000a0000720c */ /* 0x000fe20003f24070 */
[----:B------:R-:W-:-:S03]  /*f2d0*/  @!P4 IMAD.IADD R2, R2, 0x1, -R0 ;  /* 0x000000010202c824 */ /* 0x000fc600078e0a00 */
[C---:B------:R-:W-:Y:S02]  /*f2e0*/  ISETP.GT.U32.AND P0, PT, R0.reuse, R7, PT ;  /* 0x000000070000720c */ /* 0x040fe40003f04070 */
[----:B------:R-:W-:-:S07]  /*f2f0*/  ISETP.GT.U32.AND P4, PT, R0, R2, PT ;  /* 0x000000020000720c */ /* 0x000fce0003f84070 */
[----:B------:R-:W-:-:S04]  /*f300*/  @!P1 IMAD.IADD R10, R10, 0x1, -R0 ;  /* 0x000000010a0a9824 */ /* 0x000fc800078e0a00 */
[--C-:B------:R-:W-:Y:S01]  /*f310*/  @!P0 IMAD.IADD R7, R7, 0x1, -R0.reuse ;  /* 0x0000000107078824 */ /* 0x100fe200078e0a00 */
[----:B------:R-:W-:Y:S01]  /*f320*/  ISETP.GT.U32.AND P1, PT, R0, R10, PT ;  /* 0x0000000a0000720c */ /* 0x000fe20003f24070 */
[----:B------:R-:W-:-:S03]  /*f330*/  @!P4 IMAD.IADD R2, R2, 0x1, -R0 ;  /* 0x000000010202c824 */ /* 0x000fc600078e0a00 */
[----:B------:R-:W-:Y:S01]  /*f340*/  ISETP.GT.U32.AND P0, PT, R0, R7, PT ;  /* 0x000000070000720c */ /* 0x000fe20003f04070 */
[----:B------:R-:W-:Y:S01]  /*f350*/  IMAD.MOV.U32 R11, RZ, RZ, R2 ;  /* 0x000000ffff0b7224 */ /* 0x000fe200078e0002 */
[----:B------:R-:W-:Y:S01]  /*f360*/  ISETP.GE.AND P6, PT, R21, RZ, PT ;  /* 0x000000ff1500720c */ /* 0x000fe20003fc6270 */
[----:B------:R-:W-:-:S04]  /*f370*/  IMAD.HI.U32 R5, R13, R8, RZ ;  /* 0x000000080d057227 */ /* 0x000fc800078e00ff */
[----:B------:R-:W-:Y:S02]  /*f380*/  @!P3 IMAD.MOV R11, RZ, RZ, -R11 ;  /* 0x000000ffff0bb224 */ /* 0x000fe400078e0a0b */
[----:B------:R-:W-:-:S04]  /*f390*/  @!P1 IMAD.IADD R10, R10, 0x1, -R0 ;  /* 0x000000010a0a9824 */ /* 0x000fc800078e0a00 */
[----:B------:R-:W-:Y:S01]  /*f3a0*/  @!P0 IMAD.IADD R7, R7, 0x1, -R0 ;  /* 0x0000000107078824 */ /* 0x000fe200078e0a00 */
[----:B------:R0:W-:Y:S01]  /*f3b0*/  STL [R1+0x144], R11 ;  /* 0x0001440b01007387 */ /* 0x0001e20000100800 */
[----:B------:R-:W-:Y:S02]  /*f3c0*/  IMAD.MOV R5, RZ, RZ, -R5 ;  /* 0x000000ffff057224 */ /* 0x000fe400078e0a05 */
[----:B------:R-:W-:Y:S02]  /*f3d0*/  @!P2 IMAD.MOV R10, RZ, RZ, -R10 ;  /* 0x000000ffff0aa224 */ /* 0x000fe400078e0a0a */
[----:B------:R-:W-:Y:S02]  /*f3e0*/  IMAD R8, R0, R5, R8 ;  /* 0x0000000500087224 */ /* 0x000fe400078e0208 */
[----:B0-----:R-:W-:-:S04]  /*f3f0*/  IMAD.MOV.U32 R11, RZ, RZ, R7 ;  /* 0x000000ffff0b7224 */ /* 0x001fc800078e0007 */
[----:B------:R-:W-:Y:S01]  /*f400*/  @!P6 IMAD.MOV R11, RZ, RZ, -R11 ;  /* 0x000000ffff0be224 */ /* 0x000fe200078e0a0b */
[----:B------:R-:W-:Y:S02]  /*f410*/  ISETP.GT.U32.AND P4, PT, R0, R8, PT ;  /* 0x000000080000720c */ /* 0x000fe40003f84070 */
[----:B------:R-:W-:-:S11]  /*f420*/  ISETP.GE.AND P1, PT, R20, RZ, PT ;  /* 0x000000ff1400720c */ /* 0x000fd60003f26270 */
[----:B------:R-:W-:Y:S01]  /*f430*/  @!P4 IMAD.IADD R8, R8, 0x1, -R0 ;  /* 0x000000010808c824 */ /* 0x000fe200078e0a00 */
[----:B------:R-:W-:-:S04]  /*f440*/  ISETP.GT.U32.AND P4, PT, R0, R9, PT ;  /* 0x000000090000720c */ /* 0x000fc80003f84070 */
[----:B------:R-:W-:-:S09]  /*f450*/  ISETP.GT.U32.AND P3, PT, R0, R8, PT ;  /* 0x000000080000720c */ /* 0x000fd20003f64070 */
[----:B------:R-:W-:-:S04]  /*f460*/  @!P4 IMAD.IADD R9, R9, 0x1, -R0 ;  /* 0x000000010909c824 */ /* 0x000fc800078e0a00 */
[----:B------:R-:W-:Y:S02]  /*f470*/  @!P3 IMAD.IADD R8, R8, 0x1, -R0 ;  /* 0x000000010808b824 */ /* 0x000fe400078e0a00 */
[----:B------:R-:W-:Y:S01]  /*f480*/  @!P1 IMAD.MOV R9, RZ, RZ, -R9 ;  /* 0x000000ffff099224 */ /* 0x000fe200078e0a09 */
[----:B--2---:R-:W-:Y:S02]  /*f490*/  IABS R6, R24 ;  /* 0x0000001800067213 */ /* 0x004fe40000000000 */
[----:B------:R-:W-:Y:S02]  /*f4a0*/  ISETP.GE.AND P2, PT, R24, RZ, PT ;  /* 0x000000ff1800720c */ /* 0x000fe40003f46270 */
[----:B------:R-:W2:Y:S04]  /*f4b0*/  LDL.LU R24, [R1+0x460] ;  /* 0x0004600001187983 */ /* 0x000ea80000300800 */
[----:B------:R0:W-:Y:S04]  /*f4c0*/  STL [R1+0x134], R10 ;  /* 0x0001340a01007387 */ /* 0x0001e80000100800 */
[----:B------:R-:W-:Y:S04]  /*f4d0*/  STL [R1+0x140], R11 ;  /* 0x0001400b01007387 */ /* 0x000fe80000100800 */
[----:B------:R-:W2:Y:S04]  /*f4e0*/  LDL.LU R20, [R1+0x464] ;  /* 0x0004640001147983 */ /* 0x000ea80000300800 */
[----:B------:R-:W2:Y:S01]  /*f4f0*/  LDL.LU R23, [R1+0x46c] ;  /* 0x00046c0001177983 */ /* 0x000ea20000300800 */
[----:B------:R-:W-:-:S04]  /*f500*/  IMAD.HI.U32 R5, R13, R6, RZ ;  /* 0x000000060d057227 */ /* 0x000fc800078e00ff */
[----:B------:R-:W-:Y:S01]  /*f510*/  IMAD.MOV R5, RZ, RZ, -R5 ;  /* 0x000000ffff057224 */ /* 0x000fe200078e0a05 */
[----:B---3--:R-:W-:-:S03]  /*f520*/  IABS R4, R19 ;  /* 0x0000001300047213 */ /* 0x008fc60000000000 */
[----:B------:R-:W-:Y:S01]  /*f530*/  IMAD R6, R0, R5, R6 ;  /* 0x0000000500067224 */ /* 0x000fe200078e0206 */
[----:B------:R-:W-:Y:S02]  /*f540*/  ISETP.GE.AND P6, PT, R19, RZ, PT ;  /* 0x000000ff1300720c */ /* 0x000fe40003fc6270 */
[----:B------:R-:W3:Y:S01]  /*f550*/  LDL.LU R19, [R1+0x468] ;  /* 0x0004680001137983 */ /* 0x000ee20000300800 */
[----:B----4-:R-:W-:Y:S02]  /*f560*/  IABS R5, R18 ;  /* 0x0000001200057213 */ /* 0x010fe40000000000 */
[----:B------:R-:W-:Y:S02]  /*f570*/  ISETP.GE.AND P4, PT, R18, RZ, PT ;  /* 0x000000ff1200720c */ /* 0x000fe40003f86270 */
[----:B------:R-:W4:Y:S01]  /*f580*/  LDL.LU R18, [R1+0x470] ;  /* 0x0004700001127983 */ /* 0x000f220000300800 */
[----:B0-----:R-:W-:-:S04]  /*f590*/  IMAD.MOV.U32 R10, RZ, RZ, R8 ;  /* 0x000000ffff0a7224 */ /* 0x001fc800078e0008 */
[----:B------:R-:W-:Y:S01]  /*f5a0*/  @!P5 IMAD.MOV R10, RZ, RZ, -R10 ;  /* 0x000000ffff0ad224 */ /* 0x000fe200078e0a0a */
[----:B------:R0:W-:Y:S04]  /*f5b0*/  STL [R1+0x138], R9 ;  /* 0x0001380901007387 */ /* 0x0001e80000100800 */
[----:B------:R-:W-:Y:S01]  /*f5c0*/  STL [R1+0x13c], R10 ;  /* 0x00013c0a01007387 */ /* 0x000fe20000100800 */
[----:B-----5:R-:W-:Y:S02]  /*f5d0*/  IABS R7, R25 ;  /* 0x0000001900077213 */ /* 0x020fe40000000000 */
[----:B------:R-:W-:Y:S02]  /*f5e0*/  ISETP.GE.AND P1, PT, R25, RZ, PT ;  /* 0x000000ff1900720c */ /* 0x000fe40003f26270 */
[----:B------:R-:W5:Y:S01]  /*f5f0*/  LDL.LU R25, [R1+0x474] ;  /* 0x0004740001197983 */ /* 0x000f620000300800 */
[----:B------:R-:W-:Y:S01]  /*f600*/  ISETP.GT.U32.AND P0, PT, R0, R6, PT ;  /* 0x000000060000720c */ /* 0x000fe20003f04070 */
[----:B------:R-:W-:-:S02]  /*f610*/  IMAD.HI.U32 R2, R13, R4, RZ ;  /* 0x000000040d027227 */ /* 0x000fc400078e00ff */
[----:B------:R-:W5:Y:S02]  /*f620*/  LDL.LU R22, [R1+0x478] ;  /* 0x0004780001167983 */ /* 0x000f640000300800 */
[----:B------:R-:W-:Y:S02]  /*f630*/  IMAD.MOV R2, RZ, RZ, -R2 ;  /* 0x000000ffff027224 */ /* 0x000fe400078e0a02 */
[----:B0-----:R-:W-:Y:S01]  /*f640*/  IMAD.HI.U32 R9, R13, R7, RZ ;  /* 0x000000070d097227 */ /* 0x001fe200078e00ff */
[----:B------:R-:W5:Y:S03]  /*f650*/  LDL.LU R21, [R1+0x47c] ;  /* 0x00047c0001157983 */ /* 0x000f660000300800 */
[----:B------:R-:W-:Y:S02]  /*f660*/  IMAD R4, R0, R2, R4 ;  /* 0x0000000200047224 */ /* 0x000fe400078e0204 */
[----:B------:R-:W-:-:S03]  /*f670*/  @!P0 IMAD.IADD R6, R6, 0x1, -R0 ;  /* 0x0000000106068824 */ /* 0x000fc600078e0a00 */
[C---:B------:R-:W-:Y:S01]  /*f680*/  ISETP.GT.U32.AND P3, PT, R0.reuse, R4, PT ;  /* 0x000000040000720c */ /* 0x040fe20003f64070 */
[----:B------:R-:W-:Y:S01]  /*f690*/  IMAD.HI.U32 R2, R13, R5, RZ ;  /* 0x000000050d027227 */ /* 0x000fe200078e00ff */
[----:B------:R-:W-:-:S03]  /*f6a0*/  ISETP.GT.U32.AND P0, PT, R0, R6, PT ;  /* 0x000000060000720c */ /* 0x000fc60003f04070 */
[----:B------:R-:W-:-:S04]  /*f6b0*/  IMAD.MOV R2, RZ, RZ, -R2 ;  /* 0x000000ffff027224 */ /* 0x000fc800078e0a02 */
[----:B------:R-:W-:-:S04]  /*f6c0*/  IMAD R5, R0, R2, R5 ;  /* 0x0000000200057224 */ /* 0x000fc800078e0205 */
[--C-:B------:R-:W-:Y:S02]  /*f6d0*/  @!P3 IMAD.IADD R4, R4, 0x1, -R0.reuse ;  /* 0x000000010404b824 */ /* 0x100fe400078e0a00 */
[----:B------:R-:W-:Y:S01]  /*f6e0*/  @!P0 IMAD.IADD R6, R6, 0x1, -R0 ;  /* 0x0000000106068824 */ /* 0x000fe200078e0a00 */
[C---:B------:R-:W-:Y:S02]  /*f6f0*/  ISETP.GT.U32.AND P0, PT, R0.reuse, R5, PT ;  /* 0x000000050000720c */ /* 0x040fe40003f04070 */
[----:B------:R-:W-:Y:S01]  /*f700*/  ISETP.GT.U32.AND P3, PT, R0, R4, PT ;  /* 0x000000040000720c */ /* 0x000fe20003f64070 */
[----:B------:R-:W-:-:S04]  /*f710*/  IMAD.MOV R9, RZ, RZ, -R9 ;  /* 0x000000ffff097224 */ /* 0x000fc800078e0a09 */
[----:B------:R-:W-:-:S06]  /*f720*/  IMAD R7, R0, R9, R7 ;  /* 0x0000000900077224 */ /* 0x000fcc00078e0207 */
[--C-:B------:R-:W-:Y:S02]  /*f730*/  @!P0 IMAD.IADD R5, R5, 0x1, -R0.reuse ;  /* 0x0000000105058824 */ /* 0x100fe400078e0a00 */
[----:B------:R-:W-:Y:S01]  /*f740*/  @!P3 IMAD.IADD R4, R4, 0x1, -R0 ;  /* 0x000000010404b824 */ /* 0x000fe200078e0a00 */
[C---:B------:R-:W-:Y:S02]  /*f750*/  ISETP.GT.U32.AND P3, PT, R0.reuse, R7, PT ;  /* 0x000000070000720c */ /* 0x040fe40003f64070 */
[----:B------:R-:W-:Y:S01]  /*f760*/  ISETP.GT.U32.AND P0, PT, R0, R5, PT ;  /* 0x000000050000720c */ /* 0x000fe20003f04070 */
[----:B------:R-:W-:-:S10]  /*f770*/  @!P2 IMAD.MOV R6, RZ, RZ, -R6 ;  /* 0x000000ffff06a224 */ /* 0x000fd400078e0a06 */
[--C-:B------:R-:W-:Y:S02]  /*f780*/  @!P3 IMAD.IADD R7, R7, 0x1, -R0.reuse ;  /* 0x000000010707b824 */ /* 0x100fe400078e0a00 */
[----:B------:R-:W-:-:S03]  /*f790*/  @!P0 IMAD.IADD R5, R5, 0x1, -R0 ;  /* 0x0000000105058824 */ /* 0x000fc600078e0a00 */
[----:B------:R-:W-:Y:S01]  /*f7a0*/  ISETP.GT.U32.AND P3, PT, R0, R7, PT ;  /* 0x000000070000720c */ /* 0x000fe20003f64070 */
[----:B------:R-:W-:Y:S02]  /*f7b0*/  IMAD.MOV.U32 R29, RZ, RZ, R5 ;  /* 0x000000ffff1d7224 */ /* 0x000fe400078e0005 */
[----:B------:R-:W-:Y:S02]  /*f7c0*/  @!P6 IMAD.MOV R4, RZ, RZ, -R4 ;  /* 0x000000ffff04e224 */ /* 0x000fe400078e0a04 */
[----:B------:R-:W-:-:S08]  /*f7d0*/  @!P4 IMAD.MOV R29, RZ, RZ, -R29 ;  /* 0x000000ffff1dc224 */ /* 0x000fd000078e0a1d */
[----:B------:R-:W-:Y:S01]  /*f7e0*/  @!P3 IMAD.IADD R7, R7, 0x1, -R0 ;  /* 0x000000010707b824 */ /* 0x000fe200078e0a00 */
[----:B------:R-:W-:Y:S04]  /*f7f0*/  STL [R1+0x128], R6 ;  /* 0x0001280601007387 */ /* 0x000fe80000100800 */
[----:B------:R0:W-:Y:S04]  /*f800*/  STL [R1+0x124], R4 ;  /* 0x0001240401007387 */ /* 0x0001e80000100800 */
[----:B------:R-:W-:Y:S01]  /*f810*/  STL [R1+0x120], R29 ;  /* 0x0001201d01007387 */ /* 0x000fe20000100800 */
[----:B0-----:R-:W-:-:S04]  /*f820*/  IMAD.MOV.U32 R4, RZ, RZ, R7 ;  /* 0x000000ffff047224 */ /* 0x001fc800078e0007 */
[----:B------:R-:W-:Y:S01]  /*f830*/  @!P1 IMAD.MOV R4, RZ, RZ, -R4 ;  /* 0x000000ffff049224 */ /* 0x000fe200078e0a04 */
[----:B--2---:R-:W-:Y:S02]  /*f840*/  IABS R15, R24 ;  /* 0x00000018000f7213 */ /* 0x004fe40000000000 */
[----:B------:R-:W-:-:S03]  /*f850*/  ISETP.GE.AND P5, PT, R24, RZ, PT ;  /* 0x000000ff1800720c */ /* 0x000fc60003fa6270 */
[----:B------:R-:W-:Y:S01]  /*f860*/  IMAD.HI.U32 R14, R13, R15, RZ ;  /* 0x0000000f0d0e7227 */ /* 0x000fe200078e00ff */
[----:B------:R-:W-:-:S03]  /*f870*/  IABS R10, R20 ;  /* 0x00000014000a7213 */ /* 0x000fc60000000000 */
[----:B------:R-:W-:Y:S02]  /*f880*/  IMAD.MOV.U32 R24, RZ, RZ, R16 ;  /* 0x000000ffff187224 */ /* 0x000fe400078e0010 */
[----:B------:R-:W-:Y:S02]  /*f890*/  IMAD.MOV R14, RZ, RZ, -R14 ;  /* 0x000000ffff0e7224 */ /* 0x000fe400078e0a0e */
[----:B------:R-:W-:Y:S01]  /*f8a0*/  IMAD.HI.U32 R16, R13, R10, RZ ;  /* 0x0000000a0d107227 */ /* 0x000fe200078e00ff */
[----:B------:R-:W-:-:S03]  /*f8b0*/  IABS R2, R23 ;  /* 0x0000001700027213 */ /* 0x000fc60000000000 */
[----:B------:R-:W-:Y:S02]  /*f8c0*/  IMAD.MOV R16, RZ, RZ, -R16 ;  /* 0x000000ffff107224 */ /* 0x000fe400078e0a10 */
[C---:B------:R-:W-:Y:S02]  /*f8d0*/  IMAD R14, R0.reuse, R14, R15 ;  /* 0x0000000e000e7224 */ /* 0x040fe400078e020f */
[----:B------:R-:W-:-:S03]  /*f8e0*/  IMAD R10, R0, R16, R10 ;  /* 0x00000010000a7224 */ /* 0x000fc600078e020a */
[C---:B------:R-:W-:Y:S01]  /*f8f0*/  ISETP.GT.U32.AND P0, PT, R0.reuse, R14, PT ;  /* 0x0000000e0000720c */ /* 0x040fe20003f04070 */
[----:B------:R-:W-:Y:S01]  /*f900*/  IMAD.HI.U32 R12, R13, R2, RZ ;  /* 0x000000020d0c7227 */ /* 0x000fe200078e00ff */
[----:B------:R-:W-:-:S03]  /*f910*/  ISETP.GT.U32.AND P2, PT, R0, R10, PT ;  /* 0x0000000a0000720c */ /* 0x000fc60003f44070 */
[----:B------:R-:W-:-:S04]  /*f920*/  IMAD.MOV R12, RZ, RZ, -R12 ;  /* 0x000000ffff0c7224 */ /* 0x000fc800078e0a0c */
[----:B------:R-:W-:Y:S01]  /*f930*/  IMAD R12, R0, R12, R2 ;  /* 0x0000000c000c7224 */ /* 0x000fe200078e0202 */
[----:B----4-:R-:W-:-:S03]  /*f940*/  IABS R11, R18 ;  /* 0x00000012000b7213 */ /* 0x010fc60000000000 */
[--C-:B------:R-:W-:Y:S01]  /*f950*/  @!P0 IMAD.IADD R14, R14, 0x1, -R0.reuse ;  /* 0x000000010e0e8824 */ /* 0x100fe200078e0a00 */
[----:B------:R-:W-:Y:S01]  /*f960*/  ISETP.GT.U32.AND P3, PT, R0, R12, PT ;  /* 0x0000000c0000720c */ /* 0x000fe20003f64070 */
[----:B------:R-:W-:Y:S02]  /*f970*/  @!P2 IMAD.IADD R10, R10, 0x1, -R0 ;  /* 0x000000010a0aa824 */ /* 0x000fe400078e0a00 */
[----:B------:R-:W-:Y:S01]  /*f980*/  IMAD.HI.U32 R2, R13, R11, RZ ;  /* 0x0000000b0d027227 */ /* 0x000fe200078e00ff */
[----:B------:R-:W-:-:S03]  /*f990*/  ISETP.GT.U32.AND P2, PT, R0, R14, PT ;  /* 0x0000000e0000720c */ /* 0x000fc60003f44070 */
[----:B------:R-:W-:Y:S01]  /*f9a0*/  IMAD.MOV R2, RZ, RZ, -R2 ;  /* 0x000000ffff027224 */ /* 0x000fe200078e0a02 */
[----:B---3--:R-:W-:Y:S02]  /*f9b0*/  IABS R8, R19 ;  /* 0x0000001300087213 */ /* 0x008fe40000000000 */
[----:B------:R-:W-:Y:S01]  /*f9c0*/  ISETP.GE.AND P0, PT, R19, RZ, PT ;  /* 0x000000ff1300720c */ /* 0x000fe20003f06270 */
[----:B------:R-:W-:Y:S01]  /*f9d0*/  IMAD R11, R0, R2, R11 ;  /* 0x00000002000b7224 */ /* 0x000fe200078e020b */
[----:B------:R-:W2:Y:S01]  /*f9e0*/  LDL.LU R19, [R1+0x480] ;  /* 0x0004800001137983 */ /* 0x000ea20000300800 */
[--C-:B------:R-:W-:Y:S01]  /*f9f0*/  @!P3 IMAD.IADD R12, R12, 0x1, -R0.reuse ;  /* 0x000000010c0cb824 */ /* 0x100fe200078e0a00 */
[----:B------:R-:W-:Y:S02]  /*fa00*/  ISETP.GE.AND P4, PT, R20, RZ, PT ;  /* 0x000000ff1400720c */ /* 0x000fe40003f86270 */
[----:B------:R-:W3:Y:S01]  /*fa10*/  LDL.LU R20, [R1+0x484] ;  /* 0x0004840001147983 */ /* 0x000ee20000300800 */
[----:B------:R-:W-:Y:S01]  /*fa20*/  @!P2 IMAD.IADD R14, R14, 0x1, -R0 ;  /* 0x000000010e0ea824 */ /* 0x000fe200078e0a00 */
[----:B------:R-:W-:-:S02]  /*fa30*/  ISETP.GT.U32.AND P2, PT, R0, R11, PT ;  /* 0x0000000b0000720c */ /* 0x000fc40003f44070 */
[----:B------:R-:W-:Y:S01]  /*fa40*/  ISETP.GT.U32.AND P1, PT, R0, R12, PT ;  /* 0x0000000c0000720c */ /* 0x000fe20003f24070 */
[----:B------:R0:W-:Y:S10]  /*fa50*/  STL [R1+0x11c], R4 ;  /* 0x00011c0401007387 */ /* 0x0001f40000100800 */
[----:B------:R-:W-:-:S02]  /*fa60*/  @!P2 IMAD.IADD R11, R11, 0x1, -R0 ;  /* 0x000000010b0ba824 */ /* 0x000fc400078e0a00 */
[----:B------:R-:W-:Y:S01]  /*fa70*/  @!P1 IMAD.IADD R12, R12, 0x1, -R0 ;  /* 0x000000010c0c9824 */ /* 0x000fe200078e0a00 */
[----:B------:R-:W-:Y:S01]  /*fa80*/  ISETP.GE.AND P1, PT, R18, RZ, PT ;  /* 0x000000ff1200720c */ /* 0x000fe20003f26270 */
[----:B------:R-:W-:Y:S01]  /*fa90*/  IMAD.MOV.U32 R18, RZ, RZ, R24 ;  /* 0x000000ffff127224 */ /* 0x000fe200078e0018 */
[----:B-----5:R-:W-:Y:S02]  /*faa0*/  IABS R5, R25 ;  /* 0x0000001900057213 */ /* 0x020fe40000000000 */
[----:B------:R-:W-:Y:S02]  /*fab0*/  ISETP.GE.AND P2, PT, R25, RZ, PT ;  /* 0x000000ff1900720c */ /* 0x000fe40003f46270 */
[----:B------:R-:W4:Y:S04]  /*fac0*/  LDL.LU R25, [R1+0x488] ;  /* 0x0004880001197983 */ /* 0x000f280000300800 */
[----:B------:R-:W5:Y:S01]  /*fad0*/  LDL.LU R24, [R1+0x48c] ;  /* 0x00048c0001187983 */ /* 0x000f620000300800 */
[----:B------:R-:W-:-:S04]  /*fae0*/  IMAD.HI.U32 R9, R13, R8, RZ ;  /* 0x000000080d097227 */ /* 0x000fc800078e00ff */
[----:B------:R-:W-:-:S04]  /*faf0*/  IMAD.MOV R9, RZ, RZ, -R9 ;  /* 0x000000ffff097224 */ /* 0x000fc800078e0a09 */
[----:B------:R-:W-:-:S05]  /*fb00*/  IMAD R8, R0, R9, R8 ;  /* 0x0000000900087224 */ /* 0x000fca00078e0208 */
[----:B------:R-:W-:Y:S01]  /*fb10*/  ISETP.GT.U32.AND P6, PT, R0, R8, PT ;  /* 0x000000080000720c */ /* 0x000fe20003fc4070 */
[----:B------:R-:W-:-:S12]  /*fb20*/  IMAD.HI.U32 R6, R13, R5, RZ ;  /* 0x000000050d067227 */ /* 0x000fd800078e00ff */
[----:B------:R-:W-:-:S05]  /*fb30*/  @!P6 IMAD.IADD R8, R8, 0x1, -R0 ;  /* 0x000000010808e824 */ /* 0x000fca00078e0a00 */
[C---:B------:R-:W-:Y:S01]  /*fb40*/  ISETP.GT.U32.AND P3, PT, R0.reuse, R8, PT ;  /* 0x000000080000720c */ /* 0x040fe20003f64070 */
[----:B------:R-:W-:Y:S01]  /*fb50*/  IMAD.MOV R6, RZ, RZ, -R6 ;  /* 0x000000ffff067224 */ /* 0x000fe200078e0a06 */
[----:B------:R-:W-:-:S03]  /*fb60*/  ISETP.GT.U32.AND P6, PT, R0, R10, PT ;  /* 0x0000000a0000720c */ /* 0x000fc60003fc4070 */
[----:B------:R-:W-:Y:S01]  /*fb70*/  IMAD R5, R0, R6, R5 ;  /* 0x0000000600057224 */ /* 0x000fe200078e0205 */
[----:B------:R-:W-:Y:S02]  /*fb80*/  IABS R2, R22 ;  /* 0x0000001600027213 */ /* 0x000fe40000000000 */
[----:B0-----:R-:W-:-:S05]  /*fb90*/  IABS R4, R21 ;  /* 0x0000001500047213 */ /* 0x001fca0000000000 */
[----:B------:R-:W-:Y:S01]  /*fba0*/  @!P3 IMAD.IADD R8, R8, 0x1, -R0 ;  /* 0x000000010808b824 */ /* 0x000fe200078e0a00 */
[----:B------:R-:W-:Y:S01]  /*fbb0*/  ISETP.GT.U32.AND P3, PT, R0, R5, PT ;  /* 0x000000050000720c */ /* 0x000fe20003f64070 */
[----:B------:R-:W-:-:S04]  /*fbc0*/  IMAD.HI.U32 R6, R13, R2, RZ ;  /* 0x000000020d067227 */ /* 0x000fc800078e00ff */
[----:B------:R-:W-:-:S04]  /*fbd0*/  IMAD.HI.U32 R7, R13, R4, RZ ;  /* 0x000000040d077227 */ /* 0x000fc800078e00ff */
[----:B------:R-:W-:Y:S02]  /*fbe0*/  IMAD.MOV R6, RZ, RZ, -R6 ;  /* 0x000000ffff067224 */ /* 0x000fe400078e0a06 */
[----:B------:R-:W-:Y:S02]  /*fbf0*/  IMAD.MOV R7, RZ, RZ, -R7 ;  /* 0x000000ffff077224 */ /* 0x000fe400078e0a07 */
[----:B------:R-:W-:Y:S01]  /*fc00*/  @!P6 IMAD.IADD R10, R10, 0x1, -R0 ;  /* 0x000000010a0ae824 */ /* 0x000fe200078e0a00 */
[----:B------:R-:W-:Y:S01]  /*fc10*/  ISETP.GE.AND P6, PT, R23, RZ, PT ;  /* 0x000000ff1700720c */ /* 0x000fe20003fc6270 */
[C---:B------:R-:W-:Y:S02]  /*fc20*/  IMAD R2, R0.reuse, R6, R2 ;  /* 0x0000000600027224 */ /* 0x040fe400078e0202 */
[----:B------:R-:W-:Y:S01]  /*fc30*/  @!P3 IMAD.IADD R5, R5, 0x1, -R0 ;  /* 0x000000010505b824 */ /* 0x000fe200078e0a00 */
[C---:B------:R-:W-:Y:S01]  /*fc40*/  ISETP.GT.U32.AND P3, PT, R0.reuse, R11, PT ;  /* 0x0000000b0000720c */ /* 0x040fe20003f64070 */
[----:B------:R-:W-:-:S02]  /*fc50*/  IMAD R4, R0, R7, R4 ;  /* 0x0000000700047224 */ /* 0x000fc400078e0204 */
[----:B------:R-:W-:Y:S02]  /*fc60*/  @!P5 IMAD.MOV R14, RZ, RZ, -R14 ;  /* 0x000000ffff0ed224 */ /* 0x000fe400078e0a0e */
[----:B------:R-:W-:Y:S01]  /*fc70*/  @!P4 IMAD.MOV R10, RZ, RZ, -R10 ;  /* 0x000000ffff0ac224 */ /* 0x000fe200078e0a0a */
[C---:B------:R-:W-:Y:S01]  /*fc80*/  ISETP.GT.U32.AND P5, PT, R0.reuse, R2, PT ;  /* 0x000000020000720c */ /* 0x040fe20003fa4070 */
[----:B------:R-:W-:Y:S01]  /*fc90*/  @!P0 IMAD.MOV R8, RZ, RZ, -R8 ;  /* 0x000000ffff088224 */ /* 0x000fe200078e0a08 */
[----:B------:R-:W-:Y:S01]  /*fca0*/  STL [R1+0x114], R14 ;  /* 0x0001140e01007387 */ /* 0x000fe20000100800 */
[----:B------:R-:W-:-:S03]  /*fcb0*/  ISETP.GT.U32.AND P0, PT, R0, R4, PT ;  /* 0x000000040000720c */ /* 0x000fc60003f04070 */
[----:B------:R0:W-:Y:S01]  /*fcc0*/  STL [R1+0x110], R10 ;  /* 0x0001100a01007387 */ /* 0x0001e20000100800 */
[----:B------:R-:W-:Y:S01]  /*fcd0*/  ISETP.GT.U32.AND P4, PT, R0, R5, PT ;  /* 0x000000050000720c */ /* 0x000fe20003f84070 */
[----:B------:R-:W-:Y:S02]  /*fce0*/  @!P3 IMAD.IADD R11, R11, 0x1, -R0 ;  /* 0x000000010b0bb824 */ /* 0x000fe400078e0a00 */
[----:B0-----:R-:W-:-:S04]  /*fcf0*/  IMAD.MOV.U32 R10, RZ, RZ, R12 ;  /* 0x000000ffff0a7224 */ /* 0x001fc800078e000c */
[----:B------:R-:W-:Y:S01]  /*fd00*/  @!P6 IMAD.MOV R10, RZ, RZ, -R10 ;  /* 0x000000ffff0ae224 */ /* 0x000fe200078e0a0a */
[----:B------:R-:W-:Y:S01]  /*fd10*/  STL [R1+0x10c], R8 ;  /* 0x00010c0801007387 */ /* 0x000fe20000100800 */
[----:B------:R-:W-:-:S03]  /*fd20*/  @!P5 IMAD.IADD R2, R2, 0x1, -R0 ;  /* 0x000000010202d824 */ /* 0x000fc600078e0a00 */
[----:B------:R0:W-:Y:S01]  /*fd30*/  STL [R1+0xf0], R10 ;  /* 0x0000f00a01007387 */ /* 0x0001e20000100800 */
[--C-:B------:R-:W-:Y:S01]  /*fd40*/  @!P0 IMAD.IADD R4, R4, 0x1, -R0.reuse ;  /* 0x0000000104048824 */ /* 0x100fe200078e0a00 */
[----:B------:R-:W-:Y:S01]  /*fd50*/  ISETP.GT.U32.AND P0, PT, R0, R2, PT ;  /* 0x000000020000720c */ /* 0x000fe20003f04070 */
[----:B------:R-:W-:Y:S02]  /*fd60*/  @!P4 IMAD.IADD R5, R5, 0x1, -R0 ;  /* 0x000000010505c824 */ /* 0x000fe400078e0a00 */
[----:B0-----:R-:W-:-:S04]  /*fd70*/  IMAD.MOV.U32 R10, RZ, RZ, R11 ;  /* 0x000000ffff0a7224 */ /* 0x001fc800078e000b */
[----:B------:R-:W-:Y:S01]  /*fd80*/  @!P1 IMAD.MOV R10, RZ, RZ, -R10 ;  /* 0x000000ffff0a9224 */ /* 0x000fe200078e0a0a */
[----:B------:R-:W-:Y:S02]  /*fd90*/  ISETP.GT.U32.AND P1, PT, R0, R4, PT ;  /* 0x000000040000720c */ /* 0x000fe40003f24070 */
[----:B------:R-:W-:Y:S02]  /*fda0*/  ISETP.GE.AND P6, PT, R22, RZ, PT ;  /* 0x000000ff1600720c */ /* 0x000fe40003fc6270 */
[----:B------:R0:W-:Y:S01]  /*fdb0*/  STL [R1+0xf4], R10 ;  /* 0x0000f40a01007387 */ /* 0x0001e20000100800 */
[----:B------:R-:W-:Y:S02]  /*fdc0*/  IMAD.MOV.U32 R11, RZ, RZ, R5 ;  /* 0x000000ffff0b7224 */ /* 0x000fe400078e0005 */
[----:B------:R-:W-:Y:S02]  /*fdd0*/  @!P0 IMAD.IADD R2, R2, 0x1, -R0 ;  /* 0x0000000102028824 */ /* 0x000fe400078e0a00 */
[----:B------:R-:W-:-:S04]  /*fde0*/  @!P2 IMAD.MOV R11, RZ, RZ, -R11 ;  /* 0x000000ffff0ba224 */ /* 0x000fc800078e0a0b */
[----:B------:R-:W-:Y:S02]  /*fdf0*/  @!P1 IMAD.IADD R4, R4, 0x1, -R0 ;  /* 0x0000000104049824 */ /* 0x000fe400078e0a00 */
[----:B------:R-:W-:Y:S01]  /*fe00*/  @!P6 IMAD.MOV R2, RZ, RZ, -R2 ;  /* 0x000000ffff02e224 */ /* 0x000fe200078e0a02 */
[----:B--2---:R-:W-:-:S05]  /*fe10*/  IABS R9, R19 ;  /* 0x0000001300097213 */ /* 0x004fca0000000000 */
[----:B------:R-:W-:Y:S01]  /*fe20*/  IMAD.HI.U32 R7, R13, R9, RZ ;  /* 0x000000090d077227 */ /* 0x000fe200078e00ff */
[----:B---3--:R-:W-:Y:S02]  /*fe30*/  IABS R6, R20 ;  /* 0x0000001400067213 */ /* 0x008fe40000000000 */
[----:B------:R-:W-:Y:S01]  /*fe40*/  ISETP.GE.AND P5, PT, R19, RZ, PT ;  /* 0x000000ff1300720c */ /* 0x000fe20003fa6270 */
[----:B------:R-:W-:Y:S01]  /*fe50*/  IMAD.MOV R7, RZ, RZ, -R7 ;  /* 0x000000ffff077224 */ /* 0x000fe200078e0a07 */
[----:B------:R-:W2:Y:S03]  /*fe60*/  LDL.LU R19, [R1+0x498] ;  /* 0x0004980001137983 */ /* 0x000ea60000300800 */
[----:B------:R-:W-:Y:S02]  /*fe70*/  IMAD R9, R0, R7, R9 ;  /* 0x0000000700097224 */ /* 0x000fe400078e0209 */
[----:B------:R-:W-:Y:S01]  /*fe80*/  IMAD.HI.U32 R7, R13, R6, RZ ;  /* 0x000000060d077227 */ /* 0x000fe200078e00ff */
[----:B------:R1:W-:Y:S03]  /*fe90*/  STL [R1+0x104], R11 ;  /* 0x0001040b01007387 */ /* 0x0003e60000100800 */
[----:B------:R-:W-:-:S04]  /*fea0*/  IMAD.MOV R8, RZ, RZ, -R7 ;  /* 0x000000ffff087224 */ /* 0x000fc800078e0a07 */
[----:B------:R-:W-:Y:S01]  /*feb0*/  IMAD R8, R0, R8, R6 ;  /* 0x0000000800087224 */ /* 0x000fe200078e0206 */
[----:B----4-:R-:W-:Y:S02]  /*fec0*/  IABS R7, R25 ;  /* 0x0000001900077213 */ /* 0x010fe40000000000 */
[----:B------:R-:W-:Y:S02]  /*fed0*/  ISETP.GE.AND P1, PT, R25, RZ, PT ;  /* 0x000000ff1900720c */ /* 0x000fe40003f26270 */
[----:B------:R-:W3:Y:S01]  /*fee0*/  LDL.LU R25, [R1+0x49c] ;  /* 0x00049c0001197983 */ /* 0x000ee20000300800 */
[----:B-----5:R-:W-:Y:S02]  /*fef0*/  IABS R6, R24 ;  /* 0x0000001800067213 */ /* 0x020fe40000000000 */
[----:B------:R-:W-:Y:S01]  /*ff00*/  ISETP.GE.AND P6, PT, R24, RZ, PT ;  /* 0x000000ff1800720c */ /* 0x000fe20003fc6270 */
[----:B------:R-:W4:Y:S04]  /*ff10*/  LDL.LU R16, [R1+0x4a4] ;  /* 0x0004a40001107983 */ /* 0x000f280000300800 */
[----:B------:R-:W5:Y:S01]  /*ff20*/  LDL.LU R24, [R1+0x4a0] ;  /* 0x0004a00001187983 */ /* 0x000f620000300800 */
[----:B------:R-:W-:Y:S01]  /*ff30*/  ISETP.GT.U32.AND P4, PT, R0, R9, PT ;  /* 0x000000090000720c */ /* 0x000fe20003f84070 */
[----:B0-----:R-:W-:Y:S01]  /*ff40*/  IMAD.HI.U32 R10, R13, R7, RZ ;  /* 0x000000070d0a7227 */ /* 0x001fe200078e00ff */
[----:B------:R-:W-:-:S03]  /*ff50*/  ISETP.GE.AND P3, PT, R21, RZ, PT ;  /* 0x000000ff1500720c */ /* 0x000fc60003f66270 */
[----:B------:R-:W-:-:S08]  /*ff60*/  IMAD.MOV.U32 R5, RZ, RZ, R6 ;  /* 0x000000ffff057224 */ /* 0x000fd000078e0006 */
[----:B------:R-:W-:-:S05]  /*ff70*/  @!P4 IMAD.IADD R9, R9, 0x1, -R0 ;  /* 0x000000010909c824 */ /* 0x000fca00078e0a00 */
[----:B------:R-:W-:Y:S01]  /*ff80*/  ISETP.GT.U32.AND P4, PT, R0, R9, PT ;  /* 0x000000090000720c */ /* 0x000fe20003f84070 */
[----:B------:R-:W-:Y:S02]  /*ff90*/  IMAD.MOV R6, RZ, RZ, -R10 ;  /* 0x000000ffff067224 */ /* 0x000fe400078e0a0a */
[----:B------:R-:W-:-:S04]  /*ffa0*/  IMAD.HI.U32 R10, R13, R5, RZ ;  /* 0x000000050d0a7227 */ /* 0x000fc800078e00ff */
[----:B------:R-:W-:Y:S02]  /*ffb0*/  IMAD R7, R0, R6, R7 ;  /* 0x0000000600077224 */ /* 0x000fe400078e0207 */
[----:B------:R-:W-:-:S04]  /*ffc0*/  IMAD.MOV R10, RZ, RZ, -R10 ;  /* 0x000000ffff0a7224 */ /* 0x000fc800078e0a0a */
[----:B------:R-:W-:Y:S01]  /*ffd0*/  @!P4 IMAD.IADD R9, R9, 0x1, -R0 ;  /* 0x000000010909c824 */ /* 0x000fe200078e0a00 */
[C---:B------:R-:W-:Y:S01]  /*ffe0*/  ISETP.GT.U32.AND P4, PT, R0.reuse, R7, PT ;  /* 0x000000070000720c */ /* 0x040fe20003f84070 */
[----:B------:R-:W-:Y:S02]  /*fff0*/  IMAD R5, R0, R10, R5 ;  /* 0x0000000a00057224 */ /* 0x000fe400078e0205 */
[----:B------:R-:W-:-:S03]  /*10000*/  @!P3 IMAD.MOV R4, RZ, RZ, -R4 ;  /* 0x000000ffff04b224 */ /* 0x000fc600078e0a04 */
[C---:B------:R-:W-:Y:S02]  /*10010*/  ISETP.GT.U32.AND P3, PT, R0.reuse, R5, PT ;  /* 0x000000050000720c */ /* 0x040fe40003f64070 */
[----:B------:R-:W-:Y:S01]  /*10020*/  IABS R6, R18 ;  /* 0x0000001200067213 */ /* 0x000fe20000000000 */
[----:B------:R0:W-:Y:S04]  /*10030*/  STL [R1+0xf8], R2 ;  /* 0x0000f80201007387 */ /* 0x0001e80000100800 */
[----:B------:R-:W-:Y:S01]  /*10040*/  @!P4 IMAD.IADD R7, R7, 0x1, -R0 ;  /* 0x000000010707c824 */ /* 0x000fe200078e0a00 */
[C---:B------:R-:W-:Y:S01]  /*10050*/  ISETP.GT.U32.AND P2, PT, R0.reuse, R8, PT ;  /* 0x000000080000720c */ /* 0x040fe20003f44070 */
[----:B-1----:R-:W-:Y:S02]  /*10060*/  IMAD.MOV.U32 R11, RZ, RZ, R9 ;  /* 0x000000ffff0b7224 */ /* 0x002fe400078e0009 */
[----:B0-----:R-:W-:Y:S01]  /*10070*/  IMAD.MOV.U32 R2, RZ, RZ, R6 ;  /* 0x000000ffff027224 */ /* 0x001fe200078e0006 */
[----:B------:R-:W-:Y:S01]  /*10080*/  IABS R6, R27 ;  /* 0x0000001b00067213 */ /* 0x000fe20000000000 */
[----:B------:R-:W-:Y:S01]  /*10090*/  @!P3 IMAD.IADD R5, R5, 0x1, -R0 ;  /* 0x000000010505b824 */ /* 0x000fe200078e0a00 */
[----:B------:R-:W-:Y:S01]  /*100a0*/  ISETP.GT.U32.AND P4, PT, R0, R7, PT ;  /* 0x000000070000720c */ /* 0x000fe20003f84070 */
[----:B------:R-:W-:-:S03]  /*100b0*/  IMAD.HI.U32 R9, R13, R2, RZ ;  /* 0x000000020d097227 */ /* 0x000fc600078e00ff */
[C---:B------:R-:W-:Y:S01]  /*100c0*/  ISETP.GT.U32.AND P3, PT, R0.reuse, R5, PT ;  /* 0x000000050000720c */ /* 0x040fe20003f64070 */
[----:B------:R-:W-:Y:S02]  /*100d0*/  @!P5 IMAD.MOV R11, RZ, RZ, -R11 ;  /* 0x000000ffff0bd224 */ /* 0x000fe400078e0a0b */
[----:B------:R-:W-:Y:S02]  /*100e0*/  IMAD.MOV R9, RZ, RZ, -R9 ;  /* 0x000000ffff097224 */ /* 0x000fe400078e0a09 */
[----:B------:R-:W-:Y:S01]  /*100f0*/  IMAD.HI.U32 R10, R13, R6, RZ ;  /* 0x000000060d0a7227 */ /* 0x000fe200078e00ff */
[----:B------:R-:W-:Y:S03]  /*10100*/  STL [R1+0xfc], R4 ;  /* 0x0000fc0401007387 */ /* 0x000fe60000100800 */
[----:B------:R-:W-:Y:S01]  /*10110*/  IMAD R2, R0, R9, R2 ;  /* 0x0000000900027224 */ /* 0x000fe200078e0202 */
[----:B------:R-:W-:Y:S01]  /*10120*/  STL [R1+0x100], R11 ;  /* 0x0001000b01007387 */ /* 0x000fe20000100800 */
[----:B------:R-:W-:-:S03]  /*10130*/  IMAD.MOV R10, RZ, RZ, -R10 ;  /* 0x000000ffff0a7224 */ /* 0x000fc600078e0a0a */
[----:B------:R-:W4:Y:S01]  /*10140*/  LDL.LU R29, [R1+0x4a8] ;  /* 0x0004a800011d7983 */ /* 0x000f220000300800 */
[--C-:B------:R-:W-:Y:S02]  /*10150*/  @!P2 IMAD.IADD R8, R8, 0x1, -R0.reuse ;  /* 0x000000010808a824 */ /* 0x100fe400078e0a00 */
[----:B------:R-:W-:Y:S01]  /*10160*/  @!P4 IMAD.IADD R7, R7, 0x1, -R0 ;  /* 0x000000010707c824 */ /* 0x000fe200078e0a00 */
[C---:B------:R-:W-:Y:S01]  /*10170*/  ISETP.GT.U32.AND P4, PT, R0.reuse, R2, PT ;  /* 0x000000020000720c */ /* 0x040fe20003f84070 */
[C---:B------:R-:W-:Y:S01]  /*10180*/  IMAD R6, R0.reuse, R10, R6 ;  /* 0x0000000a00067224 */ /* 0x040fe200078e0206 */
[----:B------:R-:W-:Y:S01]  /*10190*/  ISETP.GT.U32.AND P2, PT, R0, R8, PT ;  /* 0x000000080000720c */ /* 0x000fe20003f44070 */
[----:B------:R-:W-:Y:S01]  /*101a0*/  @!P3 IMAD.IADD R5, R5, 0x1, -R0 ;  /* 0x000000010505b824 */ /* 0x000fe200078e0a00 */
[----:B------:R-:W-:Y:S01]  /*101b0*/  ISETP.GE.AND P5, PT, R18, RZ, PT ;  /* 0x000000ff1200720c */ /* 0x000fe20003fa6270 */
[----:B------:R-:W4:Y:S01]  /*101c0*/  LDL.LU R23, [R1+0x4ac] ;  /* 0x0004ac0001177983 */ /* 0x000f220000300800 */
[----:B------:R-:W-:-:S03]  /*101d0*/  ISETP.GT.U32.AND P3, PT, R0, R6, PT ;  /* 0x000000060000720c */ /* 0x000fc60003f64070 */
[----:B------:R-:W4:Y:S01]  /*101e0*/  LDL.LU R18, [R1+0x4b0] ;  /* 0x0004b00001127983 */ /* 0x000f220000300800 */
[----:B------:R-:W-:-:S03]  /*101f0*/  ISETP.GE.AND P0, PT, R20, RZ, PT ;  /* 0x000000ff1400720c */ /* 0x000fc60003f06270 */
[--C-:B------:R-:W-:Y:S01]  /*10200*/  @!P4 IMAD.IADD R2, R2, 0x1, -R0.reuse ;  /* 0x000000010202c824 */ /* 0x100fe200078e0a00 */
[----:B------:R-:W4:Y:S01]  /*10210*/  LDL.LU R22, [R1+0x4b4] ;  /* 0x0004b40001167983 */ /* 0x000f220000300800 */
[----:B------:R-:W-:-:S04]  /*10220*/  @!P2 IMAD.IADD R8, R8, 0x1, -R0 ;  /* 0x000000010808a824 */ /* 0x000fc800078e0a00 */
[----:B------:R-:W-:Y:S01]  /*10230*/  @!P3 IMAD.IADD R6, R6, 0x1, -R0 ;  /* 0x000000010606b824 */ /* 0x000fe200078e0a00 */
[----:B------:R-:W-:Y:S01]  /*10240*/  ISETP.GT.U32.AND P3, PT, R0, R2, PT ;  /* 0x000000020000720c */ /* 0x000fe20003f64070 */
[----:B------:R-:W-:Y:S02]  /*10250*/  IMAD.MOV.U32 R20, RZ, RZ, R8 ;  /* 0x000000ffff147224 */ /* 0x000fe400078e0008 */
[----:B------:R-:W-:Y:S02]  /*10260*/  @!P1 IMAD.MOV R7, RZ, RZ, -R7 ;  /* 0x000000ffff079224 */ /* 0x000fe400078e0a07 */
[----:B------:R-:W-:Y:S02]  /*10270*/  @!P0 IMAD.MOV R20, RZ, RZ, -R20 ;  /* 0x000000ffff148224 */ /* 0x000fe400078e0a14 */
[----:B------:R-:W-:-:S03]  /*10280*/  @!P6 IMAD.MOV R5, RZ, RZ, -R5 ;  /* 0x000000ffff05e224 */ /* 0x000fc600078e0a05 */
[----:B------:R0:W-:Y:S03]  /*10290*/  STL [R1+0xec], R20 ;  /* 0x0000ec1401007387 */ /* 0x0001e60000100800 */
[----:B------:R-:W-:Y:S01]  /*102a0*/  @!P3 IMAD.IADD R2, R2, 0x1, -R0 ;  /* 0x000000010202b824 */ /* 0x000fe200078e0a00 */
[----:B------:R1:W-:Y:S04]  /*102b0*/  STL [R1+0xe8], R7 ;  /* 0x0000e80701007387 */ /* 0x0003e80000100800 */
[----:B------:R1:W-:Y:S01]  /*102c0*/  STL [R1+0xe4], R5 ;  /* 0x0000e40501007387 */ /* 0x0003e20000100800 */
[----:B------:R-:W-:-:S03]  /*102d0*/  @!P5 IMAD.MOV R2, RZ, RZ, -R2 ;  /* 0x000000ffff02d224 */ /* 0x000fc600078e0a02 */
[----:B------:R-:W4:Y:S04]  /*102e0*/  LDL.LU R21, [R1+0x4b8] ;  /* 0x0004b80001157983 */ /* 0x000f280000300800 */
[----:B0-----:R-:W4:Y:S04]  /*102f0*/  LDL.LU R20, [R1+0x4bc] ;  /* 0x0004bc0001147983 */ /* 0x001f280000300800 */
[----:B------:R0:W-:Y:S01]  /*10300*/  STL [R1+0xe0], R2 ;  /* 0x0000e00201007387 */ /* 0x0001e20000100800 */
[----:B------:R-:W-:Y:S01]  /*10310*/  ISETP.GE.AND P2, PT, R27, RZ, PT ;  /* 0x000000ff1b00720c */ /* 0x000fe20003f46270 */
[----:B------:R-:W-:Y:S01]  /*10320*/  IMAD.MOV.U32 R27, RZ, RZ, R17 ;  /* 0x000000ffff1b7224 */ /* 0x000fe200078e0011 */
[----:B--2---:R-:W-:-:S02]  /*10330*/  IABS R4, R19 ;  /* 0x0000001300047213 */ /* 0x004fc40000000000 */
[----:B------:R-:W-:Y:S02]  /*10340*/  ISETP.GE.AND P3, PT, R19, RZ, PT ;  /* 0x000000ff1300720c */ /* 0x000fe40003f66270 */
[----:B------:R-:W2:Y:S01]  /*10350*/  LDL.LU R19, [R1+0x4c0] ;  /* 0x0004c00001137983 */ /* 0x000ea20000300800 */
[----:B------:R-:W-:-:S04]  /*10360*/  IMAD.HI.U32 R9, R13, R4, RZ ;  /* 0x000000040d097227 */ /* 0x000fc800078e00ff */
[----:B------:R-:W-:-:S04]  /*10370*/  IMAD.MOV R9, RZ, RZ, -R9 ;  /* 0x000000ffff097224 */ /* 0x000fc800078e0a09 */
[----:B------:R-:W-:Y:S01]  /*10380*/  IMAD R4, R0, R9, R4 ;  /* 0x0000000900047224 */ /* 0x000fe200078e0204 */
[----:B---3--:R-:W-:Y:S02]  /*10390*/  IABS R17, R25 ;  /* 0x0000001900117213 */ /* 0x008fe40000000000 */
[----:B-----5:R-:W-:-:S03]  /*103a0*/  IABS R15, R24 ;  /* 0x00000018000f7213 */ /* 0x020fc60000000000 */
[----:B------:R-:W-:-:S04]  /*103b0*/  IMAD.HI.U32 R9, R13, R17, RZ ;  /* 0x000000110d097227 */ /* 0x000fc800078e00ff */
[----:B------:R-:W-:-:S04]  /*103c0*/  IMAD.HI.U32 R14, R13, R15, RZ ;  /* 0x0000000f0d0e7227 */ /* 0x000fc800078e00ff */
[----:B------:R-:W-:Y:S02]  /*103d0*/  IMAD.MOV R9, RZ, RZ, -R9 ;  /* 0x000000ffff097224 */ /* 0x000fe400078e0a09 */
[----:B------:R-:W-:Y:S02]  /*103e0*/  IMAD.MOV R14, RZ, RZ, -R14 ;  /* 0x000000ffff0e7224 */ /* 0x000fe400078e0a0e */
[C---:B------:R-:W-:Y:S02]  /*103f0*/  IMAD R17, R0.reuse, R9, R17 ;  /* 0x0000000900117224 */ /* 0x040fe400078e0211 */
[----:B------:R-:W-:-:S03]  /*10400*/  IMAD R15, R0, R14, R15 ;  /* 0x0000000e000f7224 */ /* 0x000fc600078e020f */
[C---:B------:R-:W-:Y:S02]  /*10410*/  ISETP.GT.U32.AND P1, PT, R0.reuse, R17, PT ;  /* 0x000000110000720c */ /* 0x040fe40003f24070 */
[----:B------:R-:W-:-:S11]  /*10420*/  ISETP.GT.U32.AND P6, PT, R0, R15, PT ;  /* 0x0000000f0000720c */ /* 0x000fd60003fc4070 */
[--C-:B------:R-:W-:Y:S01]  /*10430*/  @!P1 IMAD.IADD R17, R17, 0x1, -R0.reuse ;  /* 0x0000000111119824 */ /* 0x100fe200078e0a00 */
[----:B------:R-:W-:Y:S01]  /*10440*/  ISETP.GE.AND P1, PT, R25, RZ, PT ;  /* 0x000000ff1900720c */ /* 0x000fe20003f26270 */
[----:B------:R-:W-:Y:S01]  /*10450*/  @!P6 IMAD.IADD R15, R15, 0x1, -R0 ;  /* 0x000000010f0fe824 */ /* 0x000fe200078e0a00 */
[----:B------:R-:W-:Y:S01]  /*10460*/  ISETP.GE.AND P6, PT, R24, RZ, PT ;  /* 0x000000ff1800720c */ /* 0x000fe20003fc6270 */
[----:B------:R-:W3:Y:S01]  /*10470*/  LDL.LU R25, [R1+0x4c4] ;  /* 0x0004c40001197983 */ /* 0x000ee20000300800 */
[----:B------:R-:W-:-:S03]  /*10480*/  IMAD.MOV.U32 R24, RZ, RZ, R27 ;  /* 0x000000ffff187224 */ /* 0x000fc600078e001b */
[----:B------:R-:W5:Y:S01]  /*10490*/  LDL.LU R27, [R1+0x4c8] ;  /* 0x0004c800011b7983 */ /* 0x000f620000300800 */
[----:B------:R-:W-:Y:S02]  /*104a0*/  ISETP.GT.U32.AND P4, PT, R0, R4, PT ;  /* 0x000000040000720c */ /* 0x000fe40003f84070 */
[----:B----4-:R-:W-:-:S05]  /*104b0*/  IABS R11, R16 ;  /* 0x00000010000b7213 */ /* 0x010fca0000000000 */
[----:B------:R-:W-:-:S06]  /*104c0*/  IMAD.HI.U32 R12, R13, R11, RZ ;  /* 0x0000000b0d0c7227 */ /* 0x000fcc00078e00ff */
[----:B------:R-:W-:Y:S01]  /*104d0*/  @!P4 IMAD.IADD R4, R4, 0x1, -R0 ;  /* 0x000000010404c824 */ /* 0x000fe200078e0a00 */
[----:B------:R-:W-:Y:S01]  /*104e0*/  ISETP.GT.U32.AND P4, PT, R0, R6, PT ;  /* 0x000000060000720c */ /* 0x000fe20003f84070 */
[----:B------:R-:W-:-:S04]  /*104f0*/  IMAD.MOV R12, RZ, RZ, -R12 ;  /* 0x000000ffff0c7224 */ /* 0x000fc800078e0a0c */
[C---:B------:R-:W-:Y:S01]  /*10500*/  IMAD R11, R0.reuse, R12, R11 ;  /* 0x0000000c000b7224 */ /* 0x040fe200078e020b */
[----:B------:R-:W-:-:S07]  /*10510*/  ISETP.GT.U32.AND P0, PT, R0, R4, PT ;  /* 0x000000040000720c */ /* 0x000fce0003f04070 */
[----:B------:R-:W-:Y:S01]  /*10520*/  @!P4 IMAD.IADD R6, R6, 0x1, -R0 ;  /* 0x000000010606c824 */ /* 0x000fe200078e0a00 */
[----:B------:R-:W-:Y:S02]  /*10530*/  ISETP.GT.U32.AND P4, PT, R0, R11, PT ;  /* 0x0000000b0000720c */ /* 0x000fe40003f84070 */
[----:B------:R-:W-:-:S05]  /*10540*/  IABS R9, R29 ;  /* 0x0000001d00097213 */ /* 0x000fca0000000000 */
[----:B------:R-:W-:-:S04]  /*10550*/  IMAD.HI.U32 R8, R13, R9, RZ ;  /* 0x000000090d087227 */ /* 0x000fc800078e00ff */
[----:B------:R-:W-:Y:S01]  /*10560*/  IMAD.MOV R8, RZ, RZ, -R8 ;  /* 0x000000ffff087224 */ /* 0x000fe200078e0a08 */
[----:B------:R-:W-:Y:S01]  /*10570*/  IABS R10, R23 ;  /* 0x00000017000a7213 */ /* 0x000fe20000000000 */
[--C-:B------:R-:W-:Y:S02]  /*10580*/  @!P4 IMAD.IADD R11, R11, 0x1, -R0.reuse ;  /* 0x000000010b0bc824 */ /* 0x100fe400078e0a00 */
[----:B------:R-:W-:Y:S01]  /*10590*/  IMAD R8, R0, R8, R9 ;  /* 0x0000000800087224 */ /* 0x000fe200078e0209 */
[----:B-1----:R-:W-:Y:S01]  /*105a0*/  IABS R7, R18 ;  /* 0x0000001200077213 */ /* 0x002fe20000000000 */
[----:B------:R-:W-:Y:S01]  /*105b0*/  @!P0 IMAD.IADD R4, R4, 0x1, -R0 ;  /* 0x0000000104048824 */ /* 0x000fe200078e0a00 */
[C---:B------:R-:W-:Y:S01]  /*105c0*/  ISETP.GT.U32.AND P5, PT, R0.reuse, R11, PT ;  /* 0x0000000b0000720c */ /* 0x040fe20003fa4070 */
[----:B------:R-:W-:Y:S01]  /*105d0*/  IMAD.HI.U32 R5, R13, R10, RZ ;  /* 0x0000000a0d057227 */ /* 0x000fe200078e00ff */
[----:B------:R-:W-:-:S03]  /*105e0*/  ISETP.GT.U32.AND P0, PT, R0, R8, PT ;  /* 0x000000080000720c */ /* 0x000fc60003f04070 */
[----:B------:R-:W-:-:S04]  /*105f0*/  IMAD.HI.U32 R9, R13, R7, RZ ;  /* 0x000000070d097227 */ /* 0x000fc800078e00ff */
[----:B------:R-:W-:Y:S02]  /*10600*/  IMAD.MOV R5, RZ, RZ, -R5 ;  /* 0x000000ffff057224 */ /* 0x000fe400078e0a05 */
[----:B0-----:R-:W-:Y:S02]  /*10610*/  IMAD.MOV.U32 R2, RZ, RZ, R4 ;  /* 0x000000ffff027224 */ /* 0x001fe400078e0004 */
[----:B------:R-:W-:Y:S02]  /*10620*/  IMAD.MOV R9, RZ, RZ, -R9 ;  /* 0x000000ffff097224 */ /* 0x000fe400078e0a09 */
[----:B------:R-:W-:Y:S02]  /*10630*/  @!P2 IMAD.MOV R6, RZ, RZ, -R6 ;  /* 0x000000ffff06a224 */ /* 0x000fe400078e0a06 */
[----:B------:R-:W-:Y:S01]  /*10640*/  IMAD R5, R0, R5, R10 ;  /* 0x0000000500057224 */ /* 0x000fe200078e020a */
[----:B------:R-:W-:Y:S01]  /*10650*/  IABS R10, R22 ;  /* 0x00000016000a7213 */ /* 0x000fe20000000000 */
[----:B------:R-:W-:-:S02]  /*10660*/  @!P3 IMAD.MOV R2, RZ, RZ, -R2 ;  /* 0x000000ffff02b224 */ /* 0x000fc400078e0a02 */
[----:B------:R-:W-:Y:S01]  /*10670*/  IMAD R7, R0, R9, R7 ;  /* 0x0000000900077224 */ /* 0x000fe200078e0207 */
[----:B------:R-:W-:Y:S01]  /*10680*/  STL [R1+0xdc], R6 ;  /* 0x0000dc0601007387 */ /* 0x000fe20000100800 */
[--C-:B------:R-:W-:Y:S01]  /*10690*/  @!P0 IMAD.IADD R8, R8, 0x1, -R0.reuse ;  /* 0x0000000108088824 */ /* 0x100fe200078e0a00 */
[C---:B------:R-:W-:Y:S01]  /*106a0*/  ISETP.GT.U32.AND P0, PT, R0.reuse, R15, PT ;  /* 0x0000000f0000720c */ /* 0x040fe20003f04070 */
[----:B------:R-:W-:Y:S01]  /*106b0*/  @!P5 IMAD.IADD R11, R11, 0x1, -R0 ;  /* 0x000000010b0bd824 */ /* 0x000fe200078e0a00 */
[----:B------:R0:W-:Y:S01]  /*106c0*/  STL [R1+0xd8], R2 ;  /* 0x0000d80201007387 */ /* 0x0001e20000100800 */
[----:B------:R-:W-:Y:S02]  /*106d0*/  ISETP.GT.U32.AND P5, PT, R0, R7, PT ;  /* 0x000000070000720c */ /* 0x000fe40003fa4070 */
[----:B------:R-:W-:Y:S01]  /*106e0*/  IABS R4, R21 ;  /* 0x0000001500047213 */ /* 0x000fe20000000000 */
[----:B0-----:R-:W-:-:S04]  /*106f0*/  IMAD.HI.U32 R2, R13, R10, RZ ;  /* 0x0000000a0d027227 */ /* 0x001fc800078e00ff */
[----:B------:R-:W-:Y:S01]  /*10700*/  IMAD.MOV R2, RZ, RZ, -R2 ;  /* 0x000000ffff027224 */ /* 0x000fe200078e0a02 */
[----:B------:R-:W-:-:S03]  /*10710*/  ISETP.GT.U32.AND P4, PT, R0, R17, PT ;  /* 0x000000110000720c */ /* 0x000fc60003f84070 */
[C---:B------:R-:W-:Y:S02]  /*10720*/  IMAD R2, R0.reuse, R2, R10 ;  /* 0x0000000200027224 */ /* 0x040fe400078e020a */
[----:B------:R-:W-:Y:S01]  /*10730*/  IMAD.HI.U32 R10, R13, R4, RZ ;  /* 0x000000040d0a7227 */ /* 0x000fe200078e00ff */
[----:B------:R-:W-:-:S03]  /*10740*/  ISETP.GT.U32.AND P3, PT, R0, R5, PT ;  /* 0x000000050000720c */ /* 0x000fc60003f64070 */
[--C-:B------:R-:W-:Y:S02]  /*10750*/  @!P0 IMAD.IADD R15, R15, 0x1, -R0.reuse ;  /* 0x000000010f0f8824 */ /* 0x100fe400078e0a00 */
[----:B------:R-:W-:Y:S02]  /*10760*/  @!P5 IMAD.IADD R7, R7, 0x1, -R0 ;  /* 0x000000010707d824 */ /* 0x000fe400078e0a00 */
[----:B------:R-:W-:Y:S02]  /*10770*/  IMAD.MOV R10, RZ, RZ, -R10 ;  /* 0x000000ffff0a7224 */ /* 0x000fe400078e0a0a */
[----:B------:R-:W-:Y:S01]  /*10780*/  @!P6 IMAD.MOV R15, RZ, RZ, -R15 ;  /* 0x000000ffff0fe224 */ /* 0x000fe200078e0a0f */
[C---:B------:R-:W-:Y:S01]  /*10790*/  ISETP.GT.U32.AND P6, PT, R0.reuse, R7, PT ;  /* 0x000000070000720c */ /* 0x040fe20003fc4070 */
[C---:B------:R-:W-:Y:S01]  /*107a0*/  IMAD R4, R0.reuse, R10, R4 ;  /* 0x0000000a00047224 */ /* 0x040fe200078e0204 */
[C---:B------:R-:W-:Y:S02]  /*107b0*/  ISETP.GT.U32.AND P2, PT, R0.reuse, R8, PT ;  /* 0x000000080000720c */ /* 0x040fe40003f44070 */
[----:B------:R-:W-:Y:S01]  /*107c0*/  ISETP.GT.U32.AND P5, PT, R0, R2, PT ;  /* 0x000000020000720c */ /* 0x000fe20003fa4070 */
[----:B------:R-:W-:-:S02]  /*107d0*/  @!P4 IMAD.IADD R17, R17, 0x1, -R0 ;  /* 0x000000011111c824 */ /* 0x000fc400078e0a00 */
[--C-:B------:R-:W-:Y:S02]  /*107e0*/  @!P3 IMAD.IADD R5, R5, 0x1, -R0.reuse ;  /* 0x000000010505b824 */ /* 0x100fe400078e0a00 */
[----:B------:R-:W-:Y:S01]  /*107f0*/  @!P1 IMAD.MOV R17, RZ, RZ, -R17 ;  /* 0x000000ffff119224 */ /* 0x000fe200078e0a11 */
[----:B------:R-:W-:Y:S02]  /*10800*/  ISETP.GE.AND P4, PT, R16, RZ, PT ;  /* 0x000000ff1000720c */ /* 0x000fe40003f86270 */
[----:B------:R-:W-:Y:S01]  /*10810*/  ISETP.GT.U32.AND P1, PT, R0, R5, PT ;  /* 0x000000050000720c */ /* 0x000fe20003f24070 */
[--C-:B------:R-:W-:Y:S01]  /*10820*/  @!P6 IMAD.IADD R7, R7, 0x1, -R0.reuse ;  /* 0x000000010707e824 */ /* 0x100fe200078e0a00 */
[----:B------:R-:W-:Y:S01]  /*10830*/  ISETP.GE.AND P0, PT, R29, RZ, PT ;  /* 0x000000ff1d00720c */ /* 0x000fe20003f06270 */
[--C-:B------:R-:W-:Y:S01]  /*10840*/  @!P2 IMAD.IADD R8, R8, 0x1, -R0.reuse ;  /* 0x000000010808a824 */ /* 0x100fe200078e0a00 */
[----:B------:R-:W-:Y:S02]  /*10850*/  IABS R16, R20 ;  /* 0x0000001400107213 */ /* 0x000fe40000000000 */
[----:B------:R-:W-:Y:S01]  /*10860*/  ISETP.GE.AND P2, PT, R23, RZ, PT ;  /* 0x000000ff1700720c */ /* 0x000fe20003f46270 */
[----:B------:R-:W-:Y:S01]  /*10870*/  @!P5 IMAD.IADD R2, R2, 0x1, -R0 ;  /* 0x000000010202d824 */ /* 0x000fe200078e0a00 */
[----:B------:R-:W-:Y:S01]  /*10880*/  ISETP.GE.AND P3, PT, R18, RZ, PT ;  /* 0x000000ff1200720c */ /* 0x000fe20003f66270 */
[----:B------:R-:W-:-:S03]  /*10890*/  IMAD.HI.U32 R18, R13, R16, RZ ;  /* 0x000000100d127227 */ /* 0x000fc600078e00ff */
[----:B------:R-:W-:Y:S01]  /*108a0*/  ISETP.GT.U32.AND P5, PT, R0, R2, PT ;  /* 0x000000020000720c */ /* 0x000fe20003fa4070 */
[----:B------:R-:W-:Y:S02]  /*108b0*/  IMAD.MOV R18, RZ, RZ, -R18 ;  /* 0x000000ffff127224 */ /* 0x000fe400078e0a12 */
[----:B------:R-:W-:Y:S02]  /*108c0*/  @!P1 IMAD.IADD R5, R5, 0x1, -R0 ;  /* 0x0000000105059824 */ /* 0x000fe400078e0a00 */
[----:B------:R-:W-:Y:S01]  /*108d0*/  @!P0 IMAD.MOV R8, RZ, RZ, -R8 ;  /* 0x000000ffff088224 */ /* 0x000fe200078e0a08 */
[----:B------:R-:W-:Y:S01]  /*108e0*/  ISETP.GE.AND P0, PT, R22, RZ, PT ;  /* 0x000000ff1600720c */ /* 0x000fe20003f06270 */
[----:B------:R-:W-:Y:S01]  /*108f0*/  @!P4 IMAD.MOV R11, RZ, RZ, -R11 ;  /* 0x000000ffff0bc224 */ /* 0x000fe200078e0a0b */
[C---:B------:R-:W-:Y:S01]  /*10900*/  ISETP.GT.U32.AND P4, PT, R0.reuse, R4, PT ;  /* 0x000000040000720c */ /* 0x040fe20003f84070 */
[----:B------:R-:W-:Y:S01]  /*10910*/  IMAD R16, R0, R18, R16 ;  /* 0x0000001200107224 */ /* 0x000fe200078e0210 */
[----:B------:R-:W-:Y:S01]  /*10920*/  STL [R1+0xd4], R17 ;  /* 0x0000d41101007387 */ /* 0x000fe20000100800 */
[----:B------:R-:W-:-:S03]  /*10930*/  @!P2 IMAD.MOV R5, RZ, RZ, -R5 ;  /* 0x000000ffff05a224 */ /* 0x000fc600078e0a05 */
[----:B------:R-:W-:Y:S01]  /*10940*/  STL [R1+0xd0], R15 ;  /* 0x0000d00f01007387 */ /* 0x000fe20000100800 */
[----:B------:R-:W-:-:S03]  /*10950*/  ISETP.GT.U32.AND P1, PT, R0, R16, PT ;  /* 0x000000100000720c */ /* 0x000fc60003f24070 */
[----:B------:R-:W-:Y:S01]  /*10960*/  STL [R1+0xcc], R11 ;  /* 0x0000cc0b01007387 */ /* 0x000fe20000100800 */
[----:B------:R-:W-:-:S03]  /*10970*/  @!P5 IMAD.IADD R2, R2, 0x1, -R0 ;  /* 0x000000010202d824 */ /* 0x000fc600078e0a00 */
[----:B------:R-:W-:Y:S04]  /*10980*/  STL [R1+0xc8], R8 ;  /* 0x0000c80801007387 */ /* 0x000fe80000100800 */
[----:B------:R0:W-:Y:S01]  /*10990*/  STL [R1+0xc0], R5 ;  /* 0x0000c00501007387 */ /* 0x0001e20000100800 */
[----:B------:R-:W-:Y:S02]  /*109a0*/  @!P0 IMAD.MOV R2, RZ, RZ, -R2 ;  /* 0x000000ffff028224 */ /* 0x000fe400078e0a02 */
[----:B------:R-:W-:Y:S02]  /*109b0*/  @!P4 IMAD.IADD R4, R4, 0x1, -R0 ;  /* 0x000000010404c824 */ /* 0x000fe400078e0a00 */
[----:B0-----:R-:W-:-:S04]  /*109c0*/  IMAD.MOV.U32 R5, RZ, RZ, R7 ;  /* 0x000000ffff057224 */ /* 0x001fc800078e0007 */
[----:B------:R-:W-:Y:S01]  /*109d0*/  @!P3 IMAD.MOV R5, RZ, RZ, -R5 ;  /* 0x000000ffff05b224 */ /* 0x000fe200078e0a05 */
[----:B--2---:R-:W-:-:S05]  /*109e0*/  IABS R9, R19 ;  /* 0x0000001300097213 */ /* 0x004fca0000000000 */
[----:B------:R-:W-:-:S04]  /*109f0*/  IMAD.HI.U32 R10, R13, R9, RZ ;  /* 0x000000090d0a7227 */ /* 0x000fc800078e00ff */
[----:B------:R-:W-:-:S04]  /*10a00*/  IMAD.MOV R10, RZ, RZ, -R10 ;  /* 0x000000ffff0a7224 */ /* 0x000fc800078e0a0a */
[----:B------:R-:W-:-:S05]  /*10a10*/  IMAD R10, R0, R10, R9 ;  /* 0x0000000a000a7224 */ /* 0x000fca00078e0209 */
[----:B------:R-:W-:-:S13]  /*10a20*/  ISETP.GT.U32.AND P6, PT, R0, R10, PT ;  /* 0x0000000a0000720c */ /* 0x000fda0003fc4070 */
[----:B------:R-:W-:-:S05]  /*10a30*/  @!P6 IMAD.IADD R10, R10, 0x1, -R0 ;  /* 0x000000010a0ae824 */ /* 0x000fca00078e0a00 */
[----:B------:R-:W-:Y:S01]  /*10a40*/  ISETP.GT.U32.AND P2, PT, R0, R10, PT ;  /* 0x0000000a0000720c */ /* 0x000fe20003f44070 */
[----:B------:R-:W-:Y:S01]  /*10a50*/  STL [R1+0xbc], R5 ;  /* 0x0000bc0501007387 */ /* 0x000fe20000100800 */
[--C-:B------:R-:W-:Y:S01]  /*10a60*/  @!P1 IMAD.IADD R16, R16, 0x1, -R0.reuse ;  /* 0x0000000110109824 */ /* 0x100fe200078e0a00 */
[----:B------:R-:W-:Y:S02]  /*10a70*/  ISETP.GT.U32.AND P1, PT, R0, R4, PT ;  /* 0x000000040000720c */ /* 0x000fe40003f24070 */
[----:B------:R-:W-:Y:S04]  /*10a80*/  STL [R1+0xb8], R2 ;  /* 0x0000b80201007387 */ /* 0x000fe80000100800 */
[----:B------:R-:W2:Y:S04]  /*10a90*/  LDL.LU R29, [R1+0x4dc] ;  /* 0x0004dc00011d7983 */ /* 0x000ea80000300800 */
[----:B------:R-:W-:Y:S01]  /*10aa0*/  @!P2 IMAD.IADD R10, R10, 0x1, -R0 ;  /* 0x000000010a0aa824 */ /* 0x000fe200078e0a00 */
[----:B------:R-:W-:-:S02]  /*10ab0*/  ISETP.GE.AND P5, PT, R21, RZ, PT ;  /* 0x000000ff1500720c */ /* 0x000fc40003fa6270 */
[----:B------:R-:W-:Y:S01]  /*10ac0*/  @!P1 IMAD.IADD R4, R4, 0x1, -R0 ;  /* 0x0000000104049824 */ /* 0x000fe200078e0a00 */
[----:B---3--:R-:W-:Y:S02]  /*10ad0*/  IABS R14, R25 ;  /* 0x00000019000e7213 */ /* 0x008fe40000000000 */
[----:B-----5:R-:W-:-:S03]  /*10ae0*/  IABS R6, R27 ;  /* 0x0000001b00067213 */ /* 0x020fc60000000000 */
[----:B------:R-:W-:Y:S01]  /*10af0*/  IMAD.HI.U32 R12, R13, R14, RZ ;  /* 0x0000000e0d0c7227 */ /* 0x000fe200078e00ff */
[----:B------:R-:W-:Y:S02]  /*10b00*/  ISETP.GE.AND P2, PT, R27, RZ, PT ;  /* 0x000000ff1b00720c */ /* 0x000fe40003f46270 */
[----:B------:R-:W3:Y:S01]  /*10b10*/  LDL.LU R27, [R1+0x4e0] ;  /* 0x0004e000011b7983 */ /* 0x000ee20000300800 */
[----:B------:R-:W-:-:S04]  /*10b20*/  IMAD.HI.U32 R8, R13, R6, RZ ;  /* 0x000000060d087227 */ /* 0x000fc800078e00ff */
[----:B------:R-:W-:Y:S02]  /*10b30*/  IMAD.MOV R12, RZ, RZ, -R12 ;  /* 0x000000ffff0c7224 */ /* 0x000fe400078e0a0c */
[----:B------:R-:W-:Y:S02]  /*10b40*/  IMAD.MOV R8, RZ, RZ, -R8 ;  /* 0x000000ffff087224 */ /* 0x000fe400078e0a08 */
[C---:B------:R-:W-:Y:S02]  /*10b50*/  IMAD R14, R0.reuse, R12, R14 ;  /* 0x0000000c000e7224 */ /* 0x040fe400078e020e */
[----:B------:R-:W-:-:S03]  /*10b60*/  IMAD R9, R0, R8, R6 ;  /* 0x0000000800097224 */ /* 0x000fc600078e0206 */
[C---:B------:R-:W-:Y:S02]  /*10b70*/  ISETP.GT.U32.AND P3, PT, R0.reuse, R14, PT ;  /* 0x0000000e0000720c */ /* 0x040fe40003f64070 */
[C---:B------:R-:W-:Y:S02]  /*10b80*/  ISETP.GT.U32.AND P1, PT, R0.reuse, R9, PT ;  /* 0x000000090000720c */ /* 0x040fe40003f24070 */
[----:B------:R-:W-:Y:S01]  /*10b90*/  ISETP.GT.U32.AND P6, PT, R0, R16, PT ;  /* 0x000000100000720c */ /* 0x000fe20003fc4070 */
[----:B------:R-:W-:Y:S01]  /*10ba0*/  @!P5 IMAD.MOV R4, RZ, RZ, -R4 ;  /* 0x000000ffff04d224 */ /* 0x000fe200078e0a04 */
[----:B------:R-:W-:Y:S02]  /*10bb0*/  ISETP.GE.AND P4, PT, R20, RZ, PT ;  /* 0x000000ff1400720c */ /* 0x000fe40003f86270 */
[----:B------:R-:W-:Y:S02]  /*10bc0*/  IABS R8, R26 ;  /* 0x0000001a00087213 */ /* 0x000fe40000000000 */
[----:B------:R0:W-:Y:S01]  /*10bd0*/  STL [R1+0xb4], R4 ;  /* 0x0000b40401007387 */ /* 0x0001e20000100800 */
[----:B------:R-:W-:-:S02]  /*10be0*/  ISETP.GE.AND P0, PT, R19, RZ, PT ;  /* 0x000000ff1300720c */ /* 0x000fc40003f06270 */
[--C-:B------:R-:W-:Y:S01]  /*10bf0*/  @!P3 IMAD.IADD R14, R14, 0x1, -R0.reuse ;  /* 0x000000010e0eb824 */ /* 0x100fe200078e0a00 */
[----:B------:R-:W-:Y:S01]  /*10c00*/  ISETP.GE.AND P3, PT, R26, RZ, PT ;  /* 0x000000ff1a00720c */ /* 0x000fe20003f66270 */
[--C-:B------:R-:W-:Y:S01]  /*10c10*/  @!P1 IMAD.IADD R9, R9, 0x1, -R0.reuse ;  /* 0x0000000109099824 */ /* 0x100fe200078e0a00 */
[----:B------:R-:W4:Y:S01]  /*10c20*/  LDL.LU R26, [R1+0x4e4] ;  /* 0x0004e400011a7983 */ /* 0x000f220000300800 */
[----:B------:R-:W-:-:S03]  /*10c30*/  @!P6 IMAD.IADD R16, R16, 0x1, -R0 ;  /* 0x000000011010e824 */ /* 0x000fc600078e0a00 */
[----:B------:R-:W5:Y:S01]  /*10c40*/  LDL.LU R23, [R1+0x4e8] ;  /* 0x0004e80001177983 */ /* 0x000f620000300800 */
[----:B------:R-:W-:-:S03]  /*10c50*/  ISETP.GT.U32.AND P5, PT, R0, R9, PT ;  /* 0x000000090000720c */ /* 0x000fc60003fa4070 */
[----:B------:R-:W4:Y:S01]  /*10c60*/  LDL R22, [R1+0x1820] ;  /* 0x0018200001167983 */ /* 0x000f220000100800 */
[----:B------:R-:W-:Y:S02]  /*10c70*/  IMAD.MOV.U32 R7, RZ, RZ, R16 ;  /* 0x000000ffff077224 */ /* 0x000fe400078e0010 */
[----:B0-----:R-:W-:Y:S02]  /*10c80*/  IMAD.MOV.U32 R4, RZ, RZ, R10 ;  /* 0x000000ffff047224 */ /* 0x001fe400078e000a */
[----:B------:R-:W-:Y:S02]  /*10c90*/  @!P4 IMAD.MOV R7, RZ, RZ, -R7 ;  /* 0x000000ffff07c224 */ /* 0x000fe400078e0a07 */
[----:B------:R-:W-:Y:S01]  /*10ca0*/  @!P0 IMAD.MOV R4, RZ, RZ, -R4 ;  /* 0x000000ffff048224 */ /* 0x000fe200078e0a04 */
[----:B------:R-:W-:Y:S02]  /*10cb0*/  IABS R21, R28 ;  /* 0x0000001c00157213 */ /* 0x000fe40000000000 */
[----:B------:R0:W-:Y:S01]  /*10cc0*/  STL [R1+0xac], R7 ;  /* 0x0000ac0701007387 */ /* 0x0001e20000100800 */
[----:B------:R-:W-:Y:S01]  /*10cd0*/  @!P5 IMAD.IADD R9, R9, 0x1, -R0 ;  /* 0x000000010909d824 */ /* 0x000fe200078e0a00 */
[----:B------:R-:W-:-:S02]  /*10ce0*/  ISETP.GE.AND P5, PT, R28, RZ, PT ;  /* 0x000000ff1c00720c */ /* 0x000fc40003fa6270 */
[----:B------:R1:W-:Y:S01]  /*10cf0*/  STL [R1+0xa0], R4 ;  /* 0x0000a00401007387 */ /* 0x0003e20000100800 */
[----:B------:R-:W-:Y:S01]  /*10d00*/  IMAD.HI.U32 R2, R13, R8, RZ ;  /* 0x000000080d027227 */ /* 0x000fe200078e00ff */
[----:B------:R-:W-:Y:S02]  /*10d10*/  ISETP.GT.U32.AND P1, PT, R0, R14, PT ;  /* 0x0000000e0000720c */ /* 0x000fe40003f24070 */
[----:B------:R-:W5:Y:S04]  /*10d20*/  LDL.LU R19, [R1+0x4ec] ;  /* 0x0004ec0001137983 */ /* 0x000f680000300800 */
[----:B------:R-:W5:Y:S01]  /*10d30*/  LDL.LU R28, [R1+0x4f0] ;  /* 0x0004f000011c7983 */ /* 0x000f620000300800 */
[----:B------:R-:W-:Y:S01]  /*10d40*/  IMAD.MOV R2, RZ, RZ, -R2 ;  /* 0x000000ffff027224 */ /* 0x000fe200078e0a02 */
[----:B------:R-:W-:-:S03]  /*10d50*/  ISETP.GE.AND P6, PT, R25, RZ, PT ;  /* 0x000000ff1900720c */ /* 0x000fc60003fc6270 */
[----:B------:R-:W-:Y:S02]  /*10d60*/  IMAD R2, R0, R2, R8 ;  /* 0x0000000200027224 */ /* 0x000fe400078e0208 */
[----:B------:R-:W-:-:S03]  /*10d70*/  @!P1 IMAD.IADD R14, R14, 0x1, -R0 ;  /* 0x000000010e0e9824 */ /* 0x000fc600078e0a00 */
[----:B------:R-:W-:Y:S01]  /*10d80*/  ISETP.GT.U32.AND P4, PT, R0, R2, PT ;  /* 0x000000020000720c */ /* 0x000fe20003f84070 */
[----:B0-----:R-:W-:-:S04]  /*10d90*/  IMAD.MOV.U32 R7, RZ, RZ, R14 ;  /* 0x000000ffff077224 */ /* 0x001fc800078e000e */
[----:B------:R-:W-:Y:S01]  /*10da0*/  @!P6 IMAD.MOV R7, RZ, RZ, -R7 ;  /* 0x000000ffff07e224 */ /* 0x000fe200078e0a07 */
[----:B------:R-:W-:-:S04]  /*10db0*/  IABS R15, R3 ;  /* 0x00000003000f7213 */ /* 0x000fc80000000000 */
[----:B------:R0:W-:Y:S03]  /*10dc0*/  STL [R1+0xa4], R7 ;  /* 0x0000a40701007387 */ /* 0x0001e60000100800 */
[----:B------:R-:W-:Y:S01]  /*10dd0*/  @!P4 IMAD.IADD R2, R2, 0x1, -R0 ;  /* 0x000000010202c824 */ /* 0x000fe200078e0a00 */
[----:B------:R-:W-:Y:S02]  /*10de0*/  ISETP.GE.AND P4, PT, R3, RZ, PT ;  /* 0x000000ff0300720c */ /* 0x000fe40003f86270 */
[----:B------:R-:W5:Y:S01]  /*10df0*/  LDL.LU R3, [R1+0x4f4] ;  /* 0x0004f40001037983 */ /* 0x000f620000300800 */
[----:B------:R-:W-:Y:S01]  /*10e00*/  IABS R6, R24 ;  /* 0x0000001800067213 */ /* 0x000fe20000000000 */
[C---:B-1----:R-:W-:Y:S01]  /*10e10*/  IMAD.HI.U32 R4, R13.reuse, R21, RZ ;  /* 0x000000150d047227 */ /* 0x042fe200078e00ff */
[----:B------:R-:W-:Y:S01]  /*10e20*/  ISETP.GT.U32.AND P6, PT, R0, R2, PT ;  /* 0x000000020000720c */ /* 0x000fe20003fc4070 */
[----:B------:R-:W5:Y:S02]  /*10e30*/  LDL.LU R25, [R1+0x4f8] ;  /* 0x0004f80001197983 */ /* 0x000f640000300800 */
[----:B------:R-:W-:-:S04]  /*10e40*/  IMAD.HI.U32 R5, R13, R6, RZ ;  /* 0x000000060d057227 */ /* 0x000fc800078e00ff */
[----:B------:R-:W-:-:S04]  /*10e50*/  IMAD.MOV R5, RZ, RZ, -R5 ;  /* 0x000000ffff057224 */ /* 0x000fc800078e0a05 */
[----:B------:R-:W-:-:S05]  /*10e60*/  IMAD R20, R0, R5, R6 ;  /* 0x0000000500147224 */ /* 0x000fca00078e0206 */
[----:B------:R-:W-:Y:S01]  /*10e70*/  ISETP.GT.U32.AND P1, PT, R0, R20, PT ;  /* 0x000000140000720c */ /* 0x000fe20003f24070 */
[----:B------:R-:W-:-:S12]  /*10e80*/  IMAD.HI.U32 R5, R13, R15, RZ ;  /* 0x0000000f0d057227 */ /* 0x000fd800078e00ff */
[----:B------:R-:W-:-:S05]  /*10e90*/  @!P1 IMAD.IADD R20, R20, 0x1, -R0 ;  /* 0x0000000114149824 */ /* 0x000fca00078e0a00 */
[C---:B------:R-:W-:Y:S01]  /*10ea0*/  ISETP.GT.U32.AND P1, PT, R0.reuse, R20, PT ;  /* 0x000000140000720c */ /* 0x040fe20003f24070 */
[----:B------:R-:W-:Y:S02]  /*10eb0*/  IMAD.MOV R6, RZ, RZ, -R4 ;  /* 0x000000ffff067224 */ /* 0x000fe400078e0a04 */
[----:B------:R-:W-:Y:S02]  /*10ec0*/  IMAD.MOV R4, RZ, RZ, -R5 ;  /* 0x000000ffff047224 */ /* 0x000fe400078e0a05 */
[C---:B------:R-:W-:Y:S02]  /*10ed0*/  IMAD R21, R0.reuse, R6, R21 ;  /* 0x0000000600157224 */ /* 0x040fe400078e0215 */
[----:B------:R-:W-:Y:S02]  /*10ee0*/  IMAD R15, R0, R4, R15 ;  /* 0x00000004000f7224 */ /* 0x000fe400078e020f */
[----:B------:R-:W-:Y:S01]  /*10ef0*/  @!P6 IMAD.IADD R2, R2, 0x1, -R0 ;  /* 0x000000010202e824 */ /* 0x000fe200078e0a00 */
[----:B------:R-:W-:-:S03]  /*10f00*/  ISETP.GT.U32.AND P6, PT, R0, R21, PT ;  /* 0x000000150000720c */ /* 0x000fc60003fc4070 */
[----:B------:R-:W-:Y:S01]  /*10f10*/  @!P1 IMAD.IADD R20, R20, 0x1, -R0 ;  /* 0x0000000114149824 */ /* 0x000fe200078e0a00 */
[----:B------:R-:W-:Y:S01]  /*10f20*/  ISETP.GT.U32.AND P1, PT, R0, R15, PT ;  /* 0x0000000f0000720c */ /* 0x000fe20003f24070 */
[----:B------:R-:W-:-:S08]  /*10f30*/  IMAD.MOV.U32 R14, RZ, RZ, R9 ;  /* 0x000000ffff0e7224 */ /* 0x000fd000078e0009 */
[----:B------:R-:W-:-:S04]  /*10f40*/  @!P6 IMAD.IADD R21, R21, 0x1, -R0 ;  /* 0x000000011515e824 */ /* 0x000fc800078e0a00 */
[----:B------:R-:W-:Y:S02]  /*10f50*/  @!P1 IMAD.IADD R15, R15, 0x1, -R0 ;  /* 0x000000010f0f9824 */ /* 0x000fe400078e0a00 */
[----:B------:R-:W-:Y:S01]  /*10f60*/  @!P2 IMAD.MOV R14, RZ, RZ, -R14 ;  /* 0x000000ffff0ea224 */ /* 0x000fe200078e0a0e */
[----:B------:R-:W-:-:S04]  /*10f70*/  ISETP.GE.AND P0, PT, R24, RZ, PT ;  /* 0x000000ff1800720c */ /* 0x000fc80003f06270 */
[----:B------:R1:W-:Y:S04]  /*10f80*/  STL [R1+0x98], R14 ;  /* 0x0000980e01007387 */ /* 0x0003e80000100800 */
[----:B------:R-:W5:Y:S01]  /*10f90*/  LDL.LU R24, [R1+0x4fc] ;  /* 0x0004fc0001187983 */ /* 0x000f620000300800 */
[----:B------:R-:W-:Y:S01]  /*10fa0*/  @!P3 IMAD.MOV R2, RZ, RZ, -R2 ;  /* 0x000000ffff02b224 */ /* 0x000fe200078e0a02 */
[----:B------:R-:W-:-:S04]  /*10fb0*/  ISETP.GT.U32.AND P2, PT, R0, R21, PT ;  /* 0x000000150000720c */ /* 0x000fc80003f44070 */
[----:B------:R1:W-:Y:S01]  /*10fc0*/  STL [R1+0x90], R2 ;  /* 0x0000900201007387 */ /* 0x0003e20000100800 */
[----:B------:R-:W-:-:S08]  /*10fd0*/  @!P0 IMAD.MOV R20, RZ, RZ, -R20 ;  /* 0x000000ffff148224 */ /* 0x000fd000078e0a14 */
[----:B------:R-:W-:-:S04]  /*10fe0*/  @!P2 IMAD.IADD R21, R21, 0x1, -R0 ;  /* 0x000000011515a824 */ /* 0x000fc800078e0a00 */
[----:B------:R-:W-:Y:S01]  /*10ff0*/  @!P5 IMAD.MOV R21, RZ, RZ, -R21 ;  /* 0x000000ffff15d224 */ /* 0x000fe200078e0a15 */
[----:B--2---:R-:W-:-:S05]  /*11000*/  IABS R8, R29 ;  /* 0x0000001d00087213 */ /* 0x004fca0000000000 */
[----:B------:R-:W-:-:S04]  /*11010*/  IMAD.HI.U32 R4, R13, R8, RZ ;  /* 0x000000080d047227 */ /* 0x000fc800078e00ff */
[----:B------:R-:W-:-:S04]  /*11020*/  IMAD.MOV R4, RZ, RZ, -R4 ;  /* 0x000000ffff047224 */ /* 0x000fc800078e0a04 */
[----:B------:R-:W-:-:S05]  /*11030*/  IMAD R8, R0, R4, R8 ;  /* 0x0000000400087224 */ /* 0x000fca00078e0208 */
[----:B------:R-:W-:Y:S02]  /*11040*/  ISETP.GT.U32.AND P6, PT, R0, R8, PT ;  /* 0x000000080000720c */ /* 0x000fe40003fc4070 */
[----:B---3--:R-:W-:-:S05]  /*11050*/  IABS R17, R27 ;  /* 0x0000001b00117213 */ /* 0x008fca0000000000 */
[----:B------:R-:W-:-:S04]  /*11060*/  IMAD.HI.U32 R12, R13, R17, RZ ;  /* 0x000000110d0c7227 */ /* 0x000fc800078e00ff */
[----:B------:R-:W-:-:S04]  /*11070*/  IMAD.MOV R12, RZ, RZ, -R12 ;  /* 0x000000ffff0c7224 */ /* 0x000fc800078e0a0c */
[----:B------:R-:W-:-:S05]  /*11080*/  IMAD R17, R0, R12, R17 ;  /* 0x0000000c00117224 */ /* 0x000fca00078e0211 */
[----:B------:R-:W-:Y:S01]  /*11090*/  ISETP.GT.U32.AND P1, PT, R0, R17, PT ;  /* 0x000000110000720c */ /* 0x000fe20003f24070 */
[----:B------:R-:W-:Y:S01]  /*110a0*/  @!P6 IMAD.IADD R8, R8, 0x1, -R0 ;  /* 0x000000010808e824 */ /* 0x000fe200078e0a00 */
[----:B------:R-:W-:-:S11]  /*110b0*/  ISETP.GT.U32.AND P6, PT, R0, R15, PT ;  /* 0x0000000f0000720c */ /* 0x000fd60003fc4070 */
[----:B------:R-:W-:Y:S01]  /*110c0*/  @!P1 IMAD.IADD R17, R17, 0x1, -R0 ;  /* 0x0000000111119824 */ /* 0x000fe200078e0a00 */
[----:B----4-:R-:W-:-:S04]  /*110d0*/  IABS R6, R22 ;  /* 0x0000001600067213 */ /* 0x010fc80000000000 */
[----:B------:R-:W-:Y:S01]  /*110e0*/  ISETP.GT.U32.AND P3, PT, R0, R17, PT ;  /* 0x000000110000720c */ /* 0x000fe20003f64070 */
[----:B------:R-:W-:Y:S01]  /*110f0*/  IMAD.HI.U32 R10, R13, R6, RZ ;  /* 0x000000060d0a7227 */ /* 0x000fe200078e00ff */
[----:B-----5:R-:W-:-:S03]  /*11100*/  IABS R5, R23 ;  /* 0x0000001700057213 */ /* 0x020fc60000000000 */
[----:B------:R-:W-:Y:S01]  /*11110*/  IMAD.MOV R10, RZ, RZ, -R10 ;  /* 0x000000ffff0a7224 */ /* 0x000fe200078e0a0a */
[----:B0-----:R-:W-:-:S03]  /*11120*/  IABS R7, R26 ;  /* 0x0000001a00077213 */ /* 0x001fc60000000000 */
[C---:B------:R-:W-:Y:S01]  /*11130*/  IMAD R6, R0.reuse, R10, R6 ;  /* 0x0000000a00067224 */ /* 0x040fe200078e0206 */
[----:B------:R-:W-:Y:S01]  /*11140*/  ISETP.GT.U32.AND P1, PT, R0, R8, PT ;  /* 0x000000080000720c */ /* 0x000fe20003f24070 */
[----:B------:R-:W-:-:S04]  /*11150*/  IMAD.HI.U32 R4, R13, R5, RZ ;  /* 0x000000050d047227 */ /* 0x000fc800078e00ff */
[----:B------:R-:W-:Y:S01]  /*11160*/  @!P6 IMAD.IADD R15, R15, 0x1, -R0 ;  /* 0x000000010f0fe824 */ /* 0x000fe200078e0a00 */
[----:B------:R-:W-:Y:S02]  /*11170*/  ISETP.GT.U32.AND P6, PT, R0, R6, PT ;  /* 0x000000060000720c */ /* 0x000fe40003fc4070 */
[----:B------:R-:W-:Y:S01]  /*11180*/  IABS R9, R28 ;  /* 0x0000001c00097213 */ /* 0x000fe20000000000 */
[----:B------:R-:W-:-:S04]  /*11190*/  IMAD.HI.U32 R11, R13, R7, RZ ;  /* 0x000000070d0b7227 */ /* 0x000fc800078e00ff */
[----:B------:R-:W-:Y:S02]  /*111a0*/  IMAD.MOV R4, RZ, RZ, -R4 ;  /* 0x000000ffff047224 */ /* 0x000fe400078e0a04 */
[----:B------:R-:W-:Y:S01]  /*111b0*/  @!P3 IMAD.IADD R17, R17, 0x1, -R0 ;  /* 0x000000011111b824 */ /* 0x000fe200078e0a00 */
[----:B------:R-:W-:Y:S01]  /*111c0*/  ISETP.GE.AND P3, PT, R29, RZ, PT ;  /* 0x000000ff1d00720c */ /* 0x000fe20003f66270 */
[----:B-1----:R-:W-:-:S04]  /*111d0*/  IMAD.HI.U32 R14, R13, R9, RZ ;  /* 0x000000090d0e7227 */ /* 0x002fc800078e00ff */
[----:B------:R-:W-:Y:S02]  /*111e0*/  IMAD.MOV R11, RZ, RZ, -R11 ;  /* 0x000000ffff0b7224 */ /* 0x000fe400078e0a0b */
[C---:B------:R-:W-:Y:S01]  /*111f0*/  IMAD R5, R0.reuse, R4, R5 ;  /* 0x0000000400057224 */ /* 0x040fe200078e0205 */
[----:B------:R-:W-:Y:S01]  /*11200*/  IABS R4, R19 ;  /* 0x0000001300047213 */ /* 0x000fe20000000000 */
[----:B------:R-:W-:Y:S02]  /*11210*/  IMAD.MOV R14, RZ, RZ, -R14 ;  /* 0x000000ffff0e7224 */ /* 0x000fe400078e0a0e */
[----:B------:R-:W-:Y:S02]  /*11220*/  IMAD R7, R0, R11, R7 ;  /* 0x0000000b00077224 */ /* 0x000fe400078e0207 */
[----:B------:R-:W-:Y:S01]  /*11230*/  @!P1 IMAD.IADD R8, R8, 0x1, -R0 ;  /* 0x0000000108089824 */ /* 0x000fe200078e0a00 */
[----:B------:R-:W-:Y:S01]  /*11240*/  ISETP.GT.U32.AND P1, PT, R0, R5, PT ;  /* 0x000000050000720c */ /* 0x000fe20003f24070 */
[----:B------:R-:W-:-:S02]  /*11250*/  IMAD.MOV.U32 R2, RZ, RZ, R4 ;  /* 0x000000ffff027224 */ /* 0x000fc400078e0004 */
[----:B------:R-:W-:Y:S01]  /*11260*/  @!P6 IMAD.IADD R6, R6, 0x1, -R0 ;  /* 0x000000010606e824 */ /* 0x000fe200078e0a00 */
[----:B------:R-:W-:Y:S01]  /*11270*/  ISETP.GE.AND P6, PT, R27, RZ, PT ;  /* 0x000000ff1b00720c */ /* 0x000fe20003fc6270 */
[C---:B------:R-:W-:Y:S01]  /*11280*/  IMAD R9, R0.reuse, R14, R9 ;  /* 0x0000000e00097224 */ /* 0x040fe200078e0209 */
[C---:B------:R-:W-:Y:S01]  /*11290*/  ISETP.GT.U32.AND P2, PT, R0.reuse, R7, PT ;  /* 0x000000070000720c */ /* 0x040fe20003f44070 */
[----:B------:R-:W-:Y:S01]  /*112a0*/  IMAD.HI.U32 R11, R13, R2, RZ ;  /* 0x000000020d0b7227 */ /* 0x000fe200078e00ff */
[----:B------:R-:W2:Y:S03]  /*112b0*/  LDL.LU R27, [R1+0x500] ;  /* 0x00050000011b7983 */ /* 0x000ea60000300800 */
[----:B------:R-:W-:Y:S01]  /*112c0*/  @!P3 IMAD.MOV R8, RZ, RZ, -R8 ;  /* 0x000000ffff08b224 */ /* 0x000fe200078e0a08 */
[----:B------:R-:W-:Y:S01]  /*112d0*/  ISETP.GT.U32.AND P3, PT, R0, R9, PT ;  /* 0x000000090000720c */ /* 0x000fe20003f64070 */
[----:B------:R-:W-:-:S02]  /*112e0*/  IMAD.MOV R11, RZ, RZ, -R11 ;  /* 0x000000ffff0b7224 */ /* 0x000fc400078e0a0b */
[----:B------:R-:W-:Y:S01]  /*112f0*/  @!P1 IMAD.IADD R5, R5, 0x1, -R0 ;  /* 0x0000000105059824 */ /* 0x000fe200078e0a00 */
[----:B------:R-:W-:Y:S01]  /*11300*/  ISETP.GE.AND P1, PT, R26, RZ, PT ;  /* 0x000000ff1a00720c */ /* 0x000fe20003f26270 */
[C---:B------:R-:W-:Y:S01]  /*11310*/  IMAD R2, R0.reuse, R11, R2 ;  /* 0x0000000b00027224 */ /* 0x040fe200078e0202 */
[----:B------:R-:W3:Y:S01]  /*11320*/  LDL.LU R26, [R1+0x504] ;  /* 0x00050400011a7983 */ /* 0x000ee20000300800 */
[----:B------:R-:W-:Y:S01]  /*11330*/  @!P4 IMAD.MOV R15, RZ, RZ, -R15 ;  /* 0x000000ffff0fc224 */ /* 0x000fe200078e0a0f */
[----:B------:R-:W-:Y:S01]  /*11340*/  IABS R10, R3 ;  /* 0x00000003000a7213 */ /* 0x000fe20000000000 */
[----:B------:R-:W-:Y:S01]  /*11350*/  @!P6 IMAD.MOV R17, RZ, RZ, -R17 ;  /* 0x000000ffff11e224 */ /* 0x000fe200078e0a11 */
[----:B------:R-:W-:Y:S01]  /*11360*/  STL [R1+0x4a40], R20 ;  /* 0x004a401401007387 */ /* 0x000fe20000100800 */
[--C-:B------:R-:W-:Y:S01]  /*11370*/  @!P2 IMAD.IADD R7, R7, 0x1, -R0.reuse ;  /* 0x000000010707a824 */ /* 0x100fe200078e0a00 */
[----:B------:R-:W-:Y:S02]  /*11380*/  ISETP.GT.U32.AND P2, PT, R0, R2, PT ;  /* 0x000000020000720c */ /* 0x000fe40003f44070 */
[----:B------:R-:W-:Y:S01]  /*11390*/  STL [R1+0x4a44], R21 ;  /* 0x004a441501007387 */ /* 0x000fe20000100800 */
[----:B------:R-:W-:Y:S01]  /*113a0*/  @!P3 IMAD.IADD R9, R9, 0x1, -R0 ;  /* 0x000000010909b824 */ /* 0x000fe200078e0a00 */
[----:B------:R-:W-:-:S02]  /*113b0*/  ISETP.GE.AND P3, PT, R28, RZ, PT ;  /* 0x000000ff1c00720c */ /* 0x000fc40003f66270 */
[----:B------:R-:W-:Y:S01]  /*113c0*/  STL [R1+0x4a48], R15 ;  /* 0x004a480f01007387 */ /* 0x000fe20000100800 */
[----:B------:R-:W-:-:S03]  /*113d0*/  IMAD.HI.U32 R12, R13, R10, RZ ;  /* 0x0000000a0d0c7227 */ /* 0x000fc600078e00ff */
[----:B------:R0:W-:Y:S04]  /*113e0*/  STL [R1+0x4a4c], R8 ;  /* 0x004a4c0801007387 */ /* 0x0001e80000100800 */
[----:B------:R-:W-:Y:S04]  /*113f0*/  STL [R1+0x4a50], R17 ;  /* 0x004a501101007387 */ /* 0x000fe80000100800 */
[----:B------:R-:W4:Y:S01]  /*11400*/  LDL.LU R28, [R1+0x510] ;  /* 0x00051000011c7983 */ /* 0x000f220000300800 */
[----:B------:R-:W-:Y:S01]  /*11410*/  IMAD.MOV R12, RZ, RZ, -R12 ;  /* 0x000000ffff0c7224 */ /* 0x000fe200078e0a0c */
[----:B------:R-:W-:Y:S01]  /*11420*/  ISETP.GT.U32.AND P4, PT, R0, R5, PT ;  /* 0x000000050000720c */ /* 0x000fe20003f84070 */
[----:B------:R-:W-:-:S02]  /*11430*/  @!P2 IMAD.IADD R2, R2, 0x1, -R0 ;  /* 0x000000010202a824 */ /* 0x000fc400078e0a00 */
[C---:B------:R-:W-:Y:S01]  /*11440*/  IMAD R10, R0.reuse, R12, R10 ;  /* 0x0000000c000a7224 */ /* 0x040fe200078e020a */
[C---:B------:R-:W-:Y:S02]  /*11450*/  ISETP.GT.U32.AND P0, PT, R0.reuse, R7, PT ;  /* 0x000000070000720c */ /* 0x040fe40003f04070 */
[C---:B------:R-:W-:Y:S02]  /*11460*/  ISETP.GT.U32.AND P2, PT, R0.reuse, R6, PT ;  /* 0x000000060000720c */ /* 0x040fe40003f44070 */
[C---:B------:R-:W-:Y:S02]  /*11470*/  ISETP.GT.U32.AND P6, PT, R0.reuse, R10, PT ;  /* 0x0000000a0000720c */ /* 0x040fe40003fc4070 */
[----:B------:R-:W-:-:S03]  /*11480*/  ISETP.GT.U32.AND P5, PT, R0, R2, PT ;  /* 0x000000020000720c */ /* 0x000fc60003fa4070 */
[----:B------:R-:W-:Y:S01]  /*11490*/  @!P4 IMAD.IADD R5, R5, 0x1, -R0 ;  /* 0x000000010505c824 */ /* 0x000fe200078e0a00 */
[----:B------:R-:W-:-:S03]  /*114a0*/  ISETP.GE.AND P4, PT, R22, RZ, PT ;  /* 0x000000ff1600720c */ /* 0x000fc60003f86270 */
[--C-:B------:R-:W-:Y:S02]  /*114b0*/  @!P0 IMAD.IADD R7, R7, 0x1, -R0.reuse ;  /* 0x0000000107078824 */ /* 0x100fe400078e0a00 */
[--C-:B------:R-:W-:Y:S02]  /*114c0*/  @!P2 IMAD.IADD R6, R6, 0x1, -R0.reuse ;  /* 0x000000010606a824 */ /* 0x100fe400078e0a00 */
[--C-:B------:R-:W-:Y:S01]  /*114d0*/  @!P6 IMAD.IADD R10, R10, 0x1, -R0.reuse ;  /* 0x000000010a0ae824 */ /* 0x100fe200078e0a00 */
[----:B------:R-:W-:Y:S01]  /*114e0*/  ISETP.GE.AND P6, PT, R3, RZ, PT ;  /* 0x000000ff0300720c */ /* 0x000fe20003fc6270 */
[----:B0-----:R-:W-:Y:S01]  /*114f0*/  IMAD.MOV.U32 R8, RZ, RZ, R7 ;  /* 0x000000ffff087224 */ /* 0x001fe200078e0007 */
[----:B------:R-:W-:Y:S01]  /*11500*/  ISETP.GE.AND P0, PT, R23, RZ, PT ;  /* 0x000000ff1700720c */ /* 0x000fe20003f06270 */
[----:B------:R-:W-:Y:S01]  /*11510*/  @!P5 IMAD.IADD R2, R2, 0x1, -R0 ;  /* 0x000000010202d824 */ /* 0x000fe200078e0a00 */
[----:B------:R-:W-:Y:S01]  /*11520*/  ISETP.GE.AND P5, PT, R19, RZ, PT ;  /* 0x000000ff1300720c */ /* 0x000fe20003fa6270 */
[----:B------:R-:W-:-:S02]  /*11530*/  IMAD.MOV.U32 R3, RZ, RZ, R6 ;  /* 0x000000ffff037224 */ /* 0x000fc400078e0006 */
[----:B------:R-:W-:Y:S02]  /*11540*/  @!P1 IMAD.MOV R8, RZ, RZ, -R8 ;  /* 0x000000ffff089224 */ /* 0x000fe400078e0a08 */
[----:B------:R-:W-:Y:S02]  /*11550*/  @!P4 IMAD.MOV R3, RZ, RZ, -R3 ;  /* 0x000000ffff03c224 */ /* 0x000fe400078e0a03 */
[----:B------:R-:W-:Y:S01]  /*11560*/  IMAD.MOV.U32 R6, RZ, RZ, R5 ;  /* 0x000000ffff067224 */ /* 0x000fe200078e0005 */
[----:B------:R-:W-:Y:S04]  /*11570*/  STL [R1+0x54], R8 ;  /* 0x0000540801007387 */ /* 0x000fe80000100800 */
[----:B------:R0:W-:Y:S01]  /*11580*/  STL [R1+0x5c], R3 ;  /* 0x00005c0301007387 */ /* 0x0001e20000100800 */
[----:B------:R-:W-:-:S02]  /*11590*/  @!P0 IMAD.MOV R6, RZ, RZ, -R6 ;  /* 0x000000ffff068224 */ /* 0x000fc400078e0a06 */
[----:B0-----:R-:W-:-:S04]  /*115a0*/  IMAD.MOV.U32 R3, RZ, RZ, R2 ;  /* 0x000000ffff037224 */ /* 0x001fc800078e0002 */
[----:B------:R-:W-:Y:S01]  /*115b0*/  @!P5 IMAD.MOV R3, RZ, RZ, -R3 ;  /* 0x000000ffff03d224 */ /* 0x000fe200078e0a03 */
[----:B------:R-:W-:Y:S04]  /*115c0*/  STL [R1+0x74], R6 ;  /* 0x0000740601007387 */ /* 0x000fe80000100800 */
[----:B------:R0:W-:Y:S04]  /*115d0*/  STL [R1+0x7c], R3 ;  /* 0x00007c0301007387 */ /* 0x0001e80000100800 */
[----:B0-----:R-:W5:Y:S01]  /*115e0*/  LDL.LU R3, [R1+0x518] ;  /* 0x0005180001037983 */ /* 0x001f620000300800 */
[----:B------:R-:W-:-:S02]  /*115f0*/  IABS R4, R25 ;  /* 0x0000001900047213 */ /* 0x000fc40000000000 */
[----:B------:R-:W-:-:S03]  /*11600*/  ISETP.GT.U32.AND P1, PT, R0, R9, PT ;  /* 0x000000090000720c */ /* 0x000fc60003f24070 */
[----:B------:R-:W-:-:S04]  /*11610*/  IMAD.HI.U32 R11, R13, R4, RZ ;  /* 0x000000040d0b7227 */ /* 0x000fc800078e00ff */
[----:B------:R-:W-:-:S04]  /*11620*/  IMAD.MOV R11, RZ, RZ, -R11 ;  /* 0x000000ffff0b7224 */ /* 0x000fc800078e0a0b */
[----:B------:R-:W-:Y:S01]  /*11630*/  IMAD R4, R0, R11, R4 ;  /* 0x0000000b00047224 */ /* 0x000fe200078e0204 */
[----:B------:R-:W-:Y:S01]  /*11640*/  IABS R11, R24 ;  /* 0x00000018000b7213 */ /* 0x000fe20000000000 */
[----:B------:R-:W-:Y:S01]  /*11650*/  @!P1 IMAD.IADD R9, R9, 0x1, -R0 ;  /* 0x0000000109099824 */ /* 0x000fe200078e0a00 */
[----:B------:R-:W-:Y:S02]  /*11660*/  ISETP.GE.AND P1, PT, R24, RZ, PT ;  /* 0x000000ff1800720c */ /* 0x000fe40003f26270 */
[----:B------:R-:W5:Y:S01]  /*11670*/  LDL.LU R24, [R1+0x508] ;  /* 0x0005080001187983 */ /* 0x000f620000300800 */
[----:B------:R-:W-:-:S04]  /*11680*/  IMAD.HI.U32 R12, R13, R11, RZ ;  /* 0x0000000b0d0c7227 */ /* 0x000fc800078e00ff */
[----:B------:R-:W-:Y:S01]  /*11690*/  IMAD.MOV R12, RZ, RZ, -R12 ;  /* 0x000000ffff0c7224 */ /* 0x000fe200078e0a0c */
[----:B------:R-:W-:-:S03]  /*116a0*/  ISETP.GT.U32.AND P4, PT, R0, R10, PT ;  /* 0x0000000a0000720c */ /* 0x000fc60003f84070 */
[C---:B------:R-:W-:Y:S01]  /*116b0*/  IMAD R7, R0.reuse, R12, R11 ;  /* 0x0000000c00077224 */ /* 0x040fe200078e020b */
[----:B------:R-:W-:-:S04]  /*116c0*/  ISETP.GT.U32.AND P2, PT, R0, R4, PT ;  /* 0x000000040000720c */ /* 0x000fc80003f44070 */
[----:B------:R-:W-:Y:S01]  /*116d0*/  ISETP.GT.U32.AND P5, PT, R0, R7, PT ;  /* 0x000000070000720c */ /* 0x000fe20003fa4070 */
[----:B------:R-:W-:-:S04]  /*116e0*/  IMAD.MOV.U32 R8, RZ, RZ, R9 ;  /* 0x000000ffff087224 */ /* 0x000fc800078e0009 */
[----:B------:R-:W-:Y:S02]  /*116f0*/  @!P3 IMAD.MOV R8, RZ, RZ, -R8 ;  /* 0x000000ffff08b224 */ /* 0x000fe400078e0a08 */
[--C-:B------:R-:W-:Y:S02]  /*11700*/  @!P4 IMAD.IADD R10, R10, 0x1, -R0.reuse ;  /* 0x000000010a0ac824 */ /* 0x100fe400078e0a00 */
[----:B------:R-:W-:-:S04]  /*11710*/  @!P2 IMAD.IADD R4, R4, 0x1, -R0 ;  /* 0x000000010404a824 */ /* 0x000fc800078e0a00 */
[----:B------:R-:W-:Y:S01]  /*11720*/  @!P5 IMAD.IADD R7, R7, 0x1, -R0 ;  /* 0x000000010707d824 */ /* 0x000fe200078e0a00 */
[----:B------:R-:W-:Y:S02]  /*11730*/  ISETP.GT.U32.AND P2, PT, R0, R4, PT ;  /* 0x000000040000720c */ /* 0x000fe40003f44070 */
[----:B------:R-:W-:-:S11]  /*11740*/  ISETP.GE.AND P0, PT, R25, RZ, PT ;  /* 0x000000ff1900720c */ /* 0x000fd60003f06270 */
[----:B------:R-:W-:-:S04]  /*11750*/  @!P2 IMAD.IADD R4, R4, 0x1, -R0 ;  /* 0x000000010404a824 */ /* 0x000fc800078e0a00 */
[----:B------:R-:W-:Y:S01]  /*11760*/  @!P0 IMAD.MOV R4, RZ, RZ, -R4 ;  /* 0x000000ffff048224 */ /* 0x000fe200078e0a04 */
[----:B------:R-:W-:-:S13]  /*11770*/  ISETP.GT.U32.AND P3, PT, R0, R7, PT ;  /* 0x000000070000720c */ /* 0x000fda0003f64070 */
[----:B------:R-:W-:Y:S01]  /*11780*/  @!P3 IMAD.IADD R7, R7, 0x1, -R0 ;  /* 0x000000010707b824 */ /* 0x000fe200078e0a00 */
[----:B--2---:R-:W-:Y:S02]  /*11790*/  IABS R5, R27 ;  /* 0x0000001b00057213 */ /* 0x004fe40000000000 */
[----:B------:R-:W-:Y:S02]  /*117a0*/  ISETP.GE.AND P4, PT, R27, RZ, PT ;  /* 0x000000ff1b00720c */ /* 0x000fe40003f86270 */
[----:B------:R-:W2:Y:S04]  /*117b0*/  LDL.LU R27, [R1+0x50c] ;  /* 0x00050c00011b7983 */ /* 0x000ea80000300800 */
[----:B------:R0:W-:Y:S02]  /*117c0*/  STL [R1+0x78], R8 ;  /* 0x0000780801007387 */ /* 0x0001e40000100800 */
[----:B0-----:R-:W-:Y:S01]  /*117d0*/  IMAD.MOV.U32 R8, RZ, RZ, R10 ;  /* 0x000000ffff087224 */ /* 0x001fe200078e000a */
[----:B----4-:R-:W-:-:S02]  /*117e0*/  IABS R6, R28 ;  /* 0x0000001c00067213 */ /* 0x010fc40000000000 */
[----:B------:R-:W-:Y:S02]  /*117f0*/  ISETP.GE.AND P5, PT, R28, RZ, PT ;  /* 0x000000ff1c00720c */ /* 0x000fe40003fa6270 */
[----:B------:R-:W4:Y:S01]  /*11800*/  LDL.LU R28, [R1+0x514] ;  /* 0x00051400011c7983 */ /* 0x000f220000300800 */
[----:B------:R-:W-:Y:S01]  /*11810*/  @!P6 IMAD.MOV R8, RZ, RZ, -R8 ;  /* 0x000000ffff08e224 */ /* 0x000fe200078e0a08 */
[----:B---3--:R-:W-:Y:S02]  /*11820*/  IABS R2, R26 ;  /* 0x0000001a00027213 */ /* 0x008fe40000000000 */
[----:B------:R-:W-:Y:S02]  /*11830*/  ISETP.GE.AND P2, PT, R26, RZ, PT ;  /* 0x000000ff1a00720c */ /* 0x000fe40003f46270 */
[----:B------:R-:W-:Y:S04]  /*11840*/  STL [R1+0x6c], R8 ;  /* 0x00006c0801007387 */ /* 0x000fe80000100800 */
[----:B------:R0:W-:Y:S04]  /*11850*/  STL [R1+0x70], R4 ;  /* 0x0000700401007387 */ /* 0x0001e80000100800 */
[----:B------:R-:W3:Y:S01]  /*11860*/  LDL.LU R26, [R1+0x51c] ;  /* 0x00051c00011a7983 */ /* 0x000ee20000300800 */
[----:B-----5:R-:W-:-:S02]  /*11870*/  ISETP.GE.AND P0, PT, R3, RZ, PT ;  /* 0x000000ff0300720c */ /* 0x020fc40003f06270 */
[----:B0-----:R-:W-:Y:S01]  /*11880*/  IABS R4, R3 ;  /* 0x0000000300047213 */ /* 0x001fe20000000000 */
[----:B------:R-:W-:-:S04]  /*11890*/  IMAD.MOV.U32 R3, RZ, RZ, R7 ;  /* 0x000000ffff037224 */ /* 0x000fc800078e0007 */
[----:B------:R-:W-:-:S05]  /*118a0*/  @!P1 IMAD.MOV R3, RZ, RZ, -R3 ;  /* 0x000000ffff039224 */ /* 0x000fca00078e0a03 */
[----:B------:R0:W-:Y:S04]  /*118b0*/  STL [R1+0x68], R3 ;  /* 0x0000680301007387 */ /* 0x0001e80000100800 */
[----:B0-----:R-:W5:Y:S01]  /*118c0*/  LDL.LU R3, [R1+0x520] ;  /* 0x0005200001037983 */ /* 0x001f620000300800 */
[----:B------:R-:W-:-:S03]  /*118d0*/  IMAD.HI.U32 R11, R13, R5, RZ ;  /* 0x000000050d0b7227 */ /* 0x000fc600078e00ff */
[----:B------:R-:W5:Y:S01]  /*118e0*/  LDL.LU R29, [R1+0x524] ;  /* 0x00052400011d7983 */ /* 0x000f620000300800 */
[----:B------:R-:W-:-:S03]  /*118f0*/  IMAD.HI.U32 R9, R13, R2, RZ ;  /* 0x000000020d097227 */ /* 0x000fc600078e00ff */
[----:B------:R-:W5:Y:S01]  /*11900*/  LDL.LU R25, [R1+0x528] ;  /* 0x0005280001197983 */ /* 0x000f620000300800 */
[----:B------:R-:W-:Y:S02]  /*11910*/  IMAD.MOV R11, RZ, RZ, -R11 ;  /* 0x000000ffff0b7224 */ /* 0x000fe400078e0a0b */
[----:B------:R-:W-:Y:S01]  /*11920*/  IMAD.MOV R9, RZ, RZ, -R9 ;  /* 0x000000ffff097224 */ /* 0x000fe200078e0a09 */
[----:B------:R-:W5:Y:S01]  /*11930*/  LDL.LU R23, [R1+0x52c] ;  /* 0x00052c0001177983 */ /* 0x000f620000300800 */
[C---:B------:R-:W-:Y:S02]  /*11940*/  IMAD R5, R0.reuse, R11, R5 ;  /* 0x0000000b00057224 */ /* 0x040fe400078e0205 */
[----:B------:R-:W-:-:S03]  /*11950*/  IMAD R2, R0, R9, R2 ;  /* 0x0000000900027224 */ /* 0x000fc600078e0202 */
[C---:B------:R-:W-:Y:S02]  /*11960*/  ISETP.GT.U32.AND P6, PT, R0.reuse, R5, PT ;  /* 0x000000050000720c */ /* 0x040fe40003fc4070 */
[----:B------:R-:W-:Y:S01]  /*11970*/  ISETP.GT.U32.AND P3, PT, R0, R2, PT ;  /* 0x000000020000720c */ /* 0x000fe20003f64070 */
[----:B------:R-:W-:-:S10]  /*11980*/  IMAD.HI.U32 R11, R13, R4, RZ ;  /* 0x000000040d0b7227 */ /* 0x000fd400078e00ff */
[--C-:B------:R-:W-:Y:S02]  /*11990*/  @!P6 IMAD.IADD R5, R5, 0x1, -R0.reuse ;  /* 0x000000010505e824 */ /* 0x100fe400078e0a00 */
[----:B------:R-:W-:-:S03]  /*119a0*/  @!P3 IMAD.IADD R2, R2, 0x1, -R0 ;  /* 0x000000010202b824 */ /* 0x000fc600078e0a00 */
[C---:B------:R-:W-:Y:S02]  /*119b0*/  ISETP.GT.U32.AND P6, PT, R0.reuse, R5, PT ;  /* 0x000000050000720c */ /* 0x040fe40003fc4070 */
[----:B------:R-:W-:Y:S01]  /*119c0*/  ISETP.GT.U32.AND P3, PT, R0, R2, PT ;  /* 0x000000020000720c */ /* 0x000fe20003f64070 */
[----:B------:R-:W-:-:S04]  /*119d0*/  IMAD.MOV R11, RZ, RZ, -R11 ;  /* 0x000000ffff0b7224 */ /* 0x000fc800078e0a0b */
[----:B------:R-:W-:-:S06]  /*119e0*/  IMAD R4, R0, R11, R4 ;  /* 0x0000000b00047224 */ /* 0x000fcc00078e0204 */
[--C-:B------:R-:W-:Y:S01]  /*119f0*/  @!P6 IMAD.IADD R5, R5, 0x1, -R0.reuse ;  /* 0x000000010505e824 */ /* 0x100fe200078e0a00 */
[----:B------:R-:W-:Y:S01]  /*11a00*/  ISETP.GT.U32.AND P6, PT, R0, R4, PT ;  /* 0x000000040000720c */ /* 0x000fe20003fc4070 */
[----:B------:R-:W-:Y:S02]  /*11a10*/  @!P3 IMAD.IADD R2, R2, 0x1, -R0 ;  /* 0x000000010202b824 */ /* 0x000fe400078e0a00 */
[----:B------:R-:W-:Y:S02]  /*11a20*/  IMAD.MOV.U32 R15, RZ, RZ, R5 ;  /* 0x000000ffff0f7224 */ /* 0x000fe400078e0005 */
[----:B------:R-:W-:Y:S02]  /*11a30*/  IMAD.MOV.U32 R8, RZ, RZ, R2 ;  /* 0x000000ffff087224 */ /* 0x000fe400078e0002 */
[----:B------:R-:W-:Y:S02]  /*11a40*/  @!P4 IMAD.MOV R15, RZ, RZ, -R15 ;  /* 0x000000ffff0fc224 */ /* 0x000fe400078e0a0f */
[----:B------:R-:W-:-:S02]  /*11a50*/  @!P2 IMAD.MOV R8, RZ, RZ, -R8 ;  /* 0x000000ffff08a224 */ /* 0x000fc400078e0a08 */
[----:B------:R-:W-:Y:S01]  /*11a60*/  IMAD.HI.U32 R9, R13, R6, RZ ;  /* 0x000000060d097227 */ /* 0x000fe200078e00ff */
[----:B------:R-:W-:Y:S01]  /*11a70*/  STL [R1+0x40], R15 ;  /* 0x0000400f01007387 */ /* 0x000fe20000100800 */
[----:B------:R-:W-:Y:S02]  /*11a80*/  IABS R12, R24 ;  /* 0x00000018000c7213 */ /* 0x000fe40000000000 */
[----:B------:R-:W-:Y:S01]  /*11a90*/  @!P6 IMAD.IADD R4, R4, 0x1, -R0 ;  /* 0x000000010404e824 */ /* 0x000fe200078e0a00 */
[----:B------:R-:W-:Y:S01]  /*11aa0*/  ISETP.GE.AND P6, PT, R24, RZ, PT ;  /* 0x000000ff1800720c */ /* 0x000fe20003fc6270 */
[----:B------:R-:W-:Y:S01]  /*11ab0*/  STL [R1+0x44], R8 ;  /* 0x0000440801007387 */ /* 0x000fe20000100800 */
[----:B------:R-:W-:-:S03]  /*11ac0*/  IMAD.MOV R9, RZ, RZ, -R9 ;  /* 0x000000ffff097224 */ /* 0x000fc600078e0a09 */
[----:B------:R-:W5:Y:S01]  /*11ad0*/  LDL.LU R24, [R1+0x530] ;  /* 0x0005300001187983 */ /* 0x000f620000300800 */
[----:B------:R-:W-:-:S05]  /*11ae0*/  IMAD R6, R0, R9, R6 ;  /* 0x0000000900067224 */ /* 0x000fca00078e0206 */
[----:B------:R-:W-:-:S13]  /*11af0*/  ISETP.GT.U32.AND P1, PT, R0, R6, PT ;  /* 0x000000060000720c */ /* 0x000fda0003f24070 */
[----:B------:R-:W-:-:S05]  /*11b00*/  @!P1 IMAD.IADD R6, R6, 0x1, -R0 ;  /* 0x0000000106069824 */ /* 0x000fca00078e0a00 */
[C---:B------:R-:W-:Y:S02]  /*11b10*/  ISETP.GT.U32.AND P1, PT, R0.reuse, R6, PT ;  /* 0x000000060000720c */ /* 0x040fe40003f24070 */
[----:B------:R-:W-:Y:S01]  /*11b20*/  ISETP.GT.U32.AND P2, PT, R0, R4, PT ;  /* 0x000000040000720c */ /* 0x000fe20003f44070 */
[----:B------:R-:W-:-:S10]  /*11b30*/  IMAD.HI.U32 R9, R13, R12, RZ ;  /* 0x0000000c0d097227 */ /* 0x000fd400078e00ff */
[----:B------:R-:W-:-:S04]  /*11b40*/  @!P1 IMAD.IADD R6, R6, 0x1, -R0 ;  /* 0x0000000106069824 */ /* 0x000fc800078e0a00 */
[----:B------:R-:W-:Y:S02]  /*11b50*/  @!P5 IMAD.MOV R6, RZ, RZ, -R6 ;  /* 0x000000ffff06d224 */ /* 0x000fe400078e0a06 */
[----:B------:R-:W-:-:S03]  /*11b60*/  @!P2 IMAD.IADD R4, R4, 0x1, -R0 ;  /* 0x000000010404a824 */ /* 0x000fc600078e0a00 */
[----:B------:R0:W-:Y:S01]  /*11b70*/  STL [R1+0x4c], R6 ;  /* 0x00004c0601007387 */ /* 0x0001e20000100800 */
[----:B------:R-:W-:-:S04]  /*11b80*/  IMAD.MOV R9, RZ, RZ, -R9 ;  /* 0x000000ffff097224 */ /* 0x000fc800078e0a09 */
[----:B------:R-:W-:-:S05]  /*11b90*/  IMAD R12, R0, R9, R12 ;  /* 0x00000009000c7224 */ /* 0x000fca00078e020c */
[----:B------:R-:W-:-:S13]  /*11ba0*/  ISETP.GT.U32.AND P3, PT, R0, R12, PT ;  /* 0x0000000c0000720c */ /* 0x000fda0003f64070 */
[----:B------:R-:W-:-:S05]  /*11bb0*/  @!P3 IMAD.IADD R12, R12, 0x1, -R0 ;  /* 0x000000010c0cb824 */ /* 0x000fca00078e0a00 */
[----:B------:R-:W-:Y:S02]  /*11bc0*/  ISETP.GT.U32.AND P5, PT, R0, R12, PT ;  /* 0x0000000c0000720c */ /* 0x000fe40003fa4070 */
[----:B--2---:R-:W-:-:S05]  /*11bd0*/  IABS R14, R27 ;  /* 0x0000001b000e7213 */ /* 0x004fca0000000000 */
[----:B------:R-:W-:-:S04]  /*11be0*/  IMAD.HI.U32 R7, R13, R14, RZ ;  /* 0x0000000e0d077227 */ /* 0x000fc800078e00ff */
[----:B------:R-:W-:-:S04]  /*11bf0*/  IMAD.MOV R7, RZ, RZ, -R7 ;  /* 0x000000ffff077224 */ /* 0x000fc800078e0a07 */
[----:B------:R-:W-:Y:S01]  /*11c00*/  IMAD R14, R0, R7, R14 ;  /* 0x00000007000e7224 */ /* 0x000fe200078e020e */
[----:B----4-:R-:W-:Y:S02]  /*11c10*/  IABS R10, R28 ;  /* 0x0000001c000a7213 */ /* 0x010fe40000000000 */
[----:B------:R-:W-:Y:S02]  /*11c20*/  ISETP.GE.AND P2, PT, R28, RZ, PT ;  /* 0x000000ff1c00720c */ /* 0x000fe40003f46270 */
[----:B------:R-:W2:Y:S01]  /*11c30*/  LDL.LU R28, [R1+0x534] ;  /* 0x00053400011c7983 */ /* 0x000ea20000300800 */
[----:B------:R-:W-:Y:S02]  /*11c40*/  ISETP.GT.U32.AND P4, PT, R0, R14, PT ;  /* 0x0000000e0000720c */ /* 0x000fe40003f84070 */
[----:B---3--:R-:W-:-:S05]  /*11c50*/  IABS R7, R26 ;  /* 0x0000001a00077213 */ /* 0x008fca0000000000 */
[----:B------:R-:W-:-:S04]  /*11c60*/  IMAD.HI.U32 R2, R13, R7, RZ ;  /* 0x000000070d027227 */ /* 0x000fc800078e00ff */
[----:B------:R-:W-:Y:S02]  /*11c70*/  IMAD.MOV R2, RZ, RZ, -R2 ;  /* 0x000000ffff027224 */ /* 0x000fe400078e0a02 */
[----:B------:R-:W-:Y:S02]  /*11c80*/  @!P4 IMAD.IADD R14, R14, 0x1, -R0 ;  /* 0x000000010e0ec824 */ /* 0x000fe400078e0a00 */
[----:B------:R-:W-:-:S03]  /*11c90*/  IMAD R7, R0, R2, R7 ;  /* 0x0000000200077224 */ /* 0x000fc600078e0207 */
[----:B------:R-:W-:Y:S01]  /*11ca0*/  ISETP.GT.U32.AND P4, PT, R0, R14, PT ;  /* 0x0000000e0000720c */ /* 0x000fe20003f84070 */
[--C-:B------:R-:W-:Y:S01]  /*11cb0*/  @!P5 IMAD.IADD R12, R12, 0x1, -R0.reuse ;  /* 0x000000010c0cd824 */ /* 0x100fe200078e0a00 */
[----:B------:R-:W-:Y:S02]  /*11cc0*/  ISETP.GT.U32.AND P5, PT, R0, R7, PT ;  /* 0x000000070000720c */ /* 0x000fe40003fa4070 */
[----:B------:R-:W-:Y:S02]  /*11cd0*/  ISETP.GE.AND P1, PT, R27, RZ, PT ;  /* 0x000000ff1b00720c */ /* 0x000fe40003f26270 */
[----:B------:R-:W3:Y:S07]  /*11ce0*/  LDL.LU R27, [R1+0x538] ;  /* 0x00053800011b7983 */ /* 0x000eee0000300800 */
[--C-:B------:R-:W-:Y:S01]  /*11cf0*/  @!P4 IMAD.IADD R14, R14, 0x1, -R0.reuse ;  /* 0x000000010e0ec824 */ /* 0x100fe200078e0a00 */
[----:B------:R-:W-:Y:S01]  /*11d00*/  ISETP.GE.AND P4, PT, R26, RZ, PT ;  /* 0x000000ff1a00720c */ /* 0x000fe20003f86270 */
[----:B------:R-:W-:Y:S01]  /*11d10*/  @!P5 IMAD.IADD R7, R7, 0x1, -R0 ;  /* 0x000000010707d824 */ /* 0x000fe200078e0a00 */
[----:B------:R-:W4:Y:S01]  /*11d20*/  LDL.LU R26, [R1+0x53c] ;  /* 0x00053c00011a7983 */ /* 0x000f220000300800 */
[----:B-----5:R-:W-:-:S02]  /*11d30*/  IABS R5, R3 ;  /* 0x0000000300057213 */ /* 0x020fc40000000000 */
[----:B------:R-:W-:Y:S02]  /*11d40*/  ISETP.GE.AND P5, PT, R3, RZ, PT ;  /* 0x000000ff0300720c */ /* 0x000fe40003fa6270 */
[----:B------:R-:W5:Y:S01]  /*11d50*/  LDL.LU R3, [R1+0x540] ;  /* 0x0005400001037983 */ /* 0x000f620000300800 */
[----:B------:R-:W-:-:S04]  /*11d60*/  IMAD.HI.U32 R9, R13, R10, RZ ;  /* 0x0000000a0d097227 */ /* 0x000fc800078e00ff */
[----:B------:R-:W-:-:S04]  /*11d70*/  IMAD.MOV R9, RZ, RZ, -R9 ;  /* 0x000000ffff097224 */ /* 0x000fc800078e0a09 */
[----:B------:R-:W-:-:S05]  /*11d80*/  IMAD R10, R0, R9, R10 ;  /* 0x00000009000a7224 */ /* 0x000fca00078e020a */
[----:B------:R-:W-:Y:S01]  /*11d90*/  ISETP.GT.U32.AND P3, PT, R0, R10, PT ;  /* 0x0000000a0000720c */ /* 0x000fe20003f64070 */
[----:B------:R-:W-:-:S12]  /*11da0*/  IMAD.HI.U32 R9, R13, R5, RZ ;  /* 0x000000050d097227 */ /* 0x000fd800078e00ff */
[----:B------:R-:W-:-:S05]  /*11db0*/  @!P3 IMAD.IADD R10, R10, 0x1, -R0 ;  /* 0x000000010a0ab824 */ /* 0x000fca00078e0a00 */
[----:B------:R-:W-:Y:S01]  /*11dc0*/  ISETP.GT.U32.AND P3, PT, R0, R10, PT ;  /* 0x0000000a0000720c */ /* 0x000fe20003f64070 */
[----:B------:R-:W-:-:S04]  /*11dd0*/  IMAD.MOV R9, RZ, RZ, -R9 ;  /* 0x000000ffff097224 */ /* 0x000fc800078e0a09 */
[----:B------:R-:W-:Y:S01]  /*11de0*/  IMAD R5, R0, R9, R5 ;  /* 0x0000000900057224 */ /* 0x000fe200078e0205 */
[----:B------:R-:W-:-:S07]  /*11df0*/  IABS R18, R29 ;  /* 0x0000001d00127213 */ /* 0x000fce0000000000 */
[----:B------:R-:W-:Y:S01]  /*11e00*/  @!P3 IMAD.IADD R10, R10, 0x1, -R0 ;  /* 0x000000010a0ab824 */ /* 0x000fe200078e0a00 */
[----:B------:R-:W-:Y:S01]  /*11e10*/  ISETP.GT.U32.AND P3, PT, R0, R5, PT ;  /* 0x000000050000720c */ /* 0x000fe20003f64070 */
[----:B------:R-:W-:Y:S01]  /*11e20*/  IMAD.HI.U32 R2, R13, R18, RZ ;  /* 0x000000120d027227 */ /* 0x000fe200078e00ff */
[----:B0-----:R-:W-:-:S03]  /*11e30*/  IABS R6, R25 ;  /* 0x0000001900067213 */ /* 0x001fc60000000000 */
[----:B------:R-:W-:Y:S01]  /*11e40*/  IMAD.MOV R2, RZ, RZ, -R2 ;  /* 0x000000ffff027224 */ /* 0x000fe200078e0a02 */
[----:B------:R-:W-:Y:S01]  /*11e50*/  IABS R16, R23 ;  /* 0x0000001700107213 */ /* 0x000fe20000000000 */
[----:B------:R-:W-:-:S04]  /*11e60*/  IMAD.HI.U32 R22, R13, R6, RZ ;  /* 0x000000060d167227 */ /* 0x000fc800078e00ff */
[C---:B------:R-:W-:Y:S02]  /*11e70*/  IMAD R18, R0.reuse, R2, R18 ;  /* 0x0000000200127224 */ /* 0x040fe400078e0212 */
[----:B------:R-:W-:Y:S02]  /*11e80*/  @!P3 IMAD.IADD R5, R5, 0x1, -R0 ;  /* 0x000000010505b824 */ /* 0x000fe400078e0a00 */
[----:B------:R-:W-:Y:S01]  /*11e90*/  @!P0 IMAD.MOV R4, RZ, RZ, -R4 ;  /* 0x000000ffff048224 */ /* 0x000fe200078e0a04 */
[C---:B------:R-:W-:Y:S01]  /*11ea0*/  ISETP.GT.U32.AND P0, PT, R0.reuse, R7, PT ;  /* 0x000000070000720c */ /* 0x040fe20003f04070 */
[----:B------:R-:W-:Y:S01]  /*11eb0*/  @!P6 IMAD.MOV R12, RZ, RZ, -R12 ;  /* 0x000000ffff0ce224 */ /* 0x000fe200078e0a0c */
[----:B------:R-:W-:Y:S01]  /*11ec0*/  IABS R9, R24 ;  /* 0x0000001800097213 */ /* 0x000fe20000000000 */
[----:B------:R-:W-:Y:S01]  /*11ed0*/  IMAD.HI.U32 R19, R13, R16, RZ ;  /* 0x000000100d137227 */ /* 0x000fe200078e00ff */
[C---:B------:R-:W-:Y:S02]  /*11ee0*/  ISETP.GT.U32.AND P3, PT, R0.reuse, R5, PT ;  /* 0x000000050000720c */ /* 0x040fe40003f64070 */
[----:B------:R-:W-:Y:S01]  /*11ef0*/  ISETP.GT.U32.AND P6, PT, R0, R18, PT ;  /* 0x000000120000720c */ /* 0x000fe20003fc4070 */
[----:B------:R-:W-:-:S02]  /*11f00*/  IMAD.MOV R22, RZ, RZ, -R22 ;  /* 0x000000ffff167224 */ /* 0x000fc400078e0a16 */
[----:B------:R-:W-:-:S04]  /*11f10*/  IMAD.HI.U32 R2, R13, R9, RZ ;  /* 0x000000090d027227 */ /* 0x000fc800078e00ff */
[----:B------:R-:W-:Y:S02]  /*11f20*/  IMAD.MOV R19, RZ, RZ, -R19 ;  /* 0x000000ffff137224 */ /* 0x000fe400078e0a13 */
[C---:B------:R-:W-:Y:S02]  /*11f30*/  IMAD R6, R0.reuse, R22, R6 ;  /* 0x0000001600067224 */ /* 0x040fe400078e0206 */
[----:B------:R-:W-:Y:S02]  /*11f40*/  IMAD.MOV R2, RZ, RZ, -R2 ;  /* 0x000000ffff027224 */ /* 0x000fe400078e0a02 */
[----:B------:R-:W-:Y:S02]  /*11f50*/  IMAD.MOV.U32 R8, RZ, RZ, R10 ;  /* 0x000000ffff087224 */ /* 0x000fe400078e000a */
[----:B------:R-:W-:Y:S01]  /*11f60*/  @!P1 IMAD.MOV R14, RZ, RZ, -R14 ;  /* 0x000000ffff0e9224 */ /* 0x000fe200078e0a0e */
[C---:B------:R-:W-:Y:S01]  /*11f70*/  ISETP.GT.U32.AND P1, PT, R0.reuse, R6, PT ;  /* 0x000000060000720c */ /* 0x040fe20003f24070 */
[----:B------:R-:W-:-:S02]  /*11f80*/  IMAD R16, R0, R19, R16 ;  /* 0x0000001300107224 */ /* 0x000fc400078e0210 */
[----:B------:R-:W-:Y:S02]  /*11f90*/  @!P2 IMAD.MOV R8, RZ, RZ, -R8 ;  /* 0x000000ffff08a224 */ /* 0x000fe400078e0a08 */
[C---:B------:R-:W-:Y:S01]  /*11fa0*/  IMAD R9, R0.reuse, R2, R9 ;  /* 0x0000000200097224 */ /* 0x040fe200078e0209 */
[----:B------:R0:W-:Y:S01]  /*11fb0*/  STL [R1+0x4a18], R4 ;  /* 0x004a180401007387 */ /* 0x0001e20000100800 */
[--C-:B------:R-:W-:Y:S01]  /*11fc0*/  @!P0 IMAD.IADD R7, R7, 0x1, -R0.reuse ;  /* 0x0000000107078824 */ /* 0x100fe200078e0a00 */
[----:B------:R-:W-:Y:S01]  /*11fd0*/  ISETP.GT.U32.AND P0, PT, R0, R16, PT ;  /* 0x000000100000720c */ /* 0x000fe20003f04070 */
[--C-:B------:R-:W-:Y:S01]  /*11fe0*/  @!P3 IMAD.IADD R5, R5, 0x1, -R0.reuse ;  /* 0x000000010505b824 */ /* 0x100fe200078e0a00 */
[----:B------:R-:W-:Y:S01]  /*11ff0*/  STL [R1+0x4a1c], R12 ;  /* 0x004a1c0c01007387 */ /* 0x000fe20000100800 */
[----:B------:R-:W-:Y:S01]  /*12000*/  @!P6 IMAD.IADD R18, R18, 0x1, -R0 ;  /* 0x000000011212e824 */ /* 0x000fe200078e0a00 */
[----:B------:R-:W-:Y:S02]  /*12010*/  ISETP.GE.AND P3, PT, R25, RZ, PT ;  /* 0x000000ff1900720c */ /* 0x000fe40003f66270 */
[----:B------:R-:W-:Y:S01]  /*12020*/  STL [R1+0x4a20], R14 ;  /* 0x004a200e01007387 */ /* 0x000fe20000100800 */
[----:B------:R-:W-:-:S03]  /*12030*/  ISETP.GT.U32.AND P6, PT, R0, R9, PT ;  /* 0x000000090000720c */ /* 0x000fc60003fc4070 */
[----:B------:R-:W-:Y:S01]  /*12040*/  STL [R1+0x3c], R8 ;  /* 0x00003c0801007387 */ /* 0x000fe20000100800 */
[----:B0-----:R-:W-:-:S03]  /*12050*/  IMAD.MOV.U32 R4, RZ, RZ, R7 ;  /* 0x000000ffff047224 */ /* 0x001fc600078e0007 */
[----:B------:R-:W5:Y:S01]  /*12060*/  LDL.LU R25, [R1+0x544] ;  /* 0x0005440001197983 */ /* 0x000f620000300800 */
[----:B------:R-:W-:Y:S02]  /*12070*/  @!P4 IMAD.MOV R4, RZ, RZ, -R4 ;  /* 0x000000ffff04c224 */ /* 0x000fe400078e0a04 */
[--C-:B------:R-:W-:Y:S02]  /*12080*/  @!P1 IMAD.IADD R6, R6, 0x1, -R0.reuse ;  /* 0x0000000106069824 */ /* 0x100fe400078e0a00 */
[--C-:B------:R-:W-:Y:S01]  /*12090*/  @!P0 IMAD.IADD R16, R16, 0x1, -R0.reuse ;  /* 0x0000000110108824 */ /* 0x100fe200078e0a00 */
[----:B------:R0:W-:Y:S01]  /*120a0*/  STL [R1+0xa8], R4 ;  /* 0x0000a80401007387 */ /* 0x0001e20000100800 */
[----:B------:R-:W-:Y:S01]  /*120b0*/  @!P6 IMAD.IADD R9, R9, 0x1, -R0 ;  /* 0x000000010909e824 */ /* 0x000fe200078e0a00 */
[----:B------:R-:W-:Y:S01]  /*120c0*/  ISETP.GT.U32.AND P0, PT, R0, R6, PT ;  /* 0x000000060000720c */ /* 0x000fe20003f04070 */
[----:B0-----:R-:W-:-:S04]  /*120d0*/  IMAD.MOV.U32 R4, RZ, RZ, R5 ;  /* 0x000000ffff047224 */ /* 0x001fc800078e0005 */
[----:B------:R-:W-:Y:S01]  /*120e0*/  @!P5 IMAD.MOV R4, RZ, RZ, -R4 ;  /* 0x000000ffff04d224 */ /* 0x000fe200078e0a04 */
[----:B------:R-:W-:-:S07]  /*120f0*/  ISETP.GT.U32.AND P5, PT, R0, R9, PT ;  /* 0x000000090000720c */ /* 0x000fce0003fa4070 */
[--C-:B------:R-:W-:Y:S01]  /*12100*/  @!P0 IMAD.IADD R6, R6, 0x1, -R0.reuse ;  /* 0x0000000106068824 */ /* 0x100fe200078e0a00 */
[----:B------:R-:W-:Y:S01]  /*12110*/  ISETP.GE.AND P0, PT, R24, RZ, PT ;  /* 0x000000ff1800720c */ /* 0x000fe20003f06270 */
[----:B------:R0:W-:Y:S04]  /*12120*/  STL [R1+0xb0], R4 ;  /* 0x0000b00401007387 */ /* 0x0001e80000100800 */
[----:B------:R-:W5:Y:S01]  /*12130*/  LDL.LU R24, [R1+0x548] ;  /* 0x0005480001187983 */ /* 0x000f620000300800 */
[----:B------:R-:W-:Y:S01]  /*12140*/  @!P5 IMAD.IADD R9, R9, 0x1, -R0 ;  /* 0x000000010909d824 */ /* 0x000fe200078e0a00 */
[----:B------:R-:W-:Y:S02]  /*12150*/  ISETP.GT.U32.AND P4, PT, R0, R18, PT ;  /* 0x000000120000720c */ /* 0x000fe40003f84070 */
[----:B------:R-:W-:-:S02]  /*12160*/  ISETP.GE.AND P2, PT, R29, RZ, PT ;  /* 0x000000ff1d00720c */ /* 0x000fc40003f46270 */
[----:B------:R-:W-:-:S09]  /*12170*/  ISETP.GT.U32.AND P6, PT, R0, R16, PT ;  /* 0x000000100000720c */ /* 0x000fd20003fc4070 */
[----:B------:R-:W-:Y:S01]  /*12180*/  @!P4 IMAD.IADD R18, R18, 0x1, -R0 ;  /* 0x000000011212c824 */ /* 0x000fe200078e0a00 */
[----:B------:R-:W-:Y:S01]  /*12190*/  ISETP.GE.AND P1, PT, R23, RZ, PT ;  /* 0x000000ff1700720c */ /* 0x000fe20003f26270 */
[----:B0-----:R-:W-:Y:S02]  /*121a0*/  IMAD.MOV.U32 R4, RZ, RZ, R6 ;  /* 0x000000ffff047224 */ /* 0x001fe400078e0006 */
[----:B------:R-:W-:Y:S02]  /*121b0*/  IMAD.MOV.U32 R8, RZ, RZ, R18 ;  /* 0x000000ffff087224 */ /* 0x000fe400078e0012 */
[----:B------:R-:W-:Y:S02]  /*121c0*/  @!P3 IMAD.MOV R4, RZ, RZ, -R4 ;  /* 0x000000ffff04b224 */ /* 0x000fe400078e0a04 */
[----:B------:R-:W-:Y:S02]  /*121d0*/  @!P2 IMAD.MOV R8, RZ, RZ, -R8 ;  /* 0x000000ffff08a224 */ /* 0x000fe400078e0a08 */
[----:B------:R-:W-:Y:S01]  /*121e0*/  @!P6 IMAD.IADD R16, R16, 0x1, -R0 ;  /* 0x000000011010e824 */ /* 0x000fe200078e0a00 */
[----:B--2---:R-:W-:-:S02]  /*121f0*/  IABS R11, R28 ;  /* 0x0000001c000b7213 */ /* 0x004fc40000000000 */
[----:B------:R-:W-:Y:S02]  /*12200*/  ISETP.GE.AND P5, PT, R28, RZ, PT ;  /* 0x000000ff1c00720c */ /* 0x000fe40003fa6270 */
[----:B------:R-:W2:Y:S01]  /*12210*/  LDL.LU R28, [R1+0x54c] ;  /* 0x00054c00011c7983 */ /* 0x000ea20000300800 */
[----:B------:R-:W-:-:S04]  /*12220*/  IMAD.HI.U32 R10, R13, R11, RZ ;  /* 0x0000000b0d0a7227 */ /* 0x000fc800078e00ff */
[----:B------:R-:W-:-:S04]  /*12230*/  IMAD.MOV R10, RZ, RZ, -R10 ;  /* 0x000000ffff0a7224 */ /* 0x000fc800078e0a0a */
[----:B------:R-:W-:-:S05]  /*12240*/  IMAD R11, R0, R10, R11 ;  /* 0x0000000a000b7224 */ /* 0x000fca00078e020b */
[----:B------:R-:W-:Y:S01]  /*12250*/  ISETP.GT.U32.AND P4, PT, R0, R11, PT ;  /* 0x0000000b0000720c */ /* 0x000fe20003f84070 */
[----:B------:R0:W-:-:S12]  /*12260*/  STL [R1+0x50], R8 ;  /* 0x0000500801007387 */ /* 0x0001d80000100800 */
[----:B------:R-:W-:Y:S01]  /*12270*/  @!P4 IMAD.IADD R11, R11, 0x1, -R0 ;  /* 0x000000010b0bc824 */ /* 0x000fe200078e0a00 */
[----:B---3--:R-:W-:Y:S02]  /*12280*/  IABS R2, R27 ;  /* 0x0000001b00027213 */ /* 0x008fe40000000000 */
[----:B------:R-:W-:Y:S02]  /*12290*/  ISETP.GE.AND P4, PT, R27, RZ, PT ;  /* 0x000000ff1b00720c */ /* 0x000fe40003f86270 */
[----:B------:R-:W-:Y:S01]  /*122a0*/  ISETP.GT.U32.AND P2, PT, R0, R11, PT ;  /* 0x0000000b0000720c */ /* 0x000fe20003f44070 */
[----:B------:R-:W3:Y:S01]  /*122b0*/  LDL.LU R27, [R1+0x550] ;  /* 0x00055000011b7983 */ /* 0x000ee20000300800 */
[----:B0-----:R-:W-:-:S03]  /*122c0*/  IMAD.MOV.U32 R8, RZ, RZ, R16 ;  /* 0x000000ffff087224 */ /* 0x001fc600078e0010 */
[----:B------:R0:W-:Y:S01]  /*122d0*/  STL [R1+0x60], R4 ;  /* 0x0000600401007387 */ /* 0x0001e20000100800 */
[----:B------:R-:W-:Y:S02]  /*122e0*/  @!P1 IMAD.MOV R8, RZ, RZ, -R8 ;  /* 0x000000ffff089224 */ /* 0x000fe400078e0a08 */
[----:B------:R-:W-:Y:S01]  /*122f0*/  IMAD.HI.U32 R7, R13, R2, RZ ;  /* 0x000000020d077227 */ /* 0x000fe200078e00ff */
[----:B----4-:R-:W-:-:S03]  /*12300*/  IABS R10, R26 ;  /* 0x0000001a000a7213 */ /* 0x010fc60000000000 */
[----:B0-----:R-:W-:Y:S01]  /*12310*/  IMAD.MOV.U32 R4, RZ, RZ, R9 ;  /* 0x000000ffff047224 */ /* 0x001fe200078e0009 */
[----:B------:R-:W-:Y:S01]  /*12320*/  ISETP.GE.AND P1, PT, R26, RZ, PT ;  /* 0x000000ff1a00720c */ /* 0x000fe20003f26270 */
[----:B------:R-:W-:Y:S01]  /*12330*/  IMAD.MOV R5, RZ, RZ, -R7 ;  /* 0x000000ffff057224 */ /* 0x000fe200078e0a07 */
[----:B------:R-:W4:Y:S01]  /*12340*/  LDL.LU R26, [R1+0x554] ;  /* 0x00055400011a7983 */ /* 0x000f220000300800 */
[----:B------:R-:W-:Y:S02]  /*12350*/  @!P0 IMAD.MOV R4, RZ, RZ, -R4 ;  /* 0x000000ffff048224 */ /* 0x000fe400078e0a04 */
[----:B------:R-:W-:Y:S01]  /*12360*/  @!P2 IMAD.IADD R11, R11, 0x1, -R0 ;  /* 0x000000010b0ba824 */ /* 0x000fe200078e0a00 */
[----:B------:R-:W-:Y:S04]  /*12370*/  STL [R1+0x64], R8 ;  /* 0x0000640801007387 */ /* 0x000fe80000100800 */
[----:B------:R0:W-:Y:S01]  /*12380*/  STL [R1+0x84], R4 ;  /* 0x0000840401007387 */ /* 0x0001e20000100800 */
[----:B-----5:R-:W-:-:S02]  /*12390*/  IABS R7, R3 ;  /* 0x0000000300077213 */ /* 0x020fc40000000000 */
[----:B------:R-:W-:Y:S02]  /*123a0*/  ISETP.GE.AND P2, PT, R3, RZ, PT ;  /* 0x000000ff0300720c */ /* 0x000fe40003f46270 */
[----:B------:R-:W5:Y:S01]  /*123b0*/  LDL.LU R3, [R1+0x558] ;  /* 0x0005580001037983 */ /* 0x000f620000300800 */
[----:B------:R-:W-:-:S05]  /*123c0*/  IMAD R2, R0, R5, R2 ;  /* 0x0000000500027224 */ /* 0x000fca00078e0202 */
[----:B------:R-:W-:Y:S01]  /*123d0*/  ISETP.GT.U32.AND P6, PT, R0, R2, PT ;  /* 0x000000020000720c */ /* 0x000fe20003fc4070 */
[----:B------:R-:W-:-:S04]  /*123e0*/  IMAD.HI.U32 R22, R13, R10, RZ ;  /* 0x0000000a0d167227 */ /* 0x000fc800078e00ff */
[----:B------:R-:W-:-:S08]  /*123f0*/  IMAD.MOV R22, RZ, RZ, -R22 ;  /* 0x000000ffff167224 */ /* 0x000fd000078e0a16 */
[----:B------:R-:W-:-:S05]  /*12400*/  @!P6 IMAD.IADD R2, R2, 0x1, -R0 ;  /* 0x000000010202e824 */ /* 0x000fca00078e0a00 */
[C---:B------:R-:W-:Y:S01]  /*12410*/  ISETP.GT.U32.AND P3, PT, R0.reuse, R2, PT ;  /* 0x000000020000720c */ /* 0x040fe20003f64070 */
[----:B------:R-:W-:-:S05]  /*12420*/  IMAD R10, R0, R22, R10 ;  /* 0x00000016000a7224 */ /* 0x000fca00078e020a */
[----:B------:R-:W-:Y:S01]  /*12430*/  ISETP.GT.U32.AND P6, PT, R0, R10, PT ;  /* 0x0000000a0000720c */ /* 0x000fe20003fc4070 */
[----:B------:R-:W-:-:S06]  /*12440*/  IMAD.HI.U32 R19, R13, R7, RZ ;  /* 0x000000070d137227 */ /* 0x000fcc00078e00ff */
[--C-:B------:R-:W-:Y:S02]  /*12450*/  @!P3 IMAD.IADD R2, R2, 0x1, -R0.reuse ;  /* 0x000000010202b824 */ /* 0x100fe400078e0a00 */
[----:B0-----:R-:W-:Y:S02]  /*12460*/  IMAD.MOV.U32 R4, RZ, RZ, R11 ;  /* 0x000000ffff047224 */ /* 0x001fe400078e000b */
[----:B------:R-:W-:Y:S02]  /*12470*/  IMAD.MOV R19, RZ, RZ, -R19 ;  /* 0x000000ffff137224 */ /* 0x000fe400078e0a13 */
[----:B------:R-:W-:Y:S02]  /*12480*/  @!P6 IMAD.IADD R10, R10, 0x1, -R0 ;  /* 0x000000010a0ae824 */ /* 0x000fe400078e0a00 */
[----:B------:R-:W-:Y:S02]  /*12490*/  @!P5 IMAD.MOV R4, RZ, RZ, -R4 ;  /* 0x000000ffff04d224 */ /* 0x000fe400078e0a04 */
[C---:B------:R-:W-:Y:S01]  /*124a0*/  IMAD R7, R0.reuse, R19, R7 ;  /* 0x0000001300077224 */ /* 0x040fe200078e0207 */
[----:B------:R-:W-:-:S02]  /*124b0*/  ISETP.GT.U32.AND P5, PT, R0, R10, PT ;  /* 0x0000000a0000720c */ /* 0x000fc40003fa4070 */
[----:B------:R0:W-:Y:S02]  /*124c0*/  STL [R1+0x94], R4 ;  /* 0x0000940401007387 */ /* 0x0001e40000100800 */
[----:B------:R-:W-:Y:S02]  /*124d0*/  ISETP.GT.U32.AND P0, PT, R0, R7, PT ;  /* 0x000000070000720c */ /* 0x000fe40003f04070 */
[----:B------:R-:W3:Y:S01]  /*124e0*/  LDL.LU R15, [R1+0x55c] ;  /* 0x00055c00010f7983 */ /* 0x000ee20000300800 */
[----:B------:R-:W-:-:S06]  /*124f0*/  IABS R5, R25 ;  /* 0x0000001900057213 */ /* 0x000fcc0000000000 */
[----:B------:R-:W-:Y:S01]  /*12500*/  @!P5 IMAD.IADD R10, R10, 0x1, -R0 ;  /* 0x000000010a0ad824 */ /* 0x000fe200078e0a00 */
[----:B------:R-:W-:Y:S01]  /*12510*/  IABS R9, R24 ;  /* 0x0000001800097213 */ /* 0x000fe20000000000 */
[----:B------:R-:W-:Y:S01]  /*12520*/  IMAD.HI.U32 R18, R13, R5, RZ ;  /* 0x000000050d127227 */ /* 0x000fe200078e00ff */
[----:B------:R-:W-:Y:S01]  /*12530*/  ISETP.GE.AND P6, PT, R25, RZ, PT ;  /* 0x000000ff1900720c */ /* 0x000fe20003fc6270 */
[----:B------:R-:W3:Y:S02]  /*12540*/  LDL.LU R21, [R1+0x560] ;  /* 0x0005600001157983 */ /* 0x000ee40000300800 */
[----:B------:R-:W-:-:S04]  /*12550*/  IMAD.MOV R6, RZ, RZ, -R18 ;  /* 0x000000ffff067224 */ /* 0x000fc800078e0a12 */
[----:B------:R-:W-:-:S05]  /*12560*/  IMAD R5, R0, R6, R5 ;  /* 0x0000000600057224 */ /* 0x000fca00078e0205 */
[----:B------:R-:W-:Y:S01]  /*12570*/  ISETP.GT.U32.AND P3, PT, R0, R5, PT ;  /* 0x000000050000720c */ /* 0x000fe20003f64070 */
[----:B------:R-:W-:-:S04]  /*12580*/  IMAD.HI.U32 R16, R13, R9, RZ ;  /* 0x000000090d107227 */ /* 0x000fc800078e00ff */
[----:B------:R-:W-:-:S08]  /*12590*/  IMAD.MOV R16, RZ, RZ, -R16 ;  /* 0x000000ffff107224 */ /* 0x000fd000078e0a10 */
[----:B------:R-:W-:-:S05]  /*125a0*/  @!P3 IMAD.IADD R5, R5, 0x1, -R0 ;  /* 0x000000010505b824 */ /* 0x000fca00078e0a00 */
[C---:B------:R-:W-:Y:S01]  /*125b0*/  ISETP.GT.U32.AND P3, PT, R0.reuse, R5, PT ;  /* 0x000000050000720c */ /* 0x040fe20003f64070 */
[----:B------:R-:W-:Y:S02]  /*125c0*/  IMAD R9, R0, R16, R9 ;  /* 0x0000001000097224 */ /* 0x000fe400078e0209 */
[----:B------:R-:W-:-:S03]  /*125d0*/  @!P0 IMAD.IADD R7, R7, 0x1, -R0 ;  /* 0x0000000107078824 */ /* 0x000fc600078e0a00 */
[C---:B------:R-:W-:Y:S02]  /*125e0*/  ISETP.GT.U32.AND P5, PT, R0.reuse, R9, PT ;  /* 0x000000090000720c */ /* 0x040fe40003fa4070 */
[----:B------:R-:W-:-:S05]  /*125f0*/  ISETP.GT.U32.AND P0, PT, R0, R7, PT ;  /* 0x000000070000720c */ /* 0x000fca0003f04070 */
[----:B------:R-:W-:Y:S02]  /*12600*/  @!P3 IMAD.IADD R5, R5, 0x1, -R0 ;  /* 0x000000010505b824 */ /* 0x000fe400078e0a00 */
[----:B0-----:R-:W-:-:S04]  /*12610*/  IMAD.MOV.U32 R4, RZ, RZ, R10 ;  /* 0x000000ffff047224 */ /* 0x001fc800078e000a */
[----:B------:R-:W-:Y:S01]  /*12620*/  @!P5 IMAD.IADD R9, R9, 0x1, -R0 ;  /* 0x000000010909d824 */ /* 0x000fe200078e0a00 */
[----:B--2---:R-:W-:-:S05]  /*12630*/  IABS R6, R28 ;  /* 0x0000001c00067213 */ /* 0x004fca0000000000 */
[----:B------:R-:W-:-:S04]  /*12640*/  IMAD.HI.U32 R11, R13, R6, RZ ;  /* 0x000000060d0b7227 */ /* 0x000fc800078e00ff */
[----:B------:R-:W-:-:S04]  /*12650*/  IMAD.MOV R11, RZ, RZ, -R11 ;  /* 0x000000ffff0b7224 */ /* 0x000fc800078e0a0b */
[----:B------:R-:W-:-:S05]  /*12660*/  IMAD R6, R0, R11, R6 ;  /* 0x0000000b00067224 */ /* 0x000fca00078e0206 */
[----:B------:R-:W-:Y:S01]  /*12670*/  ISETP.GT.U32.AND P3, PT, R0, R6, PT ;  /* 0x000000060000720c */ /* 0x000fe20003f64070 */
[----:B------:R-:W-:Y:S02]  /*12680*/  @!P4 IMAD.MOV R2, RZ, RZ, -R2 ;  /* 0x000000ffff02c224 */ /* 0x000fe400078e0a02 */
[----:B------:R-:W-:Y:S02]  /*12690*/  @!P0 IMAD.IADD R7, R7, 0x1, -R0 ;  /* 0x0000000107078824 */ /* 0x000fe400078e0a00 */
[----:B------:R-:W-:-:S08]  /*126a0*/  @!P1 IMAD.MOV R4, RZ, RZ, -R4 ;  /* 0x000000ffff049224 */ /* 0x000fd000078e0a04 */
[----:B------:R-:W-:Y:S01]  /*126b0*/  @!P3 IMAD.IADD R6, R6, 0x1, -R0 ;  /* 0x000000010606b824 */ /* 0x000fe200078e0a00 */
[C---:B------:R-:W-:Y:S01]  /*126c0*/  ISETP.GT.U32.AND P3, PT, R0.reuse, R9, PT ;  /* 0x000000090000720c */ /* 0x040fe20003f64070 */
[----:B------:R-:W-:Y:S03]  /*126d0*/  STL [R1+0x8c], R2 ;  /* 0x00008c0201007387 */ /* 0x000fe60000100800 */
[----:B------:R-:W-:Y:S01]  /*126e0*/  ISETP.GT.U32.AND P1, PT, R0, R6, PT ;  /* 0x000000060000720c */ /* 0x000fe20003f24070 */
[----:B------:R-:W-:Y:S01]  /*126f0*/  IMAD.MOV.U32 R8, RZ, RZ, R7 ;  /* 0x000000ffff087224 */ /* 0x000fe200078e0007 */
[----:B------:R-:W-:Y:S01]  /*12700*/  ISETP.GE.AND P4, PT, R24, RZ, PT ;  /* 0x000000ff1800720c */ /* 0x000fe20003f86270 */
[----:B------:R-:W2:Y:S01]  /*12710*/  LDL.LU R29, [R1+0x564] ;  /* 0x00056400011d7983 */ /* 0x000ea20000300800 */
[----:B------:R-:W-:Y:S01]  /*12720*/  ISETP.GE.AND P0, PT, R28, RZ, PT ;  /* 0x000000ff1c00720c */ /* 0x000fe20003f06270 */
[----:B------:R-:W-:-:S02]  /*12730*/  @!P2 IMAD.MOV R8, RZ, RZ, -R8 ;  /* 0x000000ffff08a224 */ /* 0x000fc400078e0a08 */
[----:B------:R-:W2:Y:S04]  /*12740*/  LDL.LU R28, [R1+0x568] ;  /* 0x00056800011c7983 */ /* 0x000ea80000300800 */
[----:B------:R0:W-:Y:S01]  /*12750*/  STL [R1+0x58], R4 ;  /* 0x0000580401007387 */ /* 0x0001e20000100800 */
[--C-:B------:R-:W-:Y:S02]  /*12760*/  @!P3 IMAD.IADD R9, R9, 0x1, -R0.reuse ;  /* 0x000000010909b824 */ /* 0x100fe400078e0a00 */
[----:B------:R-:W-:Y:S01]  /*12770*/  @!P1 IMAD.IADD R6, R6, 0x1, -R0 ;  /* 0x0000000106069824 */ /* 0x000fe200078e0a00 */
[----:B------:R1:W-:Y:S01]  /*12780*/  STL [R1+0x30], R8 ;  /* 0x0000300801007387 */ /* 0x0003e20000100800 */
[----:B0-----:R-:W-:-:S04]  /*12790*/  IMAD.MOV.U32 R4, RZ, RZ, R5 ;  /* 0x000000ffff047224 */ /* 0x001fc800078e0005 */
[----:B------:R-:W-:Y:S02]  /*127a0*/  @!P6 IMAD.MOV R4, RZ, RZ, -R4 ;  /* 0x000000ffff04e224 */ /* 0x000fe400078e0a04 */
[----:B-1----:R-:W-:-:S03]  /*127b0*/  IMAD.MOV.U32 R8, RZ, RZ, R9 ;  /* 0x000000ffff087224 */ /* 0x002fc600078e0009 */
[----:B------:R0:W-:Y:S01]  /*127c0*/  STL [R1+0x48], R4 ;  /* 0x0000480401007387 */ /* 0x0001e20000100800 */
[----:B------:R-:W-:Y:S01]  /*127d0*/  @!P4 IMAD.MOV R8, RZ, RZ, -R8 ;  /* 0x000000ffff08c224 */ /* 0x000fe200078e0a08 */
[----:B----4-:R-:W-:Y:S02]  /*127e0*/  IABS R22, R26 ;  /* 0x0000001a00167213 */ /* 0x010fe40000000000 */
[----:B------:R-:W-:Y:S01]  /*127f0*/  ISETP.GE.AND P1, PT, R26, RZ, PT ;  /* 0x000000ff1a00720c */ /* 0x000fe20003f26270 */
[----:B------:R-:W4:Y:S04]  /*12800*/  LDL R20, [R1+0x56c] ;  /* 0x00056c0001147983 */ /* 0x000f280000100800 */
[----:B------:R-:W2:Y:S01]  /*12810*/  LDL R23, [R1+0x570] ;  /* 0x0005700001177983 */ /* 0x000ea20000100800 */
[----:B0-----:R-:W-:-:S03]  /*12820*/  IMAD.MOV.U32 R4, RZ, RZ, R6 ;  /* 0x000000ffff047224 */ /* 0x001fc600078e0006 */
[----:B------:R-:W2:Y:S01]  /*12830*/  LDL R26, [R1+0x574] ;  /* 0x00057400011a7983 */ /* 0x000ea20000100800 */
[----:B------:R-:W-:-:S03]  /*12840*/  @!P0 IMAD.MOV R4, RZ, RZ, -R4 ;  /* 0x000000ffff048224 */ /* 0x000fc600078e0a04 */
[----:B------:R0:W-:Y:S01]  /*12850*/  STL [R1+0x34], R8 ;  /* 0x0000340801007387 */ /* 0x0001e20000100800 */
[----:B-----5:R-:W-:Y:S02]  /*12860*/  IABS R24, R3 ;  /* 0x0000000300187213 */ /* 0x020fe40000000000 */
[----:B------:R-:W-:Y:S02]  /*12870*/  ISETP.GE.AND P0, PT, R3, RZ, PT ;  /* 0x000000ff0300720c */ /* 0x000fe40003f06270 */
[----:B------:R-:W5:Y:S01]  /*12880*/  LDL.LU R3, [R1+0x578] ;  /* 0x0005780001037983 */ /* 0x000f620000300800 */
[----:B---3--:R-:W-:-:S05]  /*12890*/  IABS R2, R27 ;  /* 0x0000001b00027213 */ /* 0x008fca0000000000 */
[----:B------:R-:W-:-:S04]  /*128a0*/  IMAD.HI.U32 R18, R13, R2, RZ ;  /* 0x000000020d127227 */ /* 0x000fc800078e00ff */
[----:B------:R-:W-:-:S04]  /*128b0*/  IMAD.MOV R18, RZ, RZ, -R18 ;  /* 0x000000ffff127224 */ /* 0x000fc800078e0a12 */
[----:B------:R-:W-:Y:S02]  /*128c0*/  IMAD R2, R0, R18, R2 ;  /* 0x0000001200027224 */ /* 0x000fe400078e0202 */
[----:B------:R-:W-:-:S03]  /*128d0*/  IMAD.HI.U32 R16, R13, R22, RZ ;  /* 0x000000160d107227 */ /* 0x000fc600078e00ff */
[----:B------:R-:W-:Y:S01]  /*128e0*/  ISETP.GT.U32.AND P2, PT, R0, R2, PT ;  /* 0x000000020000720c */ /* 0x000fe20003f44070 */
[----:B------:R-:W-:-:S04]  /*128f0*/  IMAD.MOV R16, RZ, RZ, -R16 ;  /* 0x000000ffff107224 */ /* 0x000fc800078e0a10 */
[----:B------:R-:W-:-:S05]  /*12900*/  IMAD R22, R0, R16, R22 ;  /* 0x0000001000167224 */ /* 0x000fca00078e0216 */
[----:B------:R-:W-:-:S03]  /*12910*/  ISETP.GT.U32.AND P6, PT, R0, R22, PT ;  /* 0x000000160000720c */ /* 0x000fc60003fc4070 */
[----:B------:R-:W-:Y:S01]  /*12920*/  @!P2 IMAD.IADD R2, R2, 0x1, -R0 ;  /* 0x000000010202a824 */ /* 0x000fe200078e0a00 */
[----:B------:R-:W-:-:S05]  /*12930*/  IABS R25, R15 ;  /* 0x0000000f00197213 */ /* 0x000fca0000000000 */
[----:B------:R-:W-:-:S04]  /*12940*/  IMAD.HI.U32 R7, R13, R25, RZ ;  /* 0x000000190d077227 */ /* 0x000fc800078e00ff */
[----:B------:R-:W-:-:S04]  /*12950*/  IMAD.MOV R7, RZ, RZ, -R7 ;  /* 0x000000ffff077224 */ /* 0x000fc800078e0a07 */
[----:B------:R-:W-:-:S05]  /*12960*/  IMAD R25, R0, R7, R25 ;  /* 0x0000000700197224 */ /* 0x000fca00078e0219 */
[----:B------:R-:W-:Y:S01]  /*12970*/  ISETP.GT.U32.AND P2, PT, R0, R25, PT ;  /* 0x000000190000720c */ /* 0x000fe20003f44070 */
[----:B------:R-:W-:-:S04]  /*12980*/  IMAD.HI.U32 R11, R13, R24, RZ ;  /* 0x000000180d0b7227 */ /* 0x000fc800078e00ff */
[----:B------:R-:W-:Y:S02]  /*12990*/  IMAD.MOV R11, RZ, RZ, -R11 ;  /* 0x000000ffff0b7224 */ /* 0x000fe400078e0a0b */
[----:B------:R-:W-:Y:S01]  /*129a0*/  @!P6 IMAD.IADD R22, R22, 0x1, -R0 ;  /* 0x000000011616e824 */ /* 0x000fe200078e0a00 */
[C---:B------:R-:W-:Y:S01]  /*129b0*/  ISETP.GT.U32.AND P6, PT, R0.reuse, R2, PT ;  /* 0x000000020000720c */ /* 0x040fe20003fc4070 */
[----:B------:R-:W-:-:S04]  /*129c0*/  IMAD R24, R0, R11, R24 ;  /* 0x0000000b00187224 */ /* 0x000fc800078e0218 */
[----:B------:R-:W-:Y:S01]  /*129d0*/  @!P2 IMAD.IADD R25, R25, 0x1, -R0 ;  /* 0x000000011919a824 */ /* 0x000fe200078e0a00 */
[----:B------:R-:W-:-:S04]  /*129e0*/  ISETP.GT.U32.AND P3, PT, R0, R24, PT ;  /* 0x000000180000720c */ /* 0x000fc80003f64070 */
[----:B------:R-:W-:Y:S02]  /*129f0*/  ISETP.GT.U32.AND P2, PT, R0, R25, PT ;  /* 0x000000190000720c */ /* 0x000fe40003f44070 */
[----:B------:R-:W-:Y:S01]  /*12a00*/  ISETP.GE.AND P5, PT, R27, RZ, PT ;  /* 0x000000ff1b00720c */ /* 0x000fe20003fa6270 */
[----:B------:R1:W-:Y:S01]  /*12a10*/  STL [R1+0x38], R4 ;  /* 0x0000380401007387 */ /* 0x0003e20000100800 */
[----:B------:R-:W-:-:S03]  /*12a20*/  @!P6 IMAD.IADD R2, R2, 0x1, -R0 ;  /* 0x000000010202e824 */ /* 0x000fc600078e0a00 */
[----:B------:R-:W3:Y:S01]  /*12a30*/  LDL.LU R14, [R1+0x57c] ;  /* 0x00057c00010e7983 */ /* 0x000ee20000300800 */
[----:B0-----:R-:W-:Y:S02]  /*12a40*/  IMAD.MOV.U32 R8, RZ, RZ, R2 ;  /* 0x000000ffff087224 */ /* 0x001fe400078e0002 */
[--C-:B------:R-:W-:Y:S01]  /*12a50*/  @!P3 IMAD.IADD R24, R24, 0x1, -R0.reuse ;  /* 0x000000011818b824 */ /* 0x100fe200078e0a00 */
[----:B------:R-:W3:Y:S02]  /*12a60*/  LDL.LU R12, [R1+0x580] ;  /* 0x00058000010c7983 */ /* 0x000ee40000300800 */
[----:B------:R-:W-:Y:S02]  /*12a70*/  @!P2 IMAD.IADD R25, R25, 0x1, -R0 ;  /* 0x000000011919a824 */ /* 0x000fe400078e0a00 */
[----:B------:R-:W-:Y:S01]  /*12a80*/  @!P5 IMAD.MOV R8, RZ, RZ, -R8 ;  /* 0x000000ffff08d224 */ /* 0x000fe200078e0a08 */
[----:B------:R-:W-:Y:S01]  /*12a90*/  ISETP.GT.U32.AND P4, PT, R0, R24, PT ;  /* 0x000000180000720c */ /* 0x000fe20003f84070 */
[----:B-1----:R-:W3:Y:S04]  /*12aa0*/  LDL.LU R4, [R1+0x588] ;  /* 0x0005880001047983 */ /* 0x002ee80000300800 */
[----:B------:R-:W-:Y:S01]  /*12ab0*/  STL [R1+0x4a78], R25 ;  /* 0x004a781901007387 */ /* 0x000fe20000100800 */
[----:B------:R-:W-:-:S07]  /*12ac0*/  ISETP.GE.AND P6, PT, R15, RZ, PT ;  /* 0x000000ff0f00720c */ /* 0x000fce0003fc6270 */
[----:B------:R-:W-:Y:S01]  /*12ad0*/  @!P4 IMAD.IADD R24, R24, 0x1, -R0 ;  /* 0x000000011818c824 */ /* 0x000fe200078e0a00 */
[----:B------:R-:W-:Y:S02]  /*12ae0*/  IABS R27, R21 ;  /* 0x00000015001b7213 */ /* 0x000fe40000000000 */
[----:B------:R-:W-:Y:S02]  /*12af0*/  ISETP.GE.AND P4, PT, R21, RZ, PT ;  /* 0x000000ff1500720c */ /* 0x000fe40003f86270 */
[----:B----4-:R-:W-:Y:S01]  /*12b00*/  IABS R11, R20 ;  /* 0x00000014000b7213 */ /* 0x010fe20000000000 */
[----:B-----5:R-:W-:Y:S04]  /*12b10*/  STL [R1+0x4a70], R3 ;  /* 0x004a700301007387 */ /* 0x020fe80000100800 */
[----:B------:R-:W4:Y:S04]  /*12b20*/  LDL.LU R17, [R1+0x584] ;  /* 0x0005840001117983 */ /* 0x000f280000300800 */
[----:B------:R0:W-:Y:S04]  /*12b30*/  STL [R1+0x2c], R8 ;  /* 0x00002c0801007387 */ /* 0x0001e80000100800 */
[----:B0-----:R-:W5:Y:S04]  /*12b40*/  LDL.LU R8, [R1+0x58c] ;  /* 0x00058c0001087983 */ /* 0x001f680000300800 */
[----:B------:R-:W5:Y:S04]  /*12b50*/  LDL.LU R20, [R1+0x590] ;  /* 0x0005900001147983 */ /* 0x000f680000300800 */
[----:B------:R-:W5:Y:S04]  /*12b60*/  LDL.LU R15, [R1+0x594] ;  /* 0x00059400010f7983 */ /* 0x000f680000300800 */
[----:B------:R-:W5:Y:S01]  /*12b70*/  LDL.LU R21, [R1+0x598] ;  /* 0x0005980001157983 */ /* 0x000f620000300800 */
[----:B------:R-:W-:Y:S01]  /*12b80*/  ISETP.GT.U32.AND P3, PT, R0, R22, PT ;  /* 0x000000160000720c */ /* 0x000fe20003f64070 */
[----:B------:R-:W-:-:S04]  /*12b90*/  IMAD.HI.U32 R5, R13, R27, RZ ;  /* 0x0000001b0d057227 */ /* 0x000fc800078e00ff */
[----:B------:R-:W-:Y:S01]  /*12ba0*/  IMAD.MOV R5, RZ, RZ, -R5 ;  /* 0x000000ffff057224 */ /* 0x000fe200078e0a05 */
[----:B--2---:R-:W-:-:S03]  /*12bb0*/  IABS R7, R28 ;  /* 0x0000001c00077213 */ /* 0x004fc60000000000 */
[----:B------:R-:W-:Y:S01]  /*12bc0*/  IMAD R27, R0, R5, R27 ;  /* 0x00000005001b7224 */ /* 0x000fe200078e021b */
[----:B------:R-:W-:Y:S01]  /*12bd0*/  IABS R18, R29 ;  /* 0x0000001d00127213 */ /* 0x000fe20000000000 */
[----:B------:R-:W-:-:S04]  /*12be0*/  IMAD.HI.U32 R6, R13, R7, RZ ;  /* 0x000000070d067227 */ /* 0x000fc800078e00ff */
[----:B------:R-:W-:Y:S01]  /*12bf0*/  @!P3 IMAD.IADD R22, R22, 0x1, -R0 ;  /* 0x000000011616b824 */ /* 0x000fe200078e0a00 */
[----:B------:R-:W-:Y:S01]  /*12c00*/  ISETP.GT.U32.AND P3, PT, R0, R27, PT ;  /* 0x0000001b0000720c */ /* 0x000fe20003f64070 */
        /* <DEDUP_REMOVED lines=8> */
[----:B------:R-:W-:Y:S02]  /*12c90*/  IABS R5, R23 ;  /* 0x0000001700057213 */ /* 0x000fe40000000000 */
[----:B------:R-:W-:-:S07]  /*12ca0*/  IABS R23, R26 ;  /* 0x0000001a00177213 */ /* 0x000fce0000000000 */
[--C-:B------:R-:W-:Y:S02]  /*12cb0*/  @!P3 IMAD.IADD R7, R7, 0x1, -R0.reuse ;  /* 0x000000010707b824 */ /* 0x100fe400078e0a00 */
[----:B------:R-:W-:Y:S02]  /*12cc0*/  @!P2 IMAD.IADD R18, R18, 0x1, -R0 ;  /* 0x000000011212a824 */ /* 0x000fe400078e0a00 */
[C---:B------:R-:W-:Y:S01]  /*12cd0*/  IMAD.HI.U32 R2, R13.reuse, R23, RZ ;  /* 0x000000170d027227 */ /* 0x040fe200078e00ff */
[C---:B------:R-:W-:Y:S02]  /*12ce0*/  ISETP.GT.U32.AND P3, PT, R0.reuse, R7, PT ;  /* 0x000000070000720c */ /* 0x040fe40003f64070 */
[----:B------:R-:W-:Y:S01]  /*12cf0*/  ISETP.GT.U32.AND P2, PT, R0, R18, PT ;  /* 0x000000120000720c */ /* 0x000fe20003f44070 */
[----:B------:R-:W-:-:S04]  /*12d00*/  IMAD.HI.U32 R6, R13, R5, RZ ;  /* 0x000000050d067227 */ /* 0x000fc800078e00ff */
[----:B------:R-:W-:Y:S02]  /*12d10*/  IMAD.MOV R2, RZ, RZ, -R2 ;  /* 0x000000ffff027224 */ /* 0x000fe400078e0a02 */
[----:B------:R-:W-:Y:S02]  /*12d20*/  IMAD.MOV R6, RZ, RZ, -R6 ;  /* 0x000000ffff067224 */ /* 0x000fe400078e0a06 */
[C---:B------:R-:W-:Y:S02]  /*12d30*/  IMAD R23, R0.reuse, R2, R23 ;  /* 0x0000000200177224 */ /* 0x040fe400078e0217 */
[C---:B------:R-:W-:Y:S02]  /*12d40*/  IMAD R5, R0.reuse, R6, R5 ;  /* 0x0000000600057224 */ /* 0x040fe400078e0205 */
[--C-:B------:R-:W-:Y:S01]  /*12d50*/  @!P3 IMAD.IADD R7, R7, 0x1, -R0.reuse ;  /* 0x000000010707b824 */ /* 0x100fe200078e0a00 */
[----:B------:R-:W-:Y:S01]  /*12d60*/  ISETP.GT.U32.AND P3, PT, R0, R23, PT ;  /* 0x000000170000720c */ /* 0x000fe20003f64070 */
[----:B------:R-:W-:Y:S01]  /*12d70*/  @!P2 IMAD.IADD R18, R18, 0x1, -R0 ;  /* 0x000000011212a824 */ /* 0x000fe200078e0a00 */
[----:B------:R-:W-:Y:S01]  /*12d80*/  IABS R9, R3 ;  /* 0x0000000300097213 */ /* 0x000fe20000000000 */
[----:B------:R-:W-:Y:S01]  /*12d90*/  IMAD.HI.U32 R10, R13, R11, RZ ;  /* 0x0000000b0d0a7227 */ /* 0x000fe200078e00ff */
[----:B---3--:R-:W-:-:S02]  /*12da0*/  IABS R2, R14 ;  /* 0x0000000e00027213 */ /* 0x008fc40000000000 */
[----:B------:R-:W-:Y:S01]  /*12db0*/  ISETP.GT.U32.AND P2, PT, R0, R5, PT ;  /* 0x000000050000720c */ /* 0x000fe20003f44070 */
[----:B------:R-:W-:Y:S02]  /*12dc0*/  IMAD.MOV R10, RZ, RZ, -R10 ;  /* 0x000000ffff0a7224 */ /* 0x000fe400078e0a0a */
[----:B------:R-:W-:-:S04]  /*12dd0*/  IMAD.HI.U32 R16, R13, R9, RZ ;  /* 0x000000090d107227 */ /* 0x000fc800078e00ff */
[----:B------:R-:W-:Y:S01]  /*12de0*/  IMAD.HI.U32 R26, R13, R2, RZ ;  /* 0x000000020d1a7227 */ /* 0x000fe200078e00ff */
[----:B------:R-:W-:-:S03]  /*12df0*/  IABS R6, R12 ;  /* 0x0000000c00067213 */ /* 0x000fc60000000000 */
[----:B------:R-:W-:Y:S01]  /*12e00*/  IMAD R11, R0, R10, R11 ;  /* 0x0000000a000b7224 */ /* 0x000fe200078e020b */
[----:B------:R-:W-:Y:S01]  /*12e10*/  IABS R10, R4 ;  /* 0x00000004000a7213 */ /* 0x000fe20000000000 */
[----:B------:R-:W-:Y:S02]  /*12e20*/  IMAD.MOV R16, RZ, RZ, -R16 ;  /* 0x000000ffff107224 */ /* 0x000fe400078e0a10 */
[----:B------:R-:W-:Y:S02]  /*12e30*/  IMAD.MOV R26, RZ, RZ, -R26 ;  /* 0x000000ffff1a7224 */ /* 0x000fe400078e0a1a */
[--C-:B------:R-:W-:Y:S01]  /*12e40*/  @!P3 IMAD.IADD R23, R23, 0x1, -R0.reuse ;  /* 0x000000011717b824 */ /* 0x100fe200078e0a00 */
[----:B------:R-:W-:Y:S01]  /*12e50*/  ISETP.GE.AND P3, PT, R28, RZ, PT ;  /* 0x000000ff1c00720c */ /* 0x000fe20003f66270 */
[C---:B------:R-:W-:Y:S02]  /*12e60*/  IMAD R9, R0.reuse, R16, R9 ;  /* 0x0000001000097224 */ /* 0x040fe400078e0209 */
[----:B------:R-:W-:Y:S01]  /*12e70*/  @!P2 IMAD.IADD R5, R5, 0x1, -R0 ;  /* 0x000000010505a824 */ /* 0x000fe200078e0a00 */
[----:B------:R-:W-:Y:S01]  /*12e80*/  ISETP.GE.AND P2, PT, R29, RZ, PT ;  /* 0x000000ff1d00720c */ /* 0x000fe20003f46270 */
[----:B------:R-:W-:-:S02]  /*12e90*/  IMAD R2, R0, R26, R2 ;  /* 0x0000001a00027224 */ /* 0x000fc400078e0202 */
[C---:B------:R-:W-:Y:S01]  /*12ea0*/  IMAD.HI.U32 R19, R13.reuse, R6, RZ ;  /* 0x000000060d137227 */ /* 0x040fe200078e00ff */
[----:B------:R-:W-:Y:S03]  /*12eb0*/  STL [R1+0x4a74], R14 ;  /* 0x004a740e01007387 */ /* 0x000fe60000100800 */
[----:B------:R-:W-:Y:S01]  /*12ec0*/  IMAD.HI.U32 R16, R13, R10, RZ ;  /* 0x0000000a0d107227 */ /* 0x000fe200078e00ff */
[----:B------:R0:W-:Y:S03]  /*12ed0*/  STL [R1+0x4a7c], R12 ;  /* 0x004a7c0c01007387 */ /* 0x0001e60000100800 */
[----:B------:R-:W-:Y:S02]  /*12ee0*/  IMAD.MOV R19, RZ, RZ, -R19 ;  /* 0x000000ffff137224 */ /* 0x000fe400078e0a13 */
[----:B------:R-:W-:-:S02]  /*12ef0*/  IMAD.MOV R16, RZ, RZ, -R16 ;  /* 0x000000ffff107224 */ /* 0x000fc400078e0a10 */
[C---:B------:R-:W-:Y:S02]  /*12f00*/  IMAD R6, R0.reuse, R19, R6 ;  /* 0x0000001300067224 */ /* 0x040fe400078e0206 */
[----:B------:R-:W-:Y:S01]  /*12f10*/  IMAD R10, R0, R16, R10 ;  /* 0x00000010000a7224 */ /* 0x000fe200078e020a */
[----:B----4-:R-:W-:Y:S02]  /*12f20*/  IABS R19, R17 ;  /* 0x0000001100137213 */ /* 0x010fe40000000000 */
[----:B-----5:R-:W-:Y:S02]  /*12f30*/  IABS R28, R8 ;  /* 0x00000008001c7213 */ /* 0x020fe40000000000 */
[----:B------:R-:W-:Y:S02]  /*12f40*/  IABS R26, R20 ;  /* 0x00000014001a7213 */ /* 0x000fe40000000000 */
[----:B------:R-:W-:Y:S01]  /*12f50*/  IABS R29, R15 ;  /* 0x0000000f001d7213 */ /* 0x000fe20000000000 */
[----:B------:R-:W-:-:S04]  /*12f60*/  IMAD.HI.U32 R3, R13, R28, RZ ;  /* 0x0000001c0d037227 */ /* 0x000fc800078e00ff */
[----:B0-----:R-:W-:Y:S01]  /*12f70*/  IMAD.HI.U32 R12, R13, R26, RZ ;  /* 0x0000001a0d0c7227 */ /* 0x001fe200078e00ff */
[----:B------:R-:W-:-:S03]  /*12f80*/  IABS R16, R21 ;  /* 0x0000001500107213 */ /* 0x000fc60000000000 */
[----:B------:R-:W-:-:S04]  /*12f90*/  IMAD.HI.U32 R25, R13, R29, RZ ;  /* 0x0000001d0d197227 */ /* 0x000fc800078e00ff */
[----:B------:R-:W-:Y:S02]  /*12fa0*/  IMAD.MOV R3, RZ, RZ, -R3 ;  /* 0x000000ffff037224 */ /* 0x000fe400078e0a03 */
[----:B------:R-:W-:Y:S02]  /*12fb0*/  IMAD.MOV R12, RZ, RZ, -R12 ;  /* 0x000000ffff0c7224 */ /* 0x000fe400078e0a0c */
[----:B------:R-:W-:Y:S02]  /*12fc0*/  IMAD.MOV R25, RZ, RZ, -R25 ;  /* 0x000000ffff197224 */ /* 0x000fe400078e0a19 */
[----:B------:R-:W-:Y:S02]  /*12fd0*/  IMAD R28, R0, R3, R28 ;  /* 0x00000003001c7224 */ /* 0x000fe400078e021c */
[----:B------:R-:W-:-:S04]  /*12fe0*/  IMAD.HI.U32 R14, R13, R16, RZ ;  /* 0x000000100d0e7227 */ /* 0x000fc800078e00ff */
[----:B------:R-:W-:-:S04]  /*12ff0*/  IMAD.HI.U32 R3, R13, R19, RZ ;  /* 0x000000130d037227 */ /* 0x000fc800078e00ff */
[C---:B------:R-:W-:Y:S02]  /*13000*/  IMAD R26, R0.reuse, R12, R26 ;  /* 0x0000000c001a7224 */ /* 0x040fe400078e021a */
[----:B------:R-:W2:Y:S01]  /*13010*/  LDL.LU R12, [R1+0x4a7c] ;  /* 0x004a7c00010c7983 */ /* 0x000ea20000300800 */
[----:B------:R-:W-:-:S03]  /*13020*/  IMAD R13, R0, R25, R29 ;  /* 0x00000019000d7224 */ /* 0x000fc600078e021d */
[----:B------:R-:W3:Y:S01]  /*13030*/  LDL.LU R25, [R1+0x4a78] ;  /* 0x004a780001197983 */ /* 0x000ee20000300800 */
[----:B------:R-:W-:Y:S02]  /*13040*/  IMAD.MOV R14, RZ, RZ, -R14 ;  /* 0x000000ffff0e7224 */ /* 0x000fe400078e0a0e */
[----:B------:R-:W-:Y:S02]  /*13050*/  @!P1 IMAD.MOV R22, RZ, RZ, -R22 ;  /* 0x000000ffff169224 */ /* 0x000fe400078e0a16 */
[----:B------:R-:W-:Y:S02]  /*13060*/  IMAD R16, R0, R14, R16 ;  /* 0x0000000e00107224 */ /* 0x000fe400078e0210 */
[----:B------:R-:W4:Y:S01]  /*13070*/  LDL.LU R14, [R1+0x4a74] ;  /* 0x004a7400010e7983 */ /* 0x000f220000300800 */
[----:B------:R-:W-:-:S03]  /*13080*/  IMAD.MOV R29, RZ, RZ, -R3 ;  /* 0x000000ffff1d7224 */ /* 0x000fc600078e0a03 */
[----:B------:R-:W5:Y:S04]  /*13090*/  LDL.LU R3, [R1+0x4a70] ;  /* 0x004a700001037983 */ /* 0x000f680000300800 */
[----:B------:R0:W-:Y:S04]  /*130a0*/  STL [R1+0x4a04], R22 ;  /* 0x004a041601007387 */ /* 0x0001e80000100800 */
[----:B0-----:R-:W2:Y:S01]  /*130b0*/  LDL.LU R22, [R1+0x574] ;  /* 0x0005740001167983 */ /* 0x001ea20000300800 */
[----:B------:R-:W-:-:S05]  /*130c0*/  @!P0 IMAD.MOV R24, RZ, RZ, -R24 ;  /* 0x000000ffff188224 */ /* 0x000fca00078e0a18 */
[----:B------:R0:W-:Y:S04]  /*130d0*/  STL [R1+0x4a08], R24 ;  /* 0x004a081801007387 */ /* 0x0001e80000100800 */
[----:B0-----:R-:W4:Y:S01]  /*130e0*/  LDL.LU R24, [R1+0x570] ;  /* 0x0005700001187983 */ /* 0x001f220000300800 */
[----:B------:R-:W-:-:S13]  /*130f0*/  ISETP.GT.U32.AND P5, PT, R0, R27, PT ;  /* 0x0000001b0000720c */ /* 0x000fda0003fa4070 */
[----:B------:R-:W-:Y:S01]  /*13100*/  @!P5 IMAD.IADD R27, R27, 0x1, -R0 ;  /* 0x000000011b1bd824 */ /* 0x000fe200078e0a00 */
[----:B------:R-:W-:-:S13]  /*13110*/  ISETP.GT.U32.AND P5, PT, R0, R11, PT ;  /* 0x0000000b0000720c */ /* 0x000fda0003fa4070 */
[----:B------:R-:W-:Y:S01]  /*13120*/  @!P5 IMAD.IADD R11, R11, 0x1, -R0 ;  /* 0x000000010b0bd824 */ /* 0x000fe200078e0a00 */
[----:B------:R-:W-:Y:S01]  /*13130*/  ISETP.GT.U32.AND P5, PT, R0, R9, PT ;  /* 0x000000090000720c */ /* 0x000fe20003fa4070 */
[----:B---3--:R-:W-:-:S05]  /*13140*/  @!P6 IMAD.MOV R25, RZ, RZ, -R25 ;  /* 0x000000ffff19e224 */ /* 0x008fca00078e0a19 */
[----:B------:R0:W-:Y:S04]  /*13150*/  STL [R1+0x4a0c], R25 ;  /* 0x004a0c1901007387 */ /* 0x0001e80000100800 */
[----:B0-----:R-:W3:Y:S03]  /*13160*/  LDL.LU R25, [R1+0x56c] ;  /* 0x00056c0001197983 */ /* 0x001ee60000300800 */
[----:B------:R-:W-:Y:S01]  /*13170*/  @!P5 IMAD.IADD R9, R9, 0x1, -R0 ;  /* 0x000000010909d824 */ /* 0x000fe200078e0a00 */
[C---:B------:R-:W-:Y:S02]  /*13180*/  ISETP.GT.U32.AND P5, PT, R0.reuse, R2, PT ;  /* 0x000000020000720c */ /* 0x040fe40003fa4070 */
[----:B------:R-:W-:-:S02]  /*13190*/  ISETP.GT.U32.AND P1, PT, R0, R11, PT ;  /* 0x0000000b0000720c */ /* 0x000fc40003f24070 */
[----:B------:R-:W-:-:S09]  /*131a0*/  ISETP.GT.U32.AND P0, PT, R0, R5, PT ;  /* 0x000000050000720c */ /* 0x000fd20003f04070 */
[--C-:B------:R-:W-:Y:S01]  /*131b0*/  @!P5 IMAD.IADD R2, R2, 0x1, -R0.reuse ;  /* 0x000000010202d824 */ /* 0x100fe200078e0a00 */
[C---:B------:R-:W-:Y:S01]  /*131c0*/  ISETP.GT.U32.AND P5, PT, R0.reuse, R6, PT ;  /* 0x000000060000720c */ /* 0x040fe20003fa4070 */
[--C-:B------:R-:W-:Y:S01]  /*131d0*/  @!P1 IMAD.IADD R11, R11, 0x1, -R0.reuse ;  /* 0x000000010b0b9824 */ /* 0x100fe200078e0a00 */
[C---:B------:R-:W-:Y:S01]  /*131e0*/  ISETP.GT.U32.AND P1, PT, R0.reuse, R28, PT ;  /* 0x0000001c0000720c */ /* 0x040fe20003f24070 */
[----:B------:R-:W-:Y:S01]  /*131f0*/  @!P0 IMAD.IADD R5, R5, 0x1, -R0 ;  /* 0x0000000105058824 */ /* 0x000fe200078e0a00 */
[----:B------:R-:W-:-:S09]  /*13200*/  ISETP.GT.U32.AND P0, PT, R0, R26, PT ;  /* 0x0000001a0000720c */ /* 0x000fd20003f04070 */
[--C-:B------:R-:W-:Y:S01]  /*13210*/  @!P5 IMAD.IADD R6, R6, 0x1, -R0.reuse ;  /* 0x000000010606d824 */ /* 0x100fe200078e0a00 */
[----:B------:R-:W-:Y:S01]  /*13220*/  ISETP.GT.U32.AND P5, PT, R0, R23, PT ;  /* 0x000000170000720c */ /* 0x000fe20003fa4070 */
[--C-:B------:R-:W-:Y:S01]  /*13230*/  @!P1 IMAD.IADD R28, R28, 0x1, -R0.reuse ;  /* 0x000000011c1c9824 */ /* 0x100fe200078e0a00 */
[----:B--2---:R-:W-:Y:S01]  /*13240*/  ISETP.GE.AND P1, PT, R22, RZ, PT ;  /* 0x000000ff1600720c */ /* 0x004fe20003f26270 */
[----:B------:R-:W-:Y:S02]  /*13250*/  @!P0 IMAD.IADD R26, R26, 0x1, -R0 ;  /* 0x000000011a1a8824 */ /* 0x000fe400078e0a00 */
[----:B------:R-:W-:Y:S01]  /*13260*/  @!P4 IMAD.MOV R27, RZ, RZ, -R27 ;  /* 0x000000ffff1bc224 */ /* 0x000fe200078e0a1b */
[----:B------:R-:W-:Y:S01]  /*13270*/  ISETP.GT.U32.AND P4, PT, R0, R9, PT ;  /* 0x000000090000720c */ /* 0x000fe20003f84070 */
[----:B------:R-:W-:-:S06]  /*13280*/  @!P3 IMAD.MOV R7, RZ, RZ, -R7 ;  /* 0x000000ffff07b224 */ /* 0x000fcc00078e0a07 */
[----:B------:R-:W-:Y:S01]  /*13290*/  @!P5 IMAD.IADD R23, R23, 0x1, -R0 ;  /* 0x000000011717d824 */ /* 0x000fe200078e0a00 */
[----:B------:R-:W-:-:S03]  /*132a0*/  ISETP.GT.U32.AND P3, PT, R0, R10, PT ;  /* 0x0000000a0000720c */ /* 0x000fc60003f64070 */
[----:B------:R-:W-:Y:S01]  /*132b0*/  @!P1 IMAD.MOV R23, RZ, RZ, -R23 ;  /* 0x000000ffff179224 */ /* 0x000fe200078e0a17 */
[C---:B------:R-:W-:Y:S02]  /*132c0*/  ISETP.GT.U32.AND P1, PT, R0.reuse, R26, PT ;  /* 0x0000001a0000720c */ /* 0x040fe40003f24070 */
[C---:B------:R-:W-:Y:S01]  /*132d0*/  ISETP.GT.U32.AND P6, PT, R0.reuse, R6, PT ;  /* 0x000000060000720c */ /* 0x040fe20003fc4070 */
[----:B------:R-:W-:Y:S01]  /*132e0*/  @!P2 IMAD.MOV R18, RZ, RZ, -R18 ;  /* 0x000000ffff12a224 */ /* 0x000fe200078e0a12 */
[C---:B------:R-:W-:Y:S02]  /*132f0*/  ISETP.GT.U32.AND P2, PT, R0.reuse, R2, PT ;  /* 0x000000020000720c */ /* 0x040fe40003f44070 */
[C---:B------:R-:W-:Y:S01]  /*13300*/  ISETP.GT.U32.AND P5, PT, R0.reuse, R13, PT ;  /* 0x0000000d0000720c */ /* 0x040fe20003fa4070 */
[--C-:B------:R-:W-:Y:S01]  /*13310*/  @!P4 IMAD.IADD R9, R9, 0x1, -R0.reuse ;  /* 0x000000010909c824 */ /* 0x100fe200078e0a00 */
[----:B------:R-:W-:Y:S01]  /*13320*/  ISETP.GT.U32.AND P4, PT, R0, R16, PT ;  /* 0x000000100000720c */ /* 0x000fe20003f84070 */
[----:B------:R-:W-:Y:S01]  /*13330*/  @!P3 IMAD.IADD R10, R10, 0x1, -R0 ;  /* 0x000000010a0ab824 */ /* 0x000fe200078e0a00 */
[----:B----4-:R-:W-:Y:S01]  /*13340*/  ISETP.GE.AND P3, PT, R24, RZ, PT ;  /* 0x000000ff1800720c */ /* 0x010fe20003f66270 */
[----:B------:R-:W-:-:S02]  /*13350*/  IMAD R19, R0, R29, R19 ;  /* 0x0000001d00137224 */ /* 0x000fc400078e0213 */
[--C-:B------:R-:W-:Y:S01]  /*13360*/  @!P1 IMAD.IADD R26, R26, 0x1, -R0.reuse ;  /* 0x000000011a1a9824 */ /* 0x100fe200078e0a00 */
[----:B------:R-:W-:Y:S02]  /*13370*/  ISETP.GE.AND P1, PT, R20, RZ, PT ;  /* 0x000000ff1400720c */ /* 0x000fe40003f26270 */
[----:B------:R-:W0:Y:S01]  /*13380*/  S2R R20, SR_TID.X ;  /* 0x0000000000147919 */ /* 0x000e220000002100 */
[--C-:B------:R-:W-:Y:S01]  /*13390*/  @!P6 IMAD.IADD R6, R6, 0x1, -R0.reuse ;  /* 0x000000010606e824 */ /* 0x100fe200078e0a00 */
[----:B------:R-:W-:Y:S01]  /*133a0*/  ISETP.GT.U32.AND P6, PT, R0, R19, PT ;  /* 0x000000130000720c */ /* 0x000fe20003fc4070 */
[--C-:B------:R-:W-:Y:S01]  /*133b0*/  @!P2 IMAD.IADD R2, R2, 0x1, -R0.reuse ;  /* 0x000000010202a824 */ /* 0x100fe200078e0a00 */
[----:B-----5:R-:W-:Y:S01]  /*133c0*/  ISETP.GE.AND P0, PT, R3, RZ, PT ;  /* 0x000000ff0300720c */ /* 0x020fe20003f06270 */
[--C-:B------:R-:W-:Y:S01]  /*133d0*/  @!P5 IMAD.IADD R13, R13, 0x1, -R0.reuse ;  /* 0x000000010d0dd824 */ /* 0x100fe200078e0a00 */
[----:B------:R-:W-:Y:S01]  /*133e0*/  ISETP.GE.AND P5, PT, R14, RZ, PT ;  /* 0x000000ff0e00720c */ /* 0x000fe20003fa6270 */
[----:B------:R-:W-:Y:S01]  /*133f0*/  STL [R1+0x4a10], R27 ;  /* 0x004a101b01007387 */ /* 0x000fe20000100800 */
[----:B------:R-:W-:Y:S01]  /*13400*/  @!P4 IMAD.IADD R16, R16, 0x1, -R0 ;  /* 0x000000011010c824 */ /* 0x000fe200078e0a00 */
[----:B------:R-:W-:-:S02]  /*13410*/  ISETP.GE.AND P4, PT, R12, RZ, PT ;  /* 0x000000ff0c00720c */ /* 0x000fc40003f86270 */
[----:B------:R-:W-:Y:S01]  /*13420*/  STL [R1+0x4a14], R18 ;  /* 0x004a141201007387 */ /* 0x000fe20000100800 */
[----:B------:R-:W-:Y:S01]  /*13430*/  @!P3 IMAD.MOV R5, RZ, RZ, -R5 ;  /* 0x000000ffff05b224 */ /* 0x000fe200078e0a05 */
[C---:B------:R-:W-:Y:S02]  /*13440*/  ISETP.GT.U32.AND P3, PT, R0.reuse, R28, PT ;  /* 0x0000001c0000720c */ /* 0x040fe40003f64070 */
[----:B------:R1:W-:Y:S01]  /*13450*/  STL [R1+0x4a24], R7 ;  /* 0x004a240701007387 */ /* 0x0003e20000100800 */
[----:B------:R-:W-:Y:S02]  /*13460*/  @!P6 IMAD.IADD R19, R19, 0x1, -R0 ;  /* 0x000000011313e824 */ /* 0x000fe400078e0a00 */
[----:B------:R-:W-:Y:S01]  /*13470*/  @!P0 IMAD.MOV R9, RZ, RZ, -R9 ;  /* 0x000000ffff098224 */ /* 0x000fe200078e0a09 */
[----:B-1----:R-:W1:Y:S01]  /*13480*/  LDC R7, c[0x0][0x23c] ;  /* 0x00008f00ff077b82 */ /* 0x002e620000000800 */
[----:B------:R-:W-:Y:S01]  /*13490*/  @!P5 IMAD.MOV R2, RZ, RZ, -R2 ;  /* 0x000000ffff02d224 */ /* 0x000fe200078e0a02 */
[C---:B------:R-:W-:Y:S01]  /*134a0*/  ISETP.GT.U32.AND P0, PT, R0.reuse, R13, PT ;  /* 0x0000000d0000720c */ /* 0x040fe20003f04070 */
[----:B------:R-:W-:Y:S01]  /*134b0*/  @!P4 IMAD.MOV R6, RZ, RZ, -R6 ;  /* 0x000000ffff06c224 */ /* 0x000fe200078e0a06 */
[----:B------:R-:W-:-:S03]  /*134c0*/  ISETP.GT.U32.AND P5, PT, R0, R16, PT ;  /* 0x000000100000720c */ /* 0x000fc60003fa4070 */
[--C-:B------:R-:W-:Y:S01]  /*134d0*/  @!P3 IMAD.IADD R28, R28, 0x1, -R0.reuse ;  /* 0x000000011c1cb824 */ /* 0x100fe200078e0a00 */
[----:B------:R-:W-:Y:S01]  /*134e0*/  ISETP.GT.U32.AND P6, PT, R0, R19, PT ;  /* 0x000000130000720c */ /* 0x000fe20003fc4070 */
[----:B------:R-:W2:Y:S01]  /*134f0*/  LDL.LU R3, [R1+0x4a6c] ;  /* 0x004a6c0001037983 */ /* 0x000ea20000300800 */
[----:B------:R-:W-:Y:S02]  /*13500*/  ISETP.GE.AND P4, PT, R4, RZ, PT ;  /* 0x000000ff0400720c */ /* 0x000fe40003f86270 */
[----:B------:R-:W-:Y:S02]  /*13510*/  ISETP.GE.AND P3, PT, R8, RZ, PT ;  /* 0x000000ff0800720c */ /* 0x000fe40003f66270 */
[----:B0-----:R-:W-:Y:S01]  /*13520*/  LOP3.LUT R20, R20, 0x3f, RZ, 0xc0, !PT ;  /* 0x0000003f14147812 */ /* 0x001fe200078ec0ff */
[--C-:B------:R-:W-:Y:S02]  /*13530*/  @!P0 IMAD.IADD R13, R13, 0x1, -R0.reuse ;  /* 0x000000010d0d8824 */ /* 0x100fe400078e0a00 */
[----:B------:R-:W-:-:S04]  /*13540*/  @!P5 IMAD.IADD R16, R16, 0x1, -R0 ;  /* 0x000000011010d824 */ /* 0x000fc800078e0a00 */
[----:B------:R-:W-:Y:S02]  /*13550*/  @!P6 IMAD.IADD R19, R19, 0x1, -R0 ;  /* 0x000000011313e824 */ /* 0x000fe400078e0a00 */
[----:B-1----:R-:W-:Y:S01]  /*13560*/  IMAD R4, R20, R7, RZ ;  /* 0x0000000714047224 */ /* 0x002fe200078e02ff */
[----:B------:R-:W-:Y:S02]  /*13570*/  ISETP.GE.AND P0, PT, R15, RZ, PT ;  /* 0x000000ff0f00720c */ /* 0x000fe40003f06270 */
[----:B------:R-:W-:Y:S02]  /*13580*/  ISETP.GE.AND P5, PT, R21, RZ, PT ;  /* 0x000000ff1500720c */ /* 0x000fe40003fa6270 */
[----:B---3--:R-:W-:-:S13]  /*13590*/  ISETP.GE.AND P2, PT, R25, RZ, PT ;  /* 0x000000ff1900720c */ /* 0x008fda0003f46270 */
[----:B------:R-:W-:Y:S01]  /*135a0*/  @!P2 IMAD.MOV R11, RZ, RZ, -R11 ;  /* 0x000000ffff0ba224 */ /* 0x000fe200078e0a0b */
[----:B------:R-:W-:-:S04]  /*135b0*/  ISETP.GT.U32.AND P2, PT, R0, R10, PT ;  /* 0x0000000a0000720c */ /* 0x000fc80003f44070 */
[----:B------:R-:W-:Y:S04]  /*135c0*/  STL [R1+0x4a28], R11 ;  /* 0x004a280b01007387 */ /* 0x000fe80000100800 */
[----:B------:R-:W-:Y:S05]  /*135d0*/  STL [R1+0x4a2c], R5 ;  /* 0x004a2c0501007387 */ /* 0x000fea0000100800 */
[----:B------:R-:W-:Y:S02]  /*135e0*/  @!P2 IMAD.IADD R10, R10, 0x1, -R0 ;  /* 0x000000010a0aa824 */ /* 0x000fe400078e0a00 */
[----:B------:R-:W-:Y:S01]  /*135f0*/  IMAD.MOV.U32 R0, RZ, RZ, R28 ;  /* 0x000000ffff007224 */ /* 0x000fe200078e001c */
[----:B------:R-:W-:Y:S01]  /*13600*/  STL [R1+0x4a30], R23 ;  /* 0x004a301701007387 */ /* 0x000fe20000100800 */
[----:B------:R-:W-:-:S02]  /*13610*/  @!P4 IMAD.MOV R10, RZ, RZ, -R10 ;  /* 0x000000ffff0ac224 */ /* 0x000fc400078e0a0a */
[----:B------:R-:W-:Y:S01]  /*13620*/  @!P3 IMAD.MOV R0, RZ, RZ, -R0 ;  /* 0x000000ffff00b224 */ /* 0x000fe200078e0a00 */
[----:B------:R0:W-:Y:S01]  /*13630*/  STL [R1+0x4a34], R9 ;  /* 0x004a340901007387 */ /* 0x0001e20000100800 */
[----:B------:R-:W-:-:S03]  /*13640*/  IADD3 R28, P3, R4, UR4, RZ ;  /* 0x00000004041c7c10 */ /* 0x000fc6000ff7e0ff */
[----:B------:R1:W-:Y:S04]  /*13650*/  STL [R1+0x4a38], R2 ;  /* 0x004a380201007387 */ /* 0x0003e80000100800 */
[----:B------:R-:W-:Y:S04]  /*13660*/  STL [R1+0x4a3c], R6 ;  /* 0x004a3c0601007387 */ /* 0x000fe80000100800 */
[----:B------:R-:W-:Y:S04]  /*13670*/  STL [R1+0x4a54], R10 ;  /* 0x004a540a01007387 */ /* 0x000fe80000100800 */
[----:B------:R-:W-:Y:S04]  /*13680*/  STL [R1+0x4a58], R0 ;  /* 0x004a580001007387 */ /* 0x000fe80000100800 */
[----:B------:R-:W-:Y:S04]  /*13690*/  STL [R1+0x48ec], R28 ;  /* 0x0048ec1c01007387 */ /* 0x000fe80000100800 */
[----:B0-----:R-:W3:Y:S04]  /*136a0*/  LDL.LU R9, [R1+0x3e8] ;  /* 0x0003e80001097983 */ /* 0x001ee80000300800 */
[----:B------:R-:W4:Y:S01]  /*136b0*/  LDL.LU R23, [R1+0x3e4] ;  /* 0x0003e40001177983 */ /* 0x000f220000300800 */
[----:B-1----:R-:W-:-:S03]  /*136c0*/  IMAD R2, R7, 0x40, R4 ;  /* 0x0000004007027824 */ /* 0x002fc600078e0204 */
[----:B------:R-:W5:Y:S04]  /*136d0*/  LDL.LU R5, [R1+0x3e0] ;  /* 0x0003e00001057983 */ /* 0x000f680000300800 */
        /* <DEDUP_REMOVED lines=11> */
[----:B------:R-:W5:Y:S01]  /*13790*/  LDL.LU R20, [R1+0x3b0] ;  /* 0x0003b00001147983 */ /* 0x000f620000300800 */
[----:B------:R-:W-:-:S02]  /*137a0*/  ISETP.GE.AND P2, PT, R17, RZ, PT ;  /* 0x000000ff1100720c */ /* 0x000fc40003f46270 */
[----:B--2---:R-:W-:Y:S01]  /*137b0*/  ISETP.NE.AND P4, PT, R3, RZ, PT ;  /* 0x000000ff0300720c */ /* 0x004fe20003f85270 */
[----:B------:R-:W2:Y:S01]  /*137c0*/  LDL.LU R4, [R1+0x3ac] ;  /* 0x0003ac0001047983 */ /* 0x000ea20000300800 */
[----:B------:R-:W-:Y:S02]  /*137d0*/  LOP3.LUT R29, RZ, R3, RZ, 0x33, !PT ;  /* 0x00000003ff1d7212 */ /* 0x000fe400078e33ff */
[----:B------:R-:W-:Y:S01]  /*137e0*/  IADD3 R3, P6, R2, UR4, RZ ;  /* 0x0000000402037c10 */ /* 0x000fe2000ffde0ff */
[----:B------:R-:W2:Y:S01]  /*137f0*/  LDL.LU R17, [R1+0x444] ;  /* 0x0004440001117983 */ /* 0x000ea20000300800 */
[----:B------:R-:W-:Y:S01]  /*13800*/  @!P1 IMAD.MOV R26, RZ, RZ, -R26 ;  /* 0x000000ffff1a9224 */ /* 0x000fe200078e0a1a */
[----:B------:R-:W-:Y:S01]  /*13810*/  UIMAD UR38, UR38, 0x5d, URZ ;  /* 0x0000005d262678a4 */ /* 0x000fe2000f8e023f */
[----:B------:R-:W-:Y:S01]  /*13820*/  @!P0 IMAD.MOV R13, RZ, RZ, -R13 ;  /* 0x000000ffff0d8224 */ /* 0x000fe200078e0a0d */
[----:B------:R-:W2:Y:S01]  /*13830*/  LDL.LU R8, [R1+0x440] ;  /* 0x0004400001087983 */ /* 0x000ea20000300800 */
[----:B------:R-:W-:Y:S01]  /*13840*/  @!P5 IMAD.MOV R16, RZ, RZ, -R16 ;  /* 0x000000ffff10d224 */ /* 0x000fe200078e0a10 */
[----:B------:R-:W-:Y:S01]  /*13850*/  UIMAD UR39, UR39, 0x5c, URZ ;  /* 0x0000005c272778a4 */ /* 0x000fe2000f8e023f */
[----:B------:R-:W-:Y:S01]  /*13860*/  @!P2 IMAD.MOV R19, RZ, RZ, -R19 ;  /* 0x000000ffff13a224 */ /* 0x000fe200078e0a13 */
[----:B------:R3:W-:Y:S01]  /*13870*/  STL [R1+0x48f0], R3 ;  /* 0x0048f00301007387 */ /* 0x0007e20000100800 */
[----:B------:R-:W-:-:S02]  /*13880*/  UIMAD UR40, UR40, 0x5b, URZ ;  /* 0x0000005b282878a4 */ /* 0x000fc4000f8e023f */
[----:B------:R-:W-:Y:S01]  /*13890*/  UIMAD UR41, UR41, 0x5a, URZ ;  /* 0x0000005a292978a4 */ /* 0x000fe2000f8e023f */
[----:B------:R-:W-:Y:S01]  /*138a0*/  STL [R1+0x4a5c], R26 ;  /* 0x004a5c1a01007387 */ /* 0x000fe20000100800 */
[----:B------:R-:W-:Y:S02]  /*138b0*/  UIMAD UR42, UR42, 0x59, URZ ;  /* 0x000000592a2a78a4 */ /* 0x000fe4000f8e023f */
[----:B------:R-:W-:Y:S01]  /*138c0*/  UIMAD UR43, UR43, 0x58, URZ ;  /* 0x000000582b2b78a4 */ /* 0x000fe2000f8e023f */
[----:B------:R-:W-:Y:S01]  /*138d0*/  STL [R1+0x4a60], R13 ;  /* 0x004a600d01007387 */ /* 0x000fe20000100800 */
[----:B------:R-:W-:Y:S02]  /*138e0*/  UIMAD UR44, UR44, 0x57, URZ ;  /* 0x000000572c2c78a4 */ /* 0x000fe4000f8e023f */
[----:B------:R-:W-:Y:S01]  /*138f0*/  UIMAD UR45, UR45, 0x56, URZ ;  /* 0x000000562d2d78a4 */ /* 0x000fe2000f8e023f */
[----:B------:R-:W-:Y:S01]  /*13900*/  STL [R1+0x4a64], R16 ;  /* 0x004a641001007387 */ /* 0x000fe20000100800 */
[----:B------:R-:W-:-:S02]  /*13910*/  UIMAD UR46, UR46, 0x55, URZ ;  /* 0x000000552e2e78a4 */ /* 0x000fc4000f8e023f */
[----:B------:R-:W-:Y:S01]  /*13920*/  UIMAD UR47, UR47, 0x54, URZ ;  /* 0x000000542f2f78a4 */ /* 0x000fe2000f8e023f */
[----:B------:R-:W-:Y:S01]  /*13930*/  STL [R1+0x4a68], R19 ;  /* 0x004a681301007387 */ /* 0x000fe20000100800 */
[----:B------:R-:W-:Y:S02]  /*13940*/  UIMAD UR50, UR50, 0x53, URZ ;  /* 0x00000053323278a4 */ /* 0x000fe4000f8e023f */
[----:B------:R-:W-:Y:S02]  /*13950*/  UIMAD UR51, UR51, 0x52, URZ ;  /* 0x00000052333378a4 */ /* 0x000fe4000f8e023f */
[----:B------:R-:W-:Y:S02]  /*13960*/  UIMAD UR52, UR52, 0x51, URZ ;  /* 0x00000051343478a4 */ /* 0x000fe4000f8e023f */
[----:B------:R-:W-:Y:S02]  /*13970*/  UIMAD UR53, UR53, 0x50, URZ ;  /* 0x00000050353578a4 */ /* 0x000fe4000f8e023f */
[----:B------:R-:W-:-:S02]  /*13980*/  UIMAD UR54, UR54, 0x4f, URZ ;  /* 0x0000004f363678a4 */ /* 0x000fc4000f8e023f */
[----:B------:R-:W-:Y:S02]  /*13990*/  UIMAD UR55, UR55, 0x4e, URZ ;  /* 0x0000004e373778a4 */ /* 0x000fe4000f8e023f */
[----:B------:R-:W-:Y:S02]  /*139a0*/  UIMAD UR56, UR56, 0x4d, URZ ;  /* 0x0000004d383878a4 */ /* 0x000fe4000f8e023f */
[----:B------:R-:W-:Y:S02]  /*139b0*/  UIMAD UR57, UR57, 0x4c, URZ ;  /* 0x0000004c393978a4 */ /* 0x000fe4000f8e023f */
[----:B------:R-:W-:Y:S02]  /*139c0*/  UIMAD UR58, UR58, 0x4b, URZ ;  /* 0x0000004b3a3a78a4 */ /* 0x000fe4000f8e023f */
[----:B------:R-:W-:Y:S01]  /*139d0*/  UIMAD UR59, UR59, 0x4a, URZ ;  /* 0x0000004a3b3b78a4 */ /* 0x000fe2000f8e023f */
[----:B------:R-:W-:Y:S01]  /*139e0*/  ULDC UR4, c[0x0][0x238] ;  /* 0x00008e0000047ab9 */ /* 0x000fe20000000800 */
[----:B---3--:R-:W-:-:S02]  /*139f0*/  SEL R3, R29, R9, !P4 ;  /* 0x000000091d037207 */ /* 0x008fc40006000000 */
[----:B----4-:R-:W-:-:S03]  /*13a00*/  SEL R2, R29, R23, !P4 ;  /* 0x000000171d027207 */ /* 0x010fc60006000000 */
[----:B------:R0:W-:Y:S01]  /*13a10*/  STL [R1+0x3e8], R3 ;  /* 0x0003e80301007387 */ /* 0x0001e20000100800 */
[----:B-----5:R-:W-:-:S03]  /*13a20*/  SEL R0, R29, R5, !P4 ;  /* 0x000000051d007207 */ /* 0x020fc60006000000 */
[----:B------:R1:W-:Y:S01]  /*13a30*/  STL [R1+0x3e4], R2 ;  /* 0x0003e40201007387 */ /* 0x0003e20000100800 */
[----:B0-----:R-:W-:-:S03]  /*13a40*/  SEL R3, R29, R11, !P4 ;  /* 0x0000000b1d037207 */ /* 0x001fc60006000000 */
[----:B------:R0:W-:Y:S01]  /*13a50*/  STL [R1+0x3e0], R0 ;  /* 0x0003e00001007387 */ /* 0x0001e20000100800 */
[----:B-1----:R-:W-:-:S03]  /*13a60*/  SEL R2, R29, R7, !P4 ;  /* 0x000000071d027207 */ /* 0x002fc60006000000 */
[----:B------:R1:W-:Y:S04]  /*13a70*/  STL [R1+0x3dc], R3 ;  /* 0x0003dc0301007387 */ /* 0x0003e80000100800 */
[----:B------:R3:W-:Y:S01]  /*13a80*/  STL [R1+0x3d8], R2 ;  /* 0x0003d80201007387 */ /* 0x0007e20000100800 */
[C---:B0-----:R-:W-:Y:S02]  /*13a90*/  SEL R0, R29.reuse, R18, !P4 ;  /* 0x000000121d007207 */ /* 0x041fe40006000000 */
[----:B-1----:R-:W-:-:S03]  /*13aa0*/  SEL R3, R29, R27, !P4 ;  /* 0x0000001b1d037207 */ /* 0x002fc60006000000 */
[----:B------:R0:W-:Y:S01]  /*13ab0*/  STL [R1+0x3d4], R0 ;  /* 0x0003d40001007387 */ /* 0x0001e20000100800 */
[----:B---3--:R-:W-:-:S03]  /*13ac0*/  SEL R2, R29, R25, !P4 ;  /* 0x000000191d027207 */ /* 0x008fc60006000000 */
        /* <DEDUP_REMOVED lines=13> */
[----:B------:R-:W3:Y:S01]  /*13ba0*/  LDL.LU R19, [R1+0x43c] ;  /* 0x00043c0001137983 */ /* 0x000ee20000300800 */
[----:B0-----:R-:W-:-:S03]  /*13bb0*/  SEL R0, R29, R20, !P4 ;  /* 0x000000141d007207 */ /* 0x001fc60006000000 */
[----:B------:R-:W-:Y:S04]  /*13bc0*/  STL [R1+0x3b4], R2 ;  /* 0x0003b40201007387 */ /* 0x000fe80000100800 */
[----:B------:R-:W4:Y:S04]  /*13bd0*/  LDL.LU R16, [R1+0x438] ;  /* 0x0004380001107983 */ /* 0x000f280000300800 */
[----:B------:R0:W-:Y:S04]  /*13be0*/  STL [R1+0x3b0], R0 ;  /* 0x0003b00001007387 */ /* 0x0001e80000100800 */
[----:B------:R-:W5:Y:S04]  /*13bf0*/  LDL.LU R13, [R1+0x434] ;  /* 0x00043400010d7983 */ /* 0x000f680000300800 */
[----:B------:R-:W5:Y:S04]  /*13c00*/  LDL.LU R26, [R1+0x430] ;  /* 0x00043000011a7983 */ /* 0x000f680000300800 */
[----:B-1----:R-:W5:Y:S04]  /*13c10*/  LDL.LU R3, [R1+0x42c] ;  /* 0x00042c0001037983 */ /* 0x002f680000300800 */
[----:B------:R-:W5:Y:S04]  /*13c20*/  LDL.LU R28, [R1+0x38c] ;  /* 0x00038c00011c7983 */ /* 0x000f680000300800 */
[----:B0-----:R-:W5:Y:S04]  /*13c30*/  LDL.LU R0, [R1+0x388] ;  /* 0x0003880001007983 */ /* 0x001f680000300800 */
[----:B------:R-:W5:Y:S04]  /*13c40*/  LDL.LU R15, [R1+0x428] ;  /* 0x00042800010f7983 */ /* 0x000f680000300800 */
[----:B------:R-:W5:Y:S04]  /*13c50*/  LDL.LU R21, [R1+0x424] ;  /* 0x0004240001157983 */ /* 0x000f680000300800 */
[----:B------:R-:W5:Y:S01]  /*13c60*/  LDL.LU R20, [R1+0x420] ;  /* 0x0004200001147983 */ /* 0x000f620000300800 */
[----:B--2---:R-:W-:-:S02]  /*13c70*/  SEL R5, R29, R4, !P4 ;  /* 0x000000041d057207 */ /* 0x004fc40006000000 */
[C---:B------:R-:W-:Y:S02]  /*13c80*/  SEL R4, R29.reuse, R17, !P4 ;  /* 0x000000111d047207 */ /* 0x040fe40006000000 */
[C---:B------:R-:W-:Y:S01]  /*13c90*/  SEL R2, R29.reuse, R8, !P4 ;  /* 0x000000081d027207 */ /* 0x040fe20006000000 */
[----:B------:R-:W-:Y:S04]  /*13ca0*/  STL [R1+0x3ac], R5 ;  /* 0x0003ac0501007387 */ /* 0x000fe80000100800 */
[----:B------:R-:W2:Y:S04]  /*13cb0*/  LDL.LU R10, [R1+0x41c] ;  /* 0x00041c00010a7983 */ /* 0x000ea80000300800 */
[----:B------:R-:W-:Y:S04]  /*13cc0*/  STL [R1+0x3a8], R4 ;  /* 0x0003a80401007387 */ /* 0x000fe80000100800 */
[----:B------:R-:W2:Y:S04]  /*13cd0*/  LDL.LU R6, [R1+0x418] ;  /* 0x0004180001067983 */ /* 0x000ea80000300800 */
[----:B------:R0:W-:Y:S04]  /*13ce0*/  STL [R1+0x3a4], R2 ;  /* 0x0003a40201007387 */ /* 0x0001e80000100800 */
[----:B0-----:R-:W2:Y:S04]  /*13cf0*/  LDL.LU R2, [R1+0x414] ;  /* 0x0004140001027983 */ /* 0x001ea80000300800 */
[----:B------:R-:W2:Y:S04]  /*13d00*/  LDL.LU R9, [R1+0x36c] ;  /* 0x00036c0001097983 */ /* 0x000ea80000300800 */
        /* <DEDUP_REMOVED lines=13> */
[----:B------:R-:W2:Y:S01]  /*13de0*/  LDL.LU R8, [R1+0x3f4] ;  /* 0x0003f40001087983 */ /* 0x000ea20000300800 */
[----:B---3--:R-:W-:-:S02]  /*13df0*/  SEL R19, R29, R19, !P4 ;  /* 0x000000131d137207 */ /* 0x008fc40006000000 */
[----:B----4-:R-:W-:-:S03]  /*13e00*/  SEL R16, R29, R16, !P4 ;  /* 0x000000101d107207 */ /* 0x010fc60006000000 */
[----:B------:R5:W-:Y:S04]  /*13e10*/  STL [R1+0x3a0], R19 ;  /* 0x0003a01301007387 */ /* 0x000be80000100800 */
[----:B------:R0:W-:Y:S01]  /*13e20*/  STL [R1+0x39c], R16 ;  /* 0x00039c1001007387 */ /* 0x0001e20000100800 */
[C---:B-----5:R-:W-:Y:S02]  /*13e30*/  SEL R19, R29.reuse, R13, !P4 ;  /* 0x0000000d1d137207 */ /* 0x060fe40006000000 */
[C---:B0-----:R-:W-:Y:S02]  /*13e40*/  SEL R16, R29.reuse, R26, !P4 ;  /* 0x0000001a1d107207 */ /* 0x041fe40006000000 */
[C---:B------:R-:W-:Y:S01]  /*13e50*/  SEL R13, R29.reuse, R3, !P4 ;  /* 0x000000031d0d7207 */ /* 0x040fe20006000000 */
[----:B------:R-:W-:Y:S01]  /*13e60*/  STL [R1+0x398], R19 ;  /* 0x0003981301007387 */ /* 0x000fe20000100800 */
[----:B------:R-:W-:-:S03]  /*13e70*/  SEL R3, R29, R28, !P4 ;  /* 0x0000001c1d037207 */ /* 0x000fc60006000000 */
[----:B------:R-:W-:Y:S01]  /*13e80*/  STL [R1+0x394], R16 ;  /* 0x0003941001007387 */ /* 0x000fe20000100800 */
[----:B------:R-:W-:-:S03]  /*13e90*/  SEL R0, R29, R0, !P4 ;  /* 0x000000001d007207 */ /* 0x000fc60006000000 */
[----:B------:R0:W-:Y:S04]  /*13ea0*/  STL [R1+0x390], R13 ;  /* 0x0003900d01007387 */ /* 0x0001e80000100800 */
[----:B------:R1:W-:Y:S01]  /*13eb0*/  STL [R1+0x38c], R3 ;  /* 0x00038c0301007387 */ /* 0x0003e20000100800 */
[----:B0-----:R-:W-:-:S03]  /*13ec0*/  SEL R13, R29, R15, !P4 ;  /* 0x0000000f1d0d7207 */ /* 0x001fc60006000000 */
[----:B------:R0:W-:Y:S01]  /*13ed0*/  STL [R1+0x388], R0 ;  /* 0x0003880001007387 */ /* 0x0001e20000100800 */
[----:B-1----:R-:W-:-:S03]  /*13ee0*/  SEL R3, R29, R21, !P4 ;  /* 0x000000151d037207 */ /* 0x002fc60006000000 */
[----:B------:R-:W-:Y:S04]  /*13ef0*/  STL [R1+0x384], R13 ;  /* 0x0003840d01007387 */ /* 0x000fe80000100800 */
[----:B------:R-:W3:Y:S01]  /*13f00*/  LDL.LU R15, [R1+0x330] ;  /* 0x00033000010f7983 */ /* 0x000ee20000300800 */
[----:B0-----:R-:W-:-:S03]  /*13f10*/  SEL R0, R29, R20, !P4 ;  /* 0x000000141d007207 */ /* 0x001fc60006000000 */
[----:B------:R2:W-:Y:S04]  /*13f20*/  STL [R1+0x380], R3 ;  /* 0x0003800301007387 */ /* 0x0005e80000100800 */
[----:B------:R-:W4:Y:S04]  /*13f30*/  LDL.LU R21, [R1+0x3f0] ;  /* 0x0003f00001157983 */ /* 0x000f280000300800 */
[----:B------:R0:W-:Y:S04]  /*13f40*/  STL [R1+0x37c], R0 ;  /* 0x00037c0001007387 */ /* 0x0001e80000100800 */
[----:B------:R-:W5:Y:S01]  /*13f50*/  LDL.LU R20, [R1+0x328] ;  /* 0x0003280001147983 */ /* 0x000f620000300800 */
[----:B--2---:R-:W-:-:S02]  /*13f60*/  SEL R3, R29, R10, !P4 ;  /* 0x0000000a1d037207 */ /* 0x004fc40006000000 */
[----:B------:R-:W-:-:S03]  /*13f70*/  SEL R6, R29, R6, !P4 ;  /* 0x000000061d067207 */ /* 0x000fc60006000000 */
[----:B------:R1:W-:Y:S01]  /*13f80*/  STL [R1+0x378], R3 ;  /* 0x0003780301007387 */ /* 0x0003e20000100800 */
[----:B0-----:R-:W-:-:S03]  /*13f90*/  SEL R0, R29, R2, !P4 ;  /* 0x000000021d007207 */ /* 0x001fc60006000000 */
[----:B------:R-:W-:Y:S01]  /*13fa0*/  STL [R1+0x374], R6 ;  /* 0x0003740601007387 */ /* 0x000fe20000100800 */
[C---:B-1----:R-:W-:Y:S02]  /*13fb0*/  SEL R3, R29.reuse, R9, !P4 ;  /* 0x000000091d037207 */ /* 0x042fe40006000000 */
[C---:B------:R-:W-:Y:S01]  /*13fc0*/  SEL R2, R29.reuse, R23, !P4 ;  /* 0x000000171d027207 */ /* 0x040fe20006000000 */
[----:B------:R0:W-:Y:S04]  /*13fd0*/  STL [R1+0x370], R0 ;  /* 0x0003700001007387 */ /* 0x0001e80000100800 */
[----:B------:R1:W-:Y:S04]  /*13fe0*/  STL [R1+0x36c], R3 ;  /* 0x00036c0301007387 */ /* 0x0003e80000100800 */
[----:B------:R2:W-:Y:S01]  /*13ff0*/  STL [R1+0x368], R2 ;  /* 0x0003680201007387 */ /* 0x0005e20000100800 */
[----:B0-----:R-:W-:-:S02]  /*14000*/  SEL R0, R29, R5, !P4 ;  /* 0x000000051d007207 */ /* 0x001fc40006000000 */
[----:B-1----:R-:W-:-:S03]  /*14010*/  SEL R3, R29, R11, !P4 ;  /* 0x0000000b1d037207 */ /* 0x002fc60006000000 */
[----:B------:R0:W-:Y:S01]  /*14020*/  STL [R1+0x364], R0 ;  /* 0x0003640001007387 */ /* 0x0001e20000100800 */
[----:B--2---:R-:W-:-:S03]  /*14030*/  SEL R2, R29, R7, !P4 ;  /* 0x000000071d027207 */ /* 0x004fc60006000000 */
[----:B------:R1:W-:Y:S04]  /*14040*/  STL [R1+0x360], R3 ;  /* 0x0003600301007387 */ /* 0x0003e80000100800 */
[----:B------:R2:W-:Y:S01]  /*14050*/  STL [R1+0x35c], R2 ;  /* 0x00035c0201007387 */ /* 0x0005e20000100800 */
[C---:B0-----:R-:W-:Y:S02]  /*14060*/  SEL R0, R29.reuse, R18, !P4 ;  /* 0x000000121d007207 */ /* 0x041fe40006000000 */
        /* <DEDUP_REMOVED lines=16> */
[----:B------:R-:W2:Y:S01]  /*14170*/  LDL.LU R19, [R1+0x324] ;  /* 0x0003240001137983 */ /* 0x000ea20000300800 */
[----:B0-----:R-:W-:-:S03]  /*14180*/  SEL R0, R29, R8, !P4 ;  /* 0x000000081d007207 */ /* 0x001fc60006000000 */
[----:B------:R-:W-:Y:S04]  /*14190*/  STL [R1+0x338], R2 ;  /* 0x0003380201007387 */ /* 0x000fe80000100800 */
[----:B------:R-:W2:Y:S04]  /*141a0*/  LDL.LU R16, [R1+0x320] ;  /* 0x0003200001107983 */ /* 0x000ea80000300800 */
[----:B------:R0:W-:Y:S04]  /*141b0*/  STL [R1+0x334], R0 ;  /* 0x0003340001007387 */ /* 0x0001e80000100800 */
[----:B------:R-:W2:Y:S04]  /*141c0*/  LDL.LU R13, [R1+0x31c] ;  /* 0x00031c00010d7983 */ /* 0x000ea80000300800 */
[----:B------:R-:W2:Y:S04]  /*141d0*/  LDL.LU R26, [R1+0x310] ;  /* 0x00031000011a7983 */ /* 0x000ea80000300800 */
[----:B-1----:R-:W2:Y:S04]  /*141e0*/  LDL.LU R3, [R1+0x308] ;  /* 0x0003080001037983 */ /* 0x002ea80000300800 */
[----:B------:R-:W2:Y:S04]  /*141f0*/  LDL.LU R28, [R1+0x304] ;  /* 0x00030400011c7983 */ /* 0x000ea80000300800 */
[----:B0-----:R-:W2:Y:S04]  /*14200*/  LDL.LU R0, [R1+0x2fc] ;  /* 0x0002fc0001007983 */ /* 0x001ea80000300800 */
[----:B------:R-:W2:Y:S04]  /*14210*/  LDL.LU R4, [R1+0x2f8] ;  /* 0x0002f80001047983 */ /* 0x000ea80000300800 */
[----:B------:R-:W2:Y:S04]  /*14220*/  LDL.LU R17, [R1+0x2f0] ;  /* 0x0002f00001117983 */ /* 0x000ea80000300800 */
[----:B------:R-:W2:Y:S01]  /*14230*/  LDL.LU R8, [R1+0x2ec] ;  /* 0x0002ec0001087983 */ /* 0x000ea20000300800 */
[----:B---3--:R-:W-:-:S05]  /*14240*/  SEL R6, R29, R15, !P4 ;  /* 0x0000000f1d067207 */ /* 0x008fca0006000000 */
[----:B------:R0:W-:Y:S01]  /*14250*/  STL [R1+0x330], R6 ;  /* 0x0003300601007387 */ /* 0x0001e20000100800 */
[----:B----4-:R-:W-:-:S03]  /*14260*/  SEL R5, R29, R21, !P4 ;  /* 0x000000151d057207 */ /* 0x010fc60006000000 */
[----:B------:R-:W3:Y:S04]  /*14270*/  LDL.LU R10, [R1+0x2e4] ;  /* 0x0002e400010a7983 */ /* 0x000ee80000300800 */
[----:B------:R-:W-:Y:S01]  /*14280*/  STL [R1+0x32c], R5 ;  /* 0x00032c0501007387 */ /* 0x000fe20000100800 */
[----:B-----5:R-:W-:-:S03]  /*14290*/  SEL R2, R29, R20, !P4 ;  /* 0x000000141d027207 */ /* 0x020fc60006000000 */
[----:B0-----:R-:W4:Y:S04]  /*142a0*/  LDL.LU R6, [R1+0x2e0] ;  /* 0x0002e00001067983 */ /* 0x001f280000300800 */
[----:B------:R0:W-:Y:S04]  /*142b0*/  STL [R1+0x328], R2 ;  /* 0x0003280201007387 */ /* 0x0001e80000100800 */
[----:B0-----:R-:W5:Y:S04]  /*142c0*/  LDL.LU R2, [R1+0x2dc] ;  /* 0x0002dc0001027983 */ /* 0x001f680000300800 */
        /* <DEDUP_REMOVED lines=15> */
[----:B--2---:R-:W-:-:S02]  /*143c0*/  SEL R19, R29, R19, !P4 ;  /* 0x000000131d137207 */ /* 0x004fc40006000000 */
[----:B------:R-:W-:-:S03]  /*143d0*/  SEL R16, R29, R16, !P4 ;  /* 0x000000101d107207 */ /* 0x000fc60006000000 */
[----:B------:R0:W-:Y:S04]  /*143e0*/  STL [R1+0x324], R19 ;  /* 0x0003241301007387 */ /* 0x0001e80000100800 */
[----:B------:R1:W-:Y:S01]  /*143f0*/  STL [R1+0x320], R16 ;  /* 0x0003201001007387 */ /* 0x0003e20000100800 */
[C---:B0-----:R-:W-:Y:S02]  /*14400*/  SEL R19, R29.reuse, R13, !P4 ;  /* 0x0000000d1d137207 */ /* 0x041fe40006000000 */
[C---:B-1----:R-:W-:Y:S02]  /*14410*/  SEL R16, R29.reuse, R26, !P4 ;  /* 0x0000001a1d107207 */ /* 0x042fe40006000000 */
[C---:B------:R-:W-:Y:S01]  /*14420*/  SEL R13, R29.reuse, R3, !P4 ;  /* 0x000000031d0d7207 */ /* 0x040fe20006000000 */
[----:B------:R-:W-:Y:S01]  /*14430*/  STL [R1+0x31c], R19 ;  /* 0x00031c1301007387 */ /* 0x000fe20000100800 */
[----:B------:R-:W-:-:S03]  /*14440*/  SEL R3, R29, R28, !P4 ;  /* 0x0000001c1d037207 */ /* 0x000fc60006000000 */
        /* <DEDUP_REMOVED lines=9> */
[----:B0-----:R-:W2:Y:S04]  /*144e0*/  LDL.LU R4, [R1+0x278] ;  /* 0x0002780001047983 */ /* 0x001ea80000300800 */
[----:B------:R3:W-:Y:S04]  /*144f0*/  STL [R1+0x304], R3 ;  /* 0x0003040301007387 */ /* 0x0007e80000100800 */
[----:B------:R-:W2:Y:S04]  /*14500*/  LDL.LU R17, [R1+0x274] ;  /* 0x0002740001117983 */ /* 0x000ea80000300800 */
[----:B------:R5:W-:Y:S04]  /*14510*/  STL [R1+0x300], R0 ;  /* 0x0003000001007387 */ /* 0x000be80000100800 */
[----:B------:R-:W2:Y:S01]  /*14520*/  LDL.LU R8, [R1+0x270] ;  /* 0x0002700001087983 */ /* 0x000ea20000300800 */
[----:B---3--:R-:W-:-:S05]  /*14530*/  SEL R3, R29, R10, !P4 ;  /* 0x0000000a1d037207 */ /* 0x008fca0006000000 */
[----:B------:R0:W-:Y:S01]  /*14540*/  STL [R1+0x2fc], R3 ;  /* 0x0002fc0301007387 */ /* 0x0001e20000100800 */
[----:B----4-:R-:W-:-:S05]  /*14550*/  SEL R6, R29, R6, !P4 ;  /* 0x000000061d067207 */ /* 0x010fca0006000000 */
[----:B------:R-:W-:Y:S01]  /*14560*/  STL [R1+0x2f8], R6 ;  /* 0x0002f80601007387 */ /* 0x000fe20000100800 */
[C---:B-----5:R-:W-:Y:S02]  /*14570*/  SEL R0, R29.reuse, R2, !P4 ;  /* 0x000000021d007207 */ /* 0x060fe40006000000 */
[----:B0-----:R-:W-:-:S03]  /*14580*/  SEL R3, R29, R9, !P4 ;  /* 0x000000091d037207 */ /* 0x001fc60006000000 */
[----:B------:R0:W-:Y:S01]  /*14590*/  STL [R1+0x2f4], R0 ;  /* 0x0002f40001007387 */ /* 0x0001e20000100800 */
[----:B------:R-:W-:-:S03]  /*145a0*/  SEL R2, R29, R23, !P4 ;  /* 0x000000171d027207 */ /* 0x000fc60006000000 */
        /* <DEDUP_REMOVED lines=38> */
[----:B--2---:R-:W-:-:S05]  /*14810*/  SEL R5, R29, R4, !P4 ;  /* 0x000000041d057207 */ /* 0x004fca0006000000 */
[----:B------:R-:W-:Y:S01]  /*14820*/  STL [R1+0x2b4], R5 ;  /* 0x0002b40501007387 */ /* 0x000fe20000100800 */
[----:B------:R-:W-:-:S03]  /*14830*/  SEL R4, R29, R17, !P4 ;  /* 0x000000111d047207 */ /* 0x000fc60006000000 */
[----:B------:R-:W2:Y:S04]  /*14840*/  LDL.LU R10, [R1+0x244] ;  /* 0x00024400010a7983 */ /* 0x000ea80000300800 */
[----:B------:R-:W-:Y:S01]  /*14850*/  STL [R1+0x2b0], R4 ;  /* 0x0002b00401007387 */ /* 0x000fe20000100800 */
[----:B------:R-:W-:-:S03]  /*14860*/  SEL R2, R29, R8, !P4 ;  /* 0x000000081d027207 */ /* 0x000fc60006000000 */
        /* <DEDUP_REMOVED lines=43> */
[----:B------:R1:W-:Y:S04]  /*14b20*/  STL [R1+0x280], R3 ;  /* 0x0002800301007387 */ /* 0x0003e80000100800 */
[----:B------:R-:W-:Y:S01]  /*14b30*/  STL [R1+0x27c], R6 ;  /* 0x00027c0601007387 */ /* 0x000fe20000100800 */
[C---:B0-----:R-:W-:Y:S02]  /*14b40*/  SEL R0, R29.reuse, R2, !P4 ;  /* 0x000000021d007207 */ /* 0x041fe40006000000 */
[----:B-1----:R-:W-:-:S03]  /*14b50*/  SEL R3, R29, R9, !P4 ;  /* 0x000000091d037207 */ /* 0x002fc60006000000 */
[----:B------:R0:W-:Y:S01]  /*14b60*/  STL [R1+0x278], R0 ;  /* 0x0002780001007387 */ /* 0x0001e20000100800 */
[----:B------:R-:W-:-:S03]  /*14b70*/  SEL R2, R29, R23, !P4 ;  /* 0x000000171d027207 */ /* 0x000fc60006000000 */
        /* <DEDUP_REMOVED lines=30> */
[----:B------:R-:W2:Y:S04]  /*14d60*/  LDL.LU R13, [R1] ;  /* 0x00000000010d7983 */ /* 0x000ea80000300800 */
        /* <DEDUP_REMOVED lines=147> */
[----:B--2---:R-:W-:-:S05]  /*156a0*/  SEL R3, R29, R10, !P4 ;  /* 0x0000000a1d037207 */ /* 0x004fca0006000000 */
[----:B------:R1:W-:Y:S01]  /*156b0*/  STL [R1+0x188], R3 ;  /* 0x0001880301007387 */ /* 0x0003e20000100800 */
[----:B------:R-:W-:-:S05]  /*156c0*/  SEL R6, R29, R6, !P4 ;  /* 0x000000061d067207 */ /* 0x000fca0006000000 */
[----:B------:R-:W-:Y:S01]  /*156d0*/  STL [R1+0x184], R6 ;  /* 0x0001840601007387 */ /* 0x000fe20000100800 */
[C---:B0-----:R-:W-:Y:S02]  /*156e0*/  SEL R0, R29.reuse, R2, !P4 ;  /* 0x000000021d007207 */ /* 0x041fe40006000000 */
[----:B-1----:R-:W-:-:S03]  /*156f0*/  SEL R3, R29, R9, !P4 ;  /* 0x000000091d037207 */ /* 0x002fc60006000000 */
[----:B------:R0:W-:Y:S01]  /*15700*/  STL [R1+0x180], R0 ;  /* 0x0001800001007387 */ /* 0x0001e20000100800 */
[----:B------:R-:W-:-:S03]  /*15710*/  SEL R2, R29, R23, !P4 ;  /* 0x000000171d027207 */ /* 0x000fc60006000000 */
[----:B------:R1:W-:Y:S01]  /*15720*/  STL [R1+0x17c], R3 ;  /* 0x00017c0301007387 */ /* 0x0003e20000100800 */
[----:B0-----:R-:W-:-:S03]  /*15730*/  SEL R0, R29, R5, !P4 ;  /* 0x000000051d007207 */ /* 0x001fc60006000000 */
[----:B------:R0:W-:Y:S01]  /*15740*/  STL [R1+0x178], R2 ;  /* 0x0001780201007387 */ /* 0x0001e20000100800 */
[----:B-1----:R-:W-:-:S03]  /*15750*/  SEL R3, R29, R11, !P4 ;  /* 0x0000000b1d037207 */ /* 0x002fc60006000000 */
        /* <DEDUP_REMOVED lines=20> */
[----:B------:R-:W-:Y:S04]  /*158a0*/  STL [R1+0x14c], R3 ;  /* 0x00014c0301007387 */ /* 0x000fe80000100800 */
[----:B------:R-:W2:Y:S01]  /*158b0*/  LDL.LU R19, [R1+0x124] ;  /* 0x0001240001137983 */ /* 0x000ea20000300800 */
[----:B0-----:R-:W-:-:S03]  /*158c0*/  SEL R0, R29, R8, !P4 ;  /* 0x000000081d007207 */ /* 0x001fc60006000000 */
[----:B------:R-:W-:Y:S04]  /*158d0*/  STL [R1+0x148], R2 ;  /* 0x0001480201007387 */ /* 0x000fe80000100800 */
[----:B------:R-:W2:Y:S04]  /*158e0*/  LDL.LU R16, [R1+0x120] ;  /* 0x0001200001107983 */ /* 0x000ea80000300800 */
[----:B------:R0:W-:Y:S04]  /*158f0*/  STL [R1+0x144], R0 ;  /* 0x0001440001007387 */ /* 0x0001e80000100800 */
[----:B------:R-:W2:Y:S04]  /*15900*/  LDL.LU R13, [R1+0x11c] ;  /* 0x00011c00010d7983 */ /* 0x000ea80000300800 */
[----:B------:R-:W2:Y:S04]  /*15910*/  LDL.LU R26, [R1+0x114] ;  /* 0x00011400011a7983 */ /* 0x000ea80000300800 */
[----:B0-----:R-:W2:Y:S04]  /*15920*/  LDL.LU R0, [R1+0x110] ;  /* 0x0001100001007983 */ /* 0x001ea80000300800 */
[----:B------:R-:W2:Y:S04]  /*15930*/  LDL.LU R10, [R1+0x10c] ;  /* 0x00010c00010a7983 */ /* 0x000ea80000300800 */
[----:B------:R-:W2:Y:S04]  /*15940*/  LDL.LU R17, [R1+0xf0] ;  /* 0x0000f00001117983 */ /* 0x000ea80000300800 */
[----:B------:R-:W2:Y:S04]  /*15950*/  LDL.LU R25, [R1+0xf4] ;  /* 0x0000f40001197983 */ /* 0x000ea80000300800 */
[----:B------:R-:W2:Y:S04]  /*15960*/  LDL.LU R24, [R1+0x104] ;  /* 0x0001040001187983 */ /* 0x000ea80000300800 */
[----:B------:R-:W2:Y:S01]  /*15970*/  LDL.LU R22, [R1+0xf8] ;  /* 0x0000f80001167983 */ /* 0x000ea20000300800 */
[----:B---3--:R-:W-:-:S05]  /*15980*/  SEL R4, R29, R15, !P4 ;  /* 0x0000000f1d047207 */ /* 0x008fca0006000000 */
[----:B------:R-:W-:Y:S01]  /*15990*/  STL [R1+0x140], R4 ;  /* 0x0001400401007387 */ /* 0x000fe20000100800 */
[----:B----4-:R-:W-:-:S03]  /*159a0*/  SEL R3, R29, R21, !P4 ;  /* 0x000000151d037207 */ /* 0x010fc60006000000 */
[----:B------:R-:W3:Y:S04]  /*159b0*/  LDL.LU R8, [R1+0xfc] ;  /* 0x0000fc0001087983 */ /* 0x000ee80000300800 */
[----:B------:R0:W-:Y:S01]  /*159c0*/  STL [R1+0x13c], R3 ;  /* 0x00013c0301007387 */ /* 0x0001e20000100800 */
[----:B-----5:R-:W-:-:S03]  /*159d0*/  SEL R2, R29, R20, !P4 ;  /* 0x000000141d027207 */ /* 0x020fc60006000000 */
[----:B------:R-:W4:Y:S04]  /*159e0*/  LDL.LU R15, [R1+0x100] ;  /* 0x00010000010f7983 */ /* 0x000f280000300800 */
[----:B------:R1:W-:Y:S04]  /*159f0*/  STL [R1+0x138], R2 ;  /* 0x0001380201007387 */ /* 0x0003e80000100800 */
[----:B------:R-:W5:Y:S04]  /*15a00*/  LDL.LU R21, [R1+0xec] ;  /* 0x0000ec0001157983 */ /* 0x000f680000300800 */
[----:B------:R-:W5:Y:S04]  /*15a10*/  LDL.LU R20, [R1+0xe8] ;  /* 0x0000e80001147983 */ /* 0x000f680000300800 */
[----:B0-----:R-:W5:Y:S04]  /*15a20*/  LDL.LU R3, [R1+0xe4] ;  /* 0x0000e40001037983 */ /* 0x001f680000300800 */
[----:B------:R-:W5:Y:S04]  /*15a30*/  LDL.LU R28, [R1+0xe0] ;  /* 0x0000e000011c7983 */ /* 0x000f680000300800 */
[----:B------:R-:W5:Y:S04]  /*15a40*/  LDL.LU R6, [R1+0xdc] ;  /* 0x0000dc0001067983 */ /* 0x000f680000300800 */
[----:B-1----:R-:W5:Y:S04]  /*15a50*/  LDL.LU R2, [R1+0xd8] ;  /* 0x0000d80001027983 */ /* 0x002f680000300800 */
        /* <DEDUP_REMOVED lines=10> */
[----:B--2---:R-:W-:-:S05]  /*15b00*/  SEL R19, R29, R19, !P4 ;  /* 0x000000131d137207 */ /* 0x004fca0006000000 */
[----:B------:R0:W-:Y:S01]  /*15b10*/  STL [R1+0x134], R19 ;  /* 0x0001341301007387 */ /* 0x0001e20000100800 */
[----:B------:R-:W-:-:S03]  /*15b20*/  SEL R16, R29, R16, !P4 ;  /* 0x000000101d107207 */ /* 0x000fc60006000000 */
[----:B0-----:R-:W2:Y:S01]  /*15b30*/  LDL.LU R19, [R1+0x4a68] ;  /* 0x004a680001137983 */ /* 0x001ea20000300800 */
[----:B------:R-:W-:-:S03]  /*15b40*/  SEL R13, R29, R13, !P4 ;  /* 0x0000000d1d0d7207 */ /* 0x000fc60006000000 */
[----:B------:R0:W-:Y:S01]  /*15b50*/  STL [R1+0x130], R16 ;  /* 0x0001301001007387 */ /* 0x0001e20000100800 */
[C---:B------:R-:W-:Y:S02]  /*15b60*/  SEL R26, R29.reuse, R26, !P4 ;  /* 0x0000001a1d1a7207 */ /* 0x040fe40006000000 */
[C---:B------:R-:W-:Y:S01]  /*15b70*/  SEL R0, R29.reuse, R0, !P4 ;  /* 0x000000001d007207 */ /* 0x040fe20006000000 */
[----:B0-----:R-:W2:Y:S01]  /*15b80*/  LDL.LU R16, [R1+0x4a64] ;  /* 0x004a640001107983 */ /* 0x001ea20000300800 */
[----:B------:R-:W-:-:S03]  /*15b90*/  SEL R10, R29, R10, !P4 ;  /* 0x0000000a1d0a7207 */ /* 0x000fc60006000000 */
[----:B------:R0:W-:Y:S01]  /*15ba0*/  STL [R1+0x12c], R13 ;  /* 0x00012c0d01007387 */ /* 0x0001e20000100800 */
[C---:B------:R-:W-:Y:S02]  /*15bb0*/  SEL R17, R29.reuse, R17, !P4 ;  /* 0x000000111d117207 */ /* 0x040fe40006000000 */
[C---:B------:R-:W-:Y:S01]  /*15bc0*/  SEL R25, R29.reuse, R25, !P4 ;  /* 0x000000191d197207 */ /* 0x040fe20006000000 */
[----:B0-----:R-:W2:Y:S04]  /*15bd0*/  LDL.LU R13, [R1+0x4a60] ;  /* 0x004a6000010d7983 */ /* 0x001ea80000300800 */
[----:B------:R0:W-:Y:S01]  /*15be0*/  STL [R1+0x128], R26 ;  /* 0x0001281a01007387 */ /* 0x0001e20000100800 */
[C---:B------:R-:W-:Y:S02]  /*15bf0*/  SEL R24, R29.reuse, R24, !P4 ;  /* 0x000000181d187207 */ /* 0x040fe40006000000 */
[C---:B------:R-:W-:Y:S01]  /*15c00*/  SEL R22, R29.reuse, R22, !P4 ;  /* 0x000000161d167207 */ /* 0x040fe20006000000 */
[----:B0-----:R-:W2:Y:S04]  /*15c10*/  LDL.LU R26, [R1+0x4a5c] ;  /* 0x004a5c00011a7983 */ /* 0x001ea80000300800 */
[----:B------:R0:W-:Y:S04]  /*15c20*/  STL [R1+0x124], R0 ;  /* 0x0001240001007387 */ /* 0x0001e80000100800 */
        /* <DEDUP_REMOVED lines=10> */
[----:B0-----:R-:W2:Y:S01]  /*15cd0*/  LDL.LU R22, [R1+0x90] ;  /* 0x0000900001167983 */ /* 0x001ea20000300800 */
[----:B---3--:R-:W-:-:S05]  /*15ce0*/  SEL R8, R29, R8, !P4 ;  /* 0x000000081d087207 */ /* 0x008fca0006000000 */
[----:B------:R0:W-:Y:S01]  /*15cf0*/  STL [R1+0x10c], R8 ;  /* 0x00010c0801007387 */ /* 0x0001e20000100800 */
[----:B----4-:R-:W-:-:S03]  /*15d00*/  SEL R15, R29, R15, !P4 ;  /* 0x0000000f1d0f7207 */ /* 0x010fc60006000000 */
[----:B0-----:R-:W3:Y:S01]  /*15d10*/  LDL.LU R8, [R1+0x4a4c] ;  /* 0x004a4c0001087983 */ /* 0x001ee20000300800 */
[----:B-----5:R-:W-:-:S03]  /*15d20*/  SEL R21, R29, R21, !P4 ;  /* 0x000000151d157207 */ /* 0x020fc60006000000 */
[----:B------:R0:W-:Y:S01]  /*15d30*/  STL [R1+0x104], R15 ;  /* 0x0001040f01007387 */ /* 0x0001e20000100800 */
[----:B------:R-:W-:-:S03]  /*15d40*/  SEL R20, R29, R20, !P4 ;  /* 0x000000141d147207 */ /* 0x000fc60006000000 */
[----:B0-----:R-:W4:Y:S04]  /*15d50*/  LDL.LU R15, [R1+0x4a48] ;  /* 0x004a4800010f7983 */ /* 0x001f280000300800 */
[----:B------:R0:W-:Y:S04]  /*15d60*/  STL [R1+0x100], R21 ;  /* 0x0001001501007387 */ /* 0x0001e80000100800 */
[----:B0-----:R-:W5:Y:S04]  /*15d70*/  LDL.LU R21, [R1+0x4a44] ;  /* 0x004a440001157983 */ /* 0x001f680000300800 */
[----:B------:R0:W-:Y:S04]  /*15d80*/  STL [R1+0xfc], R20 ;  /* 0x0000fc1401007387 */ /* 0x0001e80000100800 */
[----:B0-----:R-:W3:Y:S01]  /*15d90*/  LDL.LU R20, [R1+0x4a40] ;  /* 0x004a400001147983 */ /* 0x001ee20000300800 */
[----:B------:R-:W-:-:S05]  /*15da0*/  SEL R3, R29, R3, !P4 ;  /* 0x000000031d037207 */ /* 0x000fca0006000000 */
[----:B------:R0:W-:Y:S01]  /*15db0*/  STL [R1+0xf8], R3 ;  /* 0x0000f80301007387 */ /* 0x0001e20000100800 */
[C---:B------:R-:W-:Y:S02]  /*15dc0*/  SEL R6, R29.reuse, R6, !P4 ;  /* 0x000000061d067207 */ /* 0x040fe40006000000 */
[C---:B------:R-:W-:Y:S02]  /*15dd0*/  SEL R2, R29.reuse, R2, !P4 ;  /* 0x000000021d027207 */ /* 0x040fe40006000000 */
[----:B0-----:R-:W-:-:S05]  /*15de0*/  SEL R3, R29, R28, !P4 ;  /* 0x0000001c1d037207 */ /* 0x001fca0006000000 */
[----:B------:R0:W-:Y:S04]  /*15df0*/  STL [R1+0xf4], R3 ;  /* 0x0000f40301007387 */ /* 0x0001e80000100800 */
[----:B------:R1:W-:Y:S01]  /*15e00*/  STL [R1+0xf0], R6 ;  /* 0x0000f00601007387 */ /* 0x0003e20000100800 */
[----:B0-----:R-:W-:-:S03]  /*15e10*/  SEL R3, R29, R9, !P4 ;  /* 0x000000091d037207 */ /* 0x001fc60006000000 */
[----:B------:R0:W-:Y:S01]  /*15e20*/  STL [R1+0xec], R2 ;  /* 0x0000ec0201007387 */ /* 0x0001e20000100800 */
[----:B-1----:R-:W-:-:S03]  /*15e30*/  SEL R6, R29, R23, !P4 ;  /* 0x000000171d067207 */ /* 0x002fc60006000000 */
[----:B------:R1:W-:Y:S01]  /*15e40*/  STL [R1+0xe8], R3 ;  /* 0x0000e80301007387 */ /* 0x0003e20000100800 */
[----:B0-----:R-:W-:-:S03]  /*15e50*/  SEL R2, R29, R5, !P4 ;  /* 0x000000051d027207 */ /* 0x001fc60006000000 */
[----:B------:R-:W-:Y:S01]  /*15e60*/  STL [R1+0xe4], R6 ;  /* 0x0000e40601007387 */ /* 0x000fe20000100800 */
[C---:B------:R-:W-:Y:S02]  /*15e70*/  SEL R5, R29.reuse, R7, !P4 ;  /* 0x000000071d057207 */ /* 0x040fe40006000000 */
[C---:B-1----:R-:W-:Y:S01]  /*15e80*/  SEL R3, R29.reuse, R11, !P4 ;  /* 0x0000000b1d037207 */ /* 0x042fe20006000000 */
[----:B------:R0:W-:Y:S04]  /*15e90*/  STL [R1+0xe0], R2 ;  /* 0x0000e00201007387 */ /* 0x0001e80000100800 */
        /* <DEDUP_REMOVED lines=9> */
[----:B------:R-:W4:Y:S01]  /*15f30*/  LDL.LU R6, [R1+0x5c] ;  /* 0x00005c0001067983 */ /* 0x000f220000300800 */
[----:B0-----:R-:W-:-:S03]  /*15f40*/  SEL R3, R29, R4, !P4 ;  /* 0x000000041d037207 */ /* 0x001fc60006000000 */
[----:B------:R0:W-:Y:S04]  /*15f50*/  STL [R1+0xc8], R2 ;  /* 0x0000c80201007387 */ /* 0x0001e80000100800 */
[----:B0-----:R-:W4:Y:S04]  /*15f60*/  LDL.LU R2, [R1+0x74] ;  /* 0x0000740001027983 */ /* 0x001f280000300800 */
[----:B------:R2:W-:Y:S04]  /*15f70*/  STL [R1+0xc4], R3 ;  /* 0x0000c40301007387 */ /* 0x0005e80000100800 */
[----:B------:R-:W4:Y:S04]  /*15f80*/  LDL.LU R9, [R1+0x7c] ;  /* 0x00007c0001097983 */ /* 0x000f280000300800 */
[----:B------:R-:W4:Y:S04]  /*15f90*/  LDL.LU R23, [R1+0x78] ;  /* 0x0000780001177983 */ /* 0x000f280000300800 */
[----:B------:R-:W4:Y:S04]  /*15fa0*/  LDL.LU R5, [R1+0x6c] ;  /* 0x00006c0001057983 */ /* 0x000f280000300800 */
[----:B------:R-:W4:Y:S04]  /*15fb0*/  LDL.LU R11, [R1+0x70] ;  /* 0x00007000010b7983 */ /* 0x000f280000300800 */
[----:B------:R-:W4:Y:S04]  /*15fc0*/  LDL.LU R7, [R1+0x68] ;  /* 0x0000680001077983 */ /* 0x000f280000300800 */
[----:B------:R-:W4:Y:S04]  /*15fd0*/  LDL.LU R14, [R1+0x40] ;  /* 0x00004000010e7983 */ /* 0x000f280000300800 */
[----:B------:R-:W4:Y:S04]  /*15fe0*/  LDL.LU R12, [R1+0x44] ;  /* 0x00004400010c7983 */ /* 0x000f280000300800 */
[----:B------:R-:W4:Y:S01]  /*15ff0*/  LDL.LU R4, [R1+0x4c] ;  /* 0x00004c0001047983 */ /* 0x000f220000300800 */
[----:B--2---:R-:W-:-:S05]  /*16000*/  SEL R3, R29, R25, !P4 ;  /* 0x000000191d037207 */ /* 0x004fca0006000000 */
[----:B------:R3:W-:Y:S01]  /*16010*/  STL [R1+0xc0], R3 ;  /* 0x0000c00301007387 */ /* 0x0007e20000100800 */
[----:B------:R-:W-:-:S05]  /*16020*/  SEL R24, R29, R24, !P4 ;  /* 0x000000181d187207 */ /* 0x000fca0006000000 */
[----:B------:R-:W-:Y:S01]  /*16030*/  STL [R1+0xbc], R24 ;  /* 0x0000bc1801007387 */ /* 0x000fe20000100800 */
[----:B---3--:R-:W-:-:S03]  /*16040*/  SEL R3, R29, R20, !P4 ;  /* 0x000000141d037207 */ /* 0x008fc60006000000 */
[----:B------:R-:W2:Y:S01]  /*16050*/  LDL.LU R20, [R1+0x54] ;  /* 0x0000540001147983 */ /* 0x000ea20000300800 */
[C---:B------:R-:W-:Y:S02]  /*16060*/  SEL R18, R29.reuse, R22, !P4 ;  /* 0x000000161d127207 */ /* 0x040fe40006000000 */
[----:B-----5:R-:W-:-:S03]  /*16070*/  SEL R21, R29, R21, !P4 ;  /* 0x000000151d157207 */ /* 0x020fc60006000000 */
[----:B------:R0:W-:Y:S04]  /*16080*/  STL [R1+0xb8], R18 ;  /* 0x0000b81201007387 */ /* 0x0001e80000100800 */
[----:B------:R4:W-:Y:S04]  /*16090*/  STL [R1+0xb4], R3 ;  /* 0x0000b40301007387 */ /* 0x0009e80000100800 */
[----:B0-----:R-:W3:Y:S01]  /*160a0*/  LDL.LU R18, [R1+0x3c] ;  /* 0x00003c0001127983 */ /* 0x001ee20000300800 */
[----:B----4-:R-:W-:-:S03]  /*160b0*/  SEL R3, R29, R15, !P4 ;  /* 0x0000000f1d037207 */ /* 0x010fc60006000000 */
[----:B------:R0:W-:Y:S04]  /*160c0*/  STL [R1+0xac], R21 ;  /* 0x0000ac1501007387 */ /* 0x0001e80000100800 */
[----:B------:R-:W4:Y:S04]  /*160d0*/  LDL.LU R27, [R1+0xa8] ;  /* 0x0000a800011b7983 */ /* 0x000f280000300800 */
[----:B------:R1:W-:Y:S01]  /*160e0*/  STL [R1+0xa4], R3 ;  /* 0x0000a40301007387 */ /* 0x0003e20000100800 */
[----:B0-----:R-:W-:-:S03]  /*160f0*/  SEL R21, R29, R8, !P4 ;  /* 0x000000081d157207 */ /* 0x001fc60006000000 */
[----:B------:R-:W5:Y:S04]  /*16100*/  LDL.LU R25, [R1+0xb0] ;  /* 0x0000b00001197983 */ /* 0x000f680000300800 */
[----:B------:R-:W5:Y:S04]  /*16110*/  LDL.LU R24, [R1+0x50] ;  /* 0x0000500001187983 */ /* 0x000f680000300800 */
[----:B------:R-:W5:Y:S04]  /*16120*/  LDL.LU R22, [R1+0x60] ;  /* 0x0000600001167983 */ /* 0x000f680000300800 */
[----:B------:R-:W5:Y:S04]  /*16130*/  LDL.LU R15, [R1+0x30] ;  /* 0x00003000010f7983 */ /* 0x000f680000300800 */
[----:B------:R-:W5:Y:S04]  /*16140*/  LDL.LU R28, [R1+0x48] ;  /* 0x00004800011c7983 */ /* 0x000f680000300800 */
[----:B------:R-:W5:Y:S04]  /*16150*/  LDL.LU R8, [R1+0x58] ;  /* 0x0000580001087983 */ /* 0x000f680000300800 */
[----:B-1----:R-:W5:Y:S04]  /*16160*/  LDL.LU R3, [R1+0x34] ;  /* 0x0000340001037983 */ /* 0x002f680000300800 */
[----:B------:R0:W-:Y:S02]  /*16170*/  STL [R1+0xa0], R21 ;  /* 0x0000a01501007387 */ /* 0x0001e40000100800 */
[----:B0-----:R-:W-:-:S02]  /*16180*/  SEL R21, R29, R17, !P4 ;  /* 0x000000111d157207 */ /* 0x001fc40006000000 */
[----:B------:R-:W5:Y:S01]  /*16190*/  LDL.LU R17, [R1+0x8c] ;  /* 0x00008c0001117983 */ /* 0x000f620000300800 */
[----:B------:R-:W-:-:S03]  /*161a0*/  SEL R6, R29, R6, !P4 ;  /* 0x000000061d067207 */ /* 0x000fc60006000000 */
[----:B------:R0:W-:Y:S04]  /*161b0*/  STL [R1+0x9c], R21 ;  /* 0x00009c1501007387 */ /* 0x0001e80000100800 */
[----:B0-----:R-:W5:Y:S01]  /*161c0*/  LDL.LU R21, [R1+0x38] ;  /* 0x0000380001157983 */ /* 0x001f620000300800 */
[C---:B------:R-:W-:Y:S02]  /*161d0*/  SEL R2, R29.reuse, R2, !P4 ;  /* 0x000000021d027207 */ /* 0x040fe40006000000 */
[C---:B------:R-:W-:Y:S02]  /*161e0*/  SEL R9, R29.reuse, R9, !P4 ;  /* 0x000000091d097207 */ /* 0x040fe40006000000 */
[C---:B------:R-:W-:Y:S02]  /*161f0*/  SEL R23, R29.reuse, R23, !P4 ;  /* 0x000000171d177207 */ /* 0x040fe40006000000 */
[----:B------:R-:W-:-:S02]  /*16200*/  SEL R5, R29, R5, !P4 ;  /* 0x000000051d057207 */ /* 0x000fc40006000000 */
[C---:B------:R-:W-:Y:S02]  /*16210*/  SEL R11, R29.reuse, R11, !P4 ;  /* 0x0000000b1d0b7207 */ /* 0x040fe40006000000 */
[C---:B------:R-:W-:Y:S02]  /*16220*/  SEL R7, R29.reuse, R7, !P4 ;  /* 0x000000071d077207 */ /* 0x040fe40006000000 */
[C---:B------:R-:W-:Y:S02]  /*16230*/  SEL R14, R29.reuse, R14, !P4 ;  /* 0x0000000e1d0e7207 */ /* 0x040fe40006000000 */
[C---:B------:R-:W-:Y:S02]  /*16240*/  SEL R12, R29.reuse, R12, !P4 ;  /* 0x0000000c1d0c7207 */ /* 0x040fe40006000000 */
[C---:B------:R-:W-:Y:S02]  /*16250*/  SEL R4, R29.reuse, R4, !P4 ;  /* 0x000000041d047207 */ /* 0x040fe40006000000 */
[----:B--2---:R-:W-:-:S05]  /*16260*/  SEL R20, R29, R20, !P4 ;  /* 0x000000141d147207 */ /* 0x004fca0006000000 */
        /* <DEDUP_REMOVED lines=22> */
[----:B---3--:R-:W-:-:S02]  /*163d0*/  SEL R18, R29, R18, !P4 ;  /* 0x000000121d127207 */ /* 0x008fc40006000000 */
[C---:B----4-:R-:W-:Y:S02]  /*163e0*/  SEL R27, R29.reuse, R27, !P4 ;  /* 0x0000001b1d1b7207 */ /* 0x050fe40006000000 */
[C---:B-----5:R-:W-:Y:S02]  /*163f0*/  SEL R25, R29.reuse, R25, !P4 ;  /* 0x000000191d197207 */ /* 0x060fe40006000000 */
[C---:B------:R-:W-:Y:S02]  /*16400*/  SEL R24, R29.reuse, R24, !P4 ;  /* 0x000000181d187207 */ /* 0x040fe40006000000 */
[C---:B------:R-:W-:Y:S02]  /*16410*/  SEL R22, R29.reuse, R22, !P4 ;  /* 0x000000161d167207 */ /* 0x040fe40006000000 */
[C---:B--2---:R-:W-:Y:S02]  /*16420*/  SEL R14, R29.reuse, R14, !P4 ;  /* 0x0000000e1d0e7207 */ /* 0x044fe40006000000 */
[----:B------:R-:W-:-:S02]  /*16430*/  SEL R12, R29, R12, !P4 ;  /* 0x0000000c1d0c7207 */ /* 0x000fc40006000000 */
[----:B------:R-:W-:-:S05]  /*16440*/  SEL R4, R29, R4, !P4 ;  /* 0x000000041d047207 */ /* 0x000fca0006000000 */
[----:B------:R0:W-:Y:S04]  /*16450*/  STL [R1+0x54], R4 ;  /* 0x0000540401007387 */ /* 0x0001e80000100800 */
[----:B0-----:R-:W2:Y:S04]  /*16460*/  LDL.LU R4, [R1+0x94] ;  /* 0x0000940001047983 */ /* 0x001ea80000300800 */
[----:B------:R0:W-:Y:S04]  /*16470*/  STL [R1+0x4c], R12 ;  /* 0x00004c0c01007387 */ /* 0x0001e80000100800 */
[----:B0-----:R-:W3:Y:S04]  /*16480*/  LDL.LU R12, [R1+0x84] ;  /* 0x00008400010c7983 */ /* 0x001ee80000300800 */
[----:B------:R0:W-:Y:S04]  /*16490*/  STL [R1+0x44], R14 ;  /* 0x0000440e01007387 */ /* 0x0001e80000100800 */
[----:B0-----:R-:W4:Y:S04]  /*164a0*/  LDL.LU R14, [R1+0x64] ;  /* 0x00006400010e7983 */ /* 0x001f280000300800 */
[----:B------:R0:W-:Y:S04]  /*164b0*/  STL [R1+0x40], R18 ;  /* 0x0000401201007387 */ /* 0x0001e80000100800 */
[----:B0-----:R-:W5:Y:S04]  /*164c0*/  LDL.LU R18, [R1+0x4a14] ;  /* 0x004a140001127983 */ /* 0x001f680000300800 */
[----:B------:R0:W-:Y:S04]  /*164d0*/  STL [R1+0x3c], R27 ;  /* 0x00003c1b01007387 */ /* 0x0001e80000100800 */
[----:B0-----:R-:W5:Y:S04]  /*164e0*/  LDL.LU R27, [R1+0x4a10] ;  /* 0x004a1000011b7983 */ /* 0x001f680000300800 */
[----:B------:R0:W-:Y:S04]  /*164f0*/  STL [R1+0x28], R25 ;  /* 0x0000281901007387 */ /* 0x0001e80000100800 */
[----:B0-----:R-:W5:Y:S04]  /*16500*/  LDL.LU R25, [R1+0x4a0c] ;  /* 0x004a0c0001197983 */ /* 0x001f680000300800 */
[----:B------:R0:W-:Y:S04]  /*16510*/  STL [R1+0x24], R24 ;  /* 0x0000241801007387 */ /* 0x0001e80000100800 */
[----:B0-----:R-:W5:Y:S04]  /*16520*/  LDL.LU R24, [R1+0x4a08] ;  /* 0x004a080001187983 */ /* 0x001f680000300800 */
[----:B------:R0:W-:Y:S04]  /*16530*/  STL [R1+0x20], R22 ;  /* 0x0000201601007387 */ /* 0x0001e80000100800 */
[----:B0-----:R-:W5:Y:S01]  /*16540*/  LDL.LU R22, [R1+0x4a04] ;  /* 0x004a040001167983 */ /* 0x001f620000300800 */
[----:B------:R-:W-:-:S02]  /*16550*/  SEL R8, R29, R8, !P4 ;  /* 0x000000081d087207 */ /* 0x000fc40006000000 */
[C---:B------:R-:W-:Y:S02]  /*16560*/  SEL R28, R29.reuse, R28, !P4 ;  /* 0x0000001c1d1c7207 */ /* 0x040fe40006000000 */
[C---:B------:R-:W-:Y:S02]  /*16570*/  SEL R3, R29.reuse, R3, !P4 ;  /* 0x000000031d037207 */ /* 0x040fe40006000000 */
        /* <DEDUP_REMOVED lines=13> */
[C---:B--2---:R-:W-:Y:S02]  /*16650*/  SEL R4, R29.reuse, R4, !P4 ;  /* 0x000000041d047207 */ /* 0x044fe40006000000 */
[----:B----4-:R-:W-:-:S05]  /*16660*/  SEL R14, R29, R14, !P4 ;  /* 0x0000000e1d0e7207 */ /* 0x010fca0006000000 */
[----:B------:R3:W-:Y:S02]  /*16670*/  STL [R1+0x1c], R14 ;  /* 0x00001c0e01007387 */ /* 0x0007e40000100800 */
[C---:B---3--:R-:W-:Y:S02]  /*16680*/  SEL R14, R29.reuse, R12, !P4 ;  /* 0x0000000c1d0e7207 */ /* 0x048fe40006000000 */
[----:B------:R-:W-:-:S03]  /*16690*/  SEL R12, R29, R17, !P4 ;  /* 0x000000111d0c7207 */ /* 0x000fc60006000000 */
[----:B------:R-:W-:Y:S04]  /*166a0*/  STL [R1+0x18], R14 ;  /* 0x0000180e01007387 */ /* 0x000fe80000100800 */
[----:B------:R-:W-:Y:S04]  /*166b0*/  STL [R1+0x14], R4 ;  /* 0x0000140401007387 */ /* 0x000fe80000100800 */
[----:B------:R-:W-:Y:S04]  /*166c0*/  STL [R1+0x10], R12 ;  /* 0x0000100c01007387 */ /* 0x000fe80000100800 */
[----:B------:R0:W-:Y:S02]  /*166d0*/  STL [R1+0xc], R8 ;  /* 0x00000c0801007387 */ /* 0x0001e40000100800 */
[----:B0-----:R-:W-:-:S02]  /*166e0*/  SEL R8, R29, R20, !P4 ;  /* 0x000000141d087207 */ /* 0x001fc40006000000 */
[----:B------:R-:W0:Y:S01]  /*166f0*/  S2R R20, SR_TID.X ;  /* 0x0000000000147919 */ /* 0x000e220000002100 */
[C---:B------:R-:W-:Y:S02]  /*16700*/  SEL R4, R29.reuse, R15, !P4 ;  /* 0x0000000f1d047207 */ /* 0x040fe40006000000 */
[----:B------:R-:W1:Y:S01]  /*16710*/  LDC R15, c[0x0][0x23c] ;  /* 0x00008f00ff0f7b82 */ /* 0x000e620000000800 */
[----:B------:R-:W-:Y:S04]  /*16720*/  STL [R1+0x4960], R28 ;  /* 0x0049601c01007387 */ /* 0x000fe80000100800 */
[----:B------:R2:W-:Y:S01]  /*16730*/  STL [R1+0x8], R4 ;  /* 0x0000080401007387 */ /* 0x0005e20000100800 */
[C---:B-----5:R-:W-:Y:S02]  /*16740*/  SEL R25, R29.reuse, R25, !P4 ;  /* 0x000000191d197207 */ /* 0x060fe40006000000 */
[C---:B------:R-:W-:Y:S01]  /*16750*/  SEL R24, R29.reuse, R24, !P4 ;  /* 0x000000181d187207 */ /* 0x040fe20006000000 */
[----:B------:R-:W-:Y:S01]  /*16760*/  STL [R1+0x4964], R3 ;  /* 0x0049640301007387 */ /* 0x000fe20000100800 */
[----:B--2---:R-:W-:-:S02]  /*16770*/  SEL R4, R29, R21, !P4 ;  /* 0x000000151d047207 */ /* 0x004fc40006000000 */
[C---:B------:R-:W-:Y:S02]  /*16780*/  SEL R27, R29.reuse, R27, !P4 ;  /* 0x0000001b1d1b7207 */ /* 0x040fe40006000000 */
[C---:B------:R-:W-:Y:S01]  /*16790*/  SEL R18, R29.reuse, R18, !P4 ;  /* 0x000000121d127207 */ /* 0x040fe20006000000 */
[----:B------:R-:W-:Y:S01]  /*167a0*/  STL [R1+0x4968], R4 ;  /* 0x0049680401007387 */ /* 0x000fe20000100800 */
[----:B------:R-:W-:-:S03]  /*167b0*/  SEL R22, R29, R22, !P4 ;  /* 0x000000161d167207 */ /* 0x000fc60006000000 */
[----:B------:R-:W-:Y:S04]  /*167c0*/  STL [R1+0x496c], R8 ;  /* 0x00496c0801007387 */ /* 0x000fe80000100800 */
[----:B------:R-:W-:Y:S01]  /*167d0*/  STL [R1+0x4970], R22 ;  /* 0x0049701601007387 */ /* 0x000fe20000100800 */
[----:B0-----:R-:W-:-:S03]  /*167e0*/  LOP3.LUT R20, R20, 0x3f, RZ, 0xc0, !PT ;  /* 0x0000003f14147812 */ /* 0x001fc600078ec0ff */
[----:B------:R-:W-:Y:S04]  /*167f0*/  STL [R1+0x4974], R24 ;  /* 0x0049741801007387 */ /* 0x000fe80000100800 */
[----:B------:R-:W-:Y:S04]  /*16800*/  STL [R1+0x4978], R25 ;  /* 0x0049781901007387 */ /* 0x000fe80000100800 */
[----:B------:R-:W-:Y:S04]  /*16810*/  STL [R1+0x497c], R27 ;  /* 0x00497c1b01007387 */ /* 0x000fe80000100800 */
[----:B------:R-:W-:Y:S01]  /*16820*/  STL [R1+0x4980], R18 ;  /* 0x0049801201007387 */ /* 0x000fe20000100800 */
[----:B-1----:R-:W-:-:S03]  /*16830*/  IMAD R21, R20, R15, RZ ;  /* 0x0000000f14157224 */ /* 0x002fc600078e02ff */
[----:B------:R-:W-:Y:S04]  /*16840*/  STL [R1+0x4984], R7 ;  /* 0x0049840701007387 */ /* 0x000fe80000100800 */
[----:B------:R-:W-:Y:S04]  /*16850*/  STL [R1+0x4988], R11 ;  /* 0x0049880b01007387 */ /* 0x000fe80000100800 */
[----:B------:R-:W-:Y:S04]  /*16860*/  STL [R1+0x498c], R5 ;  /* 0x00498c0501007387 */ /* 0x000fe80000100800 */
[----:B------:R-:W-:Y:S04]  /*16870*/  STL [R1+0x4990], R23 ;  /* 0x0049901701007387 */ /* 0x000fe80000100800 */
[----:B------:R-:W-:Y:S01]  /*16880*/  STL [R1+0x4994], R9 ;  /* 0x0049940901007387 */ /* 0x000fe20000100800 */
[----:B------:R-:W-:-:S03]  /*16890*/  LEA.HI.X.SX32 R12, R21, UR5, 0x1, P3 ;  /* 0x00000005150c7c11 */ /* 0x000fc600098f0eff */
[----:B------:R-:W-:Y:S01]  /*168a0*/  STL [R1+0x4998], R2 ;  /* 0x0049980201007387 */ /* 0x000fe20000100800 */
[----:B------:R-:W-:-:S03]  /*168b0*/  IMAD R20, R20, R15, RZ ;  /* 0x0000000f14147224 */ /* 0x000fc600078e02ff */
[----:B------:R-:W-:Y:S04]  /*168c0*/  STL [R1+0x499c], R6 ;  /* 0x00499c0601007387 */ /* 0x000fe80000100800 */
[----:B------:R-:W-:Y:S04]  /*168d0*/  STL [R1+0x49a0], R10 ;  /* 0x0049a00a01007387 */ /* 0x000fe80000100800 */
[----:B------:R-:W-:Y:S04]  /*168e0*/  STL [R1+0x49a4], R0 ;  /* 0x0049a40001007387 */ /* 0x000fe80000100800 */
[----:B------:R-:W-:Y:S01]  /*168f0*/  STL [R1+0x49a8], R26 ;  /* 0x0049a81a01007387 */ /* 0x000fe20000100800 */
[----:B------:R-:W-:-:S03]  /*16900*/  IMAD R20, R15, 0x40, R20 ;  /* 0x000000400f147824 */ /* 0x000fc600078e0214 */
[----:B------:R0:W-:Y:S04]  /*16910*/  STL [R1+0x49ac], R13 ;  /* 0x0049ac0d01007387 */ /* 0x0001e80000100800 */
[----:B------:R-:W-:Y:S04]  /*16920*/  STL [R1+0x49b0], R16 ;  /* 0x0049b01001007387 */ /* 0x000fe80000100800 */
[----:B------:R-:W-:Y:S04]  /*16930*/  STL [R1+0x49b4], R19 ;  /* 0x0049b41301007387 */ /* 0x000fe80000100800 */
[----:B------:R-:W-:Y:S04]  /*16940*/  STL [R1+0x48e0], R12 ;  /* 0x0048e00c01007387 */ /* 0x000fe80000100800 */
[----:B------:R-:W2:Y:S04]  /*16950*/  LDL.LU R15, [R1+0x5a8] ;  /* 0x0005a800010f7983 */ /* 0x000ea80000300800 */
[----:B------:R-:W3:Y:S01]  /*16960*/  LDL.LU R17, [R1+0x5a4] ;  /* 0x0005a40001117983 */ /* 0x000ee20000300800 */
[----:B------:R-:W-:Y:S01]  /*16970*/  LEA.HI.X.SX32 R14, R20, UR5, 0x1, P6 ;  /* 0x00000005140e7c11 */ /* 0x000fe2000b0f0eff */
[----:B------:R-:W-:-:S02]  /*16980*/  ULDC UR5, c[0x0][0x238] ;  /* 0x00008e0000057ab9 */ /* 0x000fc40000000800 */
[----:B------:R-:W4:Y:S04]  /*16990*/  LDL.LU R20, [R1+0x5a0] ;  /* 0x0005a00001147983 */ /* 0x000f280000300800 */
[----:B------:R-:W5:Y:S04]  /*169a0*/  LDL.LU R21, [R1+0x59c] ;  /* 0x00059c0001157983 */ /* 0x000f680000300800 */
[----:B------:R-:W-:Y:S04]  /*169b0*/  STL [R1+0x48e4], R14 ;  /* 0x0048e40e01007387 */ /* 0x000fe80000100800 */
[----:B0-----:R-:W5:Y:S04]  /*169c0*/  LDL.LU R13, [R1+0x3e8] ;  /* 0x0003e800010d7983 */ /* 0x001f680000300800 */
[----:B------:R-:W5:Y:S04]  /*169d0*/  LDL.LU R26, [R1+0x3e4] ;  /* 0x0003e400011a7983 */ /* 0x000f680000300800 */
[----:B------:R-:W5:Y:S04]  /*169e0*/  LDL.LU R28, [R1+0x3e0] ;  /* 0x0003e000011c7983 */ /* 0x000f680000300800 */
[----:B------:R-:W5:Y:S01]  /*169f0*/  LDL.LU R0, [R1+0x3dc] ;  /* 0x0003dc0001007983 */ /* 0x000f620000300800 */
[----:B--2---:R-:W-:-:S02]  /*16a00*/  IMAD R15, R15, UR12, RZ ;  /* 0x0000000c0f0f7c24 */ /* 0x004fc4000f8e02ff */
[----:B---3--:R-:W-:-:S03]  /*16a10*/  IMAD R17, R17, UR12, RZ ;  /* 0x0000000c11117c24 */ /* 0x008fc6000f8e02ff */
[----:B------:R-:W-:Y:S02]  /*16a20*/  IADD3 R3, P0, R15, UR32, RZ ;  /* 0x000000200f037c10 */ /* 0x000fe4000ff1e0ff */
[----:B------:R-:W-:-:S03]  /*16a30*/  IADD3 R2, P1, R17, UR32, RZ ;  /* 0x0000002011027c10 */ /* 0x000fc6000ff3e0ff */
[----:B------:R-:W-:Y:S04]  /*16a40*/  STL [R1+0x19f4], R3 ;  /* 0x0019f40301007387 */ /* 0x000fe80000100800 */
[----:B------:R-:W2:Y:S04]  /*16a50*/  LDL.LU R10, [R1+0x3d8] ;  /* 0x0003d800010a7983 */ /* 0x000ea80000300800 */
[----:B------:R0:W-:Y:S04]  /*16a60*/  STL [R1+0x19f8], R2 ;  /* 0x0019f80201007387 */ /* 0x0001e80000100800 */
[----:B------:R-:W3:Y:S04]  /*16a70*/  LDL.LU R6, [R1+0x3d4] ;  /* 0x0003d40001067983 */ /* 0x000ee80000300800 */
[----:B0-----:R-:W3:Y:S04]  /*16a80*/  LDL.LU R2, [R1+0x3d0] ;  /* 0x0003d00001027983 */ /* 0x001ee80000300800 */
[----:B------:R-:W3:Y:S04]  /*16a90*/  LDL.LU R9, [R1+0x3cc] ;  /* 0x0003cc0001097983 */ /* 0x000ee80000300800 */
[----:B------:R-:W3:Y:S01]  /*16aa0*/  LDL.LU R23, [R1+0x3c8] ;  /* 0x0003c80001177983 */ /* 0x000ee20000300800 */
[----:B----4-:R-:W-:-:S03]  /*16ab0*/  IMAD R20, R20, UR12, RZ ;  /* 0x0000000c14147c24 */ /* 0x010fc6000f8e02ff */
[----:B------:R-:W4:Y:S01]  /*16ac0*/  LDL.LU R5, [R1+0x3c4] ;  /* 0x0003c40001057983 */ /* 0x000f220000300800 */
[----:B-----5:R-:W-:Y:S01]  /*16ad0*/  IMAD R21, R21, UR12, RZ ;  /* 0x0000000c15157c24 */ /* 0x020fe2000f8e02ff */
[----:B------:R-:W-:Y:S01]  /*16ae0*/  IADD3 R4, P2, R20, UR32, RZ ;  /* 0x0000002014047c10 */ /* 0x000fe2000ff5e0ff */
[----:B------:R-:W-:Y:S01]  /*16af0*/  UIMAD UR5, UR5, 0x48, URZ ;  /* 0x00000048050578a4 */ /* 0x000fe2000f8e023f */
[----:B------:R-:W5:Y:S01]  /*16b00*/  LDL.LU R11, [R1+0x3c0] ;  /* 0x0003c000010b7983 */ /* 0x000f620000300800 */
[----:B------:R-:W-:Y:S02]  /*16b10*/  UIMAD UR15, UR15, 0x47, URZ ;  /* 0x000000470f0f78a4 */ /* 0x000fe4000f8e023f */
[----:B------:R-:W-:Y:S01]  /*16b20*/  UIMAD UR16, UR16, 0x46, URZ ;  /* 0x00000046101078a4 */ /* 0x000fe2000f8e023f */
[----:B------:R-:W5:Y:S01]  /*16b30*/  LDL.LU R7, [R1+0x3bc] ;  /* 0x0003bc0001077983 */ /* 0x000f620000300800 */
[----:B------:R-:W-:Y:S02]  /*16b40*/  UIMAD UR17, UR17, 0x45, URZ ;  /* 0x00000045111178a4 */ /* 0x000fe4000f8e023f */
[----:B------:R-:W-:Y:S01]  /*16b50*/  UIMAD UR18, UR18, 0x44, URZ ;  /* 0x00000044121278a4 */ /* 0x000fe2000f8e023f */
[----:B------:R-:W5:Y:S01]  /*16b60*/  LDL.LU R18, [R1+0x3b8] ;  /* 0x0003b80001127983 */ /* 0x000f620000300800 */
[----:B------:R-:W-:Y:S01]  /*16b70*/  IADD3 R3, P3, R21, UR32, RZ ;  /* 0x0000002015037c10 */ /* 0x000fe2000ff7e0ff */
[----:B------:R-:W-:-:S02]  /*16b80*/  UIMAD UR19, UR19, 0x43, URZ ;  /* 0x00000043131378a4 */ /* 0x000fc4000f8e023f */
[----:B------:R-:W5:Y:S01]  /*16b90*/  LDL.LU R27, [R1+0x3b4] ;  /* 0x0003b400011b7983 */ /* 0x000f620000300800 */
[----:B------:R-:W-:Y:S02]  /*16ba0*/  UIMAD UR20, UR20, 0x42, URZ ;  /* 0x00000042141478a4 */ /* 0x000fe4000f8e023f */
[----:B------:R-:W-:Y:S01]  /*16bb0*/  UIMAD UR21, UR21, 0x41, URZ ;  /* 0x00000041151578a4 */ /* 0x000fe2000f8e023f */
[----:B------:R-:W5:Y:S01]  /*16bc0*/  LDL.LU R25, [R1+0x3b0] ;  /* 0x0003b00001197983 */ /* 0x000f620000300800 */
[----:B------:R-:W-:Y:S02]  /*16bd0*/  USHF.L.U32 UR22, UR22, 0x6, URZ ;  /* 0x0000000616167899 */ /* 0x000fe4000800063f */
[----:B------:R-:W-:Y:S01]  /*16be0*/  UIMAD UR23, UR23, 0x3f, URZ ;  /* 0x0000003f171778a4 */ /* 0x000fe2000f8e023f */
[----:B------:R-:W5:Y:S01]  /*16bf0*/  LDL.LU R24, [R1+0x3ac] ;  /* 0x0003ac0001187983 */ /* 0x000f620000300800 */
[----:B------:R-:W-:Y:S02]  /*16c00*/  UIMAD UR24, UR24, 0x3e, URZ ;  /* 0x0000003e181878a4 */ /* 0x000fe4000f8e023f */
[----:B------:R-:W-:Y:S01]  /*16c10*/  UIMAD UR25, UR25, 0x3d, URZ ;  /* 0x0000003d191978a4 */ /* 0x000fe2000f8e023f */
[----:B------:R0:W-:Y:S01]  /*16c20*/  STL [R1+0x19fc], R4 ;  /* 0x0019fc0401007387 */ /* 0x0001e20000100800 */
[----:B------:R-:W-:-:S02]  /*16c30*/  UIMAD UR26, UR26, 0x3c, URZ ;  /* 0x0000003c1a1a78a4 */ /* 0x000fc4000f8e023f */
[----:B------:R-:W-:Y:S01]  /*16c40*/  UIMAD UR27, UR27, 0x3b, URZ ;  /* 0x0000003b1b1b78a4 */ /* 0x000fe2000f8e023f */
[----:B------:R-:W5:Y:S01]  /*16c50*/  LDL.LU R22, [R1+0x3a8] ;  /* 0x0003a80001167983 */ /* 0x000f620000300800 */
[----:B------:R-:W-:Y:S02]  /*16c60*/  UIMAD UR28, UR28, 0x3a, URZ ;  /* 0x0000003a1c1c78a4 */ /* 0x000fe4000f8e023f */
[----:B------:R-:W-:Y:S01]  /*16c70*/  UIMAD UR29, UR29, 0x39, URZ ;  /* 0x000000391d1d78a4 */ /* 0x000fe2000f8e023f */
[----:B------:R1:W-:Y:S01]  /*16c80*/  STL [R1+0x1a00], R3 ;  /* 0x001a000301007387 */ /* 0x0003e20000100800 */
[----:B------:R-:W-:Y:S01]  /*16c90*/  LEA.HI.X.SX32 R12, R20, UR33, 0x1, P2 ;  /* 0x00000021140c7c11 */ /* 0x000fe200090f0eff */
[----:B------:R-:W-:Y:S02]  /*16ca0*/  UIMAD UR30, UR30, 0x38, URZ ;  /* 0x000000381e1e78a4 */ /* 0x000fe4000f8e023f */
[----:B------:R-:W5:Y:S01]  /*16cb0*/  LDL.LU R8, [R1+0x3a4] ;  /* 0x0003a40001087983 */ /* 0x000f620000300800 */
[----:B------:R-:W-:Y:S01]  /*16cc0*/  LEA.HI.X.SX32 R14, R21, UR33, 0x1, P3 ;  /* 0x00000021150e7c11 */ /* 0x000fe200098f0eff */
[----:B------:R-:W-:-:S02]  /*16cd0*/  UIMAD UR31, UR31, 0x37, URZ ;  /* 0x000000371f1f78a4 */ /* 0x000fc4000f8e023f */
[----:B0-----:R-:W5:Y:S01]  /*16ce0*/  LDL.LU R4, [R1+0x3a0] ;  /* 0x0003a00001047983 */ /* 0x001f620000300800 */
[----:B------:R-:W-:Y:S01]  /*16cf0*/  UIMAD UR34, UR34, 0x36, URZ ;  /* 0x00000036222278a4 */ /* 0x000fe2000f8e023f */
[----:B-1----:R-:W-:Y:S01]  /*16d00*/  LEA.HI.X.SX32 R3, R15, UR33, 0x1, P0 ;  /* 0x000000210f037c11 */ /* 0x002fe200080f0eff */
[----:B------:R-:W-:Y:S01]  /*16d10*/  UIMAD UR35, UR35, 0x35, URZ ;  /* 0x00000035232378a4 */ /* 0x000fe2000f8e023f */
[----:B------:R-:W-:Y:S01]  /*16d20*/  LEA.HI.X.SX32 R15, R17, UR33, 0x1, P1 ;  /* 0x00000021110f7c11 */ /* 0x000fe200088f0eff */
[----:B------:R-:W-:Y:S02]  /*16d30*/  UIMAD UR36, UR36, 0x34, URZ ;  /* 0x00000034242478a4 */ /* 0x000fe4000f8e023f */
[----:B------:R0:W-:Y:S01]  /*16d40*/  STL [R1+0x19f0], R3 ;  /* 0x0019f00301007387 */ /* 0x0001e20000100800 */
[----:B------:R-:W-:Y:S01]  /*16d50*/  UIMAD UR37, UR37, 0x33, URZ ;  /* 0x00000033252578a4 */ /* 0x000fe2000f8e023f */
[----:B------:R-:W-:Y:S02]  /*16d60*/  ULDC UR12, c[0x0][0x238] ;  /* 0x00008e00000c7ab9 */ /* 0x000fe40000000800 */
[----:B0-----:R-:W5:Y:S04]  /*16d70*/  LDL.LU R3, [R1+0x39c] ;  /* 0x00039c0001037983 */ /* 0x001f680000300800 */
[----:B------:R-:W-:Y:S04]  /*16d80*/  STL [R1+0x19ec], R15 ;  /* 0x0019ec0f01007387 */ /* 0x000fe80000100800 */
[----:B------:R0:W-:Y:S04]  /*16d90*/  STL [R1+0x19e8], R12 ;  /* 0x0019e80c01007387 */ /* 0x0001e80000100800 */
[----:B------:R1:W-:Y:S01]  /*16da0*/  STL [R1+0x19e4], R14 ;  /* 0x0019e40e01007387 */ /* 0x0003e20000100800 */
[----:B0-----:R-:W-:-:S02]  /*16db0*/  IMAD R12, R13, UR61, RZ ;  /* 0x0000003d0d0c7c24 */ /* 0x001fc4000f8e02ff */
[----:B-1----:R-:W-:-:S05]  /*16dc0*/  IMAD R14, R26, UR61, RZ ;  /* 0x0000003d1a0e7c24 */ /* 0x002fca000f8e02ff */
[----:B------:R-:W-:Y:S04]  /*16dd0*/  STL [R1+0x49b8], R14 ;  /* 0x0049b80e01007387 */ /* 0x000fe80000100800 */
[----:B------:R0:W-:Y:S02]  /*16de0*/  STL [R1+0x2c], R12 ;  /* 0x00002c0c01007387 */ /* 0x0001e40000100800 */
[----:B0-----:R-:W-:Y:S02]  /*16df0*/  IMAD R12, R28, UR61, RZ ;  /* 0x0000003d1c0c7c24 */ /* 0x001fe4000f8e02ff */
[----:B------:R-:W5:Y:S04]  /*16e00*/  LDL.LU R28, [R1+0x398] ;  /* 0x00039800011c7983 */ /* 0x000f680000300800 */
[----:B------:R0:W-:Y:S02]  /*16e10*/  STL [R1+0x49bc], R12 ;  /* 0x0049bc0c01007387 */ /* 0x0001e40000100800 */
[----:B0-----:R-:W-:-:S05]  /*16e20*/  IMAD R12, R0, UR61, RZ ;  /* 0x0000003d000c7c24 */ /* 0x001fca000f8e02ff */
[----:B------:R-:W-:Y:S01]  /*16e30*/  STL [R1+0x38], R12 ;  /* 0x0000380c01007387 */ /* 0x000fe20000100800 */
[----:B--2---:R-:W-:-:S05]  /*16e40*/  IMAD R0, R10, UR61, RZ ;  /* 0x0000003d0a007c24 */ /* 0x004fca000f8e02ff */
[----:B------:R0:W-:Y:S01]  /*16e50*/  STL [R1+0x48], R0 ;  /* 0x0000480001007387 */ /* 0x0001e20000100800 */
[----:B---3--:R-:W-:Y:S02]  /*16e60*/  IMAD R6, R6, UR61, RZ ;  /* 0x0000003d06067c24 */ /* 0x008fe4000f8e02ff */
[----:B------:R-:W-:-:S03]  /*16e70*/  IMAD R2, R2, UR61, RZ ;  /* 0x0000003d02027c24 */ /* 0x000fc6000f8e02ff */
[----:B------:R1:W-:Y:S01]  /*16e80*/  STL [R1+0x50], R6 ;  /* 0x0000500601007387 */ /* 0x0003e20000100800 */
[----:B0-----:R-:W-:-:S03]  /*16e90*/  IMAD R0, R9, UR61, RZ ;  /* 0x0000003d09007c24 */ /* 0x001fc6000f8e02ff */
[----:B------:R4:W-:Y:S01]  /*16ea0*/  STL [R1+0x58], R2 ;  /* 0x0000580201007387 */ /* 0x0009e20000100800 */
[----:B-1----:R-:W-:-:S03]  /*16eb0*/  IMAD R6, R23, UR61, RZ ;  /* 0x0000003d17067c24 */ /* 0x002fc6000f8e02ff */
[----:B------:R5:W-:Y:S01]  /*16ec0*/  STL [R1+0x60], R0 ;  /* 0x0000600001007387 */ /* 0x000be20000100800 */
[----:B----4-:R-:W-:-:S03]  /*16ed0*/  IMAD R2, R5, UR61, RZ ;  /* 0x0000003d05027c24 */ /* 0x010fc6000f8e02ff */
[----:B------:R-:W-:Y:S04]  /*16ee0*/  STL [R1+0x64], R6 ;  /* 0x0000640601007387 */ /* 0x000fe80000100800 */
[----:B------:R0:W-:Y:S01]  /*16ef0*/  STL [R1+0x84], R2 ;  /* 0x0000840201007387 */ /* 0x0001e20000100800 */
[----:B-----5:R-:W-:Y:S02]  /*16f00*/  IMAD R0, R11, UR61, RZ ;  /* 0x0000003d0b007c24 */ /* 0x020fe4000f8e02ff */
[----:B------:R-:W-:-:S03]  /*16f10*/  IMAD R15, R7, UR61, RZ ;  /* 0x0000003d070f7c24 */ /* 0x000fc6000f8e02ff */
[----:B------:R1:W-:Y:S01]  /*16f20*/  STL [R1+0x8c], R0 ;  /* 0x00008c0001007387 */ /* 0x0003e20000100800 */
[----:B0-----:R-:W-:Y:S02]  /*16f30*/  IMAD R2, R18, UR61, RZ ;  /* 0x0000003d12027c24 */ /* 0x001fe4000f8e02ff */
[----:B------:R-:W-:-:S03]  /*16f40*/  IMAD R17, R27, UR61, RZ ;  /* 0x0000003d1b117c24 */ /* 0x000fc6000f8e02ff */
[----:B------:R-:W-:Y:S01]  /*16f50*/  STL [R1+0xa8], R2 ;  /* 0x0000a80201007387 */ /* 0x000fe20000100800 */
[----:B-1----:R-:W-:-:S03]  /*16f60*/  IMAD R0, R25, UR61, RZ ;  /* 0x0000003d19007c24 */ /* 0x002fc6000f8e02ff */
[----:B------:R-:W-:Y:S04]  /*16f70*/  STL [R1+0x94], R15 ;  /* 0x0000940f01007387 */ /* 0x000fe80000100800 */
[----:B------:R-:W-:Y:S04]  /*16f80*/  STL [R1+0x49c0], R15 ;  /* 0x0049c00f01007387 */ /* 0x000fe80000100800 */
[----:B------:R0:W-:Y:S04]  /*16f90*/  STL [R1+0x108], R0 ;  /* 0x0001080001007387 */ /* 0x0001e80000100800 */
[----:B------:R-:W-:Y:S01]  /*16fa0*/  STL [R1+0xb0], R17 ;  /* 0x0000b01101007387 */ /* 0x000fe20000100800 */
[----:B0-----:R-:W-:-:S02]  /*16fb0*/  IMAD R0, R24, UR61, RZ ;  /* 0x0000003d18007c24 */ /* 0x001fc4000f8e02ff */
[----:B------:R-:W-:-:S03]  /*16fc0*/  IMAD R2, R4, UR61, RZ ;  /* 0x0000003d04027c24 */ /* 0x000fc6000f8e02ff */
[----:B------:R0:W-:Y:S04]  /*16fd0*/  STL [R1+0x3ac], R0 ;  /* 0x0003ac0001007387 */ /* 0x0001e80000100800 */
[----:B------:R1:W-:Y:S01]  /*16fe0*/  STL [R1+0x49c4], R17 ;  /* 0x0049c41101007387 */ /* 0x0003e20000100800 */
[----:B0-----:R-:W-:-:S03]  /*16ff0*/  IMAD R0, R3, UR61, RZ ;  /* 0x0000003d03007c24 */ /* 0x001fc6000f8e02ff */
[----:B-1----:R-:W2:Y:S04]  /*17000*/  LDL.LU R17, [R1+0x394] ;  /* 0x0003940001117983 */ /* 0x002ea80000300800 */
[----:B------:R-:W-:Y:S04]  /*17010*/  STL [R1+0x3a0], R2 ;  /* 0x0003a00201007387 */ /* 0x000fe80000100800 */
[----:B------:R-:W3:Y:S01]  /*17020*/  LDL.LU R15, [R1+0x390] ;  /* 0x00039000010f7983 */ /* 0x000ee20000300800 */
[----:B------:R-:W-:-:S03]  /*17030*/  IMAD R20, R22, UR61, RZ ;  /* 0x0000003d16147c24 */ /* 0x000fc6000f8e02ff */
[----:B------:R0:W-:Y:S04]  /*17040*/  STL [R1+0x39c], R0 ;  /* 0x00039c0001007387 */ /* 0x0001e80000100800 */
[----:B------:R-:W4:Y:S04]  /*17050*/  LDL.LU R12, [R1+0x38c] ;  /* 0x00038c00010c7983 */ /* 0x000f280000300800 */
[----:B------:R-:W5:Y:S04]  /*17060*/  LDL.LU R29, [R1+0x388] ;  /* 0x00038800011d7983 */ /* 0x000f680000300800 */
[----:B------:R-:W5:Y:S04]  /*17070*/  LDL.LU R14, [R1+0x384] ;  /* 0x00038400010e7983 */ /* 0x000f680000300800 */
[----:B------:R-:W5:Y:S04]  /*17080*/  LDL.LU R19, [R1+0x380] ;  /* 0x0003800001137983 */ /* 0x000f680000300800 */
[----:B------:R-:W5:Y:S04]  /*17090*/  LDL.LU R16, [R1+0x37c] ;  /* 0x00037c0001107983 */ /* 0x000f680000300800 */
[----:B------:R-:W-:Y:S01]  /*170a0*/  STL [R1+0x3a8], R20 ;  /* 0x0003a81401007387 */ /* 0x000fe20000100800 */
[----:B0-----:R-:W-:-:S03]  /*170b0*/  IMAD R0, R28, UR61, RZ ;  /* 0x0000003d1c007c24 */ /* 0x001fc6000f8e02ff */
[----:B------:R-:W-:Y:S04]  /*170c0*/  STL [R1+0x49c8], R20 ;  /* 0x0049c81401007387 */ /* 0x000fe80000100800 */
[----:B------:R-:W5:Y:S04]  /*170d0*/  LDL.LU R13, [R1+0x378] ;  /* 0x00037800010d7983 */ /* 0x000f680000300800 */
[----:B------:R-:W5:Y:S04]  /*170e0*/  LDL.LU R26, [R1+0x374] ;  /* 0x00037400011a7983 */ /* 0x000f680000300800 */
        /* <DEDUP_REMOVED lines=13> */
[----:B------:R-:W-:-:S03]  /*171c0*/  IMAD R21, R8, UR61, RZ ;  /* 0x0000003d08157c24 */ /* 0x000fc6000f8e02ff */
[----:B------:R-:W5:Y:S04]  /*171d0*/  LDL.LU R24, [R1+0x340] ;  /* 0x0003400001187983 */ /* 0x000f680000300800 */
[----:B------:R-:W5:Y:S04]  /*171e0*/  LDL.LU R22, [R1+0x33c] ;  /* 0x00033c0001167983 */ /* 0x000f680000300800 */
[----:B------:R-:W5:Y:S04]  /*171f0*/  LDL.LU R8, [R1+0x338] ;  /* 0x0003380001087983 */ /* 0x000f680000300800 */
[----:B------:R-:W5:Y:S04]  /*17200*/  LDL.LU R4, [R1+0x334] ;  /* 0x0003340001047983 */ /* 0x000f680000300800 */
[----:B------:R-:W5:Y:S04]  /*17210*/  LDL.LU R3, [R1+0x330] ;  /* 0x0003300001037983 */ /* 0x000f680000300800 */
[----:B------:R-:W5:Y:S04]  /*17220*/  LDL.LU R28, [R1+0x32c] ;  /* 0x00032c00011c7983 */ /* 0x000f680000300800 */
[----:B------:R-:W-:Y:S04]  /*17230*/  STL [R1+0x3a4], R21 ;  /* 0x0003a41501007387 */ /* 0x000fe80000100800 */
[----:B------:R-:W-:Y:S01]  /*17240*/  STL [R1+0x49cc], R21 ;  /* 0x0049cc1501007387 */ /* 0x000fe20000100800 */
[----:B--2---:R-:W-:-:S02]  /*17250*/  IMAD R17, R17, UR61, RZ ;  /* 0x0000003d11117c24 */ /* 0x004fc4000f8e02ff */
[----:B---3--:R-:W-:-:S03]  /*17260*/  IMAD R15, R15, UR61, RZ ;  /* 0x0000003d0f0f7c24 */ /* 0x008fc6000f8e02ff */
[----:B------:R-:W-:Y:S04]  /*17270*/  STL [R1+0x394], R17 ;  /* 0x0003941101007387 */ /* 0x000fe80000100800 */
[----:B------:R0:W-:Y:S01]  /*17280*/  STL [R1+0x390], R15 ;  /* 0x0003900f01007387 */ /* 0x0001e20000100800 */
[----:B----4-:R-:W-:Y:S02]  /*17290*/  IMAD R12, R12, UR61, RZ ;  /* 0x0000003d0c0c7c24 */ /* 0x010fe4000f8e02ff */
[----:B-----5:R-:W-:-:S03]  /*172a0*/  IMAD R29, R29, UR61, RZ ;  /* 0x0000003d1d1d7c24 */ /* 0x020fc6000f8e02ff */
[----:B------:R1:W-:Y:S01]  /*172b0*/  STL [R1+0x38c], R12 ;  /* 0x00038c0c01007387 */ /* 0x0003e20000100800 */
[----:B0-----:R-:W-:Y:S02]  /*172c0*/  IMAD R15, R14, UR61, RZ ;  /* 0x0000003d0e0f7c24 */ /* 0x001fe4000f8e02ff */
[----:B------:R-:W-:-:S03]  /*172d0*/  IMAD R14, R19, UR61, RZ ;  /* 0x0000003d130e7c24 */ /* 0x000fc6000f8e02ff */
[----:B------:R-:W-:Y:S01]  /*172e0*/  STL [R1+0x384], R15 ;  /* 0x0003840f01007387 */ /* 0x000fe20000100800 */
[----:B-1----:R-:W-:-:S03]  /*172f0*/  IMAD R12, R16, UR61, RZ ;  /* 0x0000003d100c7c24 */ /* 0x002fc6000f8e02ff */
[----:B------:R-:W-:Y:S04]  /*17300*/  STL [R1+0x388], R29 ;  /* 0x0003881d01007387 */ /* 0x000fe80000100800 */
[----:B------:R0:W-:Y:S04]  /*17310*/  STL [R1+0x380], R14 ;  /* 0x0003800e01007387 */ /* 0x0001e80000100800 */
[----:B------:R-:W-:Y:S04]  /*17320*/  STL [R1+0x49d0], R29 ;  /* 0x0049d01d01007387 */ /* 0x000fe80000100800 */
[----:B------:R1:W-:Y:S01]  /*17330*/  STL [R1+0x37c], R12 ;  /* 0x00037c0c01007387 */ /* 0x0003e20000100800 */
[----:B0-----:R-:W-:-:S02]  /*17340*/  IMAD R14, R13, UR61, RZ ;  /* 0x0000003d0d0e7c24 */ /* 0x001fc4000f8e02ff */
[----:B------:R-:W-:-:S03]  /*17350*/  IMAD R13, R26, UR61, RZ ;  /* 0x0000003d1a0d7c24 */ /* 0x000fc6000f8e02ff */
[----:B------:R-:W-:Y:S04]  /*17360*/  STL [R1+0x378], R14 ;  /* 0x0003780e01007387 */ /* 0x000fe80000100800 */
[----:B------:R-:W-:Y:S01]  /*17370*/  STL [R1+0x374], R13 ;  /* 0x0003740d01007387 */ /* 0x000fe20000100800 */
[----:B-1----:R-:W-:Y:S02]  /*17380*/  IMAD R12, R0, UR61, RZ ;  /* 0x0000003d000c7c24 */ /* 0x002fe4000f8e02ff */
[----:B------:R-:W-:-:S03]  /*17390*/  IMAD R10, R10, UR61, RZ ;  /* 0x0000003d0a0a7c24 */ /* 0x000fc6000f8e02ff */
[----:B------:R-:W-:Y:S01]  /*173a0*/  STL [R1+0x370], R12 ;  /* 0x0003700c01007387 */ /* 0x000fe20000100800 */
[----:B------:R-:W-:-:S03]  /*173b0*/  IMAD R0, R6, UR61, RZ ;  /* 0x0000003d06007c24 */ /* 0x000fc6000f8e02ff */
[----:B------:R-:W-:Y:S01]  /*173c0*/  STL [R1+0x36c], R10 ;  /* 0x00036c0a01007387 */ /* 0x000fe20000100800 */
[----:B------:R-:W-:-:S03]  /*173d0*/  IMAD R6, R2, UR61, RZ ;  /* 0x0000003d02067c24 */ /* 0x000fc6000f8e02ff */
[----:B------:R0:W-:Y:S01]  /*173e0*/  STL [R1+0x368], R0 ;  /* 0x0003680001007387 */ /* 0x0001e20000100800 */
[----:B------:R-:W-:-:S03]  /*173f0*/  IMAD R2, R9, UR61, RZ ;  /* 0x0000003d09027c24 */ /* 0x000fc6000f8e02ff */
[----:B------:R-:W-:Y:S01]  /*17400*/  STL [R1+0x364], R6 ;  /* 0x0003640601007387 */ /* 0x000fe20000100800 */
[----:B0-----:R-:W-:-:S03]  /*17410*/  IMAD R0, R23, UR61, RZ ;  /* 0x0000003d17007c24 */ /* 0x001fc6000f8e02ff */
[----:B------:R0:W-:Y:S01]  /*17420*/  STL [R1+0x360], R2 ;  /* 0x0003600201007387 */ /* 0x0001e20000100800 */
[----:B------:R-:W-:-:S03]  /*17430*/  IMAD R5, R5, UR61, RZ ;  /* 0x0000003d05057c24 */ /* 0x000fc6000f8e02ff */
[----:B------:R1:W-:Y:S01]  /*17440*/  STL [R1+0x35c], R0 ;  /* 0x00035c0001007387 */ /* 0x0003e20000100800 */
[----:B0-----:R-:W-:-:S03]  /*17450*/  IMAD R2, R11, UR61, RZ ;  /* 0x0000003d0b027c24 */ /* 0x001fc6000f8e02ff */
[----:B------:R0:W-:Y:S01]  /*17460*/  STL [R1+0x358], R5 ;  /* 0x0003580501007387 */ /* 0x0001e20000100800 */
[----:B-1----:R-:W-:-:S03]  /*17470*/  IMAD R0, R7, UR61, RZ ;  /* 0x0000003d07007c24 */ /* 0x002fc6000f8e02ff */
[----:B------:R1:W-:Y:S04]  /*17480*/  STL [R1+0x354], R2 ;  /* 0x0003540201007387 */ /* 0x0003e80000100800 */
[----:B------:R2:W-:Y:S01]  /*17490*/  STL [R1+0x350], R0 ;  /* 0x0003500001007387 */ /* 0x0005e20000100800 */
[----:B0-----:R-:W-:Y:S02]  /*174a0*/  IMAD R5, R18, UR61, RZ ;  /* 0x0000003d12057c24 */ /* 0x001fe4000f8e02ff */
[----:B-1----:R-:W-:-:S03]  /*174b0*/  IMAD R2, R27, UR61, RZ ;  /* 0x0000003d1b027c24 */ /* 0x002fc6000f8e02ff */
[----:B------:R0:W-:Y:S01]  /*174c0*/  STL [R1+0x34c], R5 ;  /* 0x00034c0501007387 */ /* 0x0001e20000100800 */
[----:B--2---:R-:W-:-:S03]  /*174d0*/  IMAD R0, R25, UR61, RZ ;  /* 0x0000003d19007c24 */ /* 0x004fc6000f8e02ff */
[----:B------:R1:W-:Y:S04]  /*174e0*/  STL [R1+0x348], R2 ;  /* 0x0003480201007387 */ /* 0x0003e80000100800 */
[----:B------:R2:W-:Y:S01]  /*174f0*/  STL [R1+0x344], R0 ;  /* 0x0003440001007387 */ /* 0x0005e20000100800 */
[----:B0-----:R-:W-:Y:S02]  /*17500*/  IMAD R5, R24, UR61, RZ ;  /* 0x0000003d18057c24 */ /* 0x001fe4000f8e02ff */
[----:B------:R-:W-:Y:S02]  /*17510*/  IMAD R4, R4, UR61, RZ ;  /* 0x0000003d04047c24 */ /* 0x000fe4000f8e02ff */
[----:B-1----:R-:W-:Y:S01]  /*17520*/  IMAD R2, R22, UR61, RZ ;  /* 0x0000003d16027c24 */ /* 0x002fe2000f8e02ff */
[----:B------:R-:W-:Y:S01]  /*17530*/  STL [R1+0x340], R5 ;  /* 0x0003400501007387 */ /* 0x000fe20000100800 */
[----:B--2---:R-:W-:-:S03]  /*17540*/  IMAD R0, R8, UR61, RZ ;  /* 0x0000003d08007c24 */ /* 0x004fc6000f8e02ff */
[----:B------:R0:W-:Y:S04]  /*17550*/  STL [R1+0x33c], R2 ;  /* 0x00033c0201007387 */ /* 0x0001e80000100800 */
[----:B------:R1:W-:Y:S04]  /*17560*/  STL [R1+0x338], R0 ;  /* 0x0003380001007387 */ /* 0x0003e80000100800 */
[----:B------:R-:W-:Y:S04]  /*17570*/  STL [R1+0x334], R4 ;  /* 0x0003340401007387 */ /* 0x000fe80000100800 */
[----:B------:R-:W2:Y:S01]  /*17580*/  LDL.LU R29, [R1+0x320] ;  /* 0x00032000011d7983 */ /* 0x000ea20000300800 */
[----:B0-----:R-:W-:-:S02]  /*17590*/  IMAD R2, R3, UR61, RZ ;  /* 0x0000003d03027c24 */ /* 0x001fc4000f8e02ff */
[----:B-1----:R-:W-:-:S03]  /*175a0*/  IMAD R0, R28, UR61, RZ ;  /* 0x0000003d1c007c24 */ /* 0x002fc6000f8e02ff */
[----:B------:R-:W-:Y:S04]  /*175b0*/  STL [R1+0x330], R2 ;  /* 0x0003300201007387 */ /* 0x000fe80000100800 */
[----:B--2---:R0:W-:Y:S04]  /*175c0*/  STL [R1+0x49fc], R29 ;  /* 0x0049fc1d01007387 */ /* 0x0041e80000100800 */
[----:B------:R-:W-:Y:S04]  /*175d0*/  STL [R1+0x32c], R0 ;  /* 0x00032c0001007387 */ /* 0x000fe80000100800 */
[----:B0-----:R-:W2:Y:S04]  /*175e0*/  LDL.LU R29, [R1+0x324] ;  /* 0x00032400011d7983 */ /* 0x001ea80000300800 */
[----:B--2---:R0:W-:Y:S04]  /*175f0*/  STL [R1+0x4a00], R29 ;  /* 0x004a001d01007387 */ /* 0x0041e80000100800 */
[----:B0-----:R-:W2:Y:S04]  /*17600*/  LDL.LU R29, [R1+0x328] ;  /* 0x00032800011d7983 */ /* 0x001ea80000300800 */
[----:B------:R-:W3:Y:S04]  /*17610*/  LDL.LU R21, [R1+0x31c] ;  /* 0x00031c0001157983 */ /* 0x000ee80000300800 */
[----:B------:R-:W4:Y:S04]  /*17620*/  LDL.LU R20, [R1+0x318] ;  /* 0x0003180001147983 */ /* 0x000f280000300800 */
        /* <DEDUP_REMOVED lines=26> */
[----:B--2---:R-:W-:-:S05]  /*177d0*/  IMAD R29, R29, UR61, RZ ;  /* 0x0000003d1d1d7c24 */ /* 0x004fca000f8e02ff */
[----:B------:R0:W-:Y:S04]  /*177e0*/  STL [R1+0x328], R29 ;  /* 0x0003281d01007387 */ /* 0x0001e80000100800 */
[----:B0-----:R-:W2:Y:S02]  /*177f0*/  LDL.LU R29, [R1+0x4a00] ;  /* 0x004a0000011d7983 */ /* 0x001ea40000300800 */
[----:B--2---:R-:W-:-:S05]  /*17800*/  IMAD R29, R29, UR61, RZ ;  /* 0x0000003d1d1d7c24 */ /* 0x004fca000f8e02ff */
[----:B------:R0:W-:Y:S04]  /*17810*/  STL [R1+0x324], R29 ;  /* 0x0003241d01007387 */ /* 0x0001e80000100800 */
[----:B0-----:R-:W2:Y:S01]  /*17820*/  LDL.LU R29, [R1+0x49fc] ;  /* 0x0049fc00011d7983 */ /* 0x001ea20000300800 */
[----:B---3--:R-:W-:Y:S02]  /*17830*/  IMAD R21, R21, UR61, RZ ;  /* 0x0000003d15157c24 */ /* 0x008fe4000f8e02ff */
[----:B----4-:R-:W-:Y:S02]  /*17840*/  IMAD R20, R20, UR61, RZ ;  /* 0x0000003d14147c24 */ /* 0x010fe4000f8e02ff */
[----:B-----5:R-:W-:Y:S02]  /*17850*/  IMAD R17, R17, UR61, RZ ;  /* 0x0000003d11117c24 */ /* 0x020fe4000f8e02ff */
[----:B------:R-:W-:-:S02]  /*17860*/  IMAD R15, R15, UR61, RZ ;  /* 0x0000003d0f0f7c24 */ /* 0x000fc4000f8e02ff */
[----:B------:R-:W-:Y:S02]  /*17870*/  IMAD R12, R12, UR61, RZ ;  /* 0x0000003d0c0c7c24 */ /* 0x000fe4000f8e02ff */
[----:B------:R-:W-:Y:S02]  /*17880*/  IMAD R14, R14, UR61, RZ ;  /* 0x0000003d0e0e7c24 */ /* 0x000fe4000f8e02ff */
[----:B------:R-:W-:Y:S02]  /*17890*/  IMAD R10, R10, UR61, RZ ;  /* 0x0000003d0a0a7c24 */ /* 0x000fe4000f8e02ff */
[----:B------:R-:W-:Y:S02]  /*178a0*/  IMAD R5, R5, UR61, RZ ;  /* 0x0000003d05057c24 */ /* 0x000fe4000f8e02ff */
[----:B------:R-:W-:Y:S02]  /*178b0*/  IMAD R4, R4, UR61, RZ ;  /* 0x0000003d04047c24 */ /* 0x000fe4000f8e02ff */
[----:B--2---:R-:W-:-:S05]  /*178c0*/  IMAD R29, R29, UR61, RZ ;  /* 0x0000003d1d1d7c24 */ /* 0x004fca000f8e02ff */
[----:B------:R-:W-:Y:S04]  /*178d0*/  STL [R1+0x320], R29 ;  /* 0x0003201d01007387 */ /* 0x000fe80000100800 */
[----:B------:R-:W-:Y:S04]  /*178e0*/  STL [R1+0x31c], R21 ;  /* 0x00031c1501007387 */ /* 0x000fe80000100800 */
[----:B------:R-:W-:Y:S04]  /*178f0*/  STL [R1+0x318], R20 ;  /* 0x0003181401007387 */ /* 0x000fe80000100800 */
[----:B------:R-:W-:Y:S04]  /*17900*/  STL [R1+0x314], R17 ;  /* 0x0003141101007387 */ /* 0x000fe80000100800 */
[----:B------:R0:W-:Y:S04]  /*17910*/  STL [R1+0x310], R15 ;  /* 0x0003100f01007387 */ /* 0x0001e80000100800 */
[----:B------:R1:W-:Y:S01]  /*17920*/  STL [R1+0x30c], R12 ;  /* 0x00030c0c01007387 */ /* 0x0003e20000100800 */
[----:B0-----:R-:W-:-:S03]  /*17930*/  IMAD R15, R19, UR61, RZ ;  /* 0x0000003d130f7c24 */ /* 0x001fc6000f8e02ff */
[----:B------:R0:W-:Y:S01]  /*17940*/  STL [R1+0x308], R14 ;  /* 0x0003080e01007387 */ /* 0x0001e20000100800 */
[----:B-1----:R-:W-:-:S03]  /*17950*/  IMAD R12, R16, UR61, RZ ;  /* 0x0000003d100c7c24 */ /* 0x002fc6000f8e02ff */
[----:B------:R-:W-:Y:S04]  /*17960*/  STL [R1+0x304], R15 ;  /* 0x0003040f01007387 */ /* 0x000fe80000100800 */
[----:B------:R1:W-:Y:S01]  /*17970*/  STL [R1+0x300], R12 ;  /* 0x0003000c01007387 */ /* 0x0003e20000100800 */
[----:B0-----:R-:W-:Y:S02]  /*17980*/  IMAD R14, R13, UR61, RZ ;  /* 0x0000003d0d0e7c24 */ /* 0x001fe4000f8e02ff */
[----:B------:R-:W-:-:S03]  /*17990*/  IMAD R13, R26, UR61, RZ ;  /* 0x0000003d1a0d7c24 */ /* 0x000fc6000f8e02ff */
[----:B------:R-:W-:Y:S01]  /*179a0*/  STL [R1+0x2fc], R14 ;  /* 0x0002fc0e01007387 */ /* 0x000fe20000100800 */
[----:B-1----:R-:W-:Y:S02]  /*179b0*/  IMAD R12, R0, UR61, RZ ;  /* 0x0000003d000c7c24 */ /* 0x002fe4000f8e02ff */
[----:B------:R-:W-:Y:S01]  /*179c0*/  IMAD R0, R6, UR61, RZ ;  /* 0x0000003d06007c24 */ /* 0x000fe2000f8e02ff */
[----:B------:R-:W-:Y:S01]  /*179d0*/  STL [R1+0x2f8], R13 ;  /* 0x0002f80d01007387 */ /* 0x000fe20000100800 */
[----:B------:R-:W-:-:S03]  /*179e0*/  IMAD R6, R2, UR61, RZ ;  /* 0x0000003d02067c24 */ /* 0x000fc6000f8e02ff */
[----:B------:R-:W-:Y:S01]  /*179f0*/  STL [R1+0x2f4], R12 ;  /* 0x0002f40c01007387 */ /* 0x000fe20000100800 */
[----:B------:R-:W-:-:S03]  /*17a00*/  IMAD R2, R9, UR61, RZ ;  /* 0x0000003d09027c24 */ /* 0x000fc6000f8e02ff */
[----:B------:R-:W-:Y:S04]  /*17a10*/  STL [R1+0x2f0], R10 ;  /* 0x0002f00a01007387 */ /* 0x000fe80000100800 */
[----:B------:R0:W-:Y:S04]  /*17a20*/  STL [R1+0x2ec], R0 ;  /* 0x0002ec0001007387 */ /* 0x0001e80000100800 */
[----:B------:R-:W-:Y:S01]  /*17a30*/  STL [R1+0x2e8], R6 ;  /* 0x0002e80601007387 */ /* 0x000fe20000100800 */
[----:B0-----:R-:W-:-:S03]  /*17a40*/  IMAD R0, R23, UR61, RZ ;  /* 0x0000003d17007c24 */ /* 0x001fc6000f8e02ff */
[----:B------:R0:W-:Y:S04]  /*17a50*/  STL [R1+0x2e4], R2 ;  /* 0x0002e40201007387 */ /* 0x0001e80000100800 */
        /* <DEDUP_REMOVED lines=13> */
[----:B-1----:R-:W-:-:S03]  /*17b30*/  IMAD R2, R22, UR61, RZ ;  /* 0x0000003d16027c24 */ /* 0x002fc6000f8e02ff */
        /* <DEDUP_REMOVED lines=464> */
[----:B--2---:R-:W-:-:S05]  /*19840*/  IMAD R29, R29, UR61, RZ ;  /* 0x0000003d1d1d7c24 */ /* 0x004fca000f8e02ff */
        /* <DEDUP_REMOVED lines=9> */
[----:B0-----:R-:W2:Y:S04]  /*198e0*/  LDL.LU R15, [R1+0x49c0] ;  /* 0x0049c000010f7983 */ /* 0x001ea80000300800 */
[----:B------:R0:W-:Y:S04]  /*198f0*/  STL [R1+0x550], R12 ;  /* 0x0005500c01007387 */ /* 0x0001e80000100800 */
[----:B0-----:R-:W3:Y:S04]  /*19900*/  LDL.LU R12, [R1+0x49bc] ;  /* 0x0049bc00010c7983 */ /* 0x001ee80000300800 */
        /* <DEDUP_REMOVED lines=45> */
[----:B0-----:R-:W5:Y:S01]  /*19be0*/  LDL.LU R28, [R1+0x4960] ;  /* 0x00496000011c7983 */ /* 0x001f620000300800 */
[----:B----4-:R-:W-:-:S02]  /*19bf0*/  IMAD R3, R3, UR61, RZ ;  /* 0x0000003d03037c24 */ /* 0x010fc4000f8e02ff */
[----:B-----5:R-:W-:-:S05]  /*19c00*/  IMAD R28, R28, UR61, RZ ;  /* 0x0000003d1c1c7c24 */ /* 0x020fca000f8e02ff */
[----:B------:R3:W-:Y:S04]  /*19c10*/  STL [R1+0x5f0], R28 ;  /* 0x0005f01c01007387 */ /* 0x0007e80000100800 */
[----:B------:R0:W-:Y:S01]  /*19c20*/  STL [R1+0x5f4], R3 ;  /* 0x0005f40301007387 */ /* 0x0001e20000100800 */
[----:B---3--:R-:W-:Y:S02]  /*19c30*/  IMAD R28, R4, UR61, RZ ;  /* 0x0000003d041c7c24 */ /* 0x008fe4000f8e02ff */
[----:B--2---:R-:W-:Y:S02]  /*19c40*/  IMAD R4, R8, UR61, RZ ;  /* 0x0000003d08047c24 */ /* 0x004fe4000f8e02ff */
[----:B0-----:R-:W-:Y:S01]  /*19c50*/  IMAD R3, R22, UR61, RZ ;  /* 0x0000003d16037c24 */ /* 0x001fe2000f8e02ff */
[----:B------:R-:W-:Y:S04]  /*19c60*/  STL [R1+0x5fc], R28 ;  /* 0x0005fc1c01007387 */ /* 0x000fe80000100800 */
[----:B------:R-:W2:Y:S04]  /*19c70*/  LDL R8, [R1+0x19e4] ;  /* 0x0019e40001087983 */ /* 0x000ea80000100800 */
[----:B------:R0:W-:Y:S04]  /*19c80*/  STL [R1+0x600], R4 ;  /* 0x0006000401007387 */ /* 0x0001e80000100800 */
[----:B------:R-:W3:Y:S01]  /*19c90*/  LDL R22, [R1+0x19f0] ;  /* 0x0019f00001167983 */ /* 0x000ee20000100800 */
[----:B0-----:R-:W-:-:S03]  /*19ca0*/  IMAD R4, R24, UR61, RZ ;  /* 0x0000003d18047c24 */ /* 0x001fc6000f8e02ff */
[----:B------:R0:W-:Y:S04]  /*19cb0*/  STL [R1+0x608], R3 ;  /* 0x0006080301007387 */ /* 0x0001e80000100800 */
[----:B------:R-:W4:Y:S04]  /*19cc0*/  LDL R24, [R1+0x19ec] ;  /* 0x0019ec0001187983 */ /* 0x000f280000100800 */
[----:B------:R1:W-:Y:S01]  /*19cd0*/  STL [R1+0x610], R4 ;  /* 0x0006100401007387 */ /* 0x0003e20000100800 */
[----:B0-----:R-:W-:-:S03]  /*19ce0*/  IMAD R3, R25, UR61, RZ ;  /* 0x0000003d19037c24 */ /* 0x001fc6000f8e02ff */
[----:B------:R-:W5:Y:S01]  /*19cf0*/  LDL R25, [R1+0x19e8] ;  /* 0x0019e80001197983 */ /* 0x000f620000100800 */
[----:B-1----:R-:W-:-:S03]  /*19d00*/  IMAD R4, R27, UR61, RZ ;  /* 0x0000003d1b047c24 */ /* 0x002fc6000f8e02ff */
[----:B------:R0:W-:Y:S04]  /*19d10*/  STL [R1+0x614], R3 ;  /* 0x0006140301007387 */ /* 0x0001e80000100800 */
[----:B------:R-:W2:Y:S04]  /*19d20*/  LDL R27, [R1+0x19f4] ;  /* 0x0019f400011b7983 */ /* 0x000ea80000100800 */
[----:B------:R1:W-:Y:S01]  /*19d30*/  STL [R1+0x61c], R4 ;  /* 0x00061c0401007387 */ /* 0x0003e20000100800 */
[----:B0-----:R-:W-:-:S03]  /*19d40*/  IMAD R3, R18, UR61, RZ ;  /* 0x0000003d12037c24 */ /* 0x001fc6000f8e02ff */
[----:B------:R-:W3:Y:S01]  /*19d50*/  LDL R18, [R1+0x19f8] ;  /* 0x0019f80001127983 */ /* 0x000ee20000100800 */
[----:B-1----:R-:W-:-:S03]  /*19d60*/  IMAD R4, R7, UR61, RZ ;  /* 0x0000003d07047c24 */ /* 0x002fc6000f8e02ff */
[----:B------:R0:W-:Y:S04]  /*19d70*/  STL [R1+0x620], R3 ;  /* 0x0006200301007387 */ /* 0x0001e80000100800 */
[----:B------:R-:W4:Y:S04]  /*19d80*/  LDL R7, [R1+0x19fc] ;  /* 0x0019fc0001077983 */ /* 0x000f280000100800 */
[----:B------:R1:W-:Y:S01]  /*19d90*/  STL [R1+0x628], R4 ;  /* 0x0006280401007387 */ /* 0x0003e20000100800 */
[----:B0-----:R-:W-:-:S03]  /*19da0*/  IMAD R3, R11, UR61, RZ ;  /* 0x0000003d0b037c24 */ /* 0x001fc6000f8e02ff */
[----:B------:R-:W5:Y:S04]  /*19db0*/  LDL R11, [R1+0x1a00] ;  /* 0x001a0000010b7983 */ /* 0x000f680000100800 */
[----:B------:R0:W-:Y:S01]  /*19dc0*/  STL [R1+0x62c], R3 ;  /* 0x00062c0301007387 */ /* 0x0001e20000100800 */
[----:B-1----:R-:W-:Y:S02]  /*19dd0*/  IMAD R4, R5, UR61, RZ ;  /* 0x0000003d05047c24 */ /* 0x002fe4000f8e02ff */
[----:B------:R-:W-:Y:S02]  /*19de0*/  IMAD R5, R9, UR61, RZ ;  /* 0x0000003d09057c24 */ /* 0x000fe4000f8e02ff */
[----:B0-----:R-:W-:Y:S01]  /*19df0*/  IMAD R3, R23, UR61, RZ ;  /* 0x0000003d17037c24 */ /* 0x001fe2000f8e02ff */
[----:B------:R0:W-:Y:S04]  /*19e00*/  STL [R1+0x634], R4 ;  /* 0x0006340401007387 */ /* 0x0001e80000100800 */
[----:B------:R1:W-:Y:S01]  /*19e10*/  STL [R1+0x63c], R3 ;  /* 0x00063c0301007387 */ /* 0x0003e20000100800 */
[----:B------:R-:W-:-:S02]  /*19e20*/  IMAD R0, R0, UR61, RZ ;  /* 0x0000003d00007c24 */ /* 0x000fc4000f8e02ff */
[----:B0-----:R-:W-:Y:S02]  /*19e30*/  IMAD R4, R2, UR61, RZ ;  /* 0x0000003d02047c24 */ /* 0x001fe4000f8e02ff */
[----:B------:R-:W-:Y:S02]  /*19e40*/  IMAD R2, R10, UR61, RZ ;  /* 0x0000003d0a027c24 */ /* 0x000fe4000f8e02ff */
[----:B-1----:R-:W-:Y:S01]  /*19e50*/  IMAD R3, R6, UR61, RZ ;  /* 0x0000003d06037c24 */ /* 0x002fe2000f8e02ff */
[----:B------:R-:W-:Y:S04]  /*19e60*/  STL [R1+0x640], R5 ;  /* 0x0006400501007387 */ /* 0x000fe80000100800 */
[----:B------:R-:W-:Y:S04]  /*19e70*/  STL [R1+0x648], R4 ;  /* 0x0006480401007387 */ /* 0x000fe80000100800 */
[----:B------:R0:W-:Y:S01]  /*19e80*/  STL [R1+0x64c], R3 ;  /* 0x00064c0301007387 */ /* 0x0001e20000100800 */
[----:B------:R-:W-:-:S03]  /*19e90*/  UIMAD UR32, UR60, 0x7f, URZ ;  /* 0x0000007f3c2078a4 */ /* 0x000fc6000f8e023f */
[----:B------:R1:W-:Y:S04]  /*19ea0*/  STL [R1+0x654], R2 ;  /* 0x0006540201007387 */ /* 0x0003e80000100800 */
[----:B------:R1:W-:Y:S01]  /*19eb0*/  STL [R1+0x658], R0 ;  /* 0x0006580001007387 */ /* 0x0003e20000100800 */
[----:B0-----:R-:W-:Y:S02]  /*19ec0*/  IMAD R3, R26, UR61, RZ ;  /* 0x0000003d1a037c24 */ /* 0x001fe4000f8e02ff */
[----:B-1----:R-:W-:-:S03]  /*19ed0*/  IMAD R2, R16, UR61, RZ ;  /* 0x0000003d10027c24 */ /* 0x002fc6000f8e02ff */
[----:B------:R-:W-:Y:S01]  /*19ee0*/  STL [R1+0x660], R3 ;  /* 0x0006600301007387 */ /* 0x000fe20000100800 */
[----:B------:R-:W-:-:S03]  /*19ef0*/  IMAD R0, R19, UR61, RZ ;  /* 0x0000003d13007c24 */ /* 0x000fc6000f8e02ff */
[----:B------:R3:W-:Y:S01]  /*19f00*/  STL [R1+0x670], R2 ;  /* 0x0006700201007387 */ /* 0x0007e20000100800 */
[----:B------:R-:W-:-:S03]  /*19f10*/  IMAD R28, R13, UR61, RZ ;  /* 0x0000003d0d1c7c24 */ /* 0x000fc6000f8e02ff */
[----:B------:R4:W-:Y:S04]  /*19f20*/  STL [R1+0x48f4], R3 ;  /* 0x0048f40301007387 */ /* 0x0009e80000100800 */
[----:B------:R5:W-:Y:S01]  /*19f30*/  STL [R1+0x4f8], R0 ;  /* 0x0004f80001007387 */ /* 0x000be20000100800 */
[----:B------:R-:W-:-:S03]  /*19f40*/  USHF.R.S32.HI UR33, URZ, 0x1f, UR32 ;  /* 0x0000001f3f217899 */ /* 0x000fc60008011420 */
[----:B------:R-:W-:Y:S04]  /*19f50*/  STL [R1+0x668], R28 ;  /* 0x0006681c01007387 */ /* 0x000fe80000100800 */
[----:B------:R-:W-:Y:S01]  /*19f60*/  STL [R1+0x48f8], R28 ;  /* 0x0048f81c01007387 */ /* 0x000fe20000100800 */
[----:B---3--:R-:W-:Y:S02]  /*19f70*/  IADD3 R2, P2, R18, UR32, RZ ;  /* 0x0000002012027c10 */ /* 0x008fe4000ff5e0ff */
[----:B----4-:R-:W-:Y:S02]  /*19f80*/  IADD3 R3, P1, R7, UR32, RZ ;  /* 0x0000002007037c10 */ /* 0x010fe4000ff3e0ff */
[----:B-----5:R-:W-:-:S05]  /*19f90*/  IADD3 R0, P0, R11, UR32, RZ ;  /* 0x000000200b007c10 */ /* 0x020fca000ff1e0ff */
[----:B------:R2:W-:Y:S04]  /*19fa0*/  STL [R1+0x38ec], R0 ;  /* 0x0038ec0001007387 */ /* 0x0005e80000100800 */
[----:B------:R0:W-:Y:S01]  /*19fb0*/  STL [R1+0x38f4], R3 ;  /* 0x0038f40301007387 */ /* 0x0001e20000100800 */
[----:B--2---:R-:W-:-:S03]  /*19fc0*/  IADD3 R0, P3, R27, UR32, RZ ;  /* 0x000000201b007c10 */ /* 0x004fc6000ff7e0ff */
[----:B------:R1:W-:Y:S01]  /*19fd0*/  STL [R1+0x38fc], R2 ;  /* 0x0038fc0201007387 */ /* 0x0003e20000100800 */
[----:B------:R-:W-:Y:S01]  /*19fe0*/  UIMAD UR32, UR60, 0x7e, URZ ;  /* 0x0000007e3c2078a4 */ /* 0x000fe2000f8e023f */
[----:B0-----:R-:W-:Y:S02]  /*19ff0*/  IADD3.X R3, R25, UR33, RZ, P1, !PT ;  /* 0x0000002119037c10 */ /* 0x001fe40008ffe4ff */
[----:B------:R0:W-:Y:S01]  /*1a000*/  STL [R1+0x3904], R0 ;  /* 0x0039040001007387 */ /* 0x0001e20000100800 */
[----:B-1----:R-:W-:Y:S02]  /*1a010*/  IADD3.X R2, R8, UR33, RZ, P0, !PT ;  /* 0x0000002108027c10 */ /* 0x002fe400087fe4ff */
[----:B0-----:R-:W-:-:S03]  /*1a020*/  IADD3.X R0, R24, UR33, RZ, P2, !PT ;  /* 0x0000002118007c10 */ /* 0x001fc600097fe4ff */
[----:B------:R0:W-:Y:S04]  /*1a030*/  STL [R1+0x38e8], R2 ;  /* 0x0038e80201007387 */ /* 0x0001e80000100800 */
[----:B------:R1:W-:Y:S04]  /*1a040*/  STL [R1+0x38f0], R3 ;  /* 0x0038f00301007387 */ /* 0x0003e80000100800 */
[----:B------:R2:W-:Y:S01]  /*1a050*/  STL [R1+0x38f8], R0 ;  /* 0x0038f80001007387 */ /* 0x0005e20000100800 */
[----:B0-----:R-:W-:Y:S01]  /*1a060*/  IADD3.X R2, R22, UR33, RZ, P3, !PT ;  /* 0x0000002116027c10 */ /* 0x001fe20009ffe4ff */
[----:B------:R-:W-:-:S02]  /*1a070*/  USHF.R.S32.HI UR33, URZ, 0x1f, UR32 ;  /* 0x0000001f3f217899 */ /* 0x000fc40008011420 */
[----:B-1----:R-:W-:Y:S02]  /*1a080*/  IADD3 R3, P1, R7, UR32, RZ ;  /* 0x0000002007037c10 */ /* 0x002fe4000ff3e0ff */
[----:B------:R0:W-:Y:S01]  /*1a090*/  STL [R1+0x3900], R2 ;  /* 0x0039000201007387 */ /* 0x0001e20000100800 */
[----:B--2---:R-:W-:-:S05]  /*1a0a0*/  IADD3 R0, P0, R11, UR32, RZ ;  /* 0x000000200b007c10 */ /* 0x004fca000ff1e0ff */
[----:B------:R1:W-:Y:S01]  /*1a0b0*/  STL [R1+0x390c], R0 ;  /* 0x00390c0001007387 */ /* 0x0003e20000100800 */
[----:B0-----:R-:W-:-:S03]  /*1a0c0*/  IADD3 R2, P2, R18, UR32, RZ ;  /* 0x0000002012027c10 */ /* 0x001fc6000ff5e0ff */
[----:B------:R0:W-:Y:S01]  /*1a0d0*/  STL [R1+0x3914], R3 ;  /* 0x0039140301007387 */ /* 0x0001e20000100800 */
[----:B-1----:R-:W-:-:S03]  /*1a0e0*/  IADD3 R0, P3, R27, UR32, RZ ;  /* 0x000000201b007c10 */ /* 0x002fc6000ff7e0ff */
        /* <DEDUP_REMOVED lines=562> */
[----:B------:R-:W-:Y:S01]  /*1c410*/  SHF.R.S32.HI R15, RZ, 0x1f, R15 ;  /* 0x0000001fff0f7819 */ /* 0x000fe2000001140f */
[----:B------:R-:W-:Y:S01]  /*1c420*/  ULDC UR32, c[0x0][0x238] ;  /* 0x00008e0000207ab9 */ /* 0x000fe20000000800 */
[----:B-1----:R-:W-:Y:S02]  /*1c430*/  IADD3.X R2, R8, UR33, RZ, P0, !PT ;  /* 0x0000002108027c10 */ /* 0x002fe400087fe4ff */
[----:B0-----:R-:W-:-:S03]  /*1c440*/  IADD3.X R0, R24, UR33, RZ, P2, !PT ;  /* 0x0000002118007c10 */ /* 0x001fc600097fe4ff */
[----:B------:R0:W-:Y:S04]  /*1c450*/  STL [R1+0x3ce8], R2 ;  /* 0x003ce80201007387 */ /* 0x0001e80000100800 */
[----:B------:R1:W-:Y:S04]  /*1c460*/  STL [R1+0x3cf0], R3 ;  /* 0x003cf00301007387 */ /* 0x0003e80000100800 */
[----:B------:R2:W-:Y:S01]  /*1c470*/  STL [R1+0x3cf8], R0 ;  /* 0x003cf80001007387 */ /* 0x0005e20000100800 */
[----:B0-----:R-:W-:Y:S01]  /*1c480*/  IADD3.X R2, R22, UR33, RZ, P3, !PT ;  /* 0x0000002116027c10 */ /* 0x001fe20009ffe4ff */
[----:B------:R-:W-:Y:S01]  /*1c490*/  USHF.R.S32.HI UR60, URZ, 0x1f, UR61 ;  /* 0x0000001f3f3c7899 */ /* 0x000fe2000801143d */
[----:B------:R-:W-:Y:S01]  /*1c4a0*/  SHF.R.S32.HI R17, RZ, 0x1f, R17 ;  /* 0x0000001fff117819 */ /* 0x000fe20000011411 */
[----:B------:R-:W-:Y:S01]  /*1c4b0*/  ULDC UR33, c[0x0][0x238] ;  /* 0x00008e0000217ab9 */ /* 0x000fe20000000800 */
[----:B-1----:R-:W-:Y:S01]  /*1c4c0*/  IADD3 R3, P1, R7, UR61, RZ ;  /* 0x0000003d07037c10 */ /* 0x002fe2000ff3e0ff */
[----:B------:R0:W-:Y:S01]  /*1c4d0*/  STL [R1+0x3d00], R2 ;  /* 0x003d000201007387 */ /* 0x0001e20000100800 */
[----:B--2---:R-:W-:-:S05]  /*1c4e0*/  IADD3 R0, P0, R11, UR61, RZ ;  /* 0x0000003d0b007c10 */ /* 0x004fca000ff1e0ff */
[----:B------:R1:W-:Y:S01]  /*1c4f0*/  STL [R1+0x3d0c], R0 ;  /* 0x003d0c0001007387 */ /* 0x0003e20000100800 */
[----:B0-----:R-:W-:-:S03]  /*1c500*/  IADD3 R2, P2, R18, UR61, RZ ;  /* 0x0000003d12027c10 */ /* 0x001fc6000ff5e0ff */
[----:B------:R0:W-:Y:S01]  /*1c510*/  STL [R1+0x3d14], R3 ;  /* 0x003d140301007387 */ /* 0x0001e20000100800 */
[----:B-1----:R-:W-:-:S03]  /*1c520*/  IADD3 R0, P3, R27, UR61, RZ ;  /* 0x0000003d1b007c10 */ /* 0x002fc6000ff7e0ff */
[----:B------:R1:W-:Y:S01]  /*1c530*/  STL [R1+0x3d1c], R2 ;  /* 0x003d1c0201007387 */ /* 0x0003e20000100800 */
[----:B0-----:R-:W-:-:S03]  /*1c540*/  IADD3.X R3, R25, UR60, RZ, P1, !PT ;  /* 0x0000003c19037c10 */ /* 0x001fc60008ffe4ff */
        /* <DEDUP_REMOVED lines=36> */
[----:B------:R-:W-:Y:S01]  /*1c790*/  USHF.R.S32.HI UR4, URZ, 0x1f, UR61 ;  /* 0x0000001f3f047899 */ /* 0x000fe2000801143d */
        /* <DEDUP_REMOVED lines=19> */
[----:B------:R-:W-:Y:S01]  /*1c8d0*/  SHF.R.S32.HI R29, RZ, 0x1f, R29 ;  /* 0x0000001fff1d7819 */ /* 0x000fe2000001141d */
[----:B------:R-:W-:Y:S01]  /*1c8e0*/  ULDC UR40, c[0x0][0x238] ;  /* 0x00008e0000287ab9 */ /* 0x000fe20000000800 */
[----:B0-----:R-:W-:Y:S01]  /*1c8f0*/  IADD3.X R3, R25, UR60, RZ, P1, !PT ;  /* 0x0000003c19037c10 */ /* 0x001fe20008ffe4ff */
        /* <DEDUP_REMOVED lines=16> */
[----:B------:R-:W-:Y:S01]  /*1ca00*/  ULDC UR41, c[0x0][0x238] ;  /* 0x00008e0000297ab9 */ /* 0x000fe20000000800 */
        /* <DEDUP_REMOVED lines=296> */
[----:B------:R-:W-:Y:S01]  /*1dc90*/  ULDC UR60, c[0x0][0x238] ;  /* 0x00008e00003c7ab9 */ /* 0x000fe20000000800 */
[----:B-1----:R-:W-:-:S03]  /*1dca0*/  IADD3 R3, P1, R7, UR61, RZ ;  /* 0x0000003d07037c10 */ /* 0x002fc6000ff3e0ff */
        /* <DEDUP_REMOVED lines=303> */
[----:B0-----:R-:W-:Y:S02]  /*1efa0*/  IADD3.X R2, R22, UR4, RZ, P3, !PT ;  /* 0x0000000416027c10 */ /* 0x001fe40009ffe4ff */
[----:B-1----:R-:W-:-:S02]  /*1efb0*/  IADD3 R3, P1, R7, UR30, RZ ;  /* 0x0000001e07037c10 */ /* 0x002fc4000ff3e0ff */
[----:B--2---:R-:W-:Y:S01]  /*1efc0*/  IADD3 R0, P0, R11, UR30, RZ ;  /* 0x0000001e0b007c10 */ /* 0x004fe2000ff1e0ff */
[----:B------:R0:W-:Y:S04]  /*1efd0*/  STL [R1+0x41c0], R2 ;  /* 0x0041c00201007387 */ /* 0x0001e80000100800 */
[----:B------:R1:W-:Y:S04]  /*1efe0*/  STL [R1+0x41cc], R0 ;  /* 0x0041cc0001007387 */ /* 0x0003e80000100800 */
[----:B------:R2:W-:Y:S04]  /*1eff0*/  STL [R1+0x41d4], R3 ;  /* 0x0041d40301007387 */ /* 0x0005e80000100800 */
[----:B------:R-:W3:Y:S01]  /*1f000*/  LDL R4, [R1+0x2c] ;  /* 0x00002c0001047983 */ /* 0x000ee20000100800 */
[----:B------:R-:W-:-:S02]  /*1f010*/  USHF.R.S32.HI UR4, URZ, 0x1f, UR30 ;  /* 0x0000001f3f047899 */ /* 0x000fc4000801141e */
[----:B0-----:R-:W-:Y:S02]  /*1f020*/  IADD3 R2, P2, R18, UR30, RZ ;  /* 0x0000001e12027c10 */ /* 0x001fe4000ff5e0ff */
[----:B-1----:R-:W-:Y:S01]  /*1f030*/  IADD3 R0, P3, R27, UR30, RZ ;  /* 0x0000001e1b007c10 */ /* 0x002fe2000ff7e0ff */
[----:B------:R-:W-:Y:S02]  /*1f040*/  ULDC UR30, c[0x0][0x238] ;  /* 0x00008e00001e7ab9 */ /* 0x000fe40000000800 */
[----:B------:R0:W-:Y:S01]  /*1f050*/  STL [R1+0x41dc], R2 ;  /* 0x0041dc0201007387 */ /* 0x0001e20000100800 */
[----:B--2---:R-:W-:-:S03]  /*1f060*/  IADD3.X R3, R25, UR4, RZ, P1, !PT ;  /* 0x0000000419037c10 */ /* 0x004fc60008ffe4ff */
[----:B------:R1:W-:Y:S01]  /*1f070*/  STL [R1+0x41e4], R0 ;  /* 0x0041e40001007387 */ /* 0x0003e20000100800 */
[----:B0-----:R-:W-:Y:S02]  /*1f080*/  IADD3.X R2, R8, UR4, RZ, P0, !PT ;  /* 0x0000000408027c10 */ /* 0x001fe400087fe4ff */
[----:B-1----:R-:W-:-:S03]  /*1f090*/  IADD3.X R0, R24, UR4, RZ, P2, !PT ;  /* 0x0000000418007c10 */ /* 0x002fc600097fe4ff */
        /* <DEDUP_REMOVED lines=28> */
[----:B------:R-:W-:Y:S01]  /*1f260*/  STL [R1+0x4214], R3 ;  /* 0x0042140301007387 */ /* 0x000fe20000100800 */
[----:B-1----:R-:W-:-:S03]  /*1f270*/  IADD3 R0, P3, R27, UR34, RZ ;  /* 0x000000221b007c10 */ /* 0x002fc6000ff7e0ff */
[----:B------:R0:W-:Y:S01]  /*1f280*/  STL [R1+0x421c], R2 ;  /* 0x00421c0201007387 */ /* 0x0001e20000100800 */
[----:B------:R-:W-:-:S03]  /*1f290*/  ULDC UR34, c[0x0][0x238] ;  /* 0x00008e0000227ab9 */ /* 0x000fc60000000800 */
[----:B------:R1:W-:Y:S01]  /*1f2a0*/  STL [R1+0x4224], R0 ;  /* 0x0042240001007387 */ /* 0x0003e20000100800 */
[----:B0-----:R-:W-:-:S03]  /*1f2b0*/  IADD3.X R2, R8, UR4, RZ, P0, !PT ;  /* 0x0000000408027c10 */ /* 0x001fc600087fe4ff */
[----:B------:R-:W2:Y:S01]  /*1f2c0*/  LDL R8, [R1+0x58] ;  /* 0x0000580001087983 */ /* 0x000ea20000100800 */
[----:B-1----:R-:W-:-:S03]  /*1f2d0*/  IADD3.X R0, R25, UR4, RZ, P1, !PT ;  /* 0x0000000419007c10 */ /* 0x002fc60008ffe4ff */
[----:B------:R0:W-:Y:S04]  /*1f2e0*/  STL [R1+0x4208], R2 ;  /* 0x0042080201007387 */ /* 0x0001e80000100800 */
[----:B------:R-:W4:Y:S04]  /*1f2f0*/  LDL R27, [R1+0x60] ;  /* 0x00006000011b7983 */ /* 0x000f280000100800 */
[----:B------:R1:W-:Y:S01]  /*1f300*/  STL [R1+0x4210], R0 ;  /* 0x0042100001007387 */ /* 0x0003e20000100800 */
[----:B0-----:R-:W-:-:S03]  /*1f310*/  IADD3.X R2, R24, UR4, RZ, P2, !PT ;  /* 0x0000000418027c10 */ /* 0x001fc600097fe4ff */
[----:B------:R-:W5:Y:S01]  /*1f320*/  LDL R25, [R1+0x64] ;  /* 0x0000640001197983 */ /* 0x000f620000100800 */
[----:B-1----:R-:W-:-:S03]  /*1f330*/  IADD3.X R0, R22, UR4, RZ, P3, !PT ;  /* 0x0000000416007c10 */ /* 0x002fc60009ffe4ff */
[----:B------:R0:W-:Y:S04]  /*1f340*/  STL [R1+0x4218], R2 ;  /* 0x0042180201007387 */ /* 0x0001e80000100800 */
[----:B------:R-:W-:Y:S04]  /*1f350*/  STL [R1+0x4220], R0 ;  /* 0x0042200001007387 */ /* 0x000fe80000100800 */
[----:B------:R-:W5:Y:S01]  /*1f360*/  LDL R22, [R1+0x8c] ;  /* 0x00008c0001167983 */ /* 0x000f620000100800 */
[----:B0-----:R-:W-:-:S03]  /*1f370*/  SHF.R.S32.HI R2, RZ, 0x1f, R12 ;  /* 0x0000001fff027819 */ /* 0x001fc6000001140c */
[----:B------:R-:W5:Y:S04]  /*1f380*/  LDL R24, [R1+0xa8] ;  /* 0x0000a80001187983 */ /* 0x000f680000100800 */
[----:B------:R-:W5:Y:S04]  /*1f390*/  LDL R18, [R1+0x108] ;  /* 0x0001080001127983 */ /* 0x000f680000100800 */
[----:B------:R-:W5:Y:S01]  /*1f3a0*/  LDL R19, [R1+0x3ac] ;  /* 0x0003ac0001137983 */ /* 0x000f620000100800 */
[----:B---3--:R-:W-:Y:S02]  /*1f3b0*/  SHF.R.S32.HI R5, RZ, 0x1f, R4 ;  /* 0x0000001fff057819 */ /* 0x008fe40000011404 */
[----:B------:R-:W-:-:S03]  /*1f3c0*/  SHF.R.S32.HI R4, RZ, 0x1f, R14 ;  /* 0x0000001fff047819 */ /* 0x000fc6000001140e */
[----:B------:R-:W-:Y:S04]  /*1f3d0*/  STL [R1+0x48e8], R5 ;  /* 0x0048e80501007387 */ /* 0x000fe80000100800 */
[----:B------:R-:W-:Y:S04]  /*1f3e0*/  STL [R1+0x4900], R4 ;  /* 0x0049000401007387 */ /* 0x000fe80000100800 */
[----:B------:R-:W-:Y:S04]  /*1f3f0*/  STL [R1+0x48fc], R14 ;  /* 0x0048fc0e01007387 */ /* 0x000fe80000100800 */
[----:B------:R-:W-:Y:S04]  /*1f400*/  STL [R1+0x4904], R12 ;  /* 0x0049040c01007387 */ /* 0x000fe80000100800 */
[----:B------:R0:W-:Y:S04]  /*1f410*/  STL [R1+0x48dc], R2 ;  /* 0x0048dc0201007387 */ /* 0x0001e80000100800 */
[----:B0-----:R-:W3:Y:S02]  /*1f420*/  LDL.LU R2, [R1+0x38] ;  /* 0x0000380001027983 */ /* 0x001ee40000300800 */
[----:B---3--:R-:W-:-:S02]  /*1f430*/  SHF.R.S32.HI R0, RZ, 0x1f, R2 ;  /* 0x0000001fff007819 */ /* 0x008fc40000011402 */
[----:B------:R-:W-:Y:S04]  /*1f440*/  STL [R1+0x4908], R2 ;  /* 0x0049080201007387 */ /* 0x000fe80000100800 */
[----:B------:R0:W-:Y:S04]  /*1f450*/  STL [R1+0x48d8], R0 ;  /* 0x0048d80001007387 */ /* 0x0001e80000100800 */
[----:B0-----:R-:W3:Y:S02]  /*1f460*/  LDL.LU R0, [R1+0x48] ;  /* 0x0000480001007983 */ /* 0x001ee40000300800 */
[----:B---3--:R-:W-:-:S02]  /*1f470*/  SHF.R.S32.HI R6, RZ, 0x1f, R0 ;  /* 0x0000001fff067819 */ /* 0x008fc40000011400 */
[----:B------:R-:W-:Y:S04]  /*1f480*/  STL [R1+0x490c], R0 ;  /* 0x00490c0001007387 */ /* 0x000fe80000100800 */
[----:B------:R0:W-:Y:S04]  /*1f490*/  STL [R1+0x48d4], R6 ;  /* 0x0048d40601007387 */ /* 0x0001e80000100800 */
[----:B0-----:R-:W3:Y:S01]  /*1f4a0*/  LDL.LU R6, [R1+0x50] ;  /* 0x0000500001067983 */ /* 0x001ee20000300800 */
[----:B--2---:R-:W-:Y:S02]  /*1f4b0*/  SHF.R.S32.HI R8, RZ, 0x1f, R8 ;  /* 0x0000001fff087819 */ /* 0x004fe40000011408 */
[----:B----4-:R-:W-:-:S02]  /*1f4c0*/  SHF.R.S32.HI R9, RZ, 0x1f, R27 ;  /* 0x0000001fff097819 */ /* 0x010fc4000001141b */
[----:B-----5:R-:W-:Y:S02]  /*1f4d0*/  SHF.R.S32.HI R10, RZ, 0x1f, R25 ;  /* 0x0000001fff0a7819 */ /* 0x020fe40000011419 */
[----:B---3--:R-:W-:-:S05]  /*1f4e0*/  SHF.R.S32.HI R7, RZ, 0x1f, R6 ;  /* 0x0000001fff077819 */ /* 0x008fca0000011406 */
[----:B------:R-:W-:Y:S04]  /*1f4f0*/  STL [R1+0x4914], R7 ;  /* 0x0049140701007387 */ /* 0x000fe80000100800 */
[----:B------:R-:W-:Y:S04]  /*1f500*/  STL [R1+0x4910], R6 ;  /* 0x0049100601007387 */ /* 0x000fe80000100800 */
[----:B------:R-:W-:Y:S04]  /*1f510*/  STL [R1+0x48d0], R8 ;  /* 0x0048d00801007387 */ /* 0x000fe80000100800 */
[----:B------:R-:W-:Y:S04]  /*1f520*/  STL [R1+0x4918], R9 ;  /* 0x0049180901007387 */ /* 0x000fe80000100800 */
[----:B------:R0:W-:Y:S04]  /*1f530*/  STL [R1+0x48cc], R10 ;  /* 0x0048cc0a01007387 */ /* 0x0001e80000100800 */
[----:B0-----:R-:W2:Y:S01]  /*1f540*/  LDL.LU R10, [R1+0x84] ;  /* 0x00008400010a7983 */ /* 0x001ea20000300800 */
[----:B------:R-:W-:-:S02]  /*1f550*/  SHF.R.S32.HI R13, RZ, 0x1f, R22 ;  /* 0x0000001fff0d7819 */ /* 0x000fc40000011416 */
[----:B------:R-:W-:Y:S02]  /*1f560*/  SHF.R.S32.HI R16, RZ, 0x1f, R24 ;  /* 0x0000001fff107819 */ /* 0x000fe40000011418 */
[----:B------:R-:W-:Y:S02]  /*1f570*/  SHF.R.S32.HI R18, RZ, 0x1f, R18 ;  /* 0x0000001fff127819 */ /* 0x000fe40000011412 */
[----:B------:R-:W-:Y:S02]  /*1f580*/  SHF.R.S32.HI R19, RZ, 0x1f, R19 ;  /* 0x0000001fff137819 */ /* 0x000fe40000011413 */
[----:B--2---:R-:W-:-:S05]  /*1f590*/  SHF.R.S32.HI R11, RZ, 0x1f, R10 ;  /* 0x0000001fff0b7819 */ /* 0x004fca000001140a */
[----:B------:R-:W-:Y:S04]  /*1f5a0*/  STL [R1+0x4920], R11 ;  /* 0x0049200b01007387 */ /* 0x000fe80000100800 */
[----:B------:R0:W-:Y:S04]  /*1f5b0*/  STL [R1+0x491c], R10 ;  /* 0x00491c0a01007387 */ /* 0x0001e80000100800 */
[----:B------:R-:W-:Y:S04]  /*1f5c0*/  STL [R1+0x4924], R13 ;  /* 0x0049240d01007387 */ /* 0x000fe80000100800 */
[----:B------:R-:W2:Y:S04]  /*1f5d0*/  LDL R22, [R1+0x3a0] ;  /* 0x0003a00001167983 */ /* 0x000ea80000100800 */
[----:B------:R-:W3:Y:S04]  /*1f5e0*/  LDL R23, [R1+0x39c] ;  /* 0x00039c0001177983 */ /* 0x000ee80000100800 */
[----:B------:R-:W-:Y:S04]  /*1f5f0*/  STL [R1+0x4928], R15 ;  /* 0x0049280f01007387 */ /* 0x000fe80000100800 */
[----:B------:R-:W4:Y:S04]  /*1f600*/  LDL R24, [R1+0x398] ;  /* 0x0003980001187983 */ /* 0x000f280000100800 */
[----:B------:R-:W5:Y:S04]  /*1f610*/  LDL R25, [R1+0x394] ;  /* 0x0003940001197983 */ /* 0x000f680000100800 */
[----:B------:R-:W-:Y:S04]  /*1f620*/  STL [R1+0x492c], R16 ;  /* 0x00492c1001007387 */ /* 0x000fe80000100800 */
[----:B------:R-:W5:Y:S04]  /*1f630*/  LDL R26, [R1+0x390] ;  /* 0x00039000011a7983 */ /* 0x000f680000100800 */
[----:B------:R-:W5:Y:S04]  /*1f640*/  LDL R27, [R1+0x38c] ;  /* 0x00038c00011b7983 */ /* 0x000f680000100800 */
[----:B------:R-:W-:Y:S04]  /*1f650*/  STL [R1+0x4930], R17 ;  /* 0x0049301101007387 */ /* 0x000fe80000100800 */
[----:B------:R-:W-:Y:S04]  /*1f660*/  STL [R1+0x4934], R18 ;  /* 0x0049341201007387 */ /* 0x000fe80000100800 */
[----:B------:R-:W0:Y:S04]  /*1f670*/  LDL R9, [R1+0x384] ;  /* 0x0003840001097983 */ /* 0x000e280000100800 */
[----:B------:R-:W5:Y:S04]  /*1f680*/  LDL R8, [R1+0x380] ;  /* 0x0003800001087983 */ /* 0x000f680000100800 */
        /* <DEDUP_REMOVED lines=9> */
[----:B------:R-:W-:Y:S04]  /*1f720*/  STL [R1+0x4938], R19 ;  /* 0x0049381301007387 */ /* 0x000fe80000100800 */
[----:B------:R-:W5:Y:S04]  /*1f730*/  LDL R28, [R1+0x358] ;  /* 0x00035800011c7983 */ /* 0x000f680000100800 */
[----:B------:R-:W-:Y:S04]  /*1f740*/  STL [R1+0x493c], R20 ;  /* 0x00493c1401007387 */ /* 0x000fe80000100800 */
[----:B------:R-:W-:Y:S01]  /*1f750*/  STL [R1+0x4940], R21 ;  /* 0x0049401501007387 */ /* 0x000fe20000100800 */
[----:B--2---:R-:W-:-:S02]  /*1f760*/  SHF.R.S32.HI R22, RZ, 0x1f, R22 ;  /* 0x0000001fff167819 */ /* 0x004fc40000011416 */
[----:B---3--:R-:W-:-:S03]  /*1f770*/  SHF.R.S32.HI R23, RZ, 0x1f, R23 ;  /* 0x0000001fff177819 */ /* 0x008fc60000011417 */
[----:B------:R-:W-:Y:S01]  /*1f780*/  STL [R1+0x4944], R22 ;  /* 0x0049441601007387 */ /* 0x000fe20000100800 */
[----:B----4-:R-:W-:-:S03]  /*1f790*/  SHF.R.S32.HI R24, RZ, 0x1f, R24 ;  /* 0x0000001fff187819 */ /* 0x010fc60000011418 */
[----:B------:R-:W-:Y:S01]  /*1f7a0*/  STL [R1+0x4948], R23 ;  /* 0x0049481701007387 */ /* 0x000fe20000100800 */
[----:B-----5:R-:W-:-:S03]  /*1f7b0*/  SHF.R.S32.HI R25, RZ, 0x1f, R25 ;  /* 0x0000001fff197819 */ /* 0x020fc60000011419 */
[----:B------:R-:W-:Y:S01]  /*1f7c0*/  STL [R1+0x494c], R24 ;  /* 0x00494c1801007387 */ /* 0x000fe20000100800 */
[----:B------:R-:W-:-:S03]  /*1f7d0*/  SHF.R.S32.HI R26, RZ, 0x1f, R26 ;  /* 0x0000001fff1a7819 */ /* 0x000fc6000001141a */
[----:B------:R-:W-:Y:S01]  /*1f7e0*/  STL [R1+0x4950], R25 ;  /* 0x0049501901007387 */ /* 0x000fe20000100800 */
[----:B------:R-:W-:-:S03]  /*1f7f0*/  SHF.R.S32.HI R27, RZ, 0x1f, R27 ;  /* 0x0000001fff1b7819 */ /* 0x000fc6000001141b */
[----:B------:R-:W-:Y:S04]  /*1f800*/  STL [R1+0x4954], R26 ;  /* 0x0049541a01007387 */ /* 0x000fe80000100800 */
[----:B------:R-:W-:Y:S01]  /*1f810*/  STL [R1+0x4958], R27 ;  /* 0x0049581b01007387 */ /* 0x000fe20000100800 */
[----:B0-----:R-:W-:-:S03]  /*1f820*/  SHF.R.S32.HI R10, RZ, 0x1f, R9 ;  /* 0x0000001fff0a7819 */ /* 0x001fc60000011409 */
[----:B------:R-:W-:Y:S01]  /*1f830*/  STL [R1+0x495c], R29 ;  /* 0x00495c1d01007387 */ /* 0x000fe20000100800 */
[----:B------:R-:W-:-:S03]  /*1f840*/  SHF.R.S32.HI R9, RZ, 0x1f, R8 ;  /* 0x0000001fff097819 */ /* 0x000fc60000011408 */
[----:B------:R-:W-:Y:S01]  /*1f850*/  STL [R1], R10 ;  /* 0x0000000a01007387 */ /* 0x000fe20000100800 */
[----:B------:R-:W-:-:S03]  /*1f860*/  SHF.R.S32.HI R8, RZ, 0x1f, R6 ;  /* 0x0000001fff087819 */ /* 0x000fc60000011406 */
[----:B------:R-:W-:Y:S01]  /*1f870*/  STL [R1+0x4], R9 ;  /* 0x0000040901007387 */ /* 0x000fe20000100800 */
[----:B------:R-:W-:-:S03]  /*1f880*/  SHF.R.S32.HI R6, RZ, 0x1f, R7 ;  /* 0x0000001fff067819 */ /* 0x000fc60000011407 */
[----:B------:R-:W-:Y:S01]  /*1f890*/  STL [R1+0x8], R8 ;  /* 0x0000080801007387 */ /* 0x000fe20000100800 */
[----:B------:R-:W-:-:S03]  /*1f8a0*/  SHF.R.S32.HI R7, RZ, 0x1f, R3 ;  /* 0x0000001fff077819 */ /* 0x000fc60000011403 */
[----:B------:R-:W2:Y:S04]  /*1f8b0*/  LDL R3, [R1+0x354] ;  /* 0x0003540001037983 */ /* 0x000ea80000100800 */
[----:B------:R0:W-:Y:S01]  /*1f8c0*/  STL [R1+0xc], R6 ;  /* 0x00000c0601007387 */ /* 0x0001e20000100800 */
[----:B------:R-:W-:-:S03]  /*1f8d0*/  SHF.R.S32.HI R2, RZ, 0x1f, R2 ;  /* 0x0000001fff027819 */ /* 0x000fc60000011402 */
[----:B------:R-:W-:Y:S01]  /*1f8e0*/  STL [R1+0x10], R7 ;  /* 0x0000100701007387 */ /* 0x000fe20000100800 */
[----:B0-----:R-:W-:Y:S02]  /*1f8f0*/  SHF.R.S32.HI R6, RZ, 0x1f, R0 ;  /* 0x0000001fff067819 */ /* 0x001fe40000011400 */
[----:B------:R-:W-:-:S03]  /*1f900*/  SHF.R.S32.HI R0, RZ, 0x1f, R12 ;  /* 0x0000001fff007819 */ /* 0x000fc6000001140c */
[----:B------:R0:W-:Y:S04]  /*1f910*/  STL [R1+0x14], R6 ;  /* 0x0000140601007387 */ /* 0x0001e80000100800 */
[----:B------:R1:W-:Y:S01]  /*1f920*/  STL [R1+0x18], R2 ;  /* 0x0000180201007387 */ /* 0x0003e20000100800 */
[----:B0-----:R-:W-:-:S03]  /*1f930*/  SHF.R.S32.HI R6, RZ, 0x1f, R14 ;  /* 0x0000001fff067819 */ /* 0x001fc6000001140e */
[----:B------:R0:W-:Y:S01]  /*1f940*/  STL [R1+0x1c], R0 ;  /* 0x00001c0001007387 */ /* 0x0001e20000100800 */
[----:B-1----:R-:W-:-:S03]  /*1f950*/  SHF.R.S32.HI R2, RZ, 0x1f, R4 ;  /* 0x0000001fff027819 */ /* 0x002fc60000011404 */
[----:B------:R-:W-:Y:S04]  /*1f960*/  STL [R1+0x20], R6 ;  /* 0x0000200601007387 */ /* 0x000fe80000100800 */
[----:B------:R-:W3:Y:S01]  /*1f970*/  LDL R29, [R1+0x350] ;  /* 0x00035000011d7983 */ /* 0x000ee20000100800 */
[----:B0-----:R-:W-:-:S03]  /*1f980*/  SHF.R.S32.HI R0, RZ, 0x1f, R5 ;  /* 0x0000001fff007819 */ /* 0x001fc60000011405 */
[----:B------:R-:W-:Y:S04]  /*1f990*/  STL [R1+0x24], R2 ;  /* 0x0000240201007387 */ /* 0x000fe80000100800 */
[----:B------:R-:W4:Y:S04]  /*1f9a0*/  LDL R5, [R1+0x34c] ;  /* 0x00034c0001057983 */ /* 0x000f280000100800 */
[----:B------:R0:W-:Y:S04]  /*1f9b0*/  STL [R1+0x28], R0 ;  /* 0x0000280001007387 */ /* 0x0001e80000100800 */
[----:B------:R-:W5:Y:S04]  /*1f9c0*/  LDL R27, [R1+0x348] ;  /* 0x00034800011b7983 */ /* 0x000f680000100800 */
[----:B------:R-:W5:Y:S01]  /*1f9d0*/  LDL R26, [R1+0x344] ;  /* 0x00034400011a7983 */ /* 0x000f620000100800 */
[----:B0-----:R-:W-:-:S05]  /*1f9e0*/  SHF.R.S32.HI R0, RZ, 0x1f, R28 ;  /* 0x0000001fff007819 */ /* 0x001fca000001141c */
[----:B------:R0:W-:Y:S04]  /*1f9f0*/  STL [R1+0x3c], R0 ;  /* 0x00003c0001007387 */ /* 0x0001e80000100800 */
        /* <DEDUP_REMOVED lines=19> */
[----:B0-----:R-:W5:Y:S04]  /*1fb30*/  LDL R0, [R1+0x2f4] ;  /* 0x0002f40001007983 */ /* 0x001f680000100800 */
[----:B------:R-:W5:Y:S01]  /*1fb40*/  LDL R2, [R1+0x2f0] ;  /* 0x0002f00001027983 */ /* 0x000f620000100800 */
[----:B--2---:R-:W-:-:S05]  /*1fb50*/  SHF.R.S32.HI R3, RZ, 0x1f, R3 ;  /* 0x0000001fff037819 */ /* 0x004fca0000011403 */
[----:B------:R0:W-:Y:S04]  /*1fb60*/  STL [R1+0x40], R3 ;  /* 0x0000400301007387 */ /* 0x0001e80000100800 */
[----:B------:R-:W2:Y:S04]  /*1fb70*/  LDL R12, [R1+0x2ec] ;  /* 0x0002ec00010c7983 */ /* 0x000ea80000100800 */
[----:B------:R-:W2:Y:S04]  /*1fb80*/  LDL R14, [R1+0x2e8] ;  /* 0x0002e800010e7983 */ /* 0x000ea80000100800 */
[----:B------:R-:W2:Y:S04]  /*1fb90*/  LDL R4, [R1+0x2e4] ;  /* 0x0002e40001047983 */ /* 0x000ea80000100800 */
[----:B0-----:R-:W2:Y:S01]  /*1fba0*/  LDL R3, [R1+0x2e0] ;  /* 0x0002e00001037983 */ /* 0x001ea20000100800 */
[----:B---3--:R-:W-:-:S05]  /*1fbb0*/  SHF.R.S32.HI R29, RZ, 0x1f, R29 ;  /* 0x0000001fff1d7819 */ /* 0x008fca000001141d */
[----:B------:R4:W-:Y:S02]  /*1fbc0*/  STL [R1+0x44], R29 ;  /* 0x0000441d01007387 */ /* 0x0009e40000100800 */
[----:B----4-:R-:W-:Y:S02]  /*1fbd0*/  SHF.R.S32.HI R29, RZ, 0x1f, R5 ;  /* 0x0000001fff1d7819 */ /* 0x010fe40000011405 */
[----:B------:R-:W3:Y:S04]  /*1fbe0*/  LDL R5, [R1+0x2dc] ;  /* 0x0002dc0001057983 */ /* 0x000ee80000100800 */
[----:B------:R5:W-:Y:S02]  /*1fbf0*/  STL [R1+0x4c], R29 ;  /* 0x00004c1d01007387 */ /* 0x000be40000100800 */
[----:B-----5:R-:W-:-:S02]  /*1fc00*/  SHF.R.S32.HI R29, RZ, 0x1f, R27 ;  /* 0x0000001fff1d7819 */ /* 0x020fc4000001141b */
[----:B------:R-:W-:Y:S02]  /*1fc10*/  SHF.R.S32.HI R27, RZ, 0x1f, R26 ;  /* 0x0000001fff1b7819 */ /* 0x000fe4000001141a */
[----:B------:R-:W-:Y:S02]  /*1fc20*/  SHF.R.S32.HI R26, RZ, 0x1f, R25 ;  /* 0x0000001fff1a7819 */ /* 0x000fe40000011419 */
[----:B------:R-:W-:Y:S01]  /*1fc30*/  SHF.R.S32.HI R25, RZ, 0x1f, R24 ;  /* 0x0000001fff197819 */ /* 0x000fe20000011418 */
[----:B------:R-:W-:Y:S01]  /*1fc40*/  STL [R1+0x54], R29 ;  /* 0x0000541d01007387 */ /* 0x000fe20000100800 */
[----:B------:R-:W-:-:S03]  /*1fc50*/  SHF.R.S32.HI R24, RZ, 0x1f, R23 ;  /* 0x0000001fff187819 */ /* 0x000fc60000011417 */
        /* <DEDUP_REMOVED lines=32> */
[----:B------:R-:W-:Y:S04]  /*1fe60*/  STL [R1+0xb8], R9 ;  /* 0x0000b80901007387 */ /* 0x000fe80000100800 */
[----:B------:R-:W-:Y:S04]  /*1fe70*/  STL [R1+0xbc], R8 ;  /* 0x0000bc0801007387 */ /* 0x000fe80000100800 */
[----:B------:R-:W4:Y:S04]  /*1fe80*/  LDL R28, [R1+0x2d8] ;  /* 0x0002d800011c7983 */ /* 0x000f280000100800 */
[----:B------:R0:W-:Y:S01]  /*1fe90*/  STL [R1+0xc0], R6 ;  /* 0x0000c00601007387 */ /* 0x0001e20000100800 */
[----:B------:R-:W-:-:S03]  /*1fea0*/  SHF.R.S32.HI R2, RZ, 0x1f, R2 ;  /* 0x0000001fff027819 */ /* 0x000fc60000011402 */
[----:B------:R-:W-:Y:S01]  /*1feb0*/  STL [R1+0xc4], R7 ;  /* 0x0000c40701007387 */ /* 0x000fe20000100800 */
[----:B0-----:R-:W-:-:S05]  /*1fec0*/  SHF.R.S32.HI R6, RZ, 0x1f, R0 ;  /* 0x0000001fff067819 */ /* 0x001fca0000011400 */
[----:B------:R0:W-:Y:S04]  /*1fed0*/  STL [R1+0xc8], R6 ;  /* 0x0000c80601007387 */ /* 0x0001e80000100800 */
[----:B------:R1:W-:Y:S01]  /*1fee0*/  STL [R1+0xcc], R2 ;  /* 0x0000cc0201007387 */ /* 0x0003e20000100800 */
[----:B--2---:R-:W-:Y:S02]  /*1fef0*/  SHF.R.S32.HI R0, RZ, 0x1f, R12 ;  /* 0x0000001fff007819 */ /* 0x004fe4000001140c */
[----:B0-----:R-:W-:-:S03]  /*1ff00*/  SHF.R.S32.HI R6, RZ, 0x1f, R14 ;  /* 0x0000001fff067819 */ /* 0x001fc6000001140e */
[----:B------:R0:W-:Y:S01]  /*1ff10*/  STL [R1+0xd0], R0 ;  /* 0x0000d00001007387 */ /* 0x0001e20000100800 */
[----:B-1----:R-:W-:-:S03]  /*1ff20*/  SHF.R.S32.HI R2, RZ, 0x1f, R4 ;  /* 0x0000001fff027819 */ /* 0x002fc60000011404 */
[----:B------:R-:W-:Y:S04]  /*1ff30*/  STL [R1+0xd4], R6 ;  /* 0x0000d40601007387 */ /* 0x000fe80000100800 */
[----:B------:R-:W2:Y:S01]  /*1ff40*/  LDL R29, [R1+0x2d4] ;  /* 0x0002d400011d7983 */ /* 0x000ea20000100800 */
[----:B0-----:R-:W-:-:S03]  /*1ff50*/  SHF.R.S32.HI R0, RZ, 0x1f, R3 ;  /* 0x0000001fff007819 */ /* 0x001fc60000011403 */
[----:B------:R-:W-:Y:S04]  /*1ff60*/  STL [R1+0xd8], R2 ;  /* 0x0000d80201007387 */ /* 0x000fe80000100800 */
[----:B------:R-:W5:Y:S04]  /*1ff70*/  LDL R3, [R1+0x2d0] ;  /* 0x0002d00001037983 */ /* 0x000f680000100800 */
[----:B------:R3:W-:Y:S04]  /*1ff80*/  STL [R1+0xdc], R0 ;  /* 0x0000dc0001007387 */ /* 0x0007e80000100800 */
[----:B------:R-:W5:Y:S04]  /*1ff90*/  LDL R27, [R1+0x2cc] ;  /* 0x0002cc00011b7983 */ /* 0x000f680000100800 */
[----:B------:R-:W5:Y:S01]  /*1ffa0*/  LDL R26, [R1+0x2c8] ;  /* 0x0002c800011a7983 */ /* 0x000f620000100800 */
[----:B---3--:R-:W-:-:S05]  /*1ffb0*/  SHF.R.S32.HI R0, RZ, 0x1f, R5 ;  /* 0x0000001fff007819 */ /* 0x008fca0000011405 */
[----:B------:R0:W-:Y:S04]  /*1ffc0*/  STL [R1+0xe0], R0 ;  /* 0x0000e00001007387 */ /* 0x0001e80000100800 */
[----:B------:R-:W3:Y:S04]  /*1ffd0*/  LDL R25, [R1+0x2c4] ;  /* 0x0002c40001197983 */ /* 0x000ee80000100800 */
        /* <DEDUP_REMOVED lines=18> */
[----:B0-----:R-:W3:Y:S04]  /*20100*/  LDL R0, [R1+0x278] ;  /* 0x0002780001007983 */ /* 0x001ee80000100800 */
[----:B------:R-:W3:Y:S01]  /*20110*/  LDL R2, [R1+0x274] ;  /* 0x0002740001027983 */ /* 0x000ee20000100800 */
[----:B----4-:R-:W-:-:S05]  /*20120*/  SHF.R.S32.HI R4, RZ, 0x1f, R28 ;  /* 0x0000001fff047819 */ /* 0x010fca000001141c */
[----:B------:R0:W-:Y:S04]  /*20130*/  STL [R1+0xe4], R4 ;  /* 0x0000e40401007387 */ /* 0x0001e80000100800 */
[----:B------:R-:W4:Y:S04]  /*20140*/  LDL R12, [R1+0x270] ;  /* 0x00027000010c7983 */ /* 0x000f280000100800 */
[----:B------:R-:W4:Y:S04]  /*20150*/  LDL R14, [R1+0x26c] ;  /* 0x00026c00010e7983 */ /* 0x000f280000100800 */
[----:B0-----:R-:W4:Y:S04]  /*20160*/  LDL R4, [R1+0x268] ;  /* 0x0002680001047983 */ /* 0x001f280000100800 */
[----:B------:R-:W4:Y:S01]  /*20170*/  LDL R28, [R1+0x264] ;  /* 0x00026400011c7983 */ /* 0x000f220000100800 */
[----:B--2---:R-:W-:-:S05]  /*20180*/  SHF.R.S32.HI R29, RZ, 0x1f, R29 ;  /* 0x0000001fff1d7819 */ /* 0x004fca000001141d */
[----:B------:R5:W-:Y:S02]  /*20190*/  STL [R1+0xe8], R29 ;  /* 0x0000e81d01007387 */ /* 0x000be40000100800 */
[----:B-----5:R-:W-:Y:S02]  /*201a0*/  SHF.R.S32.HI R29, RZ, 0x1f, R3 ;  /* 0x0000001fff1d7819 */ /* 0x020fe40000011403 */
[----:B------:R-:W2:Y:S04]  /*201b0*/  LDL R3, [R1+0x260] ;  /* 0x0002600001037983 */ /* 0x000ea80000100800 */
[----:B------:R0:W-:Y:S02]  /*201c0*/  STL [R1+0xec], R29 ;  /* 0x0000ec1d01007387 */ /* 0x0001e40000100800 */
[----:B0-----:R-:W-:-:S02]  /*201d0*/  SHF.R.S32.HI R29, RZ, 0x1f, R27 ;  /* 0x0000001fff1d7819 */ /* 0x001fc4000001141b */
[----:B------:R-:W-:-:S03]  /*201e0*/  SHF.R.S32.HI R27, RZ, 0x1f, R26 ;  /* 0x0000001fff1b7819 */ /* 0x000fc6000001141a */
[----:B------:R-:W-:Y:S01]  /*201f0*/  STL [R1+0xf0], R29 ;  /* 0x0000f01d01007387 */ /* 0x000fe20000100800 */
[----:B---3--:R-:W-:-:S03]  /*20200*/  SHF.R.S32.HI R26, RZ, 0x1f, R25 ;  /* 0x0000001fff1a7819 */ /* 0x008fc60000011419 */
        /* <DEDUP_REMOVED lines=36> */
[----:B------:R-:W3:Y:S04]  /*20450*/  LDL R5, [R1+0x25c] ;  /* 0x00025c0001057983 */ /* 0x000ee80000100800 */
[----:B------:R0:W-:Y:S01]  /*20460*/  STL [R1+0x140], R6 ;  /* 0x0001400601007387 */ /* 0x0001e20000100800 */
[----:B------:R-:W-:-:S03]  /*20470*/  SHF.R.S32.HI R2, RZ, 0x1f, R2 ;  /* 0x0000001fff027819 */ /* 0x000fc60000011402 */
[----:B------:R-:W-:Y:S01]  /*20480*/  STL [R1+0x144], R7 ;  /* 0x0001440701007387 */ /* 0x000fe20000100800 */
[----:B0-----:R-:W-:-:S05]  /*20490*/  SHF.R.S32.HI R6, RZ, 0x1f, R0 ;  /* 0x0000001fff067819 */ /* 0x001fca0000011400 */
[----:B------:R0:W-:Y:S01]  /*204a0*/  STL [R1+0x148], R6 ;  /* 0x0001480601007387 */ /* 0x0001e20000100800 */
[----:B----4-:R-:W-:-:S03]  /*204b0*/  SHF.R.S32.HI R0, RZ, 0x1f, R12 ;  /* 0x0000001fff007819 */ /* 0x010fc6000001140c */
[----:B------:R1:W-:Y:S01]  /*204c0*/  STL [R1+0x14c], R2 ;  /* 0x00014c0201007387 */ /* 0x0003e20000100800 */
[----:B0-----:R-:W-:-:S03]  /*204d0*/  SHF.R.S32.HI R6, RZ, 0x1f, R14 ;  /* 0x0000001fff067819 */ /* 0x001fc6000001140e */
[----:B------:R0:W-:Y:S04]  /*204e0*/  STL [R1+0x150], R0 ;  /* 0x0001500001007387 */ /* 0x0001e80000100800 */
[----:B------:R-:W-:Y:S01]  /*204f0*/  STL [R1+0x154], R6 ;  /* 0x0001540601007387 */ /* 0x000fe20000100800 */
[----:B-1----:R-:W-:-:S03]  /*20500*/  SHF.R.S32.HI R2, RZ, 0x1f, R4 ;  /* 0x0000001fff027819 */ /* 0x002fc60000011404 */
[----:B------:R-:W4:Y:S01]  /*20510*/  LDL R29, [R1+0x258] ;  /* 0x00025800011d7983 */ /* 0x000f220000100800 */
[----:B0-----:R-:W-:-:S03]  /*20520*/  SHF.R.S32.HI R0, RZ, 0x1f, R28 ;  /* 0x0000001fff007819 */ /* 0x001fc6000001141c */
[----:B------:R-:W-:Y:S04]  /*20530*/  STL [R1+0x158], R2 ;  /* 0x0001580201007387 */ /* 0x000fe80000100800 */
[----:B------:R-:W5:Y:S04]  /*20540*/  LDL R28, [R1+0x254] ;  /* 0x00025400011c7983 */ /* 0x000f680000100800 */
[----:B------:R2:W-:Y:S04]  /*20550*/  STL [R1+0x15c], R0 ;  /* 0x00015c0001007387 */ /* 0x0005e80000100800 */
[----:B------:R-:W5:Y:S04]  /*20560*/  LDL R27, [R1+0x250] ;  /* 0x00025000011b7983 */ /* 0x000f680000100800 */
[----:B------:R-:W5:Y:S01]  /*20570*/  LDL R26, [R1+0x24c] ;  /* 0x00024c00011a7983 */ /* 0x000f620000100800 */
[----:B--2---:R-:W-:-:S05]  /*20580*/  SHF.R.S32.HI R0, RZ, 0x1f, R3 ;  /* 0x0000001fff007819 */ /* 0x004fca0000011403 */
[----:B------:R0:W-:Y:S04]  /*20590*/  STL [R1+0x160], R0 ;  /* 0x0001600001007387 */ /* 0x0001e80000100800 */
[----:B------:R-:W2:Y:S04]  /*205a0*/  LDL R25, [R1+0x248] ;  /* 0x0002480001197983 */ /* 0x000ea80000100800 */
        /* <DEDUP_REMOVED lines=18> */
[----:B0-----:R-:W2:Y:S04]  /*206d0*/  LDL R0, [R1+0x1fc] ;  /* 0x0001fc0001007983 */ /* 0x001ea80000100800 */
[----:B------:R-:W2:Y:S01]  /*206e0*/  LDL R2, [R1+0x1f8] ;  /* 0x0001f80001027983 */ /* 0x000ea20000100800 */
[----:B---3--:R-:W-:-:S05]  /*206f0*/  SHF.R.S32.HI R4, RZ, 0x1f, R5 ;  /* 0x0000001fff047819 */ /* 0x008fca0000011405 */
[----:B------:R0:W-:Y:S04]  /*20700*/  STL [R1+0x164], R4 ;  /* 0x0001640401007387 */ /* 0x0001e80000100800 */
[----:B------:R-:W3:Y:S04]  /*20710*/  LDL R12, [R1+0x1f4] ;  /* 0x0001f400010c7983 */ /* 0x000ee80000100800 */
[----:B------:R-:W3:Y:S04]  /*20720*/  LDL R14, [R1+0x1f0] ;  /* 0x0001f000010e7983 */ /* 0x000ee80000100800 */
[----:B0-----:R-:W3:Y:S04]  /*20730*/  LDL R4, [R1+0x1ec] ;  /* 0x0001ec0001047983 */ /* 0x001ee80000100800 */
[----:B------:R-:W3:Y:S01]  /*20740*/  LDL R5, [R1+0x1e8] ;  /* 0x0001e80001057983 */ /* 0x000ee20000100800 */
[----:B----4-:R-:W-:-:S05]  /*20750*/  SHF.R.S32.HI R29, RZ, 0x1f, R29 ;  /* 0x0000001fff1d7819 */ /* 0x010fca000001141d */
[----:B------:R5:W-:Y:S02]  /*20760*/  STL [R1+0x168], R29 ;  /* 0x0001681d01007387 */ /* 0x000be40000100800 */
[----:B-----5:R-:W-:Y:S02]  /*20770*/  SHF.R.S32.HI R29, RZ, 0x1f, R28 ;  /* 0x0000001fff1d7819 */ /* 0x020fe4000001141c */
[----:B------:R-:W4:Y:S04]  /*20780*/  LDL R28, [R1+0x1e4] ;  /* 0x0001e400011c7983 */ /* 0x000f280000100800 */
[----:B------:R0:W-:Y:S02]  /*20790*/  STL [R1+0x16c], R29 ;  /* 0x00016c1d01007387 */ /* 0x0001e40000100800 */
[----:B0-----:R-:W-:-:S02]  /*207a0*/  SHF.R.S32.HI R29, RZ, 0x1f, R27 ;  /* 0x0000001fff1d7819 */ /* 0x001fc4000001141b */
[----:B------:R-:W-:-:S03]  /*207b0*/  SHF.R.S32.HI R27, RZ, 0x1f, R26 ;  /* 0x0000001fff1b7819 */ /* 0x000fc6000001141a */
[----:B------:R-:W-:Y:S04]  /*207c0*/  STL [R1+0x170], R29 ;  /* 0x0001701d01007387 */ /* 0x000fe80000100800 */
[----:B------:R-:W-:Y:S01]  /*207d0*/  STL [R1+0x174], R27 ;  /* 0x0001741b01007387 */ /* 0x000fe20000100800 */
[----:B--2---:R-:W-:Y:S02]  /*207e0*/  SHF.R.S32.HI R26, RZ, 0x1f, R25 ;  /* 0x0000001fff1a7819 */ /* 0x004fe40000011419 */
        /* <DEDUP_REMOVED lines=39> */
[----:B0-----:R-:W-:-:S05]  /*20a60*/  SHF.R.S32.HI R6, RZ, 0x1f, R0 ;  /* 0x0000001fff067819 */ /* 0x001fca0000011400 */
[----:B------:R0:W-:Y:S01]  /*20a70*/  STL [R1+0x400], R6 ;  /* 0x0004000601007387 */ /* 0x0001e20000100800 */
[----:B---3--:R-:W-:-:S03]  /*20a80*/  SHF.R.S32.HI R0, RZ, 0x1f, R12 ;  /* 0x0000001fff007819 */ /* 0x008fc6000001140c */
[----:B------:R1:W-:Y:S01]  /*20a90*/  STL [R1+0x40c], R2 ;  /* 0x00040c0201007387 */ /* 0x0003e20000100800 */
[----:B0-----:R-:W-:-:S03]  /*20aa0*/  SHF.R.S32.HI R6, RZ, 0x1f, R14 ;  /* 0x0000001fff067819 */ /* 0x001fc6000001140e */
[----:B------:R0:W-:Y:S04]  /*20ab0*/  STL [R1+0x414], R0 ;  /* 0x0004140001007387 */ /* 0x0001e80000100800 */
[----:B------:R-:W-:Y:S01]  /*20ac0*/  STL [R1+0x420], R6 ;  /* 0x0004200601007387 */ /* 0x000fe20000100800 */
[----:B-1----:R-:W-:-:S03]  /*20ad0*/  SHF.R.S32.HI R2, RZ, 0x1f, R4 ;  /* 0x0000001fff027819 */ /* 0x002fc60000011404 */
[----:B------:R-:W3:Y:S01]  /*20ae0*/  LDL R29, [R1+0x1dc] ;  /* 0x0001dc00011d7983 */ /* 0x000ee20000100800 */
[----:B0-----:R-:W-:-:S03]  /*20af0*/  SHF.R.S32.HI R0, RZ, 0x1f, R5 ;  /* 0x0000001fff007819 */ /* 0x001fc60000011405 */
[----:B------:R-:W-:Y:S04]  /*20b00*/  STL [R1+0x42c], R2 ;  /* 0x00042c0201007387 */ /* 0x000fe80000100800 */
[----:B------:R-:W5:Y:S04]  /*20b10*/  LDL R5, [R1+0x1d8] ;  /* 0x0001d80001057983 */ /* 0x000f680000100800 */
[----:B------:R4:W-:Y:S04]  /*20b20*/  STL [R1+0x434], R0 ;  /* 0x0004340001007387 */ /* 0x0009e80000100800 */
[----:B------:R-:W5:Y:S04]  /*20b30*/  LDL R27, [R1+0x1d4] ;  /* 0x0001d400011b7983 */ /* 0x000f680000100800 */
[----:B------:R-:W5:Y:S01]  /*20b40*/  LDL R26, [R1+0x1d0] ;  /* 0x0001d000011a7983 */ /* 0x000f620000100800 */
[----:B----4-:R-:W-:-:S05]  /*20b50*/  SHF.R.S32.HI R0, RZ, 0x1f, R28 ;  /* 0x0000001fff007819 */ /* 0x010fca000001141c */
[----:B------:R0:W-:Y:S04]  /*20b60*/  STL [R1+0x440], R0 ;  /* 0x0004400001007387 */ /* 0x0001e80000100800 */
[----:B------:R-:W4:Y:S04]  /*20b70*/  LDL R25, [R1+0x1cc] ;  /* 0x0001cc0001197983 */ /* 0x000f280000100800 */
        /* <DEDUP_REMOVED lines=18> */
[----:B0-----:R-:W4:Y:S04]  /*20ca0*/  LDL R0, [R1+0x3e8] ;  /* 0x0003e80001007983 */ /* 0x001f280000100800 */
[----:B------:R-:W4:Y:S01]  /*20cb0*/  LDL R2, [R1+0x3f0] ;  /* 0x0003f00001027983 */ /* 0x000f220000100800 */
        /* <DEDUP_REMOVED lines=8> */
[----:B-----5:R-:W-:Y:S02]  /*20d40*/  SHF.R.S32.HI R29, RZ, 0x1f, R5 ;  /* 0x0000001fff1d7819 */ /* 0x020fe40000011405 */
[----:B------:R-:W3:Y:S04]  /*20d50*/  LDL R5, [R1+0x410] ;  /* 0x0004100001057983 */ /* 0x000ee80000100800 */
[----:B------:R0:W-:Y:S02]  /*20d60*/  STL [R1+0x460], R29 ;  /* 0x0004601d01007387 */ /* 0x0001e40000100800 */
[----:B0-----:R-:W-:-:S02]  /*20d70*/  SHF.R.S32.HI R29, RZ, 0x1f, R27 ;  /* 0x0000001fff1d7819 */ /* 0x001fc4000001141b */
[----:B------:R-:W-:-:S03]  /*20d80*/  SHF.R.S32.HI R27, RZ, 0x1f, R26 ;  /* 0x0000001fff1b7819 */ /* 0x000fc6000001141a */
[----:B------:R-:W-:Y:S01]  /*20d90*/  STL [R1+0x46c], R29 ;  /* 0x00046c1d01007387 */ /* 0x000fe20000100800 */
[----:B----4-:R-:W-:-:S03]  /*20da0*/  SHF.R.S32.HI R26, RZ, 0x1f, R25 ;  /* 0x0000001fff1a7819 */ /* 0x010fc60000011419 */
        /* <DEDUP_REMOVED lines=231> */
[----:B------:R0:W-:Y:S01]  /*21c20*/  STL [R1+0x704], R0 ;  /* 0x0007040001007387 */ /* 0x0001e20000100800 */
[----:B-1----:R-:W-:-:S03]  /*21c30*/  SHF.R.S32.HI R2, RZ, 0x1f, R4 ;  /* 0x0000001fff027819 */ /* 0x002fc60000011404 */
[----:B------:R-:W-:Y:S01]  /*21c40*/  STL [R1+0x708], R6 ;  /* 0x0007080601007387 */ /* 0x000fe20000100800 */
[----:B0-----:R-:W-:-:S03]  /*21c50*/  SHF.R.S32.HI R0, RZ, 0x1f, R5 ;  /* 0x0000001fff007819 */ /* 0x001fc60000011405 */
[----:B------:R-:W3:Y:S04]  /*21c60*/  LDL R29, [R1+0x5a8] ;  /* 0x0005a800011d7983 */ /* 0x000ee80000100800 */
        /* <DEDUP_REMOVED lines=25> */
[----:B------:R-:W4:Y:S04]  /*21e00*/  LDL R8, [R1+0x634] ;  /* 0x0006340001087983 */ /* 0x000f280000100800 */
[----:B------:R-:W4:Y:S04]  /*21e10*/  LDL R2, [R1+0x63c] ;  /* 0x00063c0001027983 */ /* 0x000f280000100800 */
        /* <DEDUP_REMOVED lines=8> */
[----:B------:R0:W-:Y:S01]  /*21ea0*/  STL [R1+0x71c], R29 ;  /* 0x00071c1d01007387 */ /* 0x0001e20000100800 */
[----:B-----5:R-:W-:-:S03]  /*21eb0*/  SHF.R.S32.HI R5, RZ, 0x1f, R5 ;  /* 0x0000001fff057819 */ /* 0x020fc60000011405 */
[----:B0-----:R-:W3:Y:S01]  /*21ec0*/  LDL.LU R29, [R1+0x495c] ;  /* 0x00495c00011d7983 */ /* 0x001ee20000300800 */
[----:B------:R-:W-:-:S03]  /*21ed0*/  SHF.R.S32.HI R27, RZ, 0x1f, R27 ;  /* 0x0000001fff1b7819 */ /* 0x000fc6000001141b */
[----:B------:R0:W-:Y:S01]  /*21ee0*/  STL [R1+0x720], R5 ;  /* 0x0007200501007387 */ /* 0x0001e20000100800 */
[----:B------:R-:W-:-:S03]  /*21ef0*/  SHF.R.S32.HI R26, RZ, 0x1f, R26 ;  /* 0x0000001fff1a7819 */ /* 0x000fc6000001141a */
[----:B0-----:R-:W5:Y:S04]  /*21f00*/  LDL.LU R5, [R1+0x2c] ;  /* 0x00002c0001057983 */ /* 0x001f680000300800 */
[----:B------:R0:W-:Y:S01]  /*21f10*/  STL [R1+0x724], R27 ;  /* 0x0007241b01007387 */ /* 0x0001e20000100800 */
[----:B----4-:R-:W-:-:S03]  /*21f20*/  SHF.R.S32.HI R25, RZ, 0x1f, R25 ;  /* 0x0000001fff197819 */ /* 0x010fc60000011419 */
[----:B0-----:R-:W4:Y:S01]  /*21f30*/  LDL.LU R27, [R1+0x4958] ;  /* 0x00495800011b7983 */ /* 0x001f220000300800 */
[----:B------:R-:W-:-:S03]  /*21f40*/  SHF.R.S32.HI R24, RZ, 0x1f, R24 ;  /* 0x0000001fff187819 */ /* 0x000fc60000011418 */
[----:B------:R0:W-:Y:S01]  /*21f50*/  STL [R1+0x728], R26 ;  /* 0x0007281a01007387 */ /* 0x0001e20000100800 */
[----:B------:R-:W-:Y:S02]  /*21f60*/  SHF.R.S32.HI R23, RZ, 0x1f, R23 ;  /* 0x0000001fff177819 */ /* 0x000fe40000011417 */
[----:B------:R-:W-:Y:S01]  /*21f70*/  SHF.R.S32.HI R22, RZ, 0x1f, R22 ;  /* 0x0000001fff167819 */ /* 0x000fe20000011416 */
[----:B0-----:R-:W3:Y:S01]  /*21f80*/  LDL.LU R26, [R1+0x4954] ;  /* 0x00495400011a7983 */ /* 0x001ee20000300800 */
[----:B------:R-:W-:-:S03]  /*21f90*/  SHF.R.S32.HI R21, RZ, 0x1f, R21 ;  /* 0x0000001fff157819 */ /* 0x000fc60000011415 */
[----:B------:R0:W-:Y:S01]  /*21fa0*/  STL [R1+0x72c], R25 ;  /* 0x00072c1901007387 */ /* 0x0001e20000100800 */
[----:B------:R-:W-:Y:S02]  /*21fb0*/  SHF.R.S32.HI R20, RZ, 0x1f, R20 ;  /* 0x0000001fff147819 */ /* 0x000fe40000011414 */
[----:B------:R-:W-:Y:S01]  /*21fc0*/  SHF.R.S32.HI R19, RZ, 0x1f, R19 ;  /* 0x0000001fff137819 */ /* 0x000fe20000011413 */
[----:B0-----:R-:W4:Y:S04]  /*21fd0*/  LDL.LU R25, [R1+0x4950] ;  /* 0x0049500001197983 */ /* 0x001f280000300800 */
[----:B------:R0:W-:Y:S01]  /*21fe0*/  STL [R1+0x730], R24 ;  /* 0x0007301801007387 */ /* 0x0001e20000100800 */
[----:B------:R-:W-:-:S03]  /*21ff0*/  SHF.R.S32.HI R18, RZ, 0x1f, R18 ;  /* 0x0000001fff127819 */ /* 0x000fc60000011412 */
[----:B0-----:R-:W3:Y:S04]  /*22000*/  LDL.LU R24, [R1+0x494c] ;  /* 0x00494c0001187983 */ /* 0x001ee80000300800 */
[----:B------:R0:W-:Y:S01]  /*22010*/  STL [R1+0x734], R23 ;  /* 0x0007341701007387 */ /* 0x0001e20000100800 */
[----:B------:R-:W-:-:S03]  /*22020*/  SHF.R.S32.HI R17, RZ, 0x1f, R17 ;  /* 0x0000001fff117819 */ /* 0x000fc60000011411 */
        /* <DEDUP_REMOVED lines=38> */
[----:B--2---:R-:W-:-:S03]  /*22290*/  SHF.R.S32.HI R4, RZ, 0x1f, R4 ;  /* 0x0000001fff047819 */ /* 0x004fc60000011404 */
[----:B0-----:R-:W2:Y:S04]  /*222a0*/  LDL.LU R7, [R1+0x4914] ;  /* 0x0049140001077983 */ /* 0x001ea80000300800 */
        /* <DEDUP_REMOVED lines=8> */
[----:B0-----:R-:W2:Y:S04]  /*22330*/  LDL.LU R8, [R1+0x58] ;  /* 0x0000580001087983 */ /* 0x001ea80000300800 */
[----:B------:R0:W-:Y:S04]  /*22340*/  STL [R1+0x778], R2 ;  /* 0x0007780201007387 */ /* 0x0001e80000100800 */
[----:B0-----:R-:W3:Y:S04]  /*22350*/  LDL.LU R2, [R1+0x4908] ;  /* 0x0049080001027983 */ /* 0x001ee80000300800 */
[----:B------:R0:W-:Y:S04]  /*22360*/  STL [R1+0x77c], R12 ;  /* 0x00077c0c01007387 */ /* 0x0001e80000100800 */
[----:B0-----:R-:W4:Y:S04]  /*22370*/  LDL.LU R12, [R1+0x4904] ;  /* 0x00490400010c7983 */ /* 0x001f280000300800 */
[----:B------:R0:W-:Y:S04]  /*22380*/  STL [R1+0x780], R4 ;  /* 0x0007800401007387 */ /* 0x0001e80000100800 */
[----:B0-----:R-:W2:Y:S04]  /*22390*/  LDL.LU R4, [R1+0x4900] ;  /* 0x0049000001047983 */ /* 0x001ea80000300800 */
[----:B------:R0:W-:Y:S04]  /*223a0*/  STL [R1+0x784], R14 ;  /* 0x0007840e01007387 */ /* 0x0001e80000100800 */
[----:B0-----:R-:W3:Y:S04]  /*223b0*/  LDL.LU R14, [R1+0x48fc] ;  /* 0x0048fc00010e7983 */ /* 0x001ee80000300800 */
[----:B------:R0:W-:Y:S04]  /*223c0*/  STL [R1+0x788], R28 ;  /* 0x0007881c01007387 */ /* 0x0001e80000100800 */
[----:B0-----:R-:W5:Y:S04]  /*223d0*/  LDL.LU R28, [R1+0x48f8] ;  /* 0x0048f800011c7983 */ /* 0x001f680000300800 */
[----:B------:R0:W-:Y:S04]  /*223e0*/  STL [R1+0x78c], R3 ;  /* 0x00078c0301007387 */ /* 0x0001e80000100800 */
[----:B0-----:R-:W4:Y:S02]  /*223f0*/  LDL.LU R3, [R1+0x48f4] ;  /* 0x0048f40001037983 */ /* 0x001f240000300800 */
[----:B----4-:R-:W-:-:S05]  /*22400*/  SHF.R.S32.HI R3, RZ, 0x1f, R3 ;  /* 0x0000001fff037819 */ /* 0x010fca0000011403 */
[----:B------:R0:W-:Y:S04]  /*22410*/  STL [R1+0x790], R3 ;  /* 0x0007900301007387 */ /* 0x0001e80000100800 */
[----:B0-----:R-:W4:Y:S01]  /*22420*/  LDL.LU R3, [R1+0x48f0] ;  /* 0x0048f00001037983 */ /* 0x001f220000300800 */
[----:B-----5:R-:W-:-:S05]  /*22430*/  SHF.R.S32.HI R28, RZ, 0x1f, R28 ;  /* 0x0000001fff1c7819 */ /* 0x020fca000001141c */
[----:B------:R4:W-:Y:S02]  /*22440*/  STL [R1+0x794], R28 ;  /* 0x0007941c01007387 */ /* 0x0009e40000100800 */
[----:B----4-:R-:W-:-:S05]  /*22450*/  IADD3 R28, P0, R5, R3, RZ ;  /* 0x00000003051c7210 */ /* 0x010fca0007f1e0ff */
[----:B------:R0:W-:Y:S04]  /*22460*/  STL [R1+0x2910], R28 ;  /* 0x0029101c01007387 */ /* 0x0001e80000100800 */
[----:B0-----:R-:W4:Y:S02]  /*22470*/  LDL.LU R28, [R1+0x48ec] ;  /* 0x0048ec00011c7983 */ /* 0x001f240000300800 */
[----:B----4-:R-:W-:-:S05]  /*22480*/  IADD3 R5, P6, R5, R28, RZ ;  /* 0x0000001c05057210 */ /* 0x010fca0007fde0ff */
[----:B------:R3:W-:Y:S02]  /*22490*/  STL [R1+0x2918], R5 ;  /* 0x0029180501007387 */ /* 0x0007e40000100800 */
[C---:B---3--:R-:W-:Y:S02]  /*224a0*/  IADD3 R5, P5, R14.reuse, R3, RZ ;  /* 0x000000030e057210 */ /* 0x048fe40007fbe0ff */
[----:B------:R-:W-:-:S03]  /*224b0*/  IADD3 R14, P4, R14, R28, RZ ;  /* 0x0000001c0e0e7210 */ /* 0x000fc60007f9e0ff */
[----:B------:R0:W-:Y:S04]  /*224c0*/  STL [R1+0x2920], R5 ;  /* 0x0029200501007387 */ /* 0x0001e80000100800 */
[----:B0-----:R-:W3:Y:S04]  /*224d0*/  LDL.LU R5, [R1+0x48e8] ;  /* 0x0048e80001057983 */ /* 0x001ee80000300800 */
[----:B------:R0:W-:Y:S02]  /*224e0*/  STL [R1+0x2928], R14 ;  /* 0x0029280e01007387 */ /* 0x0001e40000100800 */
[----:B0-----:R-:W-:-:S05]  /*224f0*/  IADD3 R14, P3, R12, R3, RZ ;  /* 0x000000030c0e7210 */ /* 0x001fca0007f7e0ff */
[----:B------:R0:W-:Y:S04]  /*22500*/  STL [R1+0x2930], R14 ;  /* 0x0029300e01007387 */ /* 0x0001e80000100800 */
[----:B0-----:R-:W3:Y:S01]  /*22510*/  LDL.LU R14, [R1+0x48e4] ;  /* 0x0048e400010e7983 */ /* 0x001ee20000300800 */
[----:B------:R-:W-:-:S05]  /*22520*/  IADD3 R12, P2, R12, R28, RZ ;  /* 0x0000001c0c0c7210 */ /* 0x000fca0007f5e0ff */
[----:B------:R3:W-:Y:S02]  /*22530*/  STL [R1+0x38d0], R12 ;  /* 0x0038d00c01007387 */ /* 0x0007e40000100800 */
[----:B---3--:R-:W-:-:S05]  /*22540*/  IMAD.X R12, R5, 0x1, R14, P0 ;  /* 0x00000001050c7824 */ /* 0x008fca00000e060e */
[----:B------:R0:W-:Y:S02]  /*22550*/  STL [R1+0x290c], R12 ;  /* 0x00290c0c01007387 */ /* 0x0001e40000100800 */
[----:B0-----:R-:W-:-:S05]  /*22560*/  IADD3 R12, P1, R2, R3, RZ ;  /* 0x00000003020c7210 */ /* 0x001fca0007f3e0ff */
[----:B------:R0:W-:Y:S04]  /*22570*/  STL [R1+0x38dc], R12 ;  /* 0x0038dc0c01007387 */ /* 0x0001e80000100800 */
[----:B0-----:R-:W3:Y:S02]  /*22580*/  LDL.LU R12, [R1+0x48e0] ;  /* 0x0048e000010c7983 */ /* 0x001ee40000300800 */
[----:B---3--:R-:W-:-:S05]  /*22590*/  IMAD.X R5, R5, 0x1, R12, P6 ;  /* 0x0000000105057824 */ /* 0x008fca00030e060c */
[----:B------:R0:W-:Y:S02]  /*225a0*/  STL [R1+0x2914], R5 ;  /* 0x0029140501007387 */ /* 0x0001e40000100800 */
[----:B0-----:R-:W-:Y:S01]  /*225b0*/  IADD3 R5, P0, R2, R28, RZ ;  /* 0x0000001c02057210 */ /* 0x001fe20007f1e0ff */
[----:B--2---:R-:W-:-:S04]  /*225c0*/  IMAD.X R2, R4, 0x1, R14, P5 ;  /* 0x0000000104027824 */ /* 0x004fc800028e060e */
[----:B------:R0:W-:Y:S04]  /*225d0*/  STL [R1+0x38e0], R5 ;  /* 0x0038e00501007387 */ /* 0x0001e80000100800 */
[----:B0-----:R-:W2:Y:S04]  /*225e0*/  LDL.LU R5, [R1+0x8c] ;  /* 0x00008c0001057983 */ /* 0x001ea80000300800 */
[----:B------:R0:W-:Y:S02]  /*225f0*/  STL [R1+0x291c], R2 ;  /* 0x00291c0201007387 */ /* 0x0001e40000100800 */
[----:B0-----:R-:W-:-:S05]  /*22600*/  IADD3 R2, P5, R0, R3, RZ ;  /* 0x0000000300027210 */ /* 0x001fca0007fbe0ff */
[----:B------:R0:W-:Y:S04]  /*22610*/  STL [R1+0x38e4], R2 ;  /* 0x0038e40201007387 */ /* 0x0001e80000100800 */
[----:B0-----:R-:W3:Y:S01]  /*22620*/  LDL.LU R2, [R1+0x48dc] ;  /* 0x0048dc0001027983 */ /* 0x001ee20000300800 */
[----:B------:R-:W-:Y:S01]  /*22630*/  IMAD.X R4, R4, 0x1, R12, P4 ;  /* 0x0000000104047824 */ /* 0x000fe200020e060c */
[----:B------:R-:W-:-:S04]  /*22640*/  IADD3 R0, P4, R0, R28, RZ ;  /* 0x0000001c00007210 */ /* 0x000fc80007f9e0ff */
[----:B------:R0:W-:Y:S04]  /*22650*/  STL [R1+0x2924], R4 ;  /* 0x0029240401007387 */ /* 0x0001e80000100800 */
[----:B0-----:R-:W4:Y:S04]  /*22660*/  LDL.LU R4, [R1+0x64] ;  /* 0x0000640001047983 */ /* 0x001f280000300800 */
[----:B------:R3:W-:Y:S02]  /*22670*/  STL [R1+0x38d4], R0 ;  /* 0x0038d40001007387 */ /* 0x0007e40000100800 */
[----:B---3--:R-:W-:-:S05]  /*22680*/  IMAD.X R0, R2, 0x1, R14, P3 ;  /* 0x0000000102007824 */ /* 0x008fca00018e060e */
[----:B------:R0:W-:Y:S02]  /*22690*/  STL [R1+0x292c], R0 ;  /* 0x00292c0001007387 */ /* 0x0001e40000100800 */
[----:B0-----:R-:W-:-:S05]  /*226a0*/  IADD3 R0, P3, R6, R3, RZ ;  /* 0x0000000306007210 */ /* 0x001fca0007f7e0ff */
[----:B------:R0:W-:Y:S04]  /*226b0*/  STL [R1+0x38d8], R0 ;  /* 0x0038d80001007387 */ /* 0x0001e80000100800 */
[----:B0-----:R-:W3:Y:S01]  /*226c0*/  LDL.LU R0, [R1+0x48d8] ;  /* 0x0048d80001007983 */ /* 0x001ee20000300800 */
[----:B------:R-:W-:Y:S01]  /*226d0*/  IMAD.X R2, R2, 0x1, R12, P2 ;  /* 0x0000000102027824 */ /* 0x000fe200010e060c */
[----:B------:R-:W-:-:S04]  /*226e0*/  IADD3 R6, P2, R6, R28, RZ ;  /* 0x0000001c06067210 */ /* 0x000fc80007f5e0ff */
[----:B------:R0:W-:Y:S04]  /*226f0*/  STL [R1+0x2934], R2 ;  /* 0x0029340201007387 */ /* 0x0001e80000100800 */
[----:B0-----:R-:W5:Y:S04]  /*22700*/  LDL.LU R2, [R1+0x60] ;  /* 0x0000600001027983 */ /* 0x001f680000300800 */
[----:B------:R3:W-:Y:S02]  /*22710*/  STL [R1+0x38c8], R6 ;  /* 0x0038c80601007387 */ /* 0x0007e40000100800 */
[----:B---3--:R-:W-:-:S05]  /*22720*/  IMAD.X R6, R0, 0x1, R14, P1 ;  /* 0x0000000100067824 */ /* 0x008fca00008e060e */
[----:B------:R0:W-:Y:S02]  /*22730*/  STL [R1+0x38c4], R6 ;  /* 0x0038c40601007387 */ /* 0x0001e40000100800 */
[----:B0-----:R-:W-:-:S05]  /*22740*/  IADD3 R6, P1, R8, R3, RZ ;  /* 0x0000000308067210 */ /* 0x001fca0007f3e0ff */
[----:B------:R0:W-:Y:S04]  /*22750*/  STL [R1+0x38cc], R6 ;  /* 0x0038cc0601007387 */ /* 0x0001e80000100800 */
[----:B0-----:R-:W3:Y:S01]  /*22760*/  LDL.LU R6, [R1+0x48d4] ;  /* 0x0048d40001067983 */ /* 0x001ee20000300800 */
[----:B------:R-:W-:-:S05]  /*22770*/  IMAD.X R0, R0, 0x1, R12, P0 ;  /* 0x0000000100007824 */ /* 0x000fca00000e060c */
[----:B------:R0:W-:Y:S02]  /*22780*/  STL [R1+0x2938], R0 ;  /* 0x0029380001007387 */ /* 0x0001e40000100800 */
[----:B0-----:R-:W-:Y:S02]  /*22790*/  IADD3 R0, P0, R8, R28, RZ ;  /* 0x0000001c08007210 */ /* 0x001fe40007f1e0ff */
[----:B------:R-:W2:Y:S04]  /*227a0*/  LDL.LU R8, [R1+0x48d0] ;  /* 0x0048d00001087983 */ /* 0x000ea80000300800 */
[----:B------:R3:W-:Y:S02]  /*227b0*/  STL [R1+0x2954], R0 ;  /* 0x0029540001007387 */ /* 0x0007e40000100800 */
[----:B---3--:R-:W-:-:S05]  /*227c0*/  IMAD.X R0, R6, 0x1, R14, P5 ;  /* 0x0000000106007824 */ /* 0x008fca00028e060e */
[----:B------:R5:W-:Y:S02]  /*227d0*/  STL [R1+0x293c], R0 ;  /* 0x00293c0001007387 */ /* 0x000be40000100800 */
[----:B-----5:R-:W-:-:S05]  /*227e0*/  IADD3 R0, P5, R2, R3, RZ ;  /* 0x0000000302007210 */ /* 0x020fca0007fbe0ff */
[----:B------:R0:W-:Y:S02]  /*227f0*/  STL [R1+0x295c], R0 ;  /* 0x00295c0001007387 */ /* 0x0001e40000100800 */
[----:B0-----:R-:W-:Y:S02]  /*22800*/  IMAD.X R0, R6, 0x1, R12, P4 ;  /* 0x0000000106007824 */ /* 0x001fe400020e060c */
[----:B------:R-:W3:Y:S04]  /*22810*/  LDL.LU R6, [R1+0xb0] ;  /* 0x0000b00001067983 */ /* 0x000ee80000300800 */
[----:B------:R0:W-:Y:S02]  /*22820*/  STL [R1+0x2940], R0 ;  /* 0x0029400001007387 */ /* 0x0001e40000100800 */
[----:B0-----:R-:W-:Y:S01]  /*22830*/  IADD3 R0, P4, R2, R28, RZ ;  /* 0x0000001c02007210 */ /* 0x001fe20007f9e0ff */
[----:B------:R-:W-:-:S04]  /*22840*/  IMAD.X R2, R7, 0x1, R14, P3 ;  /* 0x0000000107027824 */ /* 0x000fc800018e060e */
[----:B------:R0:W-:Y:S04]  /*22850*/  STL [R1+0x2964], R0 ;  /* 0x0029640001007387 */ /* 0x0001e80000100800 */
[----:B0-----:R-:W5:Y:S04]  /*22860*/  LDL.LU R0, [R1+0x108] ;  /* 0x0001080001007983 */ /* 0x001f680000300800 */
[----:B------:R4:W-:Y:S02]  /*22870*/  STL [R1+0x2944], R2 ;  /* 0x0029440201007387 */ /* 0x0009e40000100800 */
[----:B----4-:R-:W-:-:S05]  /*22880*/  IADD3 R2, P3, R4, R3, RZ ;  /* 0x0000000304027210 */ /* 0x010fca0007f7e0ff */
[----:B------:R0:W-:Y:S02]  /*22890*/  STL [R1+0x296c], R2 ;  /* 0x00296c0201007387 */ /* 0x0001e40000100800 */
[----:B0-----:R-:W-:Y:S02]  /*228a0*/  IMAD.X R2, R7, 0x1, R12, P2 ;  /* 0x0000000107027824 */ /* 0x001fe400010e060c */
[----:B------:R-:W4:Y:S04]  /*228b0*/  LDL.LU R7, [R1+0xa8] ;  /* 0x0000a80001077983 */ /* 0x000f280000300800 */
[----:B------:R0:W-:Y:S02]  /*228c0*/  STL [R1+0x2948], R2 ;  /* 0x0029480201007387 */ /* 0x0001e40000100800 */
[----:B0-----:R-:W-:Y:S01]  /*228d0*/  IADD3 R2, P2, R4, R28, RZ ;  /* 0x0000001c04027210 */ /* 0x001fe20007f5e0ff */
[----:B--2---:R-:W-:-:S04]  /*228e0*/  IMAD.X R4, R8, 0x1, R14, P1 ;  /* 0x0000000108047824 */ /* 0x004fc800008e060e */
[----:B------:R0:W-:Y:S04]  /*228f0*/  STL [R1+0x2974], R2 ;  /* 0x0029740201007387 */ /* 0x0001e80000100800 */
[----:B0-----:R-:W2:Y:S04]  /*22900*/  LDL.LU R2, [R1+0x3ac] ;  /* 0x0003ac0001027983 */ /* 0x001ea80000300800 */
[----:B------:R0:W-:Y:S02]  /*22910*/  STL [R1+0x294c], R4 ;  /* 0x00294c0401007387 */ /* 0x0001e40000100800 */
[----:B0-----:R-:W-:-:S05]  /*22920*/  IADD3 R4, P1, R10, R3, RZ ;  /* 0x000000030a047210 */ /* 0x001fca0007f3e0ff */
[----:B------:R0:W-:Y:S02]  /*22930*/  STL [R1+0x297c], R4 ;  /* 0x00297c0401007387 */ /* 0x0001e40000100800 */
[----:B0-----:R-:W-:Y:S02]  /*22940*/  IMAD.X R4, R8, 0x1, R12, P0 ;  /* 0x0000000108047824 */ /* 0x001fe400000e060c */
[----:B------:R-:W3:Y:S04]  /*22950*/  LDL.LU R8, [R1+0x94] ;  /* 0x0000940001087983 */ /* 0x000ee80000300800 */
[----:B------:R0:W-:Y:S02]  /*22960*/  STL [R1+0x2950], R4 ;  /* 0x0029500401007387 */ /* 0x0001e40000100800 */
[----:B0-----:R-:W-:Y:S01]  /*22970*/  IADD3 R4, P0, R10, R28, RZ ;  /* 0x0000001c0a047210 */ /* 0x001fe20007f1e0ff */
[----:B------:R-:W-:-:S04]  /*22980*/  IMAD.X R10, R9, 0x1, R14, P5 ;  /* 0x00000001090a7824 */ /* 0x000fc800028e060e */
[----:B------:R0:W-:Y:S04]  /*22990*/  STL [R1+0x2984], R4 ;  /* 0x0029840401007387 */ /* 0x0001e80000100800 */
[----:B0-----:R-:W2:Y:S04]  /*229a0*/  LDL.LU R4, [R1+0x3a8] ;  /* 0x0003a80001047983 */ /* 0x001ea80000300800 */
[----:B------:R0:W-:Y:S02]  /*229b0*/  STL [R1+0x2958], R10 ;  /* 0x0029580a01007387 */ /* 0x0001e40000100800 */
[----:B0-----:R-:W-:-:S05]  /*229c0*/  IADD3 R10, P5, R5, R3, RZ ;  /* 0x00000003050a7210 */ /* 0x001fca0007fbe0ff */
[----:B------:R0:W-:Y:S04]  /*229d0*/  STL [R1+0x298c], R10 ;  /* 0x00298c0a01007387 */ /* 0x0001e80000100800 */
[----:B0-----:R-:W5:Y:S01]  /*229e0*/  LDL.LU R10, [R1+0x48cc] ;  /* 0x0048cc00010a7983 */ /* 0x001f620000300800 */
[----:B------:R-:W-:Y:S01]  /*229f0*/  IMAD.X R9, R9, 0x1, R12, P4 ;  /* 0x0000000109097824 */ /* 0x000fe200020e060c */
[----:B------:R-:W-:-:S04]  /*22a00*/  IADD3 R5, P4, R5, R28, RZ ;  /* 0x0000001c05057210 */ /* 0x000fc80007f9e0ff */
[----:B------:R-:W-:Y:S04]  /*22a10*/  STL [R1+0x2960], R9 ;  /* 0x0029600901007387 */ /* 0x000fe80000100800 */
[----:B------:R0:W-:Y:S04]  /*22a20*/  STL [R1+0x2994], R5 ;  /* 0x0029940501007387 */ /* 0x0001e80000100800 */
[----:B0-----:R-:W2:Y:S01]  /*22a30*/  LDL.LU R5, [R1+0x3a4] ;  /* 0x0003a40001057983 */ /* 0x001ea20000300800 */
[----:B-----5:R-:W-:-:S05]  /*22a40*/  IMAD.X R9, R10, 0x1, R14, P3 ;  /* 0x000000010a097824 */ /* 0x020fca00018e060e */
[----:B------:R3:W-:Y:S02]  /*22a50*/  STL [R1+0x2968], R9 ;  /* 0x0029680901007387 */ /* 0x0007e40000100800 */
[----:B---3--:R-:W-:-:S05]  /*22a60*/  IADD3 R9, P3, R8, R3, RZ ;  /* 0x0000000308097210 */ /* 0x008fca0007f7e0ff */
[----:B------:R0:W-:Y:S02]  /*22a70*/  STL [R1+0x299c], R9 ;  /* 0x00299c0901007387 */ /* 0x0001e40000100800 */
[----:B0-----:R-:W-:Y:S01]  /*22a80*/  IMAD.X R9, R10, 0x1, R12, P2 ;  /* 0x000000010a097824 */ /* 0x001fe200010e060c */
[----:B------:R-:W-:Y:S02]  /*22a90*/  IADD3 R10, P2, R8, R28, RZ ;  /* 0x0000001c080a7210 */ /* 0x000fe40007f5e0ff */
[----:B------:R-:W3:Y:S04]  /*22aa0*/  LDL.LU R8, [R1+0x3a0] ;  /* 0x0003a00001087983 */ /* 0x000ee80000300800 */
[----:B------:R0:W-:Y:S04]  /*22ab0*/  STL [R1+0x2970], R9 ;  /* 0x0029700901007387 */ /* 0x0001e80000100800 */
[----:B------:R4:W-:Y:S01]  /*22ac0*/  STL [R1+0x29a4], R10 ;  /* 0x0029a40a01007387 */ /* 0x0009e20000100800 */
[----:B0-----:R-:W-:Y:S01]  /*22ad0*/  IMAD.X R9, R11, 0x1, R14, P1 ;  /* 0x000000010b097824 */ /* 0x001fe200008e060e */
[----:B----4-:R-:W-:-:S04]  /*22ae0*/  IADD3 R10, P1, R7, R3, RZ ;  /* 0x00000003070a7210 */ /* 0x010fc80007f3e0ff */
[----:B------:R0:W-:Y:S04]  /*22af0*/  STL [R1+0x2978], R9 ;  /* 0x0029780901007387 */ /* 0x0001e80000100800 */
[----:B------:R1:W-:Y:S01]  /*22b00*/  STL [R1+0x29ac], R10 ;  /* 0x0029ac0a01007387 */ /* 0x0003e20000100800 */
[----:B0-----:R-:W-:Y:S01]  /*22b10*/  IMAD.X R9, R11, 0x1, R12, P0 ;  /* 0x000000010b097824 */ /* 0x001fe200000e060c */
[----:B-1----:R-:W-:Y:S02]  /*22b20*/  IADD3 R10, P0, R7, R28, RZ ;  /* 0x0000001c070a7210 */ /* 0x002fe40007f1e0ff */
[----:B------:R-:W4:Y:S04]  /*22b30*/  LDL.LU R7, [R1+0x39c] ;  /* 0x00039c0001077983 */ /* 0x000f280000300800 */
[----:B------:R0:W-:Y:S04]  /*22b40*/  STL [R1+0x2980], R9 ;  /* 0x0029800901007387 */ /* 0x0001e80000100800 */
[----:B------:R1:W-:Y:S01]  /*22b50*/  STL [R1+0x29b4], R10 ;  /* 0x0029b40a01007387 */ /* 0x0003e20000100800 */
[C---:B0-----:R-:W-:Y:S01]  /*22b60*/  IMAD.X R9, R13.reuse, 0x1, R14, P5 ;  /* 0x000000010d097824 */ /* 0x041fe200028e060e */
[----:B------:R-:W-:Y:S01]  /*22b70*/  IADD3 R11, P5, R6, R3, RZ ;  /* 0x00000003060b7210 */ /* 0x000fe20007fbe0ff */
[----:B-1----:R-:W-:-:S03]  /*22b80*/  IMAD.X R10, R13, 0x1, R12, P4 ;  /* 0x000000010d0a7824 */ /* 0x002fc600020e060c */
[----:B------:R0:W-:Y:S04]  /*22b90*/  STL [R1+0x2988], R9 ;  /* 0x0029880901007387 */ /* 0x0001e80000100800 */
[----:B------:R-:W-:Y:S01]  /*22ba0*/  STL [R1+0x29bc], R11 ;  /* 0x0029bc0b01007387 */ /* 0x000fe20000100800 */
[----:B0-----:R-:W-:-:S03]  /*22bb0*/  IADD3 R9, P4, R6, R28, RZ ;  /* 0x0000001c06097210 */ /* 0x001fc60007f9e0ff */
[----:B------:R-:W5:Y:S04]  /*22bc0*/  LDL.LU R6, [R1+0x398] ;  /* 0x0003980001067983 */ /* 0x000f680000300800 */
        /* <DEDUP_REMOVED lines=11> */
[----:B0-----:R-:W-:Y:S01]  /*22c80*/  IMAD.X R9, R16, 0x1, R14, P1 ;  /* 0x0000000110097824 */ /* 0x001fe200008e060e */
[----:B--2---:R-:W-:Y:S01]  /*22c90*/  IADD3 R11, P1, R2, R3, RZ ;  /* 0x00000003020b7210 */ /* 0x004fe20007f3e0ff */
[----:B-1----:R-:W-:-:S03]  /*22ca0*/  IMAD.X R10, R16, 0x1, R12, P0 ;  /* 0x00000001100a7824 */ /* 0x002fc600000e060c */
[----:B------:R0:W-:Y:S04]  /*22cb0*/  STL [R1+0x29a8], R9 ;  /* 0x0029a80901007387 */ /* 0x0001e80000100800 */
[----:B------:R1:W-:Y:S01]  /*22cc0*/  STL [R1+0x29dc], R11 ;  /* 0x0029dc0b01007387 */ /* 0x0003e20000100800 */
[----:B0-----:R-:W-:-:S03]  /*22cd0*/  IADD3 R9, P0, R2, R28, RZ ;  /* 0x0000001c02097210 */ /* 0x001fc60007f1e0ff */
[----:B------:R-:W2:Y:S04]  /*22ce0*/  LDL.LU R2, [R1+0x390] ;  /* 0x0003900001027983 */ /* 0x000ea80000300800 */
[----:B------:R0:W-:Y:S01]  /*22cf0*/  STL [R1+0x29b0], R10 ;  /* 0x0029b00a01007387 */ /* 0x0001e20000100800 */
[----:B-1----:R-:W-:-:S03]  /*22d00*/  IMAD.X R11, R17, 0x1, R12, P4 ;  /* 0x00000001110b7824 */ /* 0x002fc600020e060c */
[----:B------:R1:W-:Y:S01]  /*22d10*/  STL [R1+0x29e4], R9 ;  /* 0x0029e40901007387 */ /* 0x0003e20000100800 */
[----:B0-----:R-:W-:Y:S01]  /*22d20*/  IMAD.X R10, R17, 0x1, R14, P5 ;  /* 0x00000001110a7824 */ /* 0x001fe200028e060e */
[----:B-1----:R-:W-:-:S04]  /*22d30*/  IADD3 R9, P5, R4, R3, RZ ;  /* 0x0000000304097210 */ /* 0x002fc80007fbe0ff */
[----:B------:R0:W-:Y:S04]  /*22d40*/  STL [R1+0x29b8], R10 ;  /* 0x0029b80a01007387 */ /* 0x0001e80000100800 */
[----:B------:R1:W-:Y:S04]  /*22d50*/  STL [R1+0x29ec], R9 ;  /* 0x0029ec0901007387 */ /* 0x0003e80000100800 */
[----:B------:R-:W-:Y:S01]  /*22d60*/  STL [R1+0x29c0], R11 ;  /* 0x0029c00b01007387 */ /* 0x000fe20000100800 */
[----:B0-----:R-:W-:-:S03]  /*22d70*/  IADD3 R10, P4, R4, R28, RZ ;  /* 0x0000001c040a7210 */ /* 0x001fc60007f9e0ff */
[----:B------:R-:W2:Y:S01]  /*22d80*/  LDL.LU R4, [R1+0x38c] ;  /* 0x00038c0001047983 */ /* 0x000ea20000300800 */
[----:B-1----:R-:W-:-:S03]  /*22d90*/  IMAD.X R9, R18, 0x1, R14, P3 ;  /* 0x0000000112097824 */ /* 0x002fc600018e060e */
[----:B------:R0:W-:Y:S04]  /*22da0*/  STL [R1+0x29f4], R10 ;  /* 0x0029f40a01007387 */ /* 0x0001e80000100800 */
[----:B------:R1:W-:Y:S01]  /*22db0*/  STL [R1+0x29c8], R9 ;  /* 0x0029c80901007387 */ /* 0x0003e20000100800 */
[C---:B0-----:R-:W-:Y:S01]  /*22dc0*/  IADD3 R10, P3, R5.reuse, R3, RZ ;  /* 0x00000003050a7210 */ /* 0x041fe20007f7e0ff */
[----:B-1----:R-:W-:Y:S01]  /*22dd0*/  IMAD.X R9, R18, 0x1, R12, P2 ;  /* 0x0000000112097824 */ /* 0x002fe200010e060c */
[----:B------:R-:W-:-:S03]  /*22de0*/  IADD3 R5, P2, R5, R28, RZ ;  /* 0x0000001c05057210 */ /* 0x000fc60007f5e0ff */
[----:B------:R0:W-:Y:S04]  /*22df0*/  STL [R1+0x29fc], R10 ;  /* 0x0029fc0a01007387 */ /* 0x0001e80000100800 */
[----:B------:R-:W-:Y:S04]  /*22e00*/  STL [R1+0x29d0], R9 ;  /* 0x0029d00901007387 */ /* 0x000fe80000100800 */
[----:B------:R1:W-:Y:S01]  /*22e10*/  STL [R1+0x2a04], R5 ;  /* 0x002a040501007387 */ /* 0x0003e20000100800 */
[----:B0-----:R-:W-:-:S03]  /*22e20*/  IMAD.X R10, R19, 0x1, R14, P1 ;  /* 0x00000001130a7824 */ /* 0x001fc600008e060e */
[----:B-1----:R-:W2:Y:S04]  /*22e30*/  LDL.LU R5, [R1+0x388] ;  /* 0x0003880001057983 */ /* 0x002ea80000300800 */
[----:B------:R0:W-:Y:S02]  /*22e40*/  STL [R1+0x29d8], R10 ;  /* 0x0029d80a01007387 */ /* 0x0001e40000100800 */
[----:B0-----:R-:W-:Y:S01]  /*22e50*/  IMAD.X R10, R19, 0x1, R12, P0 ;  /* 0x00000001130a7824 */ /* 0x001fe200000e060c */
[----:B---3--:R-:W-:-:S05]  /*22e60*/  IADD3 R9, P1, R8, R3, RZ ;  /* 0x0000000308097210 */ /* 0x008fca0007f3e0ff */
[----:B------:R0:W-:Y:S04]  /*22e70*/  STL [R1+0x2a0c], R9 ;  /* 0x002a0c0901007387 */ /* 0x0001e80000100800 */
[----:B------:R-:W-:Y:S01]  /*22e80*/  STL [R1+0x29e0], R10 ;  /* 0x0029e00a01007387 */ /* 0x000fe20000100800 */
[----:B0-----:R-:W-:Y:S01]  /*22e90*/  IADD3 R9, P0, R8, R28, RZ ;  /* 0x0000001c08097210 */ /* 0x001fe20007f1e0ff */
[----:B------:R-:W-:-:S04]  /*22ea0*/  IMAD.X R8, R20, 0x1, R14, P5 ;  /* 0x0000000114087824 */ /* 0x000fc800028e060e */
[----:B------:R-:W-:Y:S04]  /*22eb0*/  STL [R1+0x2a14], R9 ;  /* 0x002a140901007387 */ /* 0x000fe80000100800 */
[----:B------:R0:W-:Y:S04]  /*22ec0*/  STL [R1+0x29e8], R8 ;  /* 0x0029e80801007387 */ /* 0x0001e80000100800 */
[----:B0-----:R-:W3:Y:S01]  /*22ed0*/  LDL.LU R8, [R1+0x384] ;  /* 0x0003840001087983 */ /* 0x001ee20000300800 */
[----:B----4-:R-:W-:Y:S01]  /*22ee0*/  IADD3 R10, P5, R7, R3, RZ ;  /* 0x00000003070a7210 */ /* 0x010fe20007fbe0ff */
[----:B------:R-:W-:-:S04]  /*22ef0*/  IMAD.X R9, R20, 0x1, R12, P4 ;  /* 0x0000000114097824 */ /* 0x000fc800020e060c */
[----:B------:R0:W-:Y:S04]  /*22f00*/  STL [R1+0x2a1c], R10 ;  /* 0x002a1c0a01007387 */ /* 0x0001e80000100800 */
[----:B------:R1:W-:Y:S01]  /*22f10*/  STL [R1+0x29f0], R9 ;  /* 0x0029f00901007387 */ /* 0x0003e20000100800 */
[----:B0-----:R-:W-:Y:S01]  /*22f20*/  IADD3 R10, P4, R7, R28, RZ ;  /* 0x0000001c070a7210 */ /* 0x001fe20007f9e0ff */
[----:B-1----:R-:W-:-:S04]  /*22f30*/  IMAD.X R9, R21, 0x1, R14, P3 ;  /* 0x0000000115097824 */ /* 0x002fc800018e060e */
[----:B------:R0:W-:Y:S04]  /*22f40*/  STL [R1+0x2a24], R10 ;  /* 0x002a240a01007387 */ /* 0x0001e80000100800 */
[----:B------:R1:W-:Y:S01]  /*22f50*/  STL [R1+0x29f8], R9 ;  /* 0x0029f80901007387 */ /* 0x0003e20000100800 */
[C---:B-----5:R-:W-:Y:S01]  /*22f60*/  IADD3 R7, P3, R6.reuse, R3, RZ ;  /* 0x0000000306077210 */ /* 0x060fe20007f7e0ff */
[----:B0-----:R-:W-:Y:S01]  /*22f70*/  IMAD.X R10, R21, 0x1, R12, P2 ;  /* 0x00000001150a7824 */ /* 0x001fe200010e060c */
[----:B-1----:R-:W-:-:S03]  /*22f80*/  IADD3 R9, P2, R6, R28, RZ ;  /* 0x0000001c06097210 */ /* 0x002fc60007f5e0ff */
[----:B------:R0:W-:Y:S01]  /*22f90*/  STL [R1+0x2a2c], R7 ;  /* 0x002a2c0701007387 */ /* 0x0001e20000100800 */
[----:B------:R-:W-:-:S03]  /*22fa0*/  IMAD.X R6, R22, 0x1, R14, P1 ;  /* 0x0000000116067824 */ /* 0x000fc600008e060e */
[----:B0-----:R-:W4:Y:S04]  /*22fb0*/  LDL.LU R7, [R1+0x380] ;  /* 0x0003800001077983 */ /* 0x001f280000300800 */
[----:B------:R0:W-:Y:S04]  /*22fc0*/  STL [R1+0x2a00], R10 ;  /* 0x002a000a01007387 */ /* 0x0001e80000100800 */
[----:B------:R1:W-:Y:S04]  /*22fd0*/  STL [R1+0x2a34], R9 ;  /* 0x002a340901007387 */ /* 0x0003e80000100800 */
[----:B------:R5:W-:Y:S01]  /*22fe0*/  STL [R1+0x2a08], R6 ;  /* 0x002a080601007387 */ /* 0x000be20000100800 */
[----:B0-----:R-:W-:Y:S01]  /*22ff0*/  IMAD.X R10, R22, 0x1, R12, P0 ;  /* 0x00000001160a7824 */ /* 0x001fe200000e060c */
[----:B-1----:R-:W-:-:S02]  /*23000*/  IADD3 R9, P1, R0, R3, RZ ;  /* 0x0000000300097210 */ /* 0x002fc40007f3e0ff */
[----:B-----5:R-:W-:-:S03]  /*23010*/  IADD3 R6, P0, R0, R28, RZ ;  /* 0x0000001c00067210 */ /* 0x020fc60007f1e0ff */
[----:B------:R0:W-:Y:S04]  /*23020*/  STL [R1+0x2a3c], R9 ;  /* 0x002a3c0901007387 */ /* 0x0001e80000100800 */
[----:B------:R-:W-:Y:S04]  /*23030*/  STL [R1+0x2a10], R10 ;  /* 0x002a100a01007387 */ /* 0x000fe80000100800 */
[----:B------:R-:W5:Y:S01]  /*23040*/  LDL.LU R0, [R1+0x37c] ;  /* 0x00037c0001007983 */ /* 0x000f620000300800 */
[----:B0-----:R-:W-:-:S03]  /*23050*/  IMAD.X R9, R23, 0x1, R14, P5 ;  /* 0x0000000117097824 */ /* 0x001fc600028e060e */
[----:B------:R2:W-:Y:S04]  /*23060*/  STL [R1+0x2a44], R6 ;  /* 0x002a440601007387 */ /* 0x0005e80000100800 */
[----:B------:R0:W-:Y:S01]  /*23070*/  STL [R1+0x2a18], R9 ;  /* 0x002a180901007387 */ /* 0x0001e20000100800 */
[C---:B--2---:R-:W-:Y:S01]  /*23080*/  IADD3 R6, P5, R2.reuse, R3, RZ ;  /* 0x0000000302067210 */ /* 0x044fe20007fbe0ff */
[----:B0-----:R-:W-:Y:S01]  /*23090*/  IMAD.X R9, R23, 0x1, R12, P4 ;  /* 0x0000000117097824 */ /* 0x001fe200020e060c */
[----:B------:R-:W-:-:S03]  /*230a0*/  IADD3 R2, P4, R2, R28, RZ ;  /* 0x0000001c02027210 */ /* 0x000fc60007f9e0ff */
[----:B------:R0:W-:Y:S04]  /*230b0*/  STL [R1+0x2a4c], R6 ;  /* 0x002a4c0601007387 */ /* 0x0001e80000100800 */
[----:B0-----:R-:W2:Y:S04]  /*230c0*/  LDL.LU R6, [R1] ;  /* 0x0000000001067983 */ /* 0x001ea80000300800 */
[----:B------:R0:W-:Y:S04]  /*230d0*/  STL [R1+0x2a20], R9 ;  /* 0x002a200901007387 */ /* 0x0001e80000100800 */
[----:B------:R1:W-:Y:S01]  /*230e0*/  STL [R1+0x2a54], R2 ;  /* 0x002a540201007387 */ /* 0x0003e20000100800 */
[----:B0-----:R-:W-:-:S03]  /*230f0*/  IMAD.X R9, R24, 0x1, R14, P3 ;  /* 0x0000000118097824 */ /* 0x001fc600018e060e */
[----:B-1----:R-:W2:Y:S01]  /*23100*/  LDL.LU R2, [R1+0x378] ;  /* 0x0003780001027983 */ /* 0x002ea20000300800 */
[----:B------:R-:W-:-:S03]  /*23110*/  IADD3 R10, P3, R4, R3, RZ ;  /* 0x00000003040a7210 */ /* 0x000fc60007f7e0ff */
[----:B------:R0:W-:Y:S04]  /*23120*/  STL [R1+0x2a28], R9 ;  /* 0x002a280901007387 */ /* 0x0001e80000100800 */
[----:B------:R-:W-:Y:S04]  /*23130*/  STL [R1+0x2a5c], R10 ;  /* 0x002a5c0a01007387 */ /* 0x000fe80000100800 */
[----:B------:R-:W2:Y:S01]  /*23140*/  LDL.LU R13, [R1+0x4] ;  /* 0x00000400010d7983 */ /* 0x000ea20000300800 */
[----:B0-----:R-:W-:Y:S01]  /*23150*/  IMAD.X R9, R24, 0x1, R12, P2 ;  /* 0x0000000118097824 */ /* 0x001fe200010e060c */
[----:B------:R-:W-:-:S04]  /*23160*/  IADD3 R4, P2, R4, R28, RZ ;  /* 0x0000001c04047210 */ /* 0x000fc80007f5e0ff */
        /* <DEDUP_REMOVED lines=13> */
[----:B-1----:R-:W2:Y:S04]  /*23240*/  LDL.LU R5, [R1+0x370] ;  /* 0x0003700001057983 */ /* 0x002ea80000300800 */
[----:B------:R0:W-:Y:S02]  /*23250*/  STL [R1+0x2a48], R9 ;  /* 0x002a480901007387 */ /* 0x0001e40000100800 */
[----:B0-----:R-:W-:Y:S01]  /*23260*/  IMAD.X R9, R26, 0x1, R12, P4 ;  /* 0x000000011a097824 */ /* 0x001fe200020e060c */
[C---:B---3--:R-:W-:Y:S02]  /*23270*/  IADD3 R10, P5, R8.reuse, R3, RZ ;  /* 0x00000003080a7210 */ /* 0x048fe40007fbe0ff */
[----:B------:R-:W-:-:S03]  /*23280*/  IADD3 R8, P4, R8, R28, RZ ;  /* 0x0000001c08087210 */ /* 0x000fc60007f9e0ff */
[----:B------:R0:W-:Y:S04]  /*23290*/  STL [R1+0x2a7c], R10 ;  /* 0x002a7c0a01007387 */ /* 0x0001e80000100800 */
[----:B0-----:R-:W3:Y:S04]  /*232a0*/  LDL.LU R10, [R1+0xc] ;  /* 0x00000c00010a7983 */ /* 0x001ee80000300800 */
[----:B------:R0:W-:Y:S04]  /*232b0*/  STL [R1+0x2a50], R9 ;  /* 0x002a500901007387 */ /* 0x0001e80000100800 */
[----:B------:R4:W-:Y:S04]  /*232c0*/  STL [R1+0x2a84], R8 ;  /* 0x002a840801007387 */ /* 0x0009e80000100800 */
[----:B0-----:R-:W3:Y:S01]  /*232d0*/  LDL.LU R9, [R1+0x36c] ;  /* 0x00036c0001097983 */ /* 0x001ee20000300800 */
[----:B------:R-:W-:-:S05]  /*232e0*/  IMAD.X R15, R27, 0x1, R14, P3 ;  /* 0x000000011b0f7824 */ /* 0x000fca00018e060e */
[----:B------:R0:W-:Y:S01]  /*232f0*/  STL [R1+0x2a58], R15 ;  /* 0x002a580f01007387 */ /* 0x0001e20000100800 */
[----:B------:R-:W-:Y:S01]  /*23300*/  IMAD.X R16, R29, 0x1, R14, P1 ;  /* 0x000000011d107824 */ /* 0x000fe200008e060e */
[----:B----4-:R-:W-:Y:S01]  /*23310*/  IADD3 R8, P3, R7, R3, RZ ;  /* 0x0000000307087210 */ /* 0x010fe20007f7e0ff */
[----:B0-----:R-:W-:Y:S01]  /*23320*/  IMAD.X R15, R27, 0x1, R12, P2 ;  /* 0x000000011b0f7824 */ /* 0x001fe200010e060c */
[----:B------:R-:W-:-:S03]  /*23330*/  IADD3 R7, P2, R7, R28, RZ ;  /* 0x0000001c07077210 */ /* 0x000fc60007f5e0ff */
[----:B------:R0:W-:Y:S04]  /*23340*/  STL [R1+0x2a8c], R8 ;  /* 0x002a8c0801007387 */ /* 0x0001e80000100800 */
[----:B0-----:R-:W4:Y:S04]  /*23350*/  LDL.LU R8, [R1+0x10] ;  /* 0x0000100001087983 */ /* 0x001f280000300800 */
[----:B------:R5:W-:Y:S04]  /*23360*/  STL [R1+0x2a60], R15 ;  /* 0x002a600f01007387 */ /* 0x000be80000100800 */
[----:B------:R0:W-:Y:S01]  /*23370*/  STL [R1+0x2a94], R7 ;  /* 0x002a940701007387 */ /* 0x0001e20000100800 */
[----:B-----5:R-:W-:-:S03]  /*23380*/  IADD3 R15, P1, R0, R3, RZ ;  /* 0x00000003000f7210 */ /* 0x020fc60007f3e0ff */
[----:B0-----:R-:W5:Y:S04]  /*23390*/  LDL.LU R7, [R1+0x368] ;  /* 0x0003680001077983 */ /* 0x001f680000300800 */
[----:B------:R0:W-:Y:S04]  /*233a0*/  STL [R1+0x2a68], R16 ;  /* 0x002a681001007387 */ /* 0x0001e80000100800 */
[----:B------:R1:W-:Y:S01]  /*233b0*/  STL [R1+0x2a9c], R15 ;  /* 0x002a9c0f01007387 */ /* 0x0003e20000100800 */
[----:B0-----:R-:W-:Y:S01]  /*233c0*/  IMAD.X R16, R29, 0x1, R12, P0 ;  /* 0x000000011d107824 */ /* 0x001fe200000e060c */
[----:B------:R-:W-:-:S02]  /*233d0*/  IADD3 R0, P0, R0, R28, RZ ;  /* 0x0000001c00007210 */ /* 0x000fc40007f1e0ff */
[----:B-1----:R-:W5:Y:S04]  /*233e0*/  LDL.LU R15, [R1+0x14] ;  /* 0x00001400010f7983 */ /* 0x002f680000300800 */
[----:B------:R2:W-:Y:S04]  /*233f0*/  STL [R1+0x2a70], R16 ;  /* 0x002a701001007387 */ /* 0x0005e80000100800 */
[----:B------:R0:W-:Y:S01]  /*23400*/  STL [R1+0x2aa4], R0 ;  /* 0x002aa40001007387 */ /* 0x0001e20000100800 */
[----:B--2---:R-:W-:-:S03]  /*23410*/  IMAD.X R16, R6, 0x1, R14, P5 ;  /* 0x0000000106107824 */ /* 0x004fc600028e060e */
[----:B0-----:R-:W2:Y:S04]  /*23420*/  LDL.LU R0, [R1+0x364] ;  /* 0x0003640001007983 */ /* 0x001ea80000300800 */
[----:B------:R0:W-:Y:S01]  /*23430*/  STL [R1+0x2a78], R16 ;  /* 0x002a781001007387 */ /* 0x0001e20000100800 */
[----:B------:R-:W-:Y:S01]  /*23440*/  IADD3 R17, P5, R2, R3, RZ ;  /* 0x0000000302117210 */ /* 0x000fe20007fbe0ff */
[----:B0-----:R-:W-:Y:S01]  /*23450*/  IMAD.X R16, R6, 0x1, R12, P4 ;  /* 0x0000000106107824 */ /* 0x001fe200020e060c */
[----:B------:R-:W-:-:S03]  /*23460*/  IADD3 R2, P4, R2, R28, RZ ;  /* 0x0000001c02027210 */ /* 0x000fc60007f9e0ff */
[----:B------:R-:W-:Y:S04]  /*23470*/  STL [R1+0x2aac], R17 ;  /* 0x002aac1101007387 */ /* 0x000fe80000100800 */
[----:B------:R-:W2:Y:S04]  /*23480*/  LDL.LU R6, [R1+0x18] ;  /* 0x0000180001067983 */ /* 0x000ea80000300800 */
[----:B------:R0:W-:Y:S04]  /*23490*/  STL [R1+0x2a80], R16 ;  /* 0x002a801001007387 */ /* 0x0001e80000100800 */
[----:B------:R1:W-:Y:S01]  /*234a0*/  STL [R1+0x2ab4], R2 ;  /* 0x002ab40201007387 */ /* 0x0003e20000100800 */
[----:B0-----:R-:W-:-:S03]  /*234b0*/  IMAD.X R16, R13, 0x1, R14, P3 ;  /* 0x000000010d107824 */ /* 0x001fc600018e060e */
[----:B-1----:R-:W2:Y:S04]  /*234c0*/  LDL.LU R2, [R1+0x360] ;  /* 0x0003600001027983 */ /* 0x002ea80000300800 */
[----:B------:R0:W-:Y:S01]  /*234d0*/  STL [R1+0x2a88], R16 ;  /* 0x002a881001007387 */ /* 0x0001e20000100800 */
[----:B------:R-:W-:-:S05]  /*234e0*/  IADD3 R17, P3, R4, R3, RZ ;  /* 0x0000000304117210 */ /* 0x000fca0007f7e0ff */
[----:B------:R-:W-:Y:S01]  /*234f0*/  STL [R1+0x2abc], R17 ;  /* 0x002abc1101007387 */ /* 0x000fe20000100800 */
[----:B0-----:R-:W-:Y:S01]  /*23500*/  IMAD.X R16, R13, 0x1, R12, P2 ;  /* 0x000000010d107824 */ /* 0x001fe200010e060c */
[----:B------:R-:W-:Y:S02]  /*23510*/  IADD3 R4, P2, R4, R28, RZ ;  /* 0x0000001c04047210 */ /* 0x000fe40007f5e0ff */
[----:B------:R-:W2:Y:S04]  /*23520*/  LDL.LU R13, [R1+0x1c] ;  /* 0x00001c00010d7983 */ /* 0x000ea80000300800 */
[----:B------:R0:W-:Y:S04]  /*23530*/  STL [R1+0x2a90], R16 ;  /* 0x002a901001007387 */ /* 0x0001e80000100800 */
[----:B------:R1:W-:Y:S01]  /*23540*/  STL [R1+0x2ac4], R4 ;  /* 0x002ac40401007387 */ /* 0x0003e20000100800 */
[----:B0-----:R-:W-:-:S03]  /*23550*/  IMAD.X R16, R11, 0x1, R14, P1 ;  /* 0x000000010b107824 */ /* 0x001fc600008e060e */
[----:B-1----:R-:W2:Y:S01]  /*23560*/  LDL.LU R4, [R1+0x35c] ;  /* 0x00035c0001047983 */ /* 0x002ea20000300800 */
[----:B------:R-:W-:-:S03]  /*23570*/  IADD3 R17, P1, R5, R3, RZ ;  /* 0x0000000305117210 */ /* 0x000fc60007f3e0ff */
[----:B------:R0:W-:Y:S04]  /*23580*/  STL [R1+0x2a98], R16 ;  /* 0x002a981001007387 */ /* 0x0001e80000100800 */
[----:B------:R-:W-:Y:S01]  /*23590*/  STL [R1+0x2acc], R17 ;  /* 0x002acc1101007387 */ /* 0x000fe20000100800 */
[----:B0-----:R-:W-:Y:S01]  /*235a0*/  IMAD.X R16, R11, 0x1, R12, P0 ;  /* 0x000000010b107824 */ /* 0x001fe200000e060c */
[----:B------:R-:W-:Y:S02]  /*235b0*/  IADD3 R5, P0, R5, R28, RZ ;  /* 0x0000001c05057210 */ /* 0x000fe40007f1e0ff */
[----:B------:R-:W2:Y:S04]  /*235c0*/  LDL.LU R11, [R1+0x20] ;  /* 0x00002000010b7983 */ /* 0x000ea80000300800 */
[----:B------:R-:W-:Y:S04]  /*235d0*/  STL [R1+0x2aa0], R16 ;  /* 0x002aa01001007387 */ /* 0x000fe80000100800 */
[----:B------:R0:W-:Y:S04]  /*235e0*/  STL [R1+0x2ad4], R5 ;  /* 0x002ad40501007387 */ /* 0x0001e80000100800 */
[----:B0-----:R-:W2:Y:S01]  /*235f0*/  LDL.LU R5, [R1+0x358] ;  /* 0x0003580001057983 */ /* 0x001ea20000300800 */
[----:B---3--:R-:W-:-:S05]  /*23600*/  IMAD.X R16, R10, 0x1, R14, P5 ;  /* 0x000000010a107824 */ /* 0x008fca00028e060e */
[----:B------:R0:W-:Y:S01]  /*23610*/  STL [R1+0x2aa8], R16 ;  /* 0x002aa81001007387 */ /* 0x0001e20000100800 */
[C---:B------:R-:W-:Y:S01]  /*23620*/  IADD3 R17, P5, R9.reuse, R3, RZ ;  /* 0x0000000309117210 */ /* 0x040fe20007fbe0ff */
[----:B0-----:R-:W-:Y:S01]  /*23630*/  IMAD.X R16, R10, 0x1, R12, P4 ;  /* 0x000000010a107824 */ /* 0x001fe200020e060c */
[----:B------:R-:W-:-:S03]  /*23640*/  IADD3 R9, P4, R9, R28, RZ ;  /* 0x0000001c09097210 */ /* 0x000fc60007f9e0ff */
[----:B------:R-:W-:Y:S04]  /*23650*/  STL [R1+0x2adc], R17 ;  /* 0x002adc1101007387 */ /* 0x000fe80000100800 */
[----:B------:R-:W3:Y:S04]  /*23660*/  LDL.LU R10, [R1+0x24] ;  /* 0x00002400010a7983 */ /* 0x000ee80000300800 */
[----:B------:R-:W-:Y:S04]  /*23670*/  STL [R1+0x2ab0], R16 ;  /* 0x002ab01001007387 */ /* 0x000fe80000100800 */
[----:B------:R0:W-:Y:S04]  /*23680*/  STL [R1+0x2ae4], R9 ;  /* 0x002ae40901007387 */ /* 0x0001e80000100800 */
[----:B0-----:R-:W3:Y:S01]  /*23690*/  LDL.LU R9, [R1+0x354] ;  /* 0x0003540001097983 */ /* 0x001ee20000300800 */
[----:B----4-:R-:W-:-:S05]  /*236a0*/  IMAD.X R16, R8, 0x1, R14, P3 ;  /* 0x0000000108107824 */ /* 0x010fca00018e060e */
[----:B------:R0:W-:Y:S02]  /*236b0*/  STL [R1+0x2ab8], R16 ;  /* 0x002ab81001007387 */ /* 0x0001e40000100800 */
[----:B0-----:R-:W-:Y:S01]  /*236c0*/  IMAD.X R16, R8, 0x1, R12, P2 ;  /* 0x0000000108107824 */ /* 0x001fe200010e060c */
[C---:B-----5:R-:W-:Y:S02]  /*236d0*/  IADD3 R17, P3, R7.reuse, R3, RZ ;  /* 0x0000000307117210 */ /* 0x060fe40007f7e0ff */
[----:B------:R-:W-:-:S03]  /*236e0*/  IADD3 R7, P2, R7, R28, RZ ;  /* 0x0000001c07077210 */ /* 0x000fc60007f5e0ff */
[----:B------:R-:W-:Y:S04]  /*236f0*/  STL [R1+0x2aec], R17 ;  /* 0x002aec1101007387 */ /* 0x000fe80000100800 */
[----:B------:R-:W4:Y:S04]  /*23700*/  LDL.LU R8, [R1+0x28] ;  /* 0x0000280001087983 */ /* 0x000f280000300800 */
[----:B------:R0:W-:Y:S04]  /*23710*/  STL [R1+0x2ac0], R16 ;  /* 0x002ac01001007387 */ /* 0x0001e80000100800 */
[----:B------:R1:W-:Y:S01]  /*23720*/  STL [R1+0x2af4], R7 ;  /* 0x002af40701007387 */ /* 0x0003e20000100800 */
[----:B0-----:R-:W-:-:S03]  /*23730*/  IMAD.X R16, R15, 0x1, R14, P1 ;  /* 0x000000010f107824 */ /* 0x001fc600008e060e */
[----:B-1----:R-:W5:Y:S04]  /*23740*/  LDL.LU R7, [R1+0x350] ;  /* 0x0003500001077983 */ /* 0x002f680000300800 */
[----:B------:R0:W-:Y:S01]  /*23750*/  STL [R1+0x2ac8], R16 ;  /* 0x002ac81001007387 */ /* 0x0001e20000100800 */
[C---:B--2---:R-:W-:Y:S01]  /*23760*/  IADD3 R17, P1, R0.reuse, R3, RZ ;  /* 0x0000000300117210 */ /* 0x044fe20007f3e0ff */
        /* <DEDUP_REMOVED lines=34> */
[----:B------:R-:W-:Y:S04]  /*23990*/  STL [R1+0x2b00], R16 ;  /* 0x002b001001007387 */ /* 0x000fe80000100800 */
[----:B------:R0:W-:Y:S04]  /*239a0*/  STL [R1+0x2b34], R5 ;  /* 0x002b340501007387 */ /* 0x0001e80000100800 */
[----:B0-----:R-:W2:Y:S01]  /*239b0*/  LDL.LU R5, [R1+0x340] ;  /* 0x0003400001057983 */ /* 0x001ea20000300800 */
[----:B---3--:R-:W-:-:S05]  /*239c0*/  IMAD.X R16, R10, 0x1, R14, P5 ;  /* 0x000000010a107824 */ /* 0x008fca00028e060e */
[----:B------:R0:W-:Y:S02]  /*239d0*/  STL [R1+0x2b08], R16 ;  /* 0x002b081001007387 */ /* 0x0001e40000100800 */
[----:B0-----:R-:W-:Y:S01]  /*239e0*/  IMAD.X R16, R10, 0x1, R12, P4 ;  /* 0x000000010a107824 */ /* 0x001fe200020e060c */
[C---:B------:R-:W-:Y:S02]  /*239f0*/  IADD3 R17, P5, R9.reuse, R3, RZ ;  /* 0x0000000309117210 */ /* 0x040fe40007fbe0ff */
        /* <DEDUP_REMOVED lines=15> */
[----:B--2---:R-:W-:-:S03]  /*23af0*/  IMAD.X R16, R15, 0x1, R14, P1 ;  /* 0x000000010f107824 */ /* 0x004fc600008e060e */
[----:B0-----:R-:W2:Y:S04]  /*23b00*/  LDL.LU R7, [R1+0x338] ;  /* 0x0003380001077983 */ /* 0x001ea80000300800 */
[----:B------:R0:W-:Y:S01]  /*23b10*/  STL [R1+0x2b28], R16 ;  /* 0x002b281001007387 */ /* 0x0001e20000100800 */
[C---:B------:R-:W-:Y:S01]  /*23b20*/  IADD3 R17, P1, R0.reuse, R3, RZ ;  /* 0x0000000300117210 */ /* 0x040fe20007f3e0ff */
[----:B0-----:R-:W-:Y:S01]  /*23b30*/  IMAD.X R16, R15, 0x1, R12, P0 ;  /* 0x000000010f107824 */ /* 0x001fe200000e060c */
[----:B------:R-:W-:-:S03]  /*23b40*/  IADD3 R0, P0, R0, R28, RZ ;  /* 0x0000001c00007210 */ /* 0x000fc60007f1e0ff */
[----:B------:R-:W-:Y:S04]  /*23b50*/  STL [R1+0x2b5c], R17 ;  /* 0x002b5c1101007387 */ /* 0x000fe80000100800 */
[----:B------:R-:W5:Y:S04]  /*23b60*/  LDL.LU R15, [R1+0x68] ;  /* 0x00006800010f7983 */ /* 0x000f680000300800 */
[----:B------:R0:W-:Y:S04]  /*23b70*/  STL [R1+0x2b30], R16 ;  /* 0x002b301001007387 */ /* 0x0001e80000100800 */
[----:B------:R1:W-:Y:S01]  /*23b80*/  STL [R1+0x2b64], R0 ;  /* 0x002b640001007387 */ /* 0x0003e20000100800 */
[----:B0-----:R-:W-:-:S03]  /*23b90*/  IMAD.X R16, R6, 0x1, R14, P5 ;  /* 0x0000000106107824 */ /* 0x001fc600028e060e */
[----:B-1----:R-:W5:Y:S04]  /*23ba0*/  LDL.LU R0, [R1+0x334] ;  /* 0x0003340001007983 */ /* 0x002f680000300800 */
[----:B------:R0:W-:Y:S01]  /*23bb0*/  STL [R1+0x2b38], R16 ;  /* 0x002b381001007387 */ /* 0x0001e20000100800 */
[----:B------:R-:W-:Y:S01]  /*23bc0*/  IADD3 R17, P5, R2, R3, RZ ;  /* 0x0000000302117210 */ /* 0x000fe20007fbe0ff */
        /* <DEDUP_REMOVED lines=9> */
[----:B------:R-:W-:-:S05]  /*23c60*/  IADD3 R17, P3, R4, R3, RZ ;  /* 0x0000000304117210 */ /* 0x000fca0007f7e0ff */
[----:B------:R-:W-:Y:S01]  /*23c70*/  STL [R1+0x2b7c], R17 ;  /* 0x002b7c1101007387 */ /* 0x000fe20000100800 */
[----:B0-----:R-:W-:Y:S01]  /*23c80*/  IMAD.X R16, R13, 0x1, R12, P2 ;  /* 0x000000010d107824 */ /* 0x001fe200010e060c */
[----:B------:R-:W-:Y:S02]  /*23c90*/  IADD3 R4, P2, R4, R28, RZ ;  /* 0x0000001c04047210 */ /* 0x000fe40007f5e0ff */
        /* <DEDUP_REMOVED lines=11> */
[----:B------:R-:W-:Y:S04]  /*23d50*/  STL [R1+0x2b60], R16 ;  /* 0x002b601001007387 */ /* 0x000fe80000100800 */
[----:B------:R0:W-:Y:S04]  /*23d60*/  STL [R1+0x2b94], R5 ;  /* 0x002b940501007387 */ /* 0x0001e80000100800 */
[----:B0-----:R-:W5:Y:S01]  /*23d70*/  LDL.LU R5, [R1+0x328] ;  /* 0x0003280001057983 */ /* 0x001f620000300800 */
        /* <DEDUP_REMOVED lines=13> */
[C---:B--2---:R-:W-:Y:S02]  /*23e50*/  IADD3 R17, P3, R7.reuse, R3, RZ ;  /* 0x0000000307117210 */ /* 0x044fe40007f7e0ff */
[----:B------:R-:W-:-:S03]  /*23e60*/  IADD3 R7, P2, R7, R28, RZ ;  /* 0x0000001c07077210 */ /* 0x000fc60007f5e0ff */
[----:B------:R-:W-:Y:S04]  /*23e70*/  STL [R1+0x2bac], R17 ;  /* 0x002bac1101007387 */ /* 0x000fe80000100800 */
[----:B------:R-:W2:Y:S04]  /*23e80*/  LDL.LU R8, [R1+0x7c] ;  /* 0x00007c0001087983 */ /* 0x000ea80000300800 */
[----:B------:R5:W-:Y:S04]  /*23e90*/  STL [R1+0x2b80], R16 ;  /* 0x002b801001007387 */ /* 0x000be80000100800 */
[----:B------:R0:W-:Y:S01]  /*23ea0*/  STL [R1+0x2bb4], R7 ;  /* 0x002bb40701007387 */ /* 0x0001e20000100800 */
[----:B-----5:R-:W-:-:S03]  /*23eb0*/  IMAD.X R16, R15, 0x1, R14, P1 ;  /* 0x000000010f107824 */ /* 0x020fc600008e060e */
[----:B0-----:R-:W4:Y:S04]  /*23ec0*/  LDL.LU R7, [R1+0x320] ;  /* 0x0003200001077983 */ /* 0x001f280000300800 */
        /* <DEDUP_REMOVED lines=49> */
[----:B--2---:R-:W-:-:S05]  /*241e0*/  IMAD.X R16, R8, 0x1, R14, P3 ;  /* 0x0000000108107824 */ /* 0x004fca00018e060e */
[----:B------:R0:W-:Y:S02]  /*241f0*/  STL [R1+0x2bd8], R16 ;  /* 0x002bd81001007387 */ /* 0x0001e40000100800 */
[----:B0-----:R-:W-:Y:S01]  /*24200*/  IMAD.X R16, R8, 0x1, R12, P2 ;  /* 0x0000000108107824 */ /* 0x001fe200010e060c */
[C---:B----4-:R-:W-:Y:S02]  /*24210*/  IADD3 R17, P3, R7.reuse, R3, RZ ;  /* 0x0000000307117210 */ /* 0x050fe40007f7e0ff */
        /* <DEDUP_REMOVED lines=1719> */
[----:B0-----:R-:W-:Y:S02]  /*2ad90*/  IMAD.X R16, R11, 0x1, R12, P0 ;  /* 0x000000010b107824 */ /* 0x001fe400000e060c */
[----:B------:R-:W5:Y:S04]  /*2ada0*/  LDL.LU R11, [R1+0x720] ;  /* 0x00072000010b7983 */ /* 0x000f680000300800 */
[----:B------:R0:W-:Y:S04]  /*2adb0*/  STL [R1+0x36bc], R17 ;  /* 0x0036bc1101007387 */ /* 0x0001e80000100800 */
[----:B------:R3:W-:Y:S01]  /*2adc0*/  STL [R1+0x3690], R16 ;  /* 0x0036901001007387 */ /* 0x0007e20000100800 */
[----:B0-----:R-:W-:-:S03]  /*2add0*/  IADD3 R17, P0, R5, R28, RZ ;  /* 0x0000001c05117210 */ /* 0x001fc60007f1e0ff */
[----:B------:R-:W5:Y:S04]  /*2ade0*/  LDL.LU R5, [R1+0x5c0] ;  /* 0x0005c00001057983 */ /* 0x000f680000300800 */
[----:B------:R-:W-:Y:S01]  /*2adf0*/  STL [R1+0x36c4], R17 ;  /* 0x0036c41101007387 */ /* 0x000fe20000100800 */
        /* <DEDUP_REMOVED lines=11> */
[----:B------:R0:W-:Y:S01]  /*2aeb0*/  STL [R1+0x36a8], R16 ;  /* 0x0036a81001007387 */ /* 0x0001e20000100800 */
[C---:B----4-:R-:W-:Y:S01]  /*2aec0*/  IADD3 R17, P3, R7.reuse, R3, RZ ;  /* 0x0000000307117210 */ /* 0x050fe20007f7e0ff */
[----:B0-----:R-:W-:Y:S01]  /*2aed0*/  IMAD.X R16, R8, 0x1, R12, P2 ;  /* 0x0000000108107824 */ /* 0x001fe200010e060c */
        /* <DEDUP_REMOVED lines=21> */
[----:B------:R0:W-:Y:S04]  /*2b030*/  STL [R1+0x36fc], R17 ;  /* 0x0036fc1101007387 */ /* 0x0001e80000100800 */
[----:B------:R-:W5:Y:S04]  /*2b040*/  LDL.LU R6, [R1+0x730] ;  /* 0x0007300001067983 */ /* 0x000f680000300800 */
[----:B------:R-:W-:Y:S04]  /*2b050*/  STL [R1+0x36d0], R16 ;  /* 0x0036d01001007387 */ /* 0x000fe80000100800 */
[----:B------:R1:W-:Y:S01]  /*2b060*/  STL [R1+0x3704], R2 ;  /* 0x0037040201007387 */ /* 0x0003e20000100800 */
[----:B0-----:R-:W-:-:S02]  /*2b070*/  IMAD.X R17, R13, 0x1, R14, P3 ;  /* 0x000000010d117824 */ /* 0x001fc400018e060e */
[----:B------:R-:W-:Y:S01]  /*2b080*/  IMAD.X R13, R13, 0x1, R12, P2 ;  /* 0x000000010d0d7824 */ /* 0x000fe200010e060c */
[----:B-1----:R-:W5:Y:S04]  /*2b090*/  LDL.LU R2, [R1+0x5dc] ;  /* 0x0005dc0001027983 */ /* 0x002f680000300800 */
[----:B------:R-:W-:Y:S01]  /*2b0a0*/  STL [R1+0x36d8], R17 ;  /* 0x0036d81101007387 */ /* 0x000fe20000100800 */
[C---:B------:R-:W-:Y:S02]  /*2b0b0*/  IADD3 R16, P3, R4.reuse, R3, RZ ;  /* 0x0000000304107210 */ /* 0x040fe40007f7e0ff */
[----:B------:R-:W-:-:S03]  /*2b0c0*/  IADD3 R4, P2, R4, R28, RZ ;  /* 0x0000001c04047210 */ /* 0x000fc60007f5e0ff */
[----:B------:R0:W-:Y:S04]  /*2b0d0*/  STL [R1+0x370c], R16 ;  /* 0x00370c1001007387 */ /* 0x0001e80000100800 */
[----:B------:R1:W-:Y:S01]  /*2b0e0*/  STL [R1+0x36e0], R13 ;  /* 0x0036e00d01007387 */ /* 0x0003e20000100800 */
[----:B0-----:R-:W-:-:S03]  /*2b0f0*/  IMAD.X R16, R11, 0x1, R14, P1 ;  /* 0x000000010b107824 */ /* 0x001fc600008e060e */
[----:B-1----:R-:W5:Y:S04]  /*2b100*/  LDL.LU R13, [R1+0x734] ;  /* 0x00073400010d7983 */ /* 0x002f680000300800 */
[----:B------:R0:W-:Y:S04]  /*2b110*/  STL [R1+0x3714], R4 ;  /* 0x0037140401007387 */ /* 0x0001e80000100800 */
[----:B0-----:R-:W5:Y:S01]  /*2b120*/  LDL.LU R4, [R1+0x5e0] ;  /* 0x0005e00001047983 */ /* 0x001f620000300800 */
[----:B------:R-:W-:-:S03]  /*2b130*/  IADD3 R17, P1, R5, R3, RZ ;  /* 0x0000000305117210 */ /* 0x000fc60007f3e0ff */
[----:B------:R0:W-:Y:S04]  /*2b140*/  STL [R1+0x36e8], R16 ;  /* 0x0036e81001007387 */ /* 0x0001e80000100800 */
[----:B------:R-:W-:Y:S01]  /*2b150*/  STL [R1+0x371c], R17 ;  /* 0x00371c1101007387 */ /* 0x000fe20000100800 */
[----:B0-----:R-:W-:Y:S01]  /*2b160*/  IMAD.X R16, R11, 0x1, R12, P0 ;  /* 0x000000010b107824 */ /* 0x001fe200000e060c */
[----:B------:R-:W-:Y:S02]  /*2b170*/  IADD3 R5, P0, R5, R28, RZ ;  /* 0x0000001c05057210 */ /* 0x000fe40007f1e0ff */
        /* <DEDUP_REMOVED lines=16> */
[----:B0-----:R-:W-:Y:S02]  /*2b280*/  IMAD.X R17, R8, 0x1, R12, P2 ;  /* 0x0000000108117824 */ /* 0x001fe400010e060c */
[----:B------:R-:W2:Y:S01]  /*2b290*/  LDL.LU R8, [R1+0x740] ;  /* 0x0007400001087983 */ /* 0x000ea20000300800 */
[----:B----4-:R-:W-:-:S05]  /*2b2a0*/  IADD3 R16, P3, R7, R3, RZ ;  /* 0x0000000307107210 */ /* 0x010fca0007f7e0ff */
[----:B------:R0:W-:Y:S04]  /*2b2b0*/  STL [R1+0x373c], R16 ;  /* 0x00373c1001007387 */ /* 0x0001e80000100800 */
[----:B------:R5:W-:Y:S01]  /*2b2c0*/  STL [R1+0x3710], R17 ;  /* 0x0037101101007387 */ /* 0x000be20000100800 */
[----:B0-----:R-:W-:-:S03]  /*2b2d0*/  IADD3 R16, P2, R7, R28, RZ ;  /* 0x0000001c07107210 */ /* 0x001fc60007f5e0ff */
[----:B------:R-:W4:Y:S01]  /*2b2e0*/  LDL.LU R7, [R1+0x5f4] ;  /* 0x0005f40001077983 */ /* 0x000f220000300800 */
[----:B-----5:R-:W-:-:S03]  /*2b2f0*/  IMAD.X R17, R15, 0x1, R14, P1 ;  /* 0x000000010f117824 */ /* 0x020fc600008e060e */
[----:B------:R-:W-:Y:S04]  /*2b300*/  STL [R1+0x3744], R16 ;  /* 0x0037441001007387 */ /* 0x000fe80000100800 */
[----:B------:R0:W-:Y:S02]  /*2b310*/  STL [R1+0x3718], R17 ;  /* 0x0037181101007387 */ /* 0x0001e40000100800 */
[----:B0-----:R-:W-:Y:S02]  /*2b320*/  IMAD.X R17, R15, 0x1, R12, P0 ;  /* 0x000000010f117824 */ /* 0x001fe400000e060c */
[----:B------:R-:W5:Y:S01]  /*2b330*/  LDL.LU R15, [R1+0x744] ;  /* 0x00074400010f7983 */ /* 0x000f620000300800 */
[----:B------:R-:W-:-:S05]  /*2b340*/  IADD3 R16, P1, R0, R3, RZ ;  /* 0x0000000300107210 */ /* 0x000fca0007f3e0ff */
[----:B------:R0:W-:Y:S04]  /*2b350*/  STL [R1+0x374c], R16 ;  /* 0x00374c1001007387 */ /* 0x0001e80000100800 */
[----:B------:R1:W-:Y:S01]  /*2b360*/  STL [R1+0x3720], R17 ;  /* 0x0037201101007387 */ /* 0x0003e20000100800 */
[----:B0-----:R-:W-:-:S03]  /*2b370*/  IADD3 R16, P0, R0, R28, RZ ;  /* 0x0000001c00107210 */ /* 0x001fc60007f1e0ff */
[----:B------:R-:W5:Y:S01]  /*2b380*/  LDL.LU R0, [R1+0x5fc] ;  /* 0x0005fc0001007983 */ /* 0x000f620000300800 */
[----:B-1----:R-:W-:-:S03]  /*2b390*/  IMAD.X R17, R6, 0x1, R14, P5 ;  /* 0x0000000106117824 */ /* 0x002fc600028e060e */
[----:B------:R-:W-:Y:S04]  /*2b3a0*/  STL [R1+0x3754], R16 ;  /* 0x0037541001007387 */ /* 0x000fe80000100800 */
[----:B------:R0:W-:Y:S02]  /*2b3b0*/  STL [R1+0x3728], R17 ;  /* 0x0037281101007387 */ /* 0x0001e40000100800 */
[----:B0-----:R-:W-:Y:S02]  /*2b3c0*/  IMAD.X R17, R6, 0x1, R12, P4 ;  /* 0x0000000106117824 */ /* 0x001fe400020e060c */
[----:B------:R-:W5:Y:S01]  /*2b3d0*/  LDL.LU R6, [R1+0x748] ;  /* 0x0007480001067983 */ /* 0x000f620000300800 */
[----:B------:R-:W-:-:S05]  /*2b3e0*/  IADD3 R16, P5, R2, R3, RZ ;  /* 0x0000000302107210 */ /* 0x000fca0007fbe0ff */
[----:B------:R0:W-:Y:S04]  /*2b3f0*/  STL [R1+0x375c], R16 ;  /* 0x00375c1001007387 */ /* 0x0001e80000100800 */
[----:B------:R-:W-:Y:S01]  /*2b400*/  STL [R1+0x3730], R17 ;  /* 0x0037301101007387 */ /* 0x000fe20000100800 */
[----:B0-----:R-:W-:-:S03]  /*2b410*/  IADD3 R16, P4, R2, R28, RZ ;  /* 0x0000001c02107210 */ /* 0x001fc60007f9e0ff */
[----:B------:R-:W5:Y:S04]  /*2b420*/  LDL.LU R2, [R1+0x600] ;  /* 0x0006000001027983 */ /* 0x000f680000300800 */
[----:B------:R0:W-:Y:S01]  /*2b430*/  STL [R1+0x3764], R16 ;  /* 0x0037641001007387 */ /* 0x0001e20000100800 */
[C---:B------:R-:W-:Y:S02]  /*2b440*/  IMAD.X R18, R13.reuse, 0x1, R14, P3 ;  /* 0x000000010d127824 */ /* 0x040fe400018e060e */
[----:B0-----:R-:W-:-:S03]  /*2b450*/  IMAD.X R16, R13, 0x1, R12, P2 ;  /* 0x000000010d107824 */ /* 0x001fc600010e060c */
[----:B------:R-:W-:Y:S04]  /*2b460*/  STL [R1+0x3738], R18 ;  /* 0x0037381201007387 */ /* 0x000fe80000100800 */
[----:B------:R-:W5:Y:S01]  /*2b470*/  LDL.LU R13, [R1+0x74c] ;  /* 0x00074c00010d7983 */ /* 0x000f620000300800 */
[----:B------:R-:W-:-:S05]  /*2b480*/  IADD3 R17, P3, R4, R3, RZ ;  /* 0x0000000304117210 */ /* 0x000fca0007f7e0ff */
[----:B------:R0:W-:Y:S04]  /*2b490*/  STL [R1+0x376c], R17 ;  /* 0x00376c1101007387 */ /* 0x0001e80000100800 */
[----:B------:R1:W-:Y:S01]  /*2b4a0*/  STL [R1+0x3740], R16 ;  /* 0x0037401001007387 */ /* 0x0003e20000100800 */
[----:B0-----:R-:W-:-:S03]  /*2b4b0*/  IADD3 R17, P2, R4, R28, RZ ;  /* 0x0000001c04117210 */ /* 0x001fc60007f5e0ff */
[----:B------:R-:W5:Y:S01]  /*2b4c0*/  LDL.LU R4, [R1+0x608] ;  /* 0x0006080001047983 */ /* 0x000f620000300800 */
[----:B-1----:R-:W-:-:S03]  /*2b4d0*/  IMAD.X R16, R11, 0x1, R14, P1 ;  /* 0x000000010b107824 */ /* 0x002fc600008e060e */
[----:B------:R0:W-:Y:S04]  /*2b4e0*/  STL [R1+0x3774], R17 ;  /* 0x0037741101007387 */ /* 0x0001e80000100800 */
[----:B------:R1:W-:Y:S01]  /*2b4f0*/  STL [R1+0x3748], R16 ;  /* 0x0037481001007387 */ /* 0x0003e20000100800 */
[----:B0-----:R-:W-:Y:S01]  /*2b500*/  IADD3 R17, P1, R5, R3, RZ ;  /* 0x0000000305117210 */ /* 0x001fe20007f3e0ff */
[----:B-1----:R-:W-:Y:S01]  /*2b510*/  IMAD.X R16, R11, 0x1, R12, P0 ;  /* 0x000000010b107824 */ /* 0x002fe200000e060c */
[----:B------:R-:W-:-:S03]  /*2b520*/  IADD3 R11, P0, R5, R28, RZ ;  /* 0x0000001c050b7210 */ /* 0x000fc60007f1e0ff */
[----:B------:R-:W-:Y:S04]  /*2b530*/  STL [R1+0x377c], R17 ;  /* 0x00377c1101007387 */ /* 0x000fe80000100800 */
[----:B------:R-:W5:Y:S04]  /*2b540*/  LDL.LU R5, [R1+0x750] ;  /* 0x0007500001057983 */ /* 0x000f680000300800 */
[----:B------:R-:W-:Y:S04]  /*2b550*/  STL [R1+0x3750], R16 ;  /* 0x0037501001007387 */ /* 0x000fe80000100800 */
[----:B------:R0:W-:Y:S04]  /*2b560*/  STL [R1+0x3784], R11 ;  /* 0x0037840b01007387 */ /* 0x0001e80000100800 */
[----:B0-----:R-:W5:Y:S01]  /*2b570*/  LDL.LU R11, [R1+0x610] ;  /* 0x00061000010b7983 */ /* 0x001f620000300800 */
[----:B---3--:R-:W-:-:S02]  /*2b580*/  IMAD.X R17, R10, 0x1, R14, P5 ;  /* 0x000000010a117824 */ /* 0x008fc400028e060e */
[----:B------:R-:W-:-:S03]  /*2b590*/  IMAD.X R10, R10, 0x1, R12, P4 ;  /* 0x000000010a0a7824 */ /* 0x000fc600020e060c */
[----:B------:R-:W-:Y:S01]  /*2b5a0*/  STL [R1+0x3758], R17 ;  /* 0x0037581101007387 */ /* 0x000fe20000100800 */
[----:B------:R-:W-:-:S05]  /*2b5b0*/  IADD3 R16, P5, R9, R3, RZ ;  /* 0x0000000309107210 */ /* 0x000fca0007fbe0ff */
[----:B------:R-:W-:Y:S04]  /*2b5c0*/  STL [R1+0x378c], R16 ;  /* 0x00378c1001007387 */ /* 0x000fe80000100800 */
[----:B------:R0:W-:Y:S04]  /*2b5d0*/  STL [R1+0x3760], R10 ;  /* 0x0037600a01007387 */ /* 0x0001e80000100800 */
[----:B0-----:R-:W3:Y:S01]  /*2b5e0*/  LDL.LU R10, [R1+0x754] ;  /* 0x00075400010a7983 */ /* 0x001ee20000300800 */
[----:B------:R-:W-:-:S05]  /*2b5f0*/  IADD3 R9, P4, R9, R28, RZ ;  /* 0x0000001c09097210 */ /* 0x000fca0007f9e0ff */
[----:B------:R0:W-:Y:S04]  /*2b600*/  STL [R1+0x3794], R9 ;  /* 0x0037940901007387 */ /* 0x0001e80000100800 */
[----:B0-----:R-:W3:Y:S01]  /*2b610*/  LDL.LU R9, [R1+0x614] ;  /* 0x0006140001097983 */ /* 0x001ee20000300800 */
[C---:B--2---:R-:W-:Y:S02]  /*2b620*/  IMAD.X R16, R8.reuse, 0x1, R14, P3 ;  /* 0x0000000108107824 */ /* 0x044fe400018e060e */
[----:B------:R-:W-:-:S03]  /*2b630*/  IMAD.X R8, R8, 0x1, R12, P2 ;  /* 0x0000000108087824 */ /* 0x000fc600010e060c */
[----:B------:R4:W-:Y:S02]  /*2b640*/  STL [R1+0x3768], R16 ;  /* 0x0037681001007387 */ /* 0x0009e40000100800 */
[C---:B----4-:R-:W-:Y:S02]  /*2b650*/  IADD3 R16, P3, R7.reuse, R3, RZ ;  /* 0x0000000307107210 */ /* 0x050fe40007f7e0ff */
[----:B------:R-:W-:-:S03]  /*2b660*/  IADD3 R7, P2, R7, R28, RZ ;  /* 0x0000001c07077210 */ /* 0x000fc60007f5e0ff */
[----:B------:R5:W-:Y:S04]  /*2b670*/  STL [R1+0x379c], R16 ;  /* 0x00379c1001007387 */ /* 0x000be80000100800 */
[----:B------:R0:W-:Y:S01]  /*2b680*/  STL [R1+0x3770], R8 ;  /* 0x0037700801007387 */ /* 0x0001e20000100800 */
[----:B-----5:R-:W-:-:S03]  /*2b690*/  IMAD.X R16, R15, 0x1, R14, P1 ;  /* 0x000000010f107824 */ /* 0x020fc600008e060e */
[----:B0-----:R-:W2:Y:S04]  /*2b6a0*/  LDL.LU R8, [R1+0x758] ;  /* 0x0007580001087983 */ /* 0x001ea80000300800 */
[----:B------:R0:W-:Y:S01]  /*2b6b0*/  STL [R1+0x37a4], R7 ;  /* 0x0037a40701007387 */ /* 0x0001e20000100800 */
[----:B------:R-:W-:Y:S01]  /*2b6c0*/  IMAD.X R17, R15, 0x1, R12, P0 ;  /* 0x000000010f117824 */ /* 0x000fe200000e060c */
[C---:B------:R-:W-:Y:S02]  /*2b6d0*/  IADD3 R15, P0, R0.reuse, R28, RZ ;  /* 0x0000001c000f7210 */ /* 0x040fe40007f1e0ff */
[----:B0-----:R-:W4:Y:S04]  /*2b6e0*/  LDL.LU R7, [R1+0x61c] ;  /* 0x00061c0001077983 */ /* 0x001f280000300800 */
[----:B------:R0:W-:Y:S02]  /*2b6f0*/  STL [R1+0x3778], R16 ;  /* 0x0037781001007387 */ /* 0x0001e40000100800 */
[----:B0-----:R-:W-:-:S05]  /*2b700*/  IADD3 R16, P1, R0, R3, RZ ;  /* 0x0000000300107210 */ /* 0x001fca0007f3e0ff */
[----:B------:R0:W-:Y:S04]  /*2b710*/  STL [R1+0x37ac], R16 ;  /* 0x0037ac1001007387 */ /* 0x0001e80000100800 */
[----:B------:R-:W-:Y:S04]  /*2b720*/  STL [R1+0x3780], R17 ;  /* 0x0037801101007387 */ /* 0x000fe80000100800 */
[----:B------:R-:W5:Y:S01]  /*2b730*/  LDL.LU R0, [R1+0x75c] ;  /* 0x00075c0001007983 */ /* 0x000f620000300800 */
[----:B0-----:R-:W-:-:S03]  /*2b740*/  IMAD.X R16, R6, 0x1, R14, P5 ;  /* 0x0000000106107824 */ /* 0x001fc600028e060e */
[----:B------:R0:W-:Y:S01]  /*2b750*/  STL [R1+0x37b4], R15 ;  /* 0x0037b40f01007387 */ /* 0x0001e20000100800 */
[----:B------:R-:W-:-:S03]  /*2b760*/  IMAD.X R6, R6, 0x1, R12, P4 ;  /* 0x0000000106067824 */ /* 0x000fc600020e060c */
[----:B------:R1:W-:Y:S01]  /*2b770*/  STL [R1+0x3788], R16 ;  /* 0x0037881001007387 */ /* 0x0003e20000100800 */
[C---:B0-----:R-:W-:Y:S02]  /*2b780*/  IADD3 R15, P5, R2.reuse, R3, RZ ;  /* 0x00000003020f7210 */ /* 0x041fe40007fbe0ff */
[----:B------:R-:W-:Y:S01]  /*2b790*/  IADD3 R2, P4, R2, R28, RZ ;  /* 0x0000001c02027210 */ /* 0x000fe20007f9e0ff */
[----:B-1----:R-:W5:Y:S04]  /*2b7a0*/  LDL.LU R16, [R1+0x620] ;  /* 0x0006200001107983 */ /* 0x002f680000300800 */
[----:B------:R0:W-:Y:S04]  /*2b7b0*/  STL [R1+0x37bc], R15 ;  /* 0x0037bc0f01007387 */ /* 0x0001e80000100800 */
[----:B------:R1:W-:Y:S01]  /*2b7c0*/  STL [R1+0x3790], R6 ;  /* 0x0037900601007387 */ /* 0x0003e20000100800 */
[----:B0-----:R-:W-:-:S03]  /*2b7d0*/  IMAD.X R15, R13, 0x1, R14, P3 ;  /* 0x000000010d0f7824 */ /* 0x001fc600018e060e */
[----:B-1----:R-:W5:Y:S04]  /*2b7e0*/  LDL.LU R6, [R1+0x760] ;  /* 0x0007600001067983 */ /* 0x002f680000300800 */
[----:B------:R0:W-:Y:S01]  /*2b7f0*/  STL [R1+0x37c4], R2 ;  /* 0x0037c40201007387 */ /* 0x0001e20000100800 */
[----:B------:R-:W-:-:S03]  /*2b800*/  IMAD.X R13, R13, 0x1, R12, P2 ;  /* 0x000000010d0d7824 */ /* 0x000fc600010e060c */
[----:B0-----:R-:W5:Y:S04]  /*2b810*/  LDL.LU R2, [R1+0x628] ;  /* 0x0006280001027983 */ /* 0x001f680000300800 */
[----:B------:R0:W-:Y:S02]  /*2b820*/  STL [R1+0x3798], R15 ;  /* 0x0037980f01007387 */ /* 0x0001e40000100800 */
[C---:B0-----:R-:W-:Y:S02]  /*2b830*/  IADD3 R15, P3, R4.reuse, R3, RZ ;  /* 0x00000003040f7210 */ /* 0x041fe40007f7e0ff */
[----:B------:R-:W-:-:S03]  /*2b840*/  IADD3 R4, P2, R4, R28, RZ ;  /* 0x0000001c04047210 */ /* 0x000fc60007f5e0ff */
[----:B------:R0:W-:Y:S04]  /*2b850*/  STL [R1+0x37cc], R15 ;  /* 0x0037cc0f01007387 */ /* 0x0001e80000100800 */
[----:B0-----:R-:W5:Y:S04]  /*2b860*/  LDL.LU R15, [R1+0x764] ;  /* 0x00076400010f7983 */ /* 0x001f680000300800 */
[----:B------:R0:W-:Y:S04]  /*2b870*/  STL [R1+0x37a0], R13 ;  /* 0x0037a00d01007387 */ /* 0x0001e80000100800 */
[----:B------:R1:W-:Y:S01]  /*2b880*/  STL [R1+0x37d4], R4 ;  /* 0x0037d40401007387 */ /* 0x0003e20000100800 */
[----:B------:R-:W-:-:S02]  /*2b890*/  IMAD.X R17, R5, 0x1, R12, P0 ;  /* 0x0000000105117824 */ /* 0x000fc400000e060c */
[----:B0-----:R-:W-:Y:S01]  /*2b8a0*/  IMAD.X R13, R5, 0x1, R14, P1 ;  /* 0x00000001050d7824 */ /* 0x001fe200008e060e */
[C---:B------:R-:W-:Y:S01]  /*2b8b0*/  IADD3 R18, P1, R11.reuse, R3, RZ ;  /* 0x000000030b127210 */ /* 0x040fe20007f3e0ff */
[----:B-1----:R-:W5:Y:S04]  /*2b8c0*/  LDL.LU R4, [R1+0x62c] ;  /* 0x00062c0001047983 */ /* 0x002f680000300800 */
[----:B------:R0:W-:Y:S04]  /*2b8d0*/  STL [R1+0x37a8], R13 ;  /* 0x0037a80d01007387 */ /* 0x0001e80000100800 */
[----:B0-----:R-:W5:Y:S04]  /*2b8e0*/  LDL.LU R13, [R1+0x768] ;  /* 0x00076800010d7983 */ /* 0x001f680000300800 */
[----:B------:R-:W-:Y:S04]  /*2b8f0*/  STL [R1+0x37dc], R18 ;  /* 0x0037dc1201007387 */ /* 0x000fe80000100800 */
[----:B------:R-:W5:Y:S04]  /*2b900*/  LDL.LU R5, [R1+0x634] ;  /* 0x0006340001057983 */ /* 0x000f680000300800 */
[----:B------:R0:W-:Y:S02]  /*2b910*/  STL [R1+0x37b0], R17 ;  /* 0x0037b01101007387 */ /* 0x0001e40000100800 */
[----:B0-----:R-:W-:-:S05]  /*2b920*/  IADD3 R17, P0, R11, R28, RZ ;  /* 0x0000001c0b117210 */ /* 0x001fca0007f1e0ff */
[----:B------:R-:W-:Y:S01]  /*2b930*/  STL [R1+0x37e4], R17 ;  /* 0x0037e41101007387 */ /* 0x000fe20000100800 */
[----:B---3--:R-:W-:-:S05]  /*2b940*/  IMAD.X R11, R10, 0x1, R14, P5 ;  /* 0x000000010a0b7824 */ /* 0x008fca00028e060e */
[----:B------:R0:W-:Y:S04]  /*2b950*/  STL [R1+0x37b8], R11 ;  /* 0x0037b80b01007387 */ /* 0x0001e80000100800 */
[----:B0-----:R-:W3:Y:S01]  /*2b960*/  LDL.LU R11, [R1+0x76c] ;  /* 0x00076c00010b7983 */ /* 0x001ee20000300800 */
[----:B------:R-:W-:Y:S01]  /*2b970*/  IADD3 R18, P5, R9, R3, RZ ;  /* 0x0000000309127210 */ /* 0x000fe20007fbe0ff */
[----:B------:R-:W-:-:S04]  /*2b980*/  IMAD.X R17, R10, 0x1, R12, P4 ;  /* 0x000000010a117824 */ /* 0x000fc800020e060c */
[----:B------:R-:W-:Y:S04]  /*2b990*/  STL [R1+0x37ec], R18 ;  /* 0x0037ec1201007387 */ /* 0x000fe80000100800 */
[----:B------:R-:W3:Y:S04]  /*2b9a0*/  LDL.LU R10, [R1+0x63c] ;  /* 0x00063c00010a7983 */ /* 0x000ee80000300800 */
[----:B------:R0:W-:Y:S02]  /*2b9b0*/  STL [R1+0x37c0], R17 ;  /* 0x0037c01101007387 */ /* 0x0001e40000100800 */
[----:B0-----:R-:W-:-:S05]  /*2b9c0*/  IADD3 R17, P4, R9, R28, RZ ;  /* 0x0000001c09117210 */ /* 0x001fca0007f9e0ff */
[----:B------:R0:W-:Y:S01]  /*2b9d0*/  STL [R1+0x37f4], R17 ;  /* 0x0037f41101007387 */ /* 0x0001e20000100800 */
[C---:B--2---:R-:W-:Y:S02]  /*2b9e0*/  IMAD.X R9, R8.reuse, 0x1, R14, P3 ;  /* 0x0000000108097824 */ /* 0x044fe400018e060e */
[----:B0-----:R-:W-:-:S03]  /*2b9f0*/  IMAD.X R17, R8, 0x1, R12, P2 ;  /* 0x0000000108117824 */ /* 0x001fc600010e060c */
[----:B------:R0:W-:Y:S01]  /*2ba00*/  STL [R1+0x37c8], R9 ;  /* 0x0037c80901007387 */ /* 0x0001e20000100800 */
[----:B----4-:R-:W-:-:S03]  /*2ba10*/  IADD3 R18, P3, R7, R3, RZ ;  /* 0x0000000307127210 */ /* 0x010fc60007f7e0ff */
[----:B0-----:R-:W2:Y:S04]  /*2ba20*/  LDL.LU R9, [R1+0x770] ;  /* 0x0007700001097983 */ /* 0x001ea80000300800 */
[----:B------:R0:W-:Y:S04]  /*2ba30*/  STL [R1+0x37fc], R18 ;  /* 0x0037fc1201007387 */ /* 0x0001e80000100800 */
[----:B------:R-:W4:Y:S04]  /*2ba40*/  LDL.LU R8, [R1+0x640] ;  /* 0x0006400001087983 */ /* 0x000f280000300800 */
[----:B------:R5:W-:Y:S01]  /*2ba50*/  STL [R1+0x37d0], R17 ;  /* 0x0037d01101007387 */ /* 0x000be20000100800 */
[----:B0-----:R-:W-:-:S03]  /*2ba60*/  IADD3 R18, P2, R7, R28, RZ ;  /* 0x0000001c07127210 */ /* 0x001fc60007f5e0ff */
[----:B------:R-:W4:Y:S04]  /*2ba70*/  LDL.LU R7, [R1+0x774] ;  /* 0x0007740001077983 */ /* 0x000f280000300800 */
[----:B------:R-:W-:Y:S01]  /*2ba80*/  STL [R1+0x3804], R18 ;  /* 0x0038041201007387 */ /* 0x000fe20000100800 */
[----:B-----5:R-:W-:-:S05]  /*2ba90*/  IMAD.X R17, R0, 0x1, R14, P1 ;  /* 0x0000000100117824 */ /* 0x020fca00008e060e */
[----:B------:R0:W-:Y:S02]  /*2baa0*/  STL [R1+0x37d8], R17 ;  /* 0x0037d81101007387 */ /* 0x0001e40000100800 */
[----:B0-----:R-:W-:Y:S02]  /*2bab0*/  IMAD.X R17, R0, 0x1, R12, P0 ;  /* 0x0000000100117824 */ /* 0x001fe400000e060c */
[----:B------:R-:W5:Y:S01]  /*2bac0*/  LDL.LU R0, [R1+0x648] ;  /* 0x0006480001007983 */ /* 0x000f620000300800 */
[C---:B------:R-:W-:Y:S02]  /*2bad0*/  IADD3 R18, P1, R16.reuse, R3, RZ ;  /* 0x0000000310127210 */ /* 0x040fe40007f3e0ff */
[----:B------:R-:W-:-:S03]  /*2bae0*/  IADD3 R16, P0, R16, R28, RZ ;  /* 0x0000001c10107210 */ /* 0x000fc60007f1e0ff */
[----:B------:R0:W-:Y:S04]  /*2baf0*/  STL [R1+0x380c], R18 ;  /* 0x00380c1201007387 */ /* 0x0001e80000100800 */
[----:B------:R-:W-:Y:S04]  /*2bb00*/  STL [R1+0x37e0], R17 ;  /* 0x0037e01101007387 */ /* 0x000fe80000100800 */
[----:B------:R1:W-:Y:S01]  /*2bb10*/  STL [R1+0x3814], R16 ;  /* 0x0038141001007387 */ /* 0x0003e20000100800 */
[C---:B0-----:R-:W-:Y:S02]  /*2bb20*/  IMAD.X R18, R6.reuse, 0x1, R14, P5 ;  /* 0x0000000106127824 */ /* 0x041fe400028e060e */
[----:B-1----:R-:W-:-:S03]  /*2bb30*/  IMAD.X R16, R6, 0x1, R12, P4 ;  /* 0x0000000106107824 */ /* 0x002fc600020e060c */
[----:B------:R-:W-:Y:S04]  /*2bb40*/  STL [R1+0x37e8], R18 ;  /* 0x0037e81201007387 */ /* 0x000fe80000100800 */
[----:B------:R-:W5:Y:S01]  /*2bb50*/  LDL.LU R6, [R1+0x778] ;  /* 0x0007780001067983 */ /* 0x000f620000300800 */
[----:B------:R-:W-:-:S05]  /*2bb60*/  IADD3 R17, P5, R2, R3, RZ ;  /* 0x0000000302117210 */ /* 0x000fca0007fbe0ff */
[----:B------:R0:W-:Y:S04]  /*2bb70*/  STL [R1+0x381c], R17 ;  /* 0x00381c1101007387 */ /* 0x0001e80000100800 */
[----:B------:R1:W-:Y:S01]  /*2bb80*/  STL [R1+0x37f0], R16 ;  /* 0x0037f01001007387 */ /* 0x0003e20000100800 */
[----:B0-----:R-:W-:-:S03]  /*2bb90*/  IADD3 R17, P4, R2, R28, RZ ;  /* 0x0000001c02117210 */ /* 0x001fc60007f9e0ff */
[----:B------:R-:W5:Y:S04]  /*2bba0*/  LDL.LU R2, [R1+0x64c] ;  /* 0x00064c0001027983 */ /* 0x000f680000300800 */
[----:B------:R-:W-:Y:S01]  /*2bbb0*/  STL [R1+0x3824], R17 ;  /* 0x0038241101007387 */ /* 0x000fe20000100800 */
[----:B-1----:R-:W-:-:S05]  /*2bbc0*/  IMAD.X R16, R15, 0x1, R14, P3 ;  /* 0x000000010f107824 */ /* 0x002fca00018e060e */
[----:B------:R0:W-:Y:S02]  /*2bbd0*/  STL [R1+0x37f8], R16 ;  /* 0x0037f81001007387 */ /* 0x0001e40000100800 */
[----:B0-----:R-:W-:Y:S01]  /*2bbe0*/  IMAD.X R16, R15, 0x1, R12, P2 ;  /* 0x000000010f107824 */ /* 0x001fe200010e060c */
[C---:B------:R-:W-:Y:S02]  /*2bbf0*/  IADD3 R17, P3, R4.reuse, R3, RZ ;  /* 0x0000000304117210 */ /* 0x040fe40007f7e0ff */
[----:B------:R-:W-:-:S03]  /*2bc00*/  IADD3 R4, P2, R4, R28, RZ ;  /* 0x0000001c04047210 */ /* 0x000fc60007f5e0ff */
[----:B------:R-:W-:Y:S04]  /*2bc10*/  STL [R1+0x382c], R17 ;  /* 0x00382c1101007387 */ /* 0x000fe80000100800 */
[----:B------:R0:W-:Y:S01]  /*2bc20*/  STL [R1+0x3800], R16 ;  /* 0x0038001001007387 */ /* 0x0001e20000100800 */
[----:B------:R-:W-:-:S03]  /*2bc30*/  IMAD.X R15, R13, 0x1, R14, P1 ;  /* 0x000000010d0f7824 */ /* 0x000fc600008e060e */
[----:B------:R1:W-:Y:S01]  /*2bc40*/  STL [R1+0x3834], R4 ;  /* 0x0038340401007387 */ /* 0x0003e20000100800 */
[----:B0-----:R-:W-:-:S03]  /*2bc50*/  IADD3 R16, P1, R5, R3, RZ ;  /* 0x0000000305107210 */ /* 0x001fc60007f3e0ff */
[----:B-1----:R-:W5:Y:S04]  /*2bc60*/  LDL.LU R4, [R1+0x77c] ;  /* 0x00077c0001047983 */ /* 0x002f680000300800 */
[----:B------:R0:W-:Y:S04]  /*2bc70*/  STL [R1+0x3808], R15 ;  /* 0x0038080f01007387 */ /* 0x0001e80000100800 */
[----:B------:R-:W-:Y:S01]  /*2bc80*/  STL [R1+0x383c], R16 ;  /* 0x00383c1001007387 */ /* 0x000fe20000100800 */
[----:B0-----:R-:W-:Y:S01]  /*2bc90*/  IMAD.X R15, R13, 0x1, R12, P0 ;  /* 0x000000010d0f7824 */ /* 0x001fe200000e060c */
[----:B------:R-:W-:-:S02]  /*2bca0*/  IADD3 R13, P0, R5, R28, RZ ;  /* 0x0000001c050d7210 */ /* 0x000fc40007f1e0ff */
[----:B------:R-:W5:Y:S04]  /*2bcb0*/  LDL.LU R5, [R1+0x654] ;  /* 0x0006540001057983 */ /* 0x000f680000300800 */
[----:B------:R3:W-:Y:S04]  /*2bcc0*/  STL [R1+0x3810], R15 ;  /* 0x0038100f01007387 */ /* 0x0007e80000100800 */
[----:B------:R0:W-:Y:S01]  /*2bcd0*/  STL [R1+0x3844], R13 ;  /* 0x0038440d01007387 */ /* 0x0001e20000100800 */
[----:B---3--:R-:W-:-:S05]  /*2bce0*/  IMAD.X R15, R11, 0x1, R14, P5 ;  /* 0x000000010b0f7824 */ /* 0x008fca00028e060e */
[----:B------:R-:W-:Y:S04]  /*2bcf0*/  STL [R1+0x3818], R15 ;  /* 0x0038180f01007387 */ /* 0x000fe80000100800 */
[----:B------:R-:W3:Y:S01]  /*2bd00*/  LDL.LU R21, [R1+0x780] ;  /* 0x0007800001157983 */ /* 0x000ee20000300800 */
[----:B0-----:R-:W-:-:S05]  /*2bd10*/  IADD3 R13, P5, R10, R3, RZ ;  /* 0x000000030a0d7210 */ /* 0x001fca0007fbe0ff */
[----:B------:R2:W-:Y:S04]  /*2bd20*/  STL [R1+0x384c], R13 ;  /* 0x00384c0d01007387 */ /* 0x0005e80000100800 */
[----:B------:R-:W3:Y:S01]  /*2bd30*/  LDL.LU R20, [R1+0x658] ;  /* 0x0006580001147983 */ /* 0x000ee20000300800 */
[----:B------:R-:W-:Y:S01]  /*2bd40*/  IMAD.X R11, R11, 0x1, R12, P4 ;  /* 0x000000010b0b7824 */ /* 0x000fe200020e060c */
[----:B------:R-:W-:-:S04]  /*2bd50*/  IADD3 R10, P4, R10, R28, RZ ;  /* 0x0000001c0a0a7210 */ /* 0x000fc80007f9e0ff */
[----:B------:R-:W-:Y:S04]  /*2bd60*/  STL [R1+0x3820], R11 ;  /* 0x0038200b01007387 */ /* 0x000fe80000100800 */
[----:B------:R0:W-:Y:S01]  /*2bd70*/  STL [R1+0x3854], R10 ;  /* 0x0038540a01007387 */ /* 0x0001e20000100800 */
[C---:B--2---:R-:W-:Y:S02]  /*2bd80*/  IMAD.X R13, R9.reuse, 0x1, R14, P3 ;  /* 0x00000001090d7824 */ /* 0x044fe400018e060e */
[----:B0-----:R-:W-:Y:S01]  /*2bd90*/  IMAD.X R10, R9, 0x1, R12, P2 ;  /* 0x00000001090a7824 */ /* 0x001fe200010e060c */
[C---:B----4-:R-:W-:Y:S02]  /*2bda0*/  IADD3 R11, P3, R8.reuse, R3, RZ ;  /* 0x00000003080b7210 */ /* 0x050fe40007f7e0ff */
[----:B------:R-:W-:Y:S01]  /*2bdb0*/  STL [R1+0x3828], R13 ;  /* 0x0038280d01007387 */ /* 0x000fe20000100800 */
[----:B------:R-:W-:-:S03]  /*2bdc0*/  IADD3 R9, P2, R8, R28, RZ ;  /* 0x0000001c08097210 */ /* 0x000fc60007f5e0ff */
[----:B------:R-:W-:Y:S01]  /*2bdd0*/  STL [R1+0x385c], R11 ;  /* 0x00385c0b01007387 */ /* 0x000fe20000100800 */
[----:B------:R-:W-:-:S03]  /*2bde0*/  IMAD.X R8, R7, 0x1, R14, P1 ;  /* 0x0000000107087824 */ /* 0x000fc600008e060e */
[----:B------:R-:W-:Y:S04]  /*2bdf0*/  STL [R1+0x3830], R10 ;  /* 0x0038300a01007387 */ /* 0x000fe80000100800 */
[----:B------:R-:W2:Y:S04]  /*2be00*/  LDL.LU R19, [R1+0x784] ;  /* 0x0007840001137983 */ /* 0x000ea80000300800 */
[----:B------:R-:W-:Y:S04]  /*2be10*/  STL [R1+0x3864], R9 ;  /* 0x0038640901007387 */ /* 0x000fe80000100800 */
[----:B------:R-:W4:Y:S01]  /*2be20*/  LDL.LU R18, [R1+0x660] ;  /* 0x0006600001127983 */ /* 0x000f220000300800 */
[----:B------:R-:W-:-:S03]  /*2be30*/  IMAD.X R7, R7, 0x1, R12, P0 ;  /* 0x0000000107077824 */ /* 0x000fc600000e060c */
[----:B------:R5:W-:Y:S04]  /*2be40*/  STL [R1+0x3838], R8 ;  /* 0x0038380801007387 */ /* 0x000be80000100800 */
[----:B------:R-:W4:Y:S01]  /*2be50*/  LDL.LU R17, [R1+0x788] ;  /* 0x0007880001117983 */ /* 0x000f220000300800 */
[C---:B-----5:R-:W-:Y:S02]  /*2be60*/  IADD3 R8, P1, R0.reuse, R3, RZ ;  /* 0x0000000300087210 */ /* 0x060fe40007f3e0ff */
[----:B------:R-:W-:-:S03]  /*2be70*/  IADD3 R0, P0, R0, R28, RZ ;  /* 0x0000001c00007210 */ /* 0x000fc60007f1e0ff */
[----:B------:R-:W-:Y:S04]  /*2be80*/  STL [R1+0x386c], R8 ;  /* 0x00386c0801007387 */ /* 0x000fe80000100800 */
[----:B------:R-:W5:Y:S04]  /*2be90*/  LDL.LU R16, [R1+0x668] ;  /* 0x0006680001107983 */ /* 0x000f680000300800 */
[----:B------:R0:W-:Y:S04]  /*2bea0*/  STL [R1+0x3840], R7 ;  /* 0x0038400701007387 */ /* 0x0001e80000100800 */
[----:B------:R-:W5:Y:S04]  /*2beb0*/  LDL.LU R15, [R1+0x78c] ;  /* 0x00078c00010f7983 */ /* 0x000f680000300800 */
[----:B------:R1:W-:Y:S01]  /*2bec0*/  STL [R1+0x3874], R0 ;  /* 0x0038740001007387 */ /* 0x0003e20000100800 */
[----:B0-----:R-:W-:-:S03]  /*2bed0*/  IMAD.X R7, R6, 0x1, R14, P5 ;  /* 0x0000000106077824 */ /* 0x001fc600028e060e */
[----:B-1----:R-:W5:Y:S01]  /*2bee0*/  LDL.LU R0, [R1+0x670] ;  /* 0x0006700001007983 */ /* 0x002f620000300800 */
[----:B------:R-:W-:-:S03]  /*2bef0*/  IMAD.X R6, R6, 0x1, R12, P4 ;  /* 0x0000000106067824 */ /* 0x000fc600020e060c */
[----:B------:R0:W-:Y:S04]  /*2bf00*/  STL [R1+0x3848], R7 ;  /* 0x0038480701007387 */ /* 0x0001e80000100800 */
[----:B------:R-:W5:Y:S01]  /*2bf10*/  LDL.LU R13, [R1+0x790] ;  /* 0x00079000010d7983 */ /* 0x000f620000300800 */
[----:B0-----:R-:W-:-:S05]  /*2bf20*/  IADD3 R7, P5, R2, R3, RZ ;  /* 0x0000000302077210 */ /* 0x001fca0007fbe0ff */
[----:B------:R-:W-:Y:S04]  /*2bf30*/  STL [R1+0x387c], R7 ;  /* 0x00387c0701007387 */ /* 0x000fe80000100800 */
[----:B------:R-:W5:Y:S04]  /*2bf40*/  LDL R10, [R1+0x1a00] ;  /* 0x001a0000010a7983 */ /* 0x000f680000100800 */
[----:B------:R0:W-:Y:S04]  /*2bf50*/  STL [R1+0x3850], R6 ;  /* 0x0038500601007387 */ /* 0x0001e80000100800 */
[----:B------:R-:W5:Y:S01]  /*2bf60*/  LDL R9, [R1+0x19fc] ;  /* 0x0019fc0001097983 */ /* 0x000f620000100800 */
[----:B0-----:R-:W-:-:S05]  /*2bf70*/  IADD3 R6, P4, R2, R28, RZ ;  /* 0x0000001c02067210 */ /* 0x001fca0007f9e0ff */
[----:B------:R-:W-:Y:S04]  /*2bf80*/  STL [R1+0x3884], R6 ;  /* 0x0038840601007387 */ /* 0x000fe80000100800 */
[----:B------:R-:W5:Y:S04]  /*2bf90*/  LDL.LU R11, [R1+0x794] ;  /* 0x00079400010b7983 */ /* 0x000f680000300800 */
[----:B------:R-:W5:Y:S01]  /*2bfa0*/  LDL R8, [R1+0x19f8] ;  /* 0x0019f80001087983 */ /* 0x000f620000100800 */
[----:B------:R-:W-:-:S05]  /*2bfb0*/  IMAD.X R2, R4, 0x1, R14, P3 ;  /* 0x0000000104027824 */ /* 0x000fca00018e060e */
[----:B------:R0:W-:Y:S01]  /*2bfc0*/  STL [R1+0x3858], R2 ;  /* 0x0038580201007387 */ /* 0x0001e20000100800 */
[----:B------:R-:W-:-:S03]  /*2bfd0*/  IMAD.X R4, R4, 0x1, R12, P2 ;  /* 0x0000000104047824 */ /* 0x000fc600010e060c */
[----:B------:R-:W5:Y:S01]  /*2bfe0*/  LDL R7, [R1+0x19f4] ;  /* 0x0019f40001077983 */ /* 0x000f620000100800 */
[C---:B0-----:R-:W-:Y:S02]  /*2bff0*/  IADD3 R2, P3, R5.reuse, R3, RZ ;  /* 0x0000000305027210 */ /* 0x041fe40007f7e0ff */
[----:B------:R-:W-:-:S03]  /*2c000*/  IADD3 R5, P2, R5, R28, RZ ;  /* 0x0000001c05057210 */ /* 0x000fc60007f5e0ff */
[----:B------:R3:W-:Y:S04]  /*2c010*/  STL [R1+0x388c], R2 ;  /* 0x00388c0201007387 */ /* 0x0007e80000100800 */
[----:B------:R-:W-:Y:S04]  /*2c020*/  STL [R1+0x3860], R4 ;  /* 0x0038600401007387 */ /* 0x000fe80000100800 */
[----:B------:R-:W-:Y:S04]  /*2c030*/  STL [R1+0x3894], R5 ;  /* 0x0038940501007387 */ /* 0x000fe80000100800 */
[----:B------:R-:W5:Y:S01]  /*2c040*/  LDL R6, [R1+0x19e4] ;  /* 0x0019e40001067983 */ /* 0x000f620000100800 */
[----:B---3--:R-:W-:-:S05]  /*2c050*/  IMAD.X R2, R21, 0x1, R14, P1 ;  /* 0x0000000115027824 */ /* 0x008fca00008e060e */
[----:B------:R0:W-:Y:S04]  /*2c060*/  STL [R1+0x3868], R2 ;  /* 0x0038680201007387 */ /* 0x0001e80000100800 */
[----:B0-----:R-:W3:Y:S01]  /*2c070*/  LDL R2, [R1+0x19e8] ;  /* 0x0019e80001027983 */ /* 0x001ee20000100800 */
[----:B------:R-:W-:-:S05]  /*2c080*/  IADD3 R4, P1, R20, R3, RZ ;  /* 0x0000000314047210 */ /* 0x000fca0007f3e0ff */
[----:B------:R0:W-:Y:S04]  /*2c090*/  STL [R1+0x389c], R4 ;  /* 0x00389c0401007387 */ /* 0x0001e80000100800 */
[----:B------:R-:W3:Y:S04]  /*2c0a0*/  LDL R5, [R1+0x19f0] ;  /* 0x0019f00001057983 */ /* 0x000ee80000100800 */
[----:B0-----:R-:W3:Y:S01]  /*2c0b0*/  LDL R4, [R1+0x19ec] ;  /* 0x0019ec0001047983 */ /* 0x001ee20000100800 */
[----:B------:R-:W-:Y:S01]  /*2c0c0*/  IMAD.X R21, R21, 0x1, R12, P0 ;  /* 0x0000000115157824 */ /* 0x000fe200000e060c */
[----:B------:R-:W-:-:S04]  /*2c0d0*/  IADD3 R20, P0, R20, R28, RZ ;  /* 0x0000001c14147210 */ /* 0x000fc80007f1e0ff */
[----:B------:R-:W-:Y:S04]  /*2c0e0*/  STL [R1+0x3870], R21 ;  /* 0x0038701501007387 */ /* 0x000fe80000100800 */
[----:B------:R0:W-:Y:S01]  /*2c0f0*/  STL [R1+0x38a0], R20 ;  /* 0x0038a01401007387 */ /* 0x0001e20000100800 */
[C---:B--2---:R-:W-:Y:S02]  /*2c100*/  IMAD.X R22, R19.reuse, 0x1, R14, P5 ;  /* 0x0000000113167824 */ /* 0x044fe400028e060e */
[----:B0-----:R-:W-:Y:S01]  /*2c110*/  IMAD.X R20, R19, 0x1, R12, P4 ;  /* 0x0000000113147824 */ /* 0x001fe200020e060c */
[C---:B----4-:R-:W-:Y:S02]  /*2c120*/  IADD3 R21, P5, R18.reuse, R3, RZ ;  /* 0x0000000312157210 */ /* 0x050fe40007fbe0ff */
[----:B------:R-:W-:Y:S01]  /*2c130*/  IADD3 R19, P4, R18, R28, RZ ;  /* 0x0000001c12137210 */ /* 0x000fe20007f9e0ff */
[----:B------:R-:W-:Y:S01]  /*2c140*/  STL [R1+0x3878], R22 ;  /* 0x0038781601007387 */ /* 0x000fe20000100800 */
[----:B------:R-:W-:-:S03]  /*2c150*/  IMAD.X R18, R17, 0x1, R14, P3 ;  /* 0x0000000111127824 */ /* 0x000fc600018e060e */
[----:B------:R-:W-:Y:S04]  /*2c160*/  STL [R1+0x38a4], R21 ;  /* 0x0038a41501007387 */ /* 0x000fe80000100800 */
[----:B------:R5:W-:Y:S04]  /*2c170*/  STL [R1+0x3880], R20 ;  /* 0x0038801401007387 */ /* 0x000be80000100800 */
[----:B------:R0:W-:Y:S04]  /*2c180*/  STL [R1+0x38a8], R19 ;  /* 0x0038a81301007387 */ /* 0x0001e80000100800 */
[----:B------:R1:W-:Y:S01]  /*2c190*/  STL [R1+0x3888], R18 ;  /* 0x0038881201007387 */ /* 0x0003e20000100800 */
[----:B-----5:R-:W-:Y:S01]  /*2c1a0*/  IADD3 R20, P3, R16, R3, RZ ;  /* 0x0000000310147210 */ /* 0x020fe20007f7e0ff */
[----:B0-----:R-:W-:-:S04]  /*2c1b0*/  IMAD.X R19, R17, 0x1, R12, P2 ;  /* 0x0000000111137824 */ /* 0x001fc800010e060c */
[----:B------:R-:W-:Y:S01]  /*2c1c0*/  STL [R1+0x38ac], R20 ;  /* 0x0038ac1401007387 */ /* 0x000fe20000100800 */
[-C--:B-1----:R-:W-:Y:S01]  /*2c1d0*/  IADD3 R18, P2, R16, R28.reuse, RZ ;  /* 0x0000001c10127210 */ /* 0x082fe20007f5e0ff */
[C---:B------:R-:W-:Y:S02]  /*2c1e0*/  IMAD.X R17, R15.reuse, 0x1, R14, P1 ;  /* 0x000000010f117824 */ /* 0x040fe400008e060e */
[----:B------:R-:W-:Y:S04]  /*2c1f0*/  STL [R1+0x3890], R19 ;  /* 0x0038901301007387 */ /* 0x000fe80000100800 */
[----:B------:R-:W-:Y:S04]  /*2c200*/  STL [R1+0x38b0], R18 ;  /* 0x0038b01201007387 */ /* 0x000fe80000100800 */
[----:B------:R-:W-:Y:S01]  /*2c210*/  STL [R1+0x3898], R17 ;  /* 0x0038981101007387 */ /* 0x000fe20000100800 */
[C---:B------:R-:W-:Y:S01]  /*2c220*/  IADD3 R16, P1, R0.reuse, R3, RZ ;  /* 0x0000000300107210 */ /* 0x040fe20007f3e0ff */
[----:B------:R-:W-:Y:S01]  /*2c230*/  IMAD.X R3, R15, 0x1, R12, P0 ;  /* 0x000000010f037824 */ /* 0x000fe200000e060c */
[----:B------:R-:W-:-:S03]  /*2c240*/  IADD3 R15, P0, R0, R28, RZ ;  /* 0x0000001c000f7210 */ /* 0x000fc60007f1e0ff */
[----:B------:R-:W-:Y:S04]  /*2c250*/  STL [R1+0x2908], R16 ;  /* 0x0029081001007387 */ /* 0x000fe80000100800 */
[----:B------:R0:W-:Y:S04]  /*2c260*/  STL [R1+0x2904], R3 ;  /* 0x0029040301007387 */ /* 0x0001e80000100800 */
[----:B------:R1:W-:Y:S01]  /*2c270*/  STL [R1+0x28f0], R15 ;  /* 0x0028f00f01007387 */ /* 0x0003e20000100800 */
[C---:B0-----:R-:W-:Y:S02]  /*2c280*/  IMAD.X R3, R13.reuse, 0x1, R14, P5 ;  /* 0x000000010d037824 */ /* 0x041fe400028e060e */
[----:B------:R-:W-:-:S03]  /*2c290*/  IMAD.X R13, R13, 0x1, R12, P4 ;  /* 0x000000010d0d7824 */ /* 0x000fc600020e060c */
[----:B------:R0:W-:Y:S01]  /*2c2a0*/  STL [R1+0x28e0], R3 ;  /* 0x0028e00301007387 */ /* 0x0001e20000100800 */
[----:B-1----:R-:W-:-:S05]  /*2c2b0*/  IADD3 R15, P5, R10, UR35, RZ ;  /* 0x000000230a0f7c10 */ /* 0x002fca000ffbe0ff */
[----:B------:R1:W-:Y:S01]  /*2c2c0*/  STL [R1+0x28f4], R15 ;  /* 0x0028f40f01007387 */ /* 0x0003e20000100800 */
[----:B0-----:R-:W-:-:S03]  /*2c2d0*/  IADD3 R3, P4, R9, UR35, RZ ;  /* 0x0000002309037c10 */ /* 0x001fc6000ff9e0ff */
[----:B------:R-:W-:Y:S01]  /*2c2e0*/  STL [R1+0x28e4], R13 ;  /* 0x0028e40d01007387 */ /* 0x000fe20000100800 */
[----:B------:R-:W-:-:S03]  /*2c2f0*/  SHF.R.S32.HI R0, RZ, 0x1f, R0 ;  /* 0x0000001fff007819 */ /* 0x000fc60000011400 */
[----:B------:R0:W-:Y:S01]  /*2c300*/  STL [R1+0x28f8], R3 ;  /* 0x0028f80301007387 */ /* 0x0001e20000100800 */
[----:B------:R-:W-:Y:S01]  /*2c310*/  USHF.R.S32.HI UR4, URZ, 0x1f, UR35 ;  /* 0x0000001f3f047899 */ /* 0x000fe20008011423 */
[C---:B-1----:R-:W-:Y:S02]  /*2c320*/  IMAD.X R15, R11.reuse, 0x1, R14, P3 ;  /* 0x000000010b0f7824 */ /* 0x042fe400018e060e */
[----:B0-----:R-:W-:Y:S01]  /*2c330*/  IMAD.X R3, R11, 0x1, R12, P2 ;  /* 0x000000010b037824 */ /* 0x001fe200010e060c */
[----:B------:R-:W-:Y:S02]  /*2c340*/  IADD3 R13, P3, R8, UR35, RZ ;  /* 0x00000023080d7c10 */ /* 0x000fe4000ff7e0ff */
[----:B------:R-:W-:Y:S04]  /*2c350*/  STL [R1+0x28e8], R15 ;  /* 0x0028e80f01007387 */ /* 0x000fe80000100800 */
[----:B------:R-:W-:Y:S04]  /*2c360*/  STL [R1+0x28fc], R13 ;  /* 0x0028fc0d01007387 */ /* 0x000fe80000100800 */
[----:B------:R0:W-:Y:S02]  /*2c370*/  STL [R1+0x28ec], R3 ;  /* 0x0028ec0301007387 */ /* 0x0001e40000100800 */
[----:B0-----:R-:W-:-:S02]  /*2c380*/  IMAD.X R3, R0, 0x1, R14, P1 ;  /* 0x0000000100037824 */ /* 0x001fc400008e060e */
[----:B------:R-:W-:Y:S01]  /*2c390*/  IMAD.X R0, R0, 0x1, R12, P0 ;  /* 0x0000000100007824 */ /* 0x000fe200000e060c */
[----:B------:R-:W-:Y:S01]  /*2c3a0*/  IADD3 R11, P2, R7, UR35, RZ ;  /* 0x00000023070b7c10 */ /* 0x000fe2000ff5e0ff */
[----:B------:R-:W-:-:S04]  /*2c3b0*/  ULDC UR35, c[0x0][0x238] ;  /* 0x00008e0000237ab9 */ /* 0x000fc80000000800 */
[----:B------:R-:W-:Y:S04]  /*2c3c0*/  STL [R1+0x2900], R11 ;  /* 0x0029000b01007387 */ /* 0x000fe80000100800 */
[----:B------:R0:W-:Y:S04]  /*2c3d0*/  STL [R1+0x28dc], R3 ;  /* 0x0028dc0301007387 */ /* 0x0001e80000100800 */
[----:B------:R-:W-:Y:S01]  /*2c3e0*/  STL [R1+0x2248], R0 ;  /* 0x0022480001007387 */ /* 0x000fe20000100800 */
[----:B0-----:R-:W-:-:S05]  /*2c3f0*/  IADD3.X R3, R6, UR4, RZ, P5, !PT ;  /* 0x0000000406037c10 */ /* 0x001fca000affe4ff */
[----:B------:R-:W-:Y:S01]  /*2c400*/  STL [R1+0x224c], R3 ;  /* 0x00224c0301007387 */ /* 0x000fe20000100800 */
[----:B---3--:R-:W-:-:S05]  /*2c410*/  IADD3.X R11, R2, UR4, RZ, P4, !PT ;  /* 0x00000004020b7c10 */ /* 0x008fca000a7fe4ff */
[----:B------:R0:W-:Y:S02]  /*2c420*/  STL [R1+0x2250], R11 ;  /* 0x0022500b01007387 */ /* 0x0001e40000100800 */
[----:B0-----:R-:W0:Y:S01]  /*2c430*/  S2R R11, SR_TID.X ;  /* 0x00000000000b7919 */ /* 0x001e220000002100 */
[----:B------:R-:W-:Y:S02]  /*2c440*/  IADD3.X R0, R4, UR4, RZ, P3, !PT ;  /* 0x0000000404007c10 */ /* 0x000fe40009ffe4ff */
[----:B------:R-:W-:-:S03]  /*2c450*/  IADD3.X R3, R5, UR4, RZ, P2, !PT ;  /* 0x0000000405037c10 */ /* 0x000fc600097fe4ff */
[----:B------:R1:W-:Y:S04]  /*2c460*/  STL [R1+0x2254], R0 ;  /* 0x0022540001007387 */ /* 0x0003e80000100800 */
[----:B------:R2:W-:Y:S01]  /*2c470*/  STL [R1+0x2258], R3 ;  /* 0x0022580301007387 */ /* 0x0005e20000100800 */
[----:B-1----:R-:W-:Y:S02]  /*2c480*/  IADD3 R0, P0, R10, UR36, RZ ;  /* 0x000000240a007c10 */ /* 0x002fe4000ff1e0ff */
[----:B--2---:R-:W-:-:S03]  /*2c490*/  IADD3 R3, P1, R9, UR36, RZ ;  /* 0x0000002409037c10 */ /* 0x004fc6000ff3e0ff */
[----:B------:R1:W-:Y:S01]  /*2c4a0*/  STL [R1+0x2260], R0 ;  /* 0x0022600001007387 */ /* 0x0003e20000100800 */
[----:B------:R-:W-:-:S03]  /*2c4b0*/  USHF.R.S32.HI UR4, URZ, 0x1f, UR36 ;  /* 0x0000001f3f047899 */ /* 0x000fc60008011424 */
[----:B------:R2:W-:Y:S01]  /*2c4c0*/  STL [R1+0x2268], R3 ;  /* 0x0022680301007387 */ /* 0x0005e20000100800 */
[----:B-1----:R-:W-:Y:S02]  /*2c4d0*/  IADD3 R0, P2, R8, UR36, RZ ;  /* 0x0000002408007c10 */ /* 0x002fe4000ff5e0ff */
[----:B--2---:R-:W-:-:S03]  /*2c4e0*/  IADD3 R3, P3, R7, UR36, RZ ;  /* 0x0000002407037c10 */ /* 0x004fc6000ff7e0ff */
[----:B------:R0:W-:Y:S01]  /*2c4f0*/  STL [R1+0x2270], R0 ;  /* 0x0022700001007387 */ /* 0x0001e20000100800 */
[----:B------:R-:W-:Y:S01]  /*2c500*/  IADD3.X R12, R2, UR4, RZ, P1, !PT ;  /* 0x00000004020c7c10 */ /* 0x000fe20008ffe4ff */
[----:B------:R-:W-:Y:S02]  /*2c510*/  ULDC UR36, c[0x0][0x238] ;  /* 0x00008e0000247ab9 */ /* 0x000fe40000000800 */
[----:B------:R1:W-:Y:S01]  /*2c520*/  STL [R1+0x2278], R3 ;  /* 0x0022780301007387 */ /* 0x0003e20000100800 */
[----:B0-----:R-:W-:Y:S01]  /*2c530*/  IMAD.SHL.U32 R0, R11, 0x20, RZ ;  /* 0x000000200b007824 */ /* 0x001fe200078e00ff */
[----:B-1----:R-:W-:Y:S02]  /*2c540*/  IADD3.X R3, R6, UR4, RZ, P0, !PT ;  /* 0x0000000406037c10 */ /* 0x002fe400087fe4ff */
[----:B------:R-:W-:-:S03]  /*2c550*/  IADD3.X R11, R4, UR4, RZ, P2, !PT ;  /* 0x00000004040b7c10 */ /* 0x000fc600097fe4ff */
[----:B------:R0:W-:Y:S04]  /*2c560*/  STL [R1+0x225c], R3 ;  /* 0x00225c0301007387 */ /* 0x0001e80000100800 */
[----:B------:R1:W-:Y:S01]  /*2c570*/  STL [R1+0x2264], R12 ;  /* 0x0022640c01007387 */ /* 0x0003e20000100800 */
[----:B0-----:R-:W-:-:S03]  /*2c580*/  IADD3.X R3, R5, UR4, RZ, P3, !PT ;  /* 0x0000000405037c10 */ /* 0x001fc60009ffe4ff */
[----:B------:R0:W-:Y:S01]  /*2c590*/  STL [R1+0x226c], R11 ;  /* 0x00226c0b01007387 */ /* 0x0001e20000100800 */
[----:B------:R-:W-:Y:S01]  /*2c5a0*/  ULDC UR4, c[0x0][0x238] ;  /* 0x00008e0000047ab9 */ /* 0x000fe20000000800 */
[----:B-1----:R-:W-:Y:S02]  /*2c5b0*/  IADD3 R12, P1, R9, UR37, RZ ;  /* 0x00000025090c7c10 */ /* 0x002fe4000ff3e0ff */
[----:B------:R1:W-:Y:S01]  /*2c5c0*/  STL [R1+0x2274], R3 ;  /* 0x0022740301007387 */ /* 0x0003e20000100800 */
[----:B0-----:R-:W-:Y:S02]  /*2c5d0*/  IADD3 R11, P0, R10, UR37, RZ ;  /* 0x000000250a0b7c10 */ /* 0x001fe4000ff1e0ff */
[----:B-1----:R-:W-:-:S03]  /*2c5e0*/  IADD3 R3, P2, R8, UR37, RZ ;  /* 0x0000002508037c10 */ /* 0x002fc6000ff5e0ff */
[----:B------:R0:W-:Y:S04]  /*2c5f0*/  STL [R1+0x2280], R11 ;  /* 0x0022800b01007387 */ /* 0x0001e80000100800 */
[----:B------:R1:W-:Y:S04]  /*2c600*/  STL [R1+0x2288], R12 ;  /* 0x0022880c01007387 */ /* 0x0003e80000100800 */
[----:B------:R2:W-:Y:S01]  /*2c610*/  STL [R1+0x2290], R3 ;  /* 0x0022900301007387 */ /* 0x0005e20000100800 */
[----:B0-----:R-:W-:Y:S01]  /*2c620*/  IADD3 R11, P3, R7, UR37, RZ ;  /* 0x00000025070b7c10 */ /* 0x001fe2000ff7e0ff */
[----:B------:R-:W-:Y:S01]  /*2c630*/  ULDC UR37, c[0x0][0x238] ;  /* 0x00008e0000257ab9 */ /* 0x000fe20000000800 */
[----:B-1----:R-:W-:-:S02]  /*2c640*/  IADD3.X R12, R2, UR5, RZ, P1, !PT ;  /* 0x00000005020c7c10 */ /* 0x002fc40008ffe4ff */
[----:B--2---:R-:W-:Y:S01]  /*2c650*/  IADD3.X R3, R6, UR5, RZ, P0, !PT ;  /* 0x0000000506037c10 */ /* 0x004fe200087fe4ff */
[----:B------:R0:W-:Y:S04]  /*2c660*/  STL [R1+0x2298], R11 ;  /* 0x0022980b01007387 */ /* 0x0001e80000100800 */
[----:B------:R1:W-:Y:S01]  /*2c670*/  STL [R1+0x227c], R3 ;  /* 0x00227c0301007387 */ /* 0x0003e20000100800 */
[----:B0-----:R-:W-:-:S03]  /*2c680*/  IADD3.X R11, R4, UR5, RZ, P2, !PT ;  /* 0x00000005040b7c10 */ /* 0x001fc600097fe4ff */
[----:B------:R-:W-:Y:S01]  /*2c690*/  STL [R1+0x2284], R12 ;  /* 0x0022840c01007387 */ /* 0x000fe20000100800 */
[----:B-1----:R-:W-:-:S03]  /*2c6a0*/  IADD3.X R3, R5, UR5, RZ, P3, !PT ;  /* 0x0000000505037c10 */ /* 0x002fc60009ffe4ff */
[----:B------:R-:W-:Y:S01]  /*2c6b0*/  STL [R1+0x228c], R11 ;  /* 0x00228c0b01007387 */ /* 0x000fe20000100800 */
[----:B------:R-:W-:Y:S01]  /*2c6c0*/  UIMAD UR37, UR37, 0x32, URZ ;  /* 0x00000032252578a4 */ /* 0x000fe2000f8e023f */
[----:B------:R-:W-:Y:S02]  /*2c6d0*/  ULDC UR5, c[0x0][0x230] ;  /* 0x00008c0000057ab9 */ /* 0x000fe40000000800 */
[----:B------:R0:W-:Y:S04]  /*2c6e0*/  STL [R1+0x2294], R3 ;  /* 0x0022940301007387 */ /* 0x0001e80000100800 */
[----:B------:R-:W-:Y:S04]  /*2c6f0*/  STL [R1+0x2064], RZ ;  /* 0x002064ff01007387 */ /* 0x000fe80000100800 */
        /* <DEDUP_REMOVED lines=1014> */
[----:B------:R-:W-:Y:S01]  /*30660*/  STL [R1+0x6c8], RZ ;  /* 0x0006c8ff01007387 */ /* 0x000fe20000100800 */
[----:B0-----:R-:W-:-:S03]  /*30670*/  IADD3 R3, P0, R10, UR37, RZ ;  /* 0x000000250a037c10 */ /* 0x001fc6000ff1e0ff */
[----:B------:R-:W-:Y:S04]  /*30680*/  STL [R1+0x6cc], RZ ;  /* 0x0006ccff01007387 */ /* 0x000fe80000100800 */
[----:B------:R-:W-:Y:S04]  /*30690*/  STL [R1+0x580], RZ ;  /* 0x000580ff01007387 */ /* 0x000fe80000100800 */
[----:B------:R-:W-:Y:S04]  /*306a0*/  STL [R1+0x584], RZ ;  /* 0x000584ff01007387 */ /* 0x000fe80000100800 */
[----:B------:R-:W-:Y:S01]  /*306b0*/  STL [R1+0x588], RZ ;  /* 0x000588ff01007387 */ /* 0x000fe20000100800 */
[----:B------:R-:W-:-:S03]  /*306c0*/  IADD3 R12, P1, R9, UR37, RZ ;  /* 0x00000025090c7c10 */ /* 0x000fc6000ff3e0ff */
[----:B------:R-:W-:Y:S01]  /*306d0*/  STL [R1+0x58c], RZ ;  /* 0x00058cff01007387 */ /* 0x000fe20000100800 */
[----:B------:R-:W-:-:S03]  /*306e0*/  IADD3 R11, P2, R8, UR37, RZ ;  /* 0x00000025080b7c10 */ /* 0x000fc6000ff5e0ff */
[----:B------:R-:W-:Y:S04]  /*306f0*/  STL [R1+0x560], RZ ;  /* 0x000560ff01007387 */ /* 0x000fe80000100800 */
[----:B------:R-:W-:Y:S04]  /*30700*/  STL [R1+0x564], RZ ;  /* 0x000564ff01007387 */ /* 0x000fe80000100800 */
[----:B------:R-:W-:Y:S04]  /*30710*/  STL [R1+0x568], RZ ;  /* 0x000568ff01007387 */ /* 0x000fe80000100800 */
[----:B------:R0:W-:Y:S04]  /*30720*/  STL [R1+0x22a0], R3 ;  /* 0x0022a00301007387 */ /* 0x0001e80000100800 */
[----:B------:R-:W-:Y:S01]  /*30730*/  STL [R1+0x22a8], R12 ;  /* 0x0022a80c01007387 */ /* 0x000fe20000100800 */
[----:B0-----:R-:W-:-:S03]  /*30740*/  IADD3 R3, P3, R7, UR37, RZ ;  /* 0x0000002507037c10 */ /* 0x001fc6000ff7e0ff */
[----:B------:R-:W-:Y:S04]  /*30750*/  STL [R1+0x22b0], R11 ;  /* 0x0022b00b01007387 */ /* 0x000fe80000100800 */
[----:B------:R0:W-:Y:S04]  /*30760*/  STL [R1+0x22b8], R3 ;  /* 0x0022b80301007387 */ /* 0x0001e80000100800 */
[----:B------:R-:W-:Y:S01]  /*30770*/  STL [R1+0x56c], RZ ;  /* 0x00056cff01007387 */ /* 0x000fe20000100800 */
[----:B------:R-:W-:Y:S02]  /*30780*/  UIMAD UR13, UR13, 0x31, URZ ;  /* 0x000000310d0d78a4 */ /* 0x000fe4000f8e023f */
[----:B------:R-:W-:-:S02]  /*30790*/  UIMAD UR6, UR6, 0x30, URZ ;  /* 0x00000030060678a4 */ /* 0x000fc4000f8e023f */
[----:B------:R-:W-:Y:S02]  /*307a0*/  UIMAD UR7, UR7, 0x2f, URZ ;  /* 0x0000002f070778a4 */ /* 0x000fe4000f8e023f */
        /* <DEDUP_REMOVED lines=14> */
[----:B------:R-:W-:Y:S02]  /*30890*/  USHF.L.U32 UR44, UR44, 0x5, URZ ;  /* 0x000000052c2c7899 */ /* 0x000fe4000800063f */
        /* <DEDUP_REMOVED lines=15> */
[----:B------:R-:W-:Y:S02]  /*30990*/  USHF.L.U32 UR15, UR15, 0x4, URZ ;  /* 0x000000040f0f7899 */ /* 0x000fe4000800063f */
        /* <DEDUP_REMOVED lines=10> */
[----:B------:R-:W-:Y:S02]  /*30a40*/  USHF.L.U32 UR26, UR26, 0x2, URZ ;  /* 0x000000021a1a7899 */ /* 0x000fe4000800063f */
[----:B------:R-:W-:Y:S02]  /*30a50*/  UIMAD UR27, UR27, 0x3, URZ ;  /* 0x000000031b1b78a4 */ /* 0x000fe4000f8e023f */
[----:B------:R-:W-:Y:S02]  /*30a60*/  USHF.R.S32.HI UR37, URZ, 0x1f, UR37 ;  /* 0x0000001f3f257899 */ /* 0x000fe40008011425 */
[----:B------:R-:W-:Y:S01]  /*30a70*/  USHF.L.U32 UR28, UR28, 0x1, URZ ;  /* 0x000000011c1c7899 */ /* 0x000fe2000800063f */
[----:B------:R-:W-:Y:S01]  /*30a80*/  LOP3.LUT R0, R0, 0x400, RZ, 0xc0, !PT ;  /* 0x0000040000007812 */ /* 0x000fe200078ec0ff */
[----:B------:R-:W-:Y:S02]  /*30a90*/  UIMAD UR36, UR36, 0x6, URZ ;  /* 0x00000006242478a4 */ /* 0x000fe4000f8e023f */
[----:B0-----:R-:W-:Y:S01]  /*30aa0*/  IADD3.X R3, R6, UR37, RZ, P0, !PT ;  /* 0x0000002506037c10 */ /* 0x001fe200087fe4ff */
[----:B------:R-:W-:Y:S01]  /*30ab0*/  USHF.R.S32.HI UR29, URZ, 0x1f, UR29 ;  /* 0x0000001f3f1d7899 */ /* 0x000fe2000801141d */
[----:B------:R-:W-:Y:S01]  /*30ac0*/  IADD3.X R11, R2, UR37, RZ, P1, !PT ;  /* 0x00000025020b7c10 */ /* 0x000fe20008ffe4ff */
[----:B------:R0:W-:Y:S04]  /*30ad0*/  STL [R1+0x48c8], R0 ;  /* 0x0048c80001007387 */ /* 0x0001e80000100800 */
[----:B------:R1:W-:Y:S04]  /*30ae0*/  STL [R1+0x229c], R3 ;  /* 0x00229c0301007387 */ /* 0x0003e80000100800 */
[----:B------:R2:W-:Y:S01]  /*30af0*/  STL [R1+0x22a4], R11 ;  /* 0x0022a40b01007387 */ /* 0x0005e20000100800 */
[----:B0-----:R-:W-:-:S02]  /*30b00*/  IADD3.X R0, R4, UR37, RZ, P2, !PT ;  /* 0x0000002504007c10 */ /* 0x001fc400097fe4ff */
[----:B-1----:R-:W-:-:S03]  /*30b10*/  IADD3.X R3, R5, UR37, RZ, P3, !PT ;  /* 0x0000002505037c10 */ /* 0x002fc60009ffe4ff */
[----:B------:R0:W-:Y:S01]  /*30b20*/  STL [R1+0x22ac], R0 ;  /* 0x0022ac0001007387 */ /* 0x0001e20000100800 */
[----:B------:R-:W-:Y:S02]  /*30b30*/  USHF.R.S32.HI UR37, URZ, 0x1f, UR13 ;  /* 0x0000001f3f257899 */ /* 0x000fe4000801140d */
[----:B--2---:R-:W-:Y:S01]  /*30b40*/  IADD3 R11, P1, R9, UR13, RZ ;  /* 0x0000000d090b7c10 */ /* 0x004fe2000ff3e0ff */
[----:B------:R1:W-:Y:S01]  /*30b50*/  STL [R1+0x22b4], R3 ;  /* 0x0022b40301007387 */ /* 0x0003e20000100800 */
[----:B0-----:R-:W-:Y:S02]  /*30b60*/  IADD3 R0, P0, R10, UR13, RZ ;  /* 0x0000000d0a007c10 */ /* 0x001fe4000ff1e0ff */
[----:B-1----:R-:W-:-:S03]  /*30b70*/  IADD3 R3, P2, R8, UR13, RZ ;  /* 0x0000000d08037c10 */ /* 0x002fc6000ff5e0ff */
[----:B------:R0:W-:Y:S04]  /*30b80*/  STL [R1+0x22c0], R0 ;  /* 0x0022c00001007387 */ /* 0x0001e80000100800 */
[----:B------:R1:W-:Y:S04]  /*30b90*/  STL [R1+0x22c8], R11 ;  /* 0x0022c80b01007387 */ /* 0x0003e80000100800 */
[----:B------:R2:W-:Y:S01]  /*30ba0*/  STL [R1+0x22d0], R3 ;  /* 0x0022d00301007387 */ /* 0x0005e20000100800 */
[----:B0-----:R-:W-:Y:S01]  /*30bb0*/  IADD3 R0, P3, R7, UR13, RZ ;  /* 0x0000000d07007c10 */ /* 0x001fe2000ff7e0ff */
[----:B------:R-:W-:Y:S01]  /*30bc0*/  USHF.R.S32.HI UR13, URZ, 0x1f, UR6 ;  /* 0x0000001f3f0d7899 */ /* 0x000fe20008011406 */
[----:B-1----:R-:W-:-:S03]  /*30bd0*/  IADD3.X R11, R2, UR37, RZ, P1, !PT ;  /* 0x00000025020b7c10 */ /* 0x002fc60008ffe4ff */
[----:B------:R0:W-:Y:S01]  /*30be0*/  STL [R1+0x22d8], R0 ;  /* 0x0022d80001007387 */ /* 0x0001e20000100800 */
[----:B--2---:R-:W-:-:S05]  /*30bf0*/  IADD3.X R3, R6, UR37, RZ, P0, !PT ;  /* 0x0000002506037c10 */ /* 0x004fca00087fe4ff */
[----:B------:R1:W-:Y:S01]  /*30c00*/  STL [R1+0x22bc], R3 ;  /* 0x0022bc0301007387 */ /* 0x0003e20000100800 */
[----:B0-----:R-:W-:-:S03]  /*30c10*/  IADD3.X R0, R4, UR37, RZ, P2, !PT ;  /* 0x0000002504007c10 */ /* 0x001fc600097fe4ff */
[----:B------:R0:W-:Y:S04]  /*30c20*/  STL [R1+0x22c4], R11 ;  /* 0x0022c40b01007387 */ /* 0x0001e80000100800 */
[----:B------:R2:W-:Y:S01]  /*30c30*/  STL [R1+0x22cc], R0 ;  /* 0x0022cc0001007387 */ /* 0x0005e20000100800 */
[----:B-1----:R-:W-:Y:S01]  /*30c40*/  IADD3.X R3, R5, UR37, RZ, P3, !PT ;  /* 0x0000002505037c10 */ /* 0x002fe20009ffe4ff */
[----:B------:R-:W-:Y:S01]  /*30c50*/  USHF.R.S32.HI UR37, URZ, 0x1f, UR7 ;  /* 0x0000001f3f257899 */ /* 0x000fe20008011407 */
[----:B0-----:R-:W-:-:S03]  /*30c60*/  IADD3 R11, P1, R9, UR6, RZ ;  /* 0x00000006090b7c10 */ /* 0x001fc6000ff3e0ff */
[----:B------:R0:W-:Y:S01]  /*30c70*/  STL [R1+0x22d4], R3 ;  /* 0x0022d40301007387 */ /* 0x0001e20000100800 */
[----:B--2---:R-:W-:-:S05]  /*30c80*/  IADD3 R0, P0, R10, UR6, RZ ;  /* 0x000000060a007c10 */ /* 0x004fca000ff1e0ff */
[----:B------:R1:W-:Y:S01]  /*30c90*/  STL [R1+0x22e0], R0 ;  /* 0x0022e00001007387 */ /* 0x0003e20000100800 */
[----:B0-----:R-:W-:-:S03]  /*30ca0*/  IADD3 R3, P2, R8, UR6, RZ ;  /* 0x0000000608037c10 */ /* 0x001fc6000ff5e0ff */
[----:B------:R0:W-:Y:S04]  /*30cb0*/  STL [R1+0x22e8], R11 ;  /* 0x0022e80b01007387 */ /* 0x0001e80000100800 */
[----:B------:R2:W-:Y:S01]  /*30cc0*/  STL [R1+0x22f0], R3 ;  /* 0x0022f00301007387 */ /* 0x0005e20000100800 */
[----:B-1----:R-:W-:Y:S01]  /*30cd0*/  IADD3 R0, P3, R7, UR6, RZ ;  /* 0x0000000607007c10 */ /* 0x002fe2000ff7e0ff */
[----:B------:R-:W-:Y:S01]  /*30ce0*/  USHF.R.S32.HI UR6, URZ, 0x1f, UR8 ;  /* 0x0000001f3f067899 */ /* 0x000fe20008011408 */
[----:B0-----:R-:W-:-:S03]  /*30cf0*/  IADD3.X R11, R2, UR13, RZ, P1, !PT ;  /* 0x0000000d020b7c10 */ /* 0x001fc60008ffe4ff */
        /* <DEDUP_REMOVED lines=402> */
[----:B-1----:R-:W-:Y:S02]  /*32620*/  IADD3.X R3, R6, UR38, RZ, P5, !PT ;  /* 0x0000002606037c10 */ /* 0x002fe4000affe4ff */
[----:B0-----:R-:W-:-:S03]  /*32630*/  IADD3 R11, P5, R7, UR53, RZ ;  /* 0x00000035070b7c10 */ /* 0x001fc6000ffbe0ff */
[----:B------:R0:W-:Y:S01]  /*32640*/  STL [R1+0x259c], R3 ;  /* 0x00259c0301007387 */ /* 0x0001e20000100800 */
[----:B--2---:R-:W-:-:S03]  /*32650*/  IADD3.X R0, R2, UR38, RZ, P4, !PT ;  /* 0x0000002602007c10 */ /* 0x004fc6000a7fe4ff */
[----:B------:R1:W-:Y:S04]  /*32660*/  STL [R1+0x25d8], R11 ;  /* 0x0025d80b01007387 */ /* 0x0003e80000100800 */
[----:B------:R2:W-:Y:S01]  /*32670*/  STL [R1+0x25a4], R0 ;  /* 0x0025a40001007387 */ /* 0x0005e20000100800 */
[----:B0-----:R-:W-:Y:S02]  /*32680*/  IADD3 R3, P4, R10, UR54, RZ ;  /* 0x000000360a037c10 */ /* 0x001fe4000ff9e0ff */
[----:B-1----:R-:W-:-:S03]  /*32690*/  IADD3.X R11, R4, UR38, RZ, P3, !PT ;  /* 0x00000026040b7c10 */ /* 0x002fc60009ffe4ff */
[----:B------:R0:W-:Y:S01]  /*326a0*/  STL [R1+0x25e0], R3 ;  /* 0x0025e00301007387 */ /* 0x0001e20000100800 */
[----:B--2---:R-:W-:-:S03]  /*326b0*/  IADD3 R0, P3, R9, UR54, RZ ;  /* 0x0000003609007c10 */ /* 0x004fc6000ff7e0ff */
[----:B------:R1:W-:Y:S04]  /*326c0*/  STL [R1+0x25ac], R11 ;  /* 0x0025ac0b01007387 */ /* 0x0003e80000100800 */
[----:B------:R2:W-:Y:S01]  /*326d0*/  STL [R1+0x25e8], R0 ;  /* 0x0025e80001007387 */ /* 0x0005e20000100800 */
[----:B0-----:R-:W-:Y:S02]  /*326e0*/  IADD3.X R3, R5, UR38, RZ, P2, !PT ;  /* 0x0000002605037c10 */ /* 0x001fe400097fe4ff */
[----:B-1----:R-:W-:-:S03]  /*326f0*/  IADD3 R11, P2, R8, UR54, RZ ;  /* 0x00000036080b7c10 */ /* 0x002fc6000ff5e0ff */
        /* <DEDUP_REMOVED lines=238> */
[----:B0-----:R-:W-:Y:S01]  /*335e0*/  IADD3.X R3, R5, UR6, RZ, P5, !PT ;  /* 0x0000000605037c10 */ /* 0x001fe2000affe4ff */
[----:B------:R-:W-:Y:S01]  /*335f0*/  ULDC UR6, c[0x0][0x23c] ;  /* 0x00008f0000067ab9 */ /* 0x000fe20000000800 */
        /* <DEDUP_REMOVED lines=117> */
[----:B------:R-:W-:Y:S04]  /*33d50*/  STL [R1+0x2884], R11 ;  /* 0x0028840b01007387 */ /* 0x000fe80000100800 */
[----:B------:R1:W-:Y:S01]  /*33d60*/  STL [R1+0x28c0], R0 ;  /* 0x0028c00001007387 */ /* 0x0003e20000100800 */
[----:B0-----:R-:W-:Y:S02]  /*33d70*/  IADD3.X R3, R2, UR13, RZ, P3, !PT ;  /* 0x0000000d02037c10 */ /* 0x001fe40009ffe4ff */
[----:B------:R-:W-:-:S03]  /*33d80*/  IADD3 R10, P3, R10, UR36, RZ ;  /* 0x000000240a0a7c10 */ /* 0x000fc6000ff7e0ff */
[----:B------:R0:W-:Y:S01]  /*33d90*/  STL [R1+0x288c], R3 ;  /* 0x00288c0301007387 */ /* 0x0001e20000100800 */
[----:B-1----:R-:W-:-:S03]  /*33da0*/  IADD3.X R0, R4, UR13, RZ, P2, !PT ;  /* 0x0000000d04007c10 */ /* 0x002fc600097fe4ff */
[----:B------:R-:W-:Y:S04]  /*33db0*/  STL [R1+0x2820], R10 ;  /* 0x0028200a01007387 */ /* 0x000fe80000100800 */
[----:B------:R1:W-:Y:S01]  /*33dc0*/  STL [R1+0x2894], R0 ;  /* 0x0028940001007387 */ /* 0x0003e20000100800 */
[----:B0-----:R-:W-:Y:S02]  /*33dd0*/  IADD3 R3, P2, R9, UR36, RZ ;  /* 0x0000002409037c10 */ /* 0x001fe4000ff5e0ff */
[----:B------:R-:W-:-:S03]  /*33de0*/  IADD3.X R9, R5, UR13, RZ, P1, !PT ;  /* 0x0000000d05097c10 */ /* 0x000fc60008ffe4ff */
[----:B------:R0:W-:Y:S01]  /*33df0*/  STL [R1+0x28c8], R3 ;  /* 0x0028c80301007387 */ /* 0x0001e20000100800 */
[----:B-1----:R-:W-:-:S03]  /*33e00*/  IADD3 R0, P1, R8, UR36, RZ ;  /* 0x0000002408007c10 */ /* 0x002fc6000ff3e0ff */
[----:B------:R-:W-:Y:S04]  /*33e10*/  STL [R1+0x289c], R9 ;  /* 0x00289c0901007387 */ /* 0x000fe80000100800 */
[----:B------:R1:W-:Y:S01]  /*33e20*/  STL [R1+0x28d0], R0 ;  /* 0x0028d00001007387 */ /* 0x0003e20000100800 */
[----:B0-----:R-:W-:Y:S02]  /*33e30*/  IADD3.X R3, R6, UR29, RZ, P0, !PT ;  /* 0x0000001d06037c10 */ /* 0x001fe400087fe4ff */
[----:B------:R-:W-:-:S03]  /*33e40*/  IADD3 R7, P0, R7, UR36, RZ ;  /* 0x0000002407077c10 */ /* 0x000fc6000ff1e0ff */
[----:B------:R0:W-:Y:S01]  /*33e50*/  STL [R1+0x28a4], R3 ;  /* 0x0028a40301007387 */ /* 0x0001e20000100800 */
[----:B-1----:R-:W-:-:S03]  /*33e60*/  IADD3.X R0, R2, UR29, RZ, P6, !PT ;  /* 0x0000001d02007c10 */ /* 0x002fc6000b7fe4ff */
[----:B------:R1:W-:Y:S04]  /*33e70*/  STL [R1+0x28d8], R7 ;  /* 0x0028d80701007387 */ /* 0x0003e80000100800 */
[----:B------:R2:W-:Y:S01]  /*33e80*/  STL [R1+0x28ac], R0 ;  /* 0x0028ac0001007387 */ /* 0x0005e20000100800 */
[----:B0-----:R-:W-:Y:S02]  /*33e90*/  IADD3.X R3, R4, UR29, RZ, P5, !PT ;  /* 0x0000001d04037c10 */ /* 0x001fe4000affe4ff */
[----:B-1----:R-:W-:-:S03]  /*33ea0*/  IADD3.X R7, R5, UR29, RZ, P4, !PT ;  /* 0x0000001d05077c10 */ /* 0x002fc6000a7fe4ff */
[----:B------:R0:W-:Y:S01]  /*33eb0*/  STL [R1+0x28b4], R3 ;  /* 0x0028b40301007387 */ /* 0x0001e20000100800 */
[----:B--2---:R-:W-:-:S03]  /*33ec0*/  IADD3.X R0, R6, UR52, RZ, P3, !PT ;  /* 0x0000003406007c10 */ /* 0x004fc60009ffe4ff */
[----:B------:R-:W-:Y:S04]  /*33ed0*/  STL [R1+0x28bc], R7 ;  /* 0x0028bc0701007387 */ /* 0x000fe80000100800 */
[----:B------:R1:W-:Y:S01]  /*33ee0*/  STL [R1+0x281c], R0 ;  /* 0x00281c0001007387 */ /* 0x0003e20000100800 */
[----:B0-----:R-:W-:Y:S02]  /*33ef0*/  IADD3.X R3, R2, UR52, RZ, P2, !PT ;  /* 0x0000003402037c10 */ /* 0x001fe400097fe4ff */
[----:B------:R-:W-:-:S03]  /*33f00*/  IADD3.X R2, R4, UR52, RZ, P1, !PT ;  /* 0x0000003404027c10 */ /* 0x000fc60008ffe4ff */
[----:B------:R0:W-:Y:S01]  /*33f10*/  STL [R1+0x28c4], R3 ;  /* 0x0028c40301007387 */ /* 0x0001e20000100800 */
[----:B-1----:R-:W-:-:S03]  /*33f20*/  IADD3.X R0, R5, UR52, RZ, P0, !PT ;  /* 0x0000003405007c10 */ /* 0x002fc600087fe4ff */
[----:B------:R0:W-:Y:S04]  /*33f30*/  STL [R1+0x28cc], R2 ;  /* 0x0028cc0201007387 */ /* 0x0001e80000100800 */
[----:B------:R0:W-:Y:S02]  /*33f40*/  STL [R1+0x28d4], R0 ;  /* 0x0028d40001007387 */ /* 0x0001e40000100800 */
.L_x_2:
[----:B01----:R-:W2:Y:S01]  /*33f50*/  LDL R0, [R1+0x2064] ;  /* 0x0020640001007983 */ /* 0x003ea20000100800 */
[----:B------:R-:W2:Y:S03]  /*33f60*/  LDC R5, c[0x0][0x230] ;  /* 0x00008c00ff057b82 */ /* 0x000ea60000000800 */
[----:B------:R-:W-:Y:S04]  /*33f70*/  STL [R1+0x51f4], R7 ;  /* 0x0051f40701007387 */ /* 0x000fe80000100800 */
        /* <DEDUP_REMOVED lines=73> */
[----:B------:R-:W-:Y:S01]  /*34410*/  STL [R1+0x5444], R7 ;  /* 0x0054440701007387 */ /* 0x000fe20000100800 */
[----:B--2---:R-:W-:-:S03]  /*34420*/  IMAD R5, R0, -0x80, R5 ;  /* 0xffffff8000057824 */ /* 0x004fc600078e0205 */
        /* <DEDUP_REMOVED lines=372> */
[----:B------:R0:W-:Y:S04]  /*35b70*/  STL [R1+0x58e0], R17 ;  /* 0x0058e01101007387 */ /* 0x0001e80000100800 */
        /* <DEDUP_REMOVED lines=24> */
[----:B------:R-:W2:Y:S04]  /*35d00*/  LDL R3, [R1+0x19f0] ;  /* 0x0019f00001037983 */ /* 0x000ea80000100800 */
[----:B------:R-:W2:Y:S01]  /*35d10*/  LDL R2, [R1+0x19f4] ;  /* 0x0019f40001027983 */ /* 0x000ea20000100800 */
[----:B------:R-:W-:-:S02]  /*35d20*/  ISETP.GT.AND P0, PT, R5, RZ, PT ;  /* 0x000000ff0500720c */ /* 0x000fc40003f04270 */
[----:B0-----:R-:W-:Y:S01]  /*35d30*/  PRMT R17, RZ, 0x7610, R17 ;  /* 0x00007610ff117816 */ /* 0x001fe20000000011 */
[----:B------:R-:W0:Y:S02]  /*35d40*/  S2R R4, SR_TID.X ;  /* 0x0000000000047919 */ /* 0x000e240000002100 */
[----:B0-----:R-:W-:Y:S02]  /*35d50*/  LOP3.LUT R0, R4, 0x3, RZ, 0xc0, !PT ;  /* 0x0000000304007812 */ /* 0x001fe400078ec0ff */
[----:B------:R-:W-:-:S03]  /*35d60*/  SHF.R.U32.HI R13, RZ, 0x2, R4 ;  /* 0x00000002ff0d7819 */ /* 0x000fc60000011604 */
[----:B------:R-:W-:Y:S01]  /*35d70*/  IMAD R0, R0, 0x420, RZ ;  /* 0x0000042000007824 */ /* 0x000fe200078e02ff */
[----:B------:R-:W-:-:S04]  /*35d80*/  SGXT.U32 R13, R13, 0x3 ;  /* 0x000000030d0d781a */ /* 0x000fc80000000000 */
[----:B------:R-:W-:-:S05]  /*35d90*/  LOP3.LUT R13, R0, R13, RZ, 0xfc, !PT ;  /* 0x0000000d000d7212 */ /* 0x000fca00078efcff */
        /* <DEDUP_REMOVED lines=40> */
[----:B--2---:R-:W2:Y:S04]  /*36020*/  @P0 LDG.E.U8 R17, desc[UR48][R2.64] ;  /* 0x0000003002110981 */ /* 0x004ea8000c1e1100 */
        /* <DEDUP_REMOVED lines=206> */
[----:B--2---:R0:W-:Y:S04]  /*36d10*/  STL [R1+0x900], R17 ;  /* 0x0009001101007387 */ /* 0x0041e80000100800 */
[----:B0-----:R-:W2:Y:S04]  /*36d20*/  LDL.LU R17, [R1+0x58e0] ;  /* 0x0058e00001117983 */ /* 0x001ea80000300800 */
[----:B------:R-:W3:Y:S04]  /*36d30*/  LDL R2, [R1+0x19ec] ;  /* 0x0019ec0001027983 */ /* 0x000ee80000100800 */
[----:B------:R-:W3:Y:S01]  /*36d40*/  LDL R3, [R1+0x19f8] ;  /* 0x0019f80001037983 */ /* 0x000ee20000100800 */
[----:B------:R-:W-:-:S02]  /*36d50*/  PRMT R7, RZ, 0x7610, R7 ;  /* 0x00007610ff077816 */ /* 0x000fc40000000007 */
[----:B---3--:R-:W-:-:S04]  /*36d60*/  @P0 LOP3.LUT R3, R3, R2, RZ, 0x3c, !PT ;  /* 0x0000000203030212 */ /* 0x008fc800078e3cff */
[----:B------:R-:W-:-:S04]  /*36d70*/  @P0 LOP3.LUT R2, R3, R2, RZ, 0x3c, !PT ;  /* 0x0000000203020212 */ /* 0x000fc800078e3cff */
[----:B------:R-:W-:-:S05]  /*36d80*/  @P0 LOP3.LUT R3, R3, R2, RZ, 0x3c, !PT ;  /* 0x0000000203030212 */ /* 0x000fca00078e3cff */
[----:B------:R-:W3:Y:S04]  /*36d90*/  @P0 LDG.E.U8 R7, desc[UR48][R2.64] ;  /* 0x0000003002070981 */ /* 0x000ee8000c1e1100 */
[----:B---3--:R0:W-:Y:S04]  /*36da0*/  STL [R1+0x8ec], R7 ;  /* 0x0008ec0701007387 */ /* 0x0081e80000100800 */
[----:B0-----:R-:W3:Y:S04]  /*36db0*/  LDL.LU R7, [R1+0x58dc] ;  /* 0x0058dc0001077983 */ /* 0x001ee80000300800 */
[----:B------:R-:W4:Y:S04]  /*36dc0*/  LDL R2, [R1+0x19e8] ;  /* 0x0019e80001027983 */ /* 0x000f280000100800 */
[----:B------:R-:W4:Y:S01]  /*36dd0*/  LDL R3, [R1+0x19fc] ;  /* 0x0019fc0001037983 */ /* 0x000f220000100800 */
[----:B--2---:R-:W-:-:S02]  /*36de0*/  PRMT R17, RZ, 0x7610, R17 ;  /* 0x00007610ff117816 */ /* 0x004fc40000000011 */
[----:B----4-:R-:W-:-:S04]  /*36df0*/  @P0 LOP3.LUT R3, R3, R2, RZ, 0x3c, !PT ;  /* 0x0000000203030212 */ /* 0x010fc800078e3cff */
[----:B------:R-:W-:-:S04]  /*36e00*/  @P0 LOP3.LUT R2, R3, R2, RZ, 0x3c, !PT ;  /* 0x0000000203020212 */ /* 0x000fc800078e3cff */
[----:B------:R-:W-:-:S05]  /*36e10*/  @P0 LOP3.LUT R3, R3, R2, RZ, 0x3c, !PT ;  /* 0x0000000203030212 */ /* 0x000fca00078e3cff */
[----:B------:R-:W2:Y:S04]  /*36e20*/  @P0 LDG.E.U8 R17, desc[UR48][R2.64] ;  /* 0x0000003002110981 */ /* 0x000ea8000c1e1100 */
[----:B--2---:R0:W-:Y:S04]  /*36e30*/  STL [R1+0x8e8], R17 ;  /* 0x0008e81101007387 */ /* 0x0041e80000100800 */
[----:B0-----:R-:W2:Y:S04]  /*36e40*/  LDL.LU R17, [R1+0x58d8] ;  /* 0x0058d80001117983 */ /* 0x001ea80000300800 */
[----:B------:R-:W4:Y:S04]  /*36e50*/  LDL R2, [R1+0x19e4] ;  /* 0x0019e40001027983 */ /* 0x000f280000100800 */
[----:B------:R-:W4:Y:S01]  /*36e60*/  LDL R3, [R1+0x1a00] ;  /* 0x001a000001037983 */ /* 0x000f220000100800 */
[----:B---3--:R-:W-:-:S02]  /*36e70*/  PRMT R7, RZ, 0x7610, R7 ;  /* 0x00007610ff077816 */ /* 0x008fc40000000007 */
[----:B----4-:R-:W-:-:S04]  /*36e80*/  @P0 LOP3.LUT R3, R3, R2, RZ, 0x3c, !PT ;  /* 0x0000000203030212 */ /* 0x010fc800078e3cff */
[----:B------:R-:W-:-:S04]  /*36e90*/  @P0 LOP3.LUT R2, R3, R2, RZ, 0x3c, !PT ;  /* 0x0000000203020212 */ /* 0x000fc800078e3cff */
[----:B------:R-:W-:-:S05]  /*36ea0*/  @P0 LOP3.LUT R3, R3, R2, RZ, 0x3c, !PT ;  /* 0x0000000203030212 */ /* 0x000fca00078e3cff */
[----:B------:R-:W3:Y:S01]  /*36eb0*/  @P0 LDG.E.U8 R7, desc[UR48][R2.64] ;  /* 0x0000003002070981 */ /* 0x000ee2000c1e1100 */
[----:B------:R-:W-:-:S03]  /*36ec0*/  ISETP.GT.AND P1, PT, R5, 0x1, PT ;  /* 0x000000010500780c */ /* 0x000fc60003f24270 */
        /* <DEDUP_REMOVED lines=4087> */
[----:B------:R0:W3:Y:S04]  /*46e40*/  @P1 LDG.E.U8 R7, desc[UR48][R2.64] ;  /* 0x0000003002071981 */ /* 0x0000e8000c1e1100 */
[----:B------:R-:W0:Y:S04]  /*46e50*/  LDL R2, [R1+0x3b30] ;  /* 0x003b300001027983 */ /* 0x000e280000100800 */
[----:B------:R-:W0:Y:S01]  /*46e60*/  LDL R3, [R1+0x3b34] ;  /* 0x003b340001037983 */ /* 0x000e220000100800 */
[----:B------:R-:W-:Y:S02]  /*46e70*/  PRMT R6, RZ, 0x7610, R6 ;  /* 0x00007610ff067816 */ /* 0x000fe40000000006 */
[----:B0-----:R-:W-:-:S04]  /*46e80*/  @P1 LOP3.LUT R3, R3, R2, RZ, 0x3c, !PT ;  /* 0x0000000203031212 */ /* 0x001fc800078e3cff */
[----:B------:R-:W-:-:S04]  /*46e90*/  @P1 LOP3.LUT R2, R3, R2, RZ, 0x3c, !PT ;  /* 0x0000000203021212 */ /* 0x000fc800078e3cff */
[----:B------:R-:W-:-:S05]  /*46ea0*/  @P1 LOP3.LUT R3, R3, R2, RZ, 0x3c, !PT ;  /* 0x0000000203031212 */ /* 0x000fca00078e3cff */
[----:B------:R-:W4:Y:S04]  /*46eb0*/  @P1 LDG.E.U8 R6, desc[UR48][R2.64] ;  /* 0x0000003002061981 */ /* 0x000f28000c1e1100 */
[----:B---3--:R0:W-:Y:S04]  /*46ec0*/  STL [R1+0xac], R7 ;  /* 0x0000ac0701007387 */ /* 0x0081e80000100800 */
[----:B0-----:R-:W3:Y:S04]  /*46ed0*/  LDL R7, [R1+0x3b0c] ;  /* 0x003b0c0001077983 */ /* 0x001ee80000100800 */
[----:B----4-:R0:W-:Y:S04]  /*46ee0*/  STL [R1+0xa8], R6 ;  /* 0x0000a80601007387 */ /* 0x0101e80000100800 */
[----:B0-----:R-:W4:Y:S04]  /*46ef0*/  LDL.LU R6, [R1+0x51ec] ;  /* 0x0051ec0001067983 */ /* 0x001f280000300800 */
[----:B------:R-:W5:Y:S04]  /*46f00*/  LDL R2, [R1+0x3b28] ;  /* 0x003b280001027983 */ /* 0x000f680000100800 */
[----:B------:R-:W5:Y:S01]  /*46f10*/  LDL R3, [R1+0x3b2c] ;  /* 0x003b2c0001037983 */ /* 0x000f620000100800 */
[----:B--2---:R-:W-:-:S02]  /*46f20*/  PRMT R17, RZ, 0x7610, R17 ;  /* 0x00007610ff117816 */ /* 0x004fc40000000011 */
[----:B-----5:R-:W-:-:S04]  /*46f30*/  @P1 LOP3.LUT R3, R3, R2, RZ, 0x3c, !PT ;  /* 0x0000000203031212 */ /* 0x020fc800078e3cff */
[----:B------:R-:W-:-:S04]  /*46f40*/  @P1 LOP3.LUT R2, R3, R2, RZ, 0x3c, !PT ;  /* 0x0000000203021212 */ /* 0x000fc800078e3cff */
[----:B------:R-:W-:-:S05]  /*46f50*/  @P1 LOP3.LUT R3, R3, R2, RZ, 0x3c, !PT ;  /* 0x0000000203031212 */ /* 0x000fca00078e3cff */
[----:B------:R-:W2:Y:S01]  /*46f60*/  @P1 LDG.E.U8 R17, desc[UR48][R2.64] ;  /* 0x0000003002111981 */ /* 0x000ea2000c1e1100 */
[----:B------:R-:W-:-:S03]  /*46f70*/  ISETP.GT.AND P0, PT, R5, 0x6e, PT ;  /* 0x0000006e0500780c */ /* 0x000fc60003f04270 */
[----:B--2---:R0:W-:Y:S04]  /*46f80*/  STL [R1+0xa4], R17 ;  /* 0x0000a41101007387 */ /* 0x0041e80000100800 */
[----:B0-----:R-:W2:Y:S04]  /*46f90*/  LDL.LU R17, [R1+0x51e8] ;  /* 0x0051e80001117983 */ /* 0x001ea80000300800 */
[----:B------:R-:W5:Y:S04]  /*46fa0*/  LDL R2, [R1+0x3b20] ;  /* 0x003b200001027983 */ /* 0x000f680000100800 */
[----:B------:R-:W5:Y:S01]  /*46fb0*/  LDL R3, [R1+0x3b24] ;  /* 0x003b240001037983 */ /* 0x000f620000100800 */
[----:B----4-:R-:W-:-:S02]  /*46fc0*/  PRMT R6, RZ, 0x7610, R6 ;  /* 0x00007610ff067816 */ /* 0x010fc40000000006 */
[----:B-----5:R-:W-:-:S04]  /*46fd0*/  @P0 LOP3.LUT R3, R3, R2, RZ, 0x3c, !PT ;  /* 0x0000000203030212 */ /* 0x020fc800078e3cff */
[----:B------:R-:W-:-:S04]  /*46fe0*/  @P0 LOP3.LUT R2, R3, R2, RZ, 0x3c, !PT ;  /* 0x0000000203020212 */ /* 0x000fc800078e3cff */
[----:B------:R-:W-:-:S05]  /*46ff0*/  @P0 LOP3.LUT R3, R3, R2, RZ, 0x3c, !PT ;  /* 0x0000000203030212 */ /* 0x000fca00078e3cff */
[----:B------:R-:W4:Y:S04]  /*47000*/  @P0 LDG.E.U8 R6, desc[UR48][R2.64] ;  /* 0x0000003002060981 */ /* 0x000f28000c1e1100 */
        /* <DEDUP_REMOVED lines=8> */
[----:B------:R-:W2:Y:S04]  /*47090*/  @P0 LDG.E.U8 R17, desc[UR48][R2.64] ;  /* 0x0000003002110981 */ /* 0x000ea8000c1e1100 */
        /* <DEDUP_REMOVED lines=8> */
[----:B------:R-:W4:Y:S01]  /*47120*/  @P0 LDG.E.U8 R6, desc[UR48][R2.64] ;  /* 0x0000003002060981 */ /* 0x000f22000c1e1100 */
[----:B--2---:R-:W-:-:S03]  /*47130*/  PRMT R17, RZ, 0x7610, R17 ;  /* 0x00007610ff117816 */ /* 0x004fc60000000011 */
[----:B----4-:R0:W-:Y:S04]  /*47140*/  STL [R1+0x98], R6 ;  /* 0x0000980601007387 */ /* 0x0101e80000100800 */
[----:B0-----:R-:W2:Y:S04]  /*47150*/  LDL.LU R6, [R1+0x51dc] ;  /* 0x0051dc0001067983 */ /* 0x001ea80000300800 */
[----:B------:R-:W4:Y:S01]  /*47160*/  LDL R3, [R1+0x3b08] ;  /* 0x003b080001037983 */ /* 0x000f220000100800 */
[----:B---3--:R-:W-:-:S03]  /*47170*/  @P0 IMAD.MOV.U32 R2, RZ, RZ, R7 ;  /* 0x000000ffff020224 */ /* 0x008fc600078e0007 */
[----:B------:R-:W3:Y:S04]  /*47180*/  LDL R7, [R1+0x39c4] ;  /* 0x0039c40001077983 */ /* 0x000ee80000100800 */
[----:B----4-:R-:W4:Y:S01]  /*47190*/  @P0 LDG.E.U8 R17, desc[UR48][R2.64] ;  /* 0x0000003002110981 */ /* 0x010f22000c1e1100 */
[----:B------:R-:W-:-:S03]  /*471a0*/  ISETP.GT.AND P1, PT, R5, 0x71, PT ;  /* 0x000000710500780c */ /* 0x000fc60003f24270 */
        /* <DEDUP_REMOVED lines=13> */
[----:B------:R-:W-:-:S02]  /*47280*/  PRMT R16, RZ, 0x7610, R16 ;  /* 0x00007610ff107816 */ /* 0x000fc40000000010 */
[----:B-----5:R-:W-:-:S04]  /*47290*/  @P1 LOP3.LUT R3, R3, R2, RZ, 0x3c, !PT ;  /* 0x0000000203031212 */ /* 0x020fc800078e3cff */
[----:B------:R-:W-:-:S04]  /*472a0*/  @P1 LOP3.LUT R2, R3, R2, RZ, 0x3c, !PT ;  /* 0x0000000203021212 */ /* 0x000fc800078e3cff */
[----:B------:R-:W-:-:S05]  /*472b0*/  @P1 LOP3.LUT R3, R3, R2, RZ, 0x3c, !PT ;  /* 0x0000000203031212 */ /* 0x000fca00078e3cff */
[----:B------:R-:W5:Y:S04]  /*472c0*/  @P1 LDG.E.U8 R16, desc[UR48][R2.64] ;  /* 0x0000003002101981 */ /* 0x000f68000c1e1100 */
[----:B-----5:R0:W-:Y:S04]  /*472d0*/  STL [R1+0x8c], R16 ;  /* 0x00008c1001007387 */ /* 0x0201e80000100800 */
[----:B0-----:R-:W5:Y:S04]  /*472e0*/  LDL.LU R16, [R1+0x51d0] ;  /* 0x0051d00001107983 */ /* 0x001f680000300800 */
        /* <DEDUP_REMOVED lines=11> */
[----:B------:R-:W-:-:S02]  /*473a0*/  PRMT R18, RZ, 0x7610, R18 ;  /* 0x00007610ff127816 */ /* 0x000fc40000000012 */
[----:B----4-:R-:W-:-:S04]  /*473b0*/  @P1 LOP3.LUT R3, R3, R2, RZ, 0x3c, !PT ;  /* 0x0000000203031212 */ /* 0x010fc800078e3cff */
[----:B------:R-:W-:-:S04]  /*473c0*/  @P1 LOP3.LUT R2, R3, R2, RZ, 0x3c, !PT ;  /* 0x0000000203021212 */ /* 0x000fc800078e3cff */
[----:B------:R-:W-:-:S05]  /*473d0*/  @P1 LOP3.LUT R3, R3, R2, RZ, 0x3c, !PT ;  /* 0x0000000203031212 */ /* 0x000fca00078e3cff */
[----:B------:R-:W4:Y:S01]  /*473e0*/  @P1 LDG.E.U8 R18, desc[UR48][R2.64] ;  /* 0x0000003002121981 */ /* 0x000f22000c1e1100 */
[----:B------:R-:W-:Y:S02]  /*473f0*/  ISETP.GT.AND P2, PT, R5, 0x79, PT ;  /* 0x000000790500780c */ /* 0x000fe40003f44270 */
[----:B------:R-:W-:Y:S01]  /*47400*/  PRMT R11, RZ, 0x7610, R11 ;  /* 0x00007610ff0b7816 */ /* 0x000fe2000000000b */
[----:B----4-:R0:W-:Y:S04]  /*47410*/  STL [R1+0x84], R18 ;  /* 0x0000841201007387 */ /* 0x0101e80000100800 */
[----:B0-----:R-:W4:Y:S04]  /*47420*/  LDL.LU R18, [R1+0x51c8] ;  /* 0x0051c80001127983 */ /* 0x001f280000300800 */
[----:B------:R-:W2:Y:S02]  /*47430*/  LDL R3, [R1+0x39c0] ;  /* 0x0039c00001037983 */ /* 0x000ea40000100800 */
[----:B------:R-:W-:-:S02]  /*47440*/  @P2 IMAD.MOV.U32 R2, RZ, RZ, R7 ;  /* 0x000000ffff022224 */ /* 0x000fc400078e0007 */
[----:B------:R-:W5:Y:S04]  /*47450*/  LDL R7, [R1+0x3afc] ;  /* 0x003afc0001077983 */ /* 0x000f680000100800 */
[----:B--2---:R-:W2:Y:S04]  /*47460*/  @P2 LDG.E.U8 R11, desc[UR48][R2.64] ;  /* 0x00000030020b2981 */ /* 0x004ea8000c1e1100 */
        /* <DEDUP_REMOVED lines=22> */
[----:B------:R-:W-:-:S02]  /*475d0*/  PRMT R9, RZ, 0x7610, R9 ;  /* 0x00007610ff097816 */ /* 0x000fc40000000009 */
[----:B-----5:R-:W-:-:S04]  /*475e0*/  @P2 LOP3.LUT R3, R3, R2, RZ, 0x3c, !PT ;  /* 0x0000000203032212 */ /* 0x020fc800078e3cff */
[----:B------:R-:W-:-:S04]  /*475f0*/  @P2 LOP3.LUT R2, R3, R2, RZ, 0x3c, !PT ;  /* 0x0000000203022212 */ /* 0x000fc800078e3cff */
[----:B------:R-:W-:-:S05]  /*47600*/  @P2 LOP3.LUT R3, R3, R2, RZ, 0x3c, !PT ;  /* 0x0000000203032212 */ /* 0x000fca00078e3cff */
[----:B------:R-:W5:Y:S01]  /*47610*/  @P2 LDG.E.U8 R9, desc[UR48][R2.64] ;  /* 0x0000003002092981 */ /* 0x000f62000c1e1100 */
[----:B------:R-:W-:-:S03]  /*47620*/  ISETP.GT.AND P0, PT, R5, 0x6f, PT ;  /* 0x0000006f0500780c */ /* 0x000fc60003f04270 */
[----:B-----5:R0:W-:Y:S04]  /*47630*/  STL [R1+0x68], R9 ;  /* 0x0000680901007387 */ /* 0x0201e80000100800 */
[----:B0-----:R-:W5:Y:S04]  /*47640*/  LDL.LU R9, [R1+0x51bc] ;  /* 0x0051bc0001097983 */ /* 0x001f680000300800 */
[----:B------:R-:W2:Y:S04]  /*47650*/  LDL R2, [R1+0x3b00] ;  /* 0x003b000001027983 */ /* 0x000ea80000100800 */
[----:B------:R-:W2:Y:S01]  /*47660*/  LDL R3, [R1+0x3b04] ;  /* 0x003b040001037983 */ /* 0x000ea20000100800 */
[----:B------:R-:W-:-:S02]  /*47670*/  PRMT R8, RZ, 0x7610, R8 ;  /* 0x00007610ff087816 */ /* 0x000fc40000000008 */
[----:B--2---:R-:W-:-:S04]  /*47680*/  @P0 LOP3.LUT R3, R3, R2, RZ, 0x3c, !PT ;  /* 0x0000000203030212 */ /* 0x004fc800078e3cff */
[----:B------:R-:W-:-:S04]  /*47690*/  @P0 LOP3.LUT R2, R3, R2, RZ, 0x3c, !PT ;  /* 0x0000000203020212 */ /* 0x000fc800078e3cff */
[----:B------:R-:W-:-:S05]  /*476a0*/  @P0 LOP3.LUT R3, R3, R2, RZ, 0x3c, !PT ;  /* 0x0000000203030212 */ /* 0x000fca00078e3cff */
[----:B------:R-:W2:Y:S01]  /*476b0*/  @P0 LDG.E.U8 R8, desc[UR48][R2.64] ;  /* 0x0000003002080981 */ /* 0x000ea2000c1e1100 */
[----:B------:R-:W-:-:S03]  /*476c0*/  PRMT R6, RZ, 0x7610, R6 ;  /* 0x00007610ff067816 */ /* 0x000fc60000000006 */
[----:B--2---:R0:W-:Y:S04]  /*476d0*/  STL [R1+0x78], R8 ;  /* 0x0000780801007387 */ /* 0x0041e80000100800 */
[----:B0-----:R-:W2:Y:S04]  /*476e0*/  LDL.LU R8, [R1+0x51b8] ;  /* 0x0051b80001087983 */ /* 0x001ea80000300800 */
[----:B------:R-:W3:Y:S01]  /*476f0*/  LDL R3, [R1+0x3af8] ;  /* 0x003af80001037983 */ /* 0x000ee20000100800 */
[----:B------:R-:W-:Y:S01]  /*47700*/  @P0 IMAD.MOV.U32 R2, RZ, RZ, R7 ;  /* 0x000000ffff020224 */ /* 0x000fe200078e0007 */
[----:B------:R-:W-:-:S02]  /*47710*/  PRMT R16, RZ, 0x7610, R16 ;  /* 0x00007610ff107816 */ /* 0x000fc40000000010 */
[----:B------:R-:W4:Y:S04]  /*47720*/  LDL R7, [R1+0x3a90] ;  /* 0x003a900001077983 */ /* 0x000f280000100800 */
[----:B---3--:R0:W3:Y:S04]  /*47730*/  @P0 LDG.E.U8 R6, desc[UR48][R2.64] ;  /* 0x0000003002060981 */ /* 0x0080e8000c1e1100 */
[----:B------:R-:W5:Y:S01]  /*47740*/  LDL R3, [R1+0x3af0] ;  /* 0x003af00001037983 */ /* 0x000f620000100800 */
[----:B0-----:R-:W-:-:S03]  /*47750*/  @P0 IMAD.MOV.U32 R2, RZ, RZ, R17 ;  /* 0x000000ffff020224 */ /* 0x001fc600078e0011 */
[----:B---3--:R0:W-:Y:S01]  /*47760*/  STL [R1+0x70], R6 ;  /* 0x0000700601007387 */ /* 0x0081e20000100800 */
[----:B------:R-:W-:-:S03]  /*47770*/  PRMT R15, RZ, 0x7610, R15 ;  /* 0x00007610ff0f7816 */ /* 0x000fc6000000000f */
[----:B------:R-:W3:Y:S04]  /*47780*/  LDL R17, [R1+0x3a88] ;  /* 0x003a880001117983 */ /* 0x000ee80000100800 */
[----:B-----5:R1:W5:Y:S04]  /*47790*/  @P0 LDG.E.U8 R16, desc[UR48][R2.64] ;  /* 0x0000003002100981 */ /* 0x020368000c1e1100 */
[----:B0-----:R-:W2:Y:S04]  /*477a0*/  LDL R6, [R1+0x3a94] ;  /* 0x003a940001067983 */ /* 0x001ea80000100800 */
[----:B------:R-:W1:Y:S04]  /*477b0*/  LDL R2, [R1+0x3ae8] ;  /* 0x003ae80001027983 */ /* 0x000e680000100800 */
[----:B------:R-:W1:Y:S02]  /*477c0*/  LDL R3, [R1+0x3aec] ;  /* 0x003aec0001037983 */ /* 0x000e640000100800 */
[----:B-1----:R-:W-:-:S04]  /*477d0*/  @P0 LOP3.LUT R3, R3, R2, RZ, 0x3c, !PT ;  /* 0x0000000203030212 */ /* 0x002fc800078e3cff */
[----:B------:R-:W-:-:S04]  /*477e0*/  @P0 LOP3.LUT R2, R3, R2, RZ, 0x3c, !PT ;  /* 0x0000000203020212 */ /* 0x000fc800078e3cff */
[----:B------:R-:W-:-:S05]  /*477f0*/  @P0 LOP3.LUT R3, R3, R2, RZ, 0x3c, !PT ;  /* 0x0000000203030212 */ /* 0x000fca00078e3cff */
[----:B------:R-:W4:Y:S04]  /*47800*/  @P0 LDG.E.U8 R15, desc[UR48][R2.64] ;  /* 0x00000030020f0981 */ /* 0x000f28000c1e1100 */
[----:B-----5:R0:W-:Y:S04]  /*47810*/  STL [R1+0x6c], R16 ;  /* 0x00006c1001007387 */ /* 0x0201e80000100800 */
[----:B0-----:R-:W5:Y:S04]  /*47820*/  LDL R16, [R1+0x3a8c] ;  /* 0x003a8c0001107983 */ /* 0x001f680000100800 */
[----:B----4-:R0:W-:Y:S04]  /*47830*/  STL [R1+0x64], R15 ;  /* 0x0000640f01007387 */ /* 0x0101e80000100800 */
[----:B0-----:R-:W4:Y:S04]  /*47840*/  LDL.LU R15, [R1+0x51b4] ;  /* 0x0051b400010f7983 */ /* 0x001f280000300800 */
[----:B------:R-:W3:Y:S04]  /*47850*/  LDL R2, [R1+0x3aa0] ;  /* 0x003aa00001027983 */ /* 0x000ee80000100800 */
[----:B------:R-:W3:Y:S01]  /*47860*/  LDL R3, [R1+0x3aa4] ;  /* 0x003aa40001037983 */ /* 0x000ee20000100800 */
[----:B------:R-:W-:-:S02]  /*47870*/  ISETP.GT.AND P1, PT, R5, 0x72, PT ;  /* 0x000000720500780c */ /* 0x000fc40003f24270 */
[----:B------:R-:W-:-:S11]  /*47880*/  PRMT R14, RZ, 0x7610, R14 ;  /* 0x00007610ff0e7816 */ /* 0x000fd6000000000e */
[----:B---3--:R-:W-:-:S04]  /*47890*/  @P1 LOP3.LUT R3, R3, R2, RZ, 0x3c, !PT ;  /* 0x0000000203031212 */ /* 0x008fc800078e3cff */
[----:B------:R-:W-:-:S04]  /*478a0*/  @P1 LOP3.LUT R2, R3, R2, RZ, 0x3c, !PT ;  /* 0x0000000203021212 */ /* 0x000fc800078e3cff */
[----:B------:R-:W-:-:S05]  /*478b0*/  @P1 LOP3.LUT R3, R3, R2, RZ, 0x3c, !PT ;  /* 0x0000000203031212 */ /* 0x000fca00078e3cff */
[----:B------:R-:W3:Y:S04]  /*478c0*/  @P1 LDG.E.U8 R14, desc[UR48][R2.64] ;  /* 0x00000030020e1981 */ /* 0x000ee8000c1e1100 */
[----:B---3--:R0:W-:Y:S04]  /*478d0*/  STL [R1+0x60], R14 ;  /* 0x0000600e01007387 */ /* 0x0081e80000100800 */
[----:B0-----:R-:W3:Y:S04]  /*478e0*/  LDL.LU R14, [R1+0x51b0] ;  /* 0x0051b000010e7983 */ /* 0x001ee80000300800 */
[----:B------:R-:W2:Y:S04]  /*478f0*/  LDL R2, [R1+0x3a98] ;  /* 0x003a980001027983 */ /* 0x000ea80000100800 */
[----:B------:R-:W2:Y:S01]  /*47900*/  LDL R3, [R1+0x3a9c] ;  /* 0x003a9c0001037983 */ /* 0x000ea20000100800 */
[----:B------:R-:W-:-:S02]  /*47910*/  PRMT R12, RZ, 0x7610, R12 ;  /* 0x00007610ff0c7816 */ /* 0x000fc4000000000c */
[----:B------:R-:W-:Y:S02]  /*47920*/  PRMT R19, RZ, 0x7610, R19 ;  /* 0x00007610ff137816 */ /* 0x000fe40000000013 */
[----:B--2---:R-:W-:-:S04]  /*47930*/  @P1 LOP3.LUT R3, R3, R2, RZ, 0x3c, !PT ;  /* 0x0000000203031212 */ /* 0x004fc800078e3cff */
[----:B------:R-:W-:-:S04]  /*47940*/  @P1 LOP3.LUT R2, R3, R2, RZ, 0x3c, !PT ;  /* 0x0000000203021212 */ /* 0x000fc800078e3cff */
[----:B------:R-:W-:-:S05]  /*47950*/  @P1 LOP3.LUT R3, R3, R2, RZ, 0x3c, !PT ;  /* 0x0000000203031212 */ /* 0x000fca00078e3cff */
[----:B------:R0:W2:Y:S02]  /*47960*/  @P1 LDG.E.U8 R12, desc[UR48][R2.64] ;  /* 0x00000030020c1981 */ /* 0x0000a4000c1e1100 */
[----:B0-----:R-:W-:Y:S02]  /*47970*/  @P1 IMAD.MOV.U32 R2, RZ, RZ, R6 ;  /* 0x000000ffff021224 */ /* 0x001fe400078e0006 */
[----:B------:R-:W-:-:S05]  /*47980*/  @P1 IMAD.MOV.U32 R3, RZ, RZ, R7 ;  /* 0x000000ffff031224 */ /* 0x000fca00078e0007 */
[----:B------:R5:W4:Y:S01]  /*47990*/  @P1 LDG.E.U8 R19, desc[UR48][R2.64] ;  /* 0x0000003002131981 */ /* 0x000b22000c1e1100 */
[----:B------:R-:W-:Y:S01]  /*479a0*/  PRMT R18, RZ, 0x7610, R18 ;  /* 0x00007610ff127816 */ /* 0x000fe20000000012 */
[----:B-----5:R-:W-:Y:S02]  /*479b0*/  @P1 IMAD.MOV.U32 R2, RZ, RZ, R16 ;  /* 0x000000ffff021224 */ /* 0x020fe400078e0010 */
[----:B------:R-:W-:-:S05]  /*479c0*/  @P1 IMAD.MOV.U32 R3, RZ, RZ, R17 ;  /* 0x000000ffff031224 */ /* 0x000fca00078e0011 */
[----:B------:R-:W5:Y:S04]  /*479d0*/  @P1 LDG.E.U8 R18, desc[UR48][R2.64] ;  /* 0x0000003002121981 */ /* 0x000f68000c1e1100 */
[----:B--2---:R0:W-:Y:S04]  /*479e0*/  STL [R1+0x5c], R12 ;  /* 0x00005c0c01007387 */ /* 0x0041e80000100800 */
[----:B0-----:R-:W2:Y:S04]  /*479f0*/  LDL.LU R12, [R1+0x51ac] ;  /* 0x0051ac00010c7983 */ /* 0x001ea80000300800 */
[----:B------:R-:W3:Y:S04]  /*47a00*/  LDL R7, [R1+0x3a70] ;  /* 0x003a700001077983 */ /* 0x000ee80000100800 */
[----:B------:R-:W2:Y:S04]  /*47a10*/  LDL R6, [R1+0x3a74] ;  /* 0x003a740001067983 */ /* 0x000ea80000100800 */
[----:B----4-:R-:W-:Y:S04]  /*47a20*/  STL [R1+0x5134], R19 ;  /* 0x0051341301007387 */ /* 0x010fe80000100800 */
[----:B------:R-:W4:Y:S04]  /*47a30*/  LDL R2, [R1+0x3a80] ;  /* 0x003a800001027983 */ /* 0x000f280000100800 */
[----:B------:R-:W4:Y:S01]  /*47a40*/  LDL R3, [R1+0x3a84] ;  /* 0x003a840001037983 */ /* 0x000f220000100800 */
[----:B------:R-:W-:-:S02]  /*47a50*/  ISETP.GT.AND P0, PT, R5, 0x73, PT ;  /* 0x000000730500780c */ /* 0x000fc40003f04270 */
[----:B------:R-:W-:Y:S01]  /*47a60*/  PRMT R11, RZ, 0x7610, R11 ;  /* 0x00007610ff0b7816 */ /* 0x000fe2000000000b */
[----:B------:R-:W3:Y:S04]  /*47a70*/  LDL R17, [R1+0x3a68] ;  /* 0x003a680001117983 */ /* 0x000ee80000100800 */
[----:B------:R-:W3:Y:S04]  /*47a80*/  LDL R16, [R1+0x3a6c] ;  /* 0x003a6c0001107983 */ /* 0x000ee80000100800 */
[----:B-----5:R-:W-:Y:S02]  /*47a90*/  STL [R1+0x5138], R18 ;  /* 0x0051381201007387 */ /* 0x020fe40000100800 */
[----:B----4-:R-:W-:-:S04]  /*47aa0*/  @P0 LOP3.LUT R3, R3, R2, RZ, 0x3c, !PT ;  /* 0x0000000203030212 */ /* 0x010fc800078e3cff */
[----:B------:R-:W-:-:S04]  /*47ab0*/  @P0 LOP3.LUT R2, R3, R2, RZ, 0x3c, !PT ;  /* 0x0000000203020212 */ /* 0x000fc800078e3cff */
[----:B------:R-:W-:-:S05]  /*47ac0*/  @P0 LOP3.LUT R3, R3, R2, RZ, 0x3c, !PT ;  /* 0x0000000203030212 */ /* 0x000fca00078e3cff */
[----:B------:R0:W4:Y:S04]  /*47ad0*/  @P0 LDG.E.U8 R11, desc[UR48][R2.64] ;  /* 0x00000030020b0981 */ /* 0x000128000c1e1100 */
[----:B------:R-:W0:Y:S04]  /*47ae0*/  LDL R2, [R1+0x3a78] ;  /* 0x003a780001027983 */ /* 0x000e280000100800 */
[----:B------:R-:W0:Y:S01]  /*47af0*/  LDL R3, [R1+0x3a7c] ;  /* 0x003a7c0001037983 */ /* 0x000e220000100800 */
[----:B------:R-:W-:Y:S02]  /*47b00*/  PRMT R10, RZ, 0x7610, R10 ;  /* 0x00007610ff0a7816 */ /* 0x000fe4000000000a */
[----:B------:R-:W-:-:S02]  /*47b10*/  PRMT R9, RZ, 0x7610, R9 ;  /* 0x00007610ff097816 */ /* 0x000fc40000000009 */
[----:B0-----:R-:W-:-:S04]  /*47b20*/  @P0 LOP3.LUT R3, R3, R2, RZ, 0x3c, !PT ;  /* 0x0000000203030212 */ /* 0x001fc800078e3cff */
[----:B------:R-:W-:-:S04]  /*47b30*/  @P0 LOP3.LUT R2, R3, R2, RZ, 0x3c, !PT ;  /* 0x0000000203020212 */ /* 0x000fc800078e3cff */
[----:B------:R-:W-:-:S05]  /*47b40*/  @P0 LOP3.LUT R3, R3, R2, RZ, 0x3c, !PT ;  /* 0x0000000203030212 */ /* 0x000fca00078e3cff */
[----:B------:R2:W5:Y:S02]  /*47b50*/  @P0 LDG.E.U8 R10, desc[UR48][R2.64] ;  /* 0x00000030020a0981 */ /* 0x000564000c1e1100 */
[----:B--2---:R-:W-:Y:S02]  /*47b60*/  @P0 IMAD.MOV.U32 R2, RZ, RZ, R6 ;  /* 0x000000ffff020224 */ /* 0x004fe400078e0006 */
[----:B---3--:R-:W-:-:S05]  /*47b70*/  @P0 IMAD.MOV.U32 R3, RZ, RZ, R7 ;  /* 0x000000ffff030224 */ /* 0x008fca00078e0007 */
[----:B------:R0:W2:Y:S01]  /*47b80*/  @P0 LDG.E.U8 R9, desc[UR48][R2.64] ;  /* 0x0000003002090981 */ /* 0x0000a2000c1e1100 */
[----:B------:R-:W-:-:S03]  /*47b90*/  PRMT R8, RZ, 0x7610, R8 ;  /* 0x00007610ff087816 */ /* 0x000fc60000000008 */
[----:B----4-:R-:W-:Y:S01]  /*47ba0*/  STL [R1+0x5124], R11 ;  /* 0x0051240b01007387 */ /* 0x010fe20000100800 */
[----:B0-----:R-:W-:Y:S02]  /*47bb0*/  @P0 IMAD.MOV.U32 R2, RZ, RZ, R16 ;  /* 0x000000ffff020224 */ /* 0x001fe400078e0010 */
[----:B------:R-:W-:-:S05]  /*47bc0*/  @P0 IMAD.MOV.U32 R3, RZ, RZ, R17 ;  /* 0x000000ffff030224 */ /* 0x000fca00078e0011 */
[----:B------:R0:W3:Y:S04]  /*47bd0*/  @P0 LDG.E.U8 R8, desc[UR48][R2.64] ;  /* 0x0000003002080981 */ /* 0x0000e8000c1e1100 */
[----:B-----5:R-:W-:Y:S04]  /*47be0*/  STL [R1+0x5128], R10 ;  /* 0x0051280a01007387 */ /* 0x020fe80000100800 */
[----:B------:R-:W4:Y:S04]  /*47bf0*/  LDL R7, [R1+0x3a48] ;  /* 0x003a480001077983 */ /* 0x000f280000100800 */
[----:B------:R-:W4:Y:S04]  /*47c00*/  LDL R6, [R1+0x3a4c] ;  /* 0x003a4c0001067983 */ /* 0x000f280000100800 */
[----:B--2---:R-:W-:Y:S04]  /*47c10*/  STL [R1+0x512c], R9 ;  /* 0x00512c0901007387 */ /* 0x004fe80000100800 */
[----:B------:R-:W0:Y:S04]  /*47c20*/  LDL R2, [R1+0x3a60] ;  /* 0x003a600001027983 */ /* 0x000e280000100800 */
[----:B------:R-:W0:Y:S01]  /*47c30*/  LDL R3, [R1+0x3a64] ;  /* 0x003a640001037983 */ /* 0x000e220000100800 */
[----:B------:R-:W-:-:S02]  /*47c40*/  ISETP.GT.AND P1, PT, R5, 0x74, PT ;  /* 0x000000740500780c */ /* 0x000fc40003f24270 */
[----:B------:R-:W-:Y:S01]  /*47c50*/  PRMT R29, RZ, 0x7610, R29 ;  /* 0x00007610ff1d7816 */ /* 0x000fe2000000001d */
[----:B------:R-:W2:Y:S04]  /*47c60*/  LDL R17, [R1+0x39a0] ;  /* 0x0039a00001117983 */ /* 0x000ea80000100800 */
[----:B------:R-:W5:Y:S06]  /*47c70*/  LDL R16, [R1+0x39a4] ;  /* 0x0039a40001107983 */ /* 0x000f6c0000100800 */
[----:B0-----:R-:W-:-:S04]  /*47c80*/  @P1 LOP3.LUT R3, R3, R2, RZ, 0x3c, !PT ;  /* 0x0000000203031212 */ /* 0x001fc800078e3cff */
[----:B------:R-:W-:-:S04]  /*47c90*/  @P1 LOP3.LUT R2, R3, R2, RZ, 0x3c, !PT ;  /* 0x0000000203021212 */ /* 0x000fc800078e3cff */
[----:B------:R-:W-:-:S05]  /*47ca0*/  @P1 LOP3.LUT R3, R3, R2, RZ, 0x3c, !PT ;  /* 0x0000000203031212 */ /* 0x000fca00078e3cff */
[----:B------:R-:W4:Y:S04]  /*47cb0*/  @P1 LDG.E.U8 R29, desc[UR48][R2.64] ;  /* 0x00000030021d1981 */ /* 0x000f28000c1e1100 */
[----:B---3--:R-:W-:Y:S04]  /*47cc0*/  STL [R1+0x5130], R8 ;  /* 0x0051300801007387 */ /* 0x008fe80000100800 */
[----:B----4-:R0:W-:Y:S04]  /*47cd0*/  STL [R1+0x58], R29 ;  /* 0x0000581d01007387 */ /* 0x0101e80000100800 */
[----:B0-----:R-:W3:Y:S04]  /*47ce0*/  LDL.LU R29, [R1+0x51a8] ;  /* 0x0051a800011d7983 */ /* 0x001ee80000300800 */
[----:B------:R-:W4:Y:S04]  /*47cf0*/  LDL R2, [R1+0x3a58] ;  /* 0x003a580001027983 */ /* 0x000f280000100800 */
[----:B------:R-:W4:Y:S01]  /*47d00*/  LDL R3, [R1+0x3a5c] ;  /* 0x003a5c0001037983 */ /* 0x000f220000100800 */
[----:B------:R-:W-:-:S02]  /*47d10*/  PRMT R28, RZ, 0x7610, R28 ;  /* 0x00007610ff1c7816 */ /* 0x000fc4000000001c */
[----:B----4-:R-:W-:-:S04]  /*47d20*/  @P1 LOP3.LUT R3, R3, R2, RZ, 0x3c, !PT ;  /* 0x0000000203031212 */ /* 0x010fc800078e3cff */
[----:B------:R-:W-:-:S04]  /*47d30*/  @P1 LOP3.LUT R2, R3, R2, RZ, 0x3c, !PT ;  /* 0x0000000203021212 */ /* 0x000fc800078e3cff */
[----:B------:R-:W-:-:S05]  /*47d40*/  @P1 LOP3.LUT R3, R3, R2, RZ, 0x3c, !PT ;  /* 0x0000000203031212 */ /* 0x000fca00078e3cff */
[----:B------:R-:W4:Y:S04]  /*47d50*/  @P1 LDG.E.U8 R28, desc[UR48][R2.64] ;  /* 0x00000030021c1981 */ /* 0x000f28000c1e1100 */
[----:B----4-:R0:W-:Y:S04]  /*47d60*/  STL [R1+0x54], R28 ;  /* 0x0000541c01007387 */ /* 0x0101e80000100800 */
[----:B0-----:R-:W4:Y:S04]  /*47d70*/  LDL.LU R28, [R1+0x51a4] ;  /* 0x0051a400011c7983 */ /* 0x001f280000300800 */
[----:B------:R-:W2:Y:S04]  /*47d80*/  LDL R2, [R1+0x3a50] ;  /* 0x003a500001027983 */ /* 0x000ea80000100800 */
[----:B------:R-:W2:Y:S01]  /*47d90*/  LDL R3, [R1+0x3a54] ;  /* 0x003a540001037983 */ /* 0x000ea20000100800 */
[----:B------:R-:W-:-:S02]  /*47da0*/  PRMT R27, RZ, 0x7610, R27 ;  /* 0x00007610ff1b7816 */ /* 0x000fc4000000001b */
[----:B------:R-:W-:-:S06]  /*47db0*/  PRMT R26, RZ, 0x7610, R26 ;  /* 0x00007610ff1a7816 */ /* 0x000fcc000000001a */
[----:B------:R-:W3:Y:S01]  /*47dc0*/  @P1 LDG.E.U8 R26, desc[UR48][R6.64] ;  /* 0x00000030061a1981 */ /* 0x000ee2000c1e1100 */
[----:B--2---:R-:W-:-:S04]  /*47dd0*/  @P1 LOP3.LUT R3, R3, R2, RZ, 0x3c, !PT ;  /* 0x0000000203031212 */ /* 0x004fc800078e3cff */
[----:B------:R-:W-:-:S04]  /*47de0*/  @P1 LOP3.LUT R2, R3, R2, RZ, 0x3c, !PT ;  /* 0x0000000203021212 */ /* 0x000fc800078e3cff */
[----:B------:R-:W-:-:S05]  /*47df0*/  @P1 LOP3.LUT R3, R3, R2, RZ, 0x3c, !PT ;  /* 0x0000000203031212 */ /* 0x000fca00078e3cff */
[----:B------:R0:W2:Y:S01]  /*47e00*/  @P1 LDG.E.U8 R27, desc[UR48][R2.64] ;  /* 0x00000030021b1981 */ /* 0x0000a2000c1e1100 */
[----:B------:R-:W-:Y:S02]  /*47e10*/  ISETP.GT.AND P2, PT, R5, 0x7a, PT ;  /* 0x0000007a0500780c */ /* 0x000fe40003f44270 */
[----:B0-----:R-:W-:-:S11]  /*47e20*/  PRMT R2, RZ, 0x7610, R2 ;  /* 0x00007610ff027816 */ /* 0x001fd60000000002 */
[----:B-----5:R-:W-:Y:S02]  /*47e30*/  @P2 IMAD.MOV.U32 R6, RZ, RZ, R16 ;  /* 0x000000ffff062224 */ /* 0x020fe400078e0010 */
[----:B------:R-:W-:-:S05]  /*47e40*/  @P2 IMAD.MOV.U32 R7, RZ, RZ, R17 ;  /* 0x000000ffff072224 */ /* 0x000fca00078e0011 */
[----:B------:R-:W5:Y:S04]  /*47e50*/  @P2 LDG.E.U8 R2, desc[UR48][R6.64] ;  /* 0x0000003006022981 */ /* 0x000f68000c1e1100 */
[----:B--2---:R0:W-:Y:S04]  /*47e60*/  STL [R1+0x50], R27 ;  /* 0x0000501b01007387 */ /* 0x0041e80000100800 */
[----:B0-----:R-:W2:Y:S04]  /*47e70*/  LDL.LU R27, [R1+0x51a0] ;  /* 0x0051a000011b7983 */ /* 0x001ea80000300800 */
[----:B---3--:R0:W-:Y:S04]  /*47e80*/  STL [R1+0x1c], R26 ;  /* 0x00001c1a01007387 */ /* 0x0081e80000100800 */
[----:B0-----:R-:W3:Y:S04]  /*47e90*/  LDL.LU R26, [R1+0x519c] ;  /* 0x00519c00011a7983 */ /* 0x001ee80000300800 */
[----:B------:R-:W4:Y:S04]  /*47ea0*/  LDL R6, [R1+0x3998] ;  /* 0x0039980001067983 */ /* 0x000f280000100800 */
[----:B------:R-:W4:Y:S01]  /*47eb0*/  LDL R7, [R1+0x399c] ;  /* 0x00399c0001077983 */ /* 0x000f220000100800 */
[----:B------:R-:W-:-:S03]  /*47ec0*/  PRMT R15, RZ, 0x7610, R15 ;  /* 0x00007610ff0f7816 */ /* 0x000fc6000000000f */
[----:B------:R-:W2:Y:S04]  /*47ed0*/  LDL R17, [R1+0x3a40] ;  /* 0x003a400001117983 */ /* 0x000ea80000100800 */
[----:B------:R-:W3:Y:S04]  /*47ee0*/  LDL R16, [R1+0x3a44] ;  /* 0x003a440001107983 */ /* 0x000ee80000100800 */
[----:B-----5:R-:W-:Y:S01]  /*47ef0*/  STL [R1+0x513c], R2 ;  /* 0x00513c0201007387 */ /* 0x020fe20000100800 */
[----:B----4-:R-:W-:-:S04]  /*47f00*/  @P2 LOP3.LUT R7, R7, R6, RZ, 0x3c, !PT ;  /* 0x0000000607072212 */ /* 0x010fc800078e3cff */
[----:B------:R-:W-:-:S04]  /*47f10*/  @P2 LOP3.LUT R6, R7, R6, RZ, 0x3c, !PT ;  /* 0x0000000607062212 */ /* 0x000fc800078e3cff */
[----:B------:R-:W-:-:S05]  /*47f20*/  @P2 LOP3.LUT R7, R7, R6, RZ, 0x3c, !PT ;  /* 0x0000000607072212 */ /* 0x000fca00078e3cff */
[----:B------:R0:W4:Y:S04]  /*47f30*/  @P2 LDG.E.U8 R15, desc[UR48][R6.64] ;  /* 0x00000030060f2981 */ /* 0x000128000c1e1100 */
[----:B------:R-:W0:Y:S04]  /*47f40*/  LDL R6, [R1+0x3990] ;  /* 0x0039900001067983 */ /* 0x000e280000100800 */
[----:B------:R-:W0:Y:S01]  /*47f50*/  LDL R7, [R1+0x3994] ;  /* 0x0039940001077983 */ /* 0x000e220000100800 */
[----:B------:R-:W-:Y:S02]  /*47f60*/  PRMT R14, RZ, 0x7610, R14 ;  /* 0x00007610ff0e7816 */ /* 0x000fe4000000000e */
[----:B0-----:R-:W-:-:S04]  /*47f70*/  @P2 LOP3.LUT R7, R7, R6, RZ, 0x3c, !PT ;  /* 0x0000000607072212 */ /* 0x001fc800078e3cff */
[----:B------:R-:W-:-:S04]  /*47f80*/  @P2 LOP3.LUT R6, R7, R6, RZ, 0x3c, !PT ;  /* 0x0000000607062212 */ /* 0x000fc800078e3cff */
[----:B------:R-:W-:Y:S01]  /*47f90*/  @P2 LOP3.LUT R7, R7, R6, RZ, 0x3c, !PT ;  /* 0x0000000607072212 */ /* 0x000fe200078e3cff */
[----:B----4-:R-:W-:Y:S04]  /*47fa0*/  STL [R1+0x5140], R15 ;  /* 0x0051400f01007387 */ /* 0x010fe80000100800 */
[----:B------:R0:W4:Y:S04]  /*47fb0*/  @P2 LDG.E.U8 R14, desc[UR48][R6.64] ;  /* 0x00000030060e2981 */ /* 0x000128000c1e1100 */
[----:B------:R-:W0:Y:S04]  /*47fc0*/  LDL R6, [R1+0x3988] ;  /* 0x0039880001067983 */ /* 0x000e280000100800 */
[----:B------:R-:W0:Y:S01]  /*47fd0*/  LDL R7, [R1+0x398c] ;  /* 0x00398c0001077983 */ /* 0x000e220000100800 */
[----:B------:R-:W-:-:S02]  /*47fe0*/  ISETP.GT.AND P0, PT, R5, 0x75, PT ;  /* 0x000000750500780c */ /* 0x000fc40003f04270 */
[----:B------:R-:W-:Y:S02]  /*47ff0*/  PRMT R12, RZ, 0x7610, R12 ;  /* 0x00007610ff0c7816 */ /* 0x000fe4000000000c */
[----:B------:R-:W-:Y:S02]  /*48000*/  PRMT R24, RZ, 0x7610, R24 ;  /* 0x00007610ff187816 */ /* 0x000fe40000000018 */
[----:B0-----:R-:W-:-:S04]  /*48010*/  @P2 LOP3.LUT R7, R7, R6, RZ, 0x3c, !PT ;  /* 0x0000000607072212 */ /* 0x001fc800078e3cff */
[----:B------:R-:W-:-:S04]  /*48020*/  @P2 LOP3.LUT R6, R7, R6, RZ, 0x3c, !PT ;  /* 0x0000000607062212 */ /* 0x000fc800078e3cff */
[----:B------:R-:W-:-:S05]  /*48030*/  @P2 LOP3.LUT R7, R7, R6, RZ, 0x3c, !PT ;  /* 0x0000000607072212 */ /* 0x000fca00078e3cff */
[----:B------:R3:W5:Y:S02]  /*48040*/  @P2 LDG.E.U8 R12, desc[UR48][R6.64] ;  /* 0x00000030060c2981 */ /* 0x000764000c1e1100 */
[----:B---3--:R-:W-:Y:S02]  /*48050*/  @P0 IMAD.MOV.U32 R6, RZ, RZ, R16 ;  /* 0x000000ffff060224 */ /* 0x008fe400078e0010 */
[----:B--2---:R-:W-:-:S05]  /*48060*/  @P0 IMAD.MOV.U32 R7, RZ, RZ, R17 ;  /* 0x000000ffff070224 */ /* 0x004fca00078e0011 */
[----:B------:R-:W2:Y:S04]  /*48070*/  @P0 LDG.E.U8 R24, desc[UR48][R6.64] ;  /* 0x0000003006180981 */ /* 0x000ea8000c1e1100 */
[----:B----4-:R-:W-:Y:S04]  /*48080*/  STL [R1+0x5144], R14 ;  /* 0x0051440e01007387 */ /* 0x010fe80000100800 */
[----:B-----5:R-:W-:Y:S04]  /*48090*/  STL [R1+0x5148], R12 ;  /* 0x0051480c01007387 */ /* 0x020fe80000100800 */
[----:B------:R-:W3:Y:S04]  /*480a0*/  LDL R17, [R1+0x3a18] ;  /* 0x003a180001117983 */ /* 0x000ee80000100800 */
[----:B------:R-:W4:Y:S04]  /*480b0*/  LDL R16, [R1+0x3a1c] ;  /* 0x003a1c0001107983 */ /* 0x000f280000100800 */
        /* <DEDUP_REMOVED lines=8> */
[----:B------:R0:W5:Y:S04]  /*48140*/  @P0 LDG.E.U8 R9, desc[UR48][R6.64] ;  /* 0x0000003006090981 */ /* 0x000168000c1e1100 */
[----:B------:R-:W0:Y:S04]  /*48150*/  LDL R6, [R1+0x3a30] ;  /* 0x003a300001067983 */ /* 0x000e280000100800 */
[----:B------:R-:W0:Y:S01]  /*48160*/  LDL R7, [R1+0x3a34] ;  /* 0x003a340001077983 */ /* 0x000e220000100800 */
[----:B------:R-:W-:Y:S02]  /*48170*/  PRMT R21, RZ, 0x7610, R21 ;  /* 0x00007610ff157816 */ /* 0x000fe40000000015 */
[----:B0-----:R-:W-:-:S04]  /*48180*/  @P0 LOP3.LUT R7, R7, R6, RZ, 0x3c, !PT ;  /* 0x0000000607070212 */ /* 0x001fc800078e3cff */
[----:B------:R-:W-:-:S04]  /*48190*/  @P0 LOP3.LUT R6, R7, R6, RZ, 0x3c, !PT ;  /* 0x0000000607060212 */ /* 0x000fc800078e3cff */
[----:B------:R-:W-:-:S05]  /*481a0*/  @P0 LOP3.LUT R7, R7, R6, RZ, 0x3c, !PT ;  /* 0x0000000607070212 */ /* 0x000fca00078e3cff */
[----:B------:R-:W3:Y:S04]  /*481b0*/  @P0 LDG.E.U8 R21, desc[UR48][R6.64] ;  /* 0x0000003006150981 */ /* 0x000ee8000c1e1100 */
[----:B-----5:R0:W-:Y:S04]  /*481c0*/  STL [R1+0x48], R9 ;  /* 0x0000480901007387 */ /* 0x0201e80000100800 */
[----:B0-----:R-:W5:Y:S04]  /*481d0*/  LDL R9, [R1+0x3a14] ;  /* 0x003a140001097983 */ /* 0x001f680000100800 */
        /* <DEDUP_REMOVED lines=9> */
[----:B------:R-:W-:-:S03]  /*48270*/  ISETP.GT.AND P1, PT, R5, 0x76, PT ;  /* 0x000000760500780c */ /* 0x000fc60003f24270 */
[----:B----4-:R0:W-:Y:S04]  /*48280*/  STL [R1+0x40], R20 ;  /* 0x0000401401007387 */ /* 0x0101e80000100800 */
[----:B0-----:R-:W4:Y:S04]  /*48290*/  LDL.LU R20, [R1+0x5190] ;  /* 0x0051900001147983 */ /* 0x001f280000300800 */
[----:B------:R-:W2:Y:S04]  /*482a0*/  LDL R6, [R1+0x3a20] ;  /* 0x003a200001067983 */ /* 0x000ea80000100800 */
[----:B------:R-:W2:Y:S01]  /*482b0*/  LDL R7, [R1+0x3a24] ;  /* 0x003a240001077983 */ /* 0x000ea20000100800 */
[----:B------:R-:W-:-:S02]  /*482c0*/  PRMT R22, RZ, 0x7610, R22 ;  /* 0x00007610ff167816 */ /* 0x000fc40000000016 */
[----:B--2---:R-:W-:-:S04]  /*482d0*/  @P1 LOP3.LUT R7, R7, R6, RZ, 0x3c, !PT ;  /* 0x0000000607071212 */ /* 0x004fc800078e3cff */
[----:B------:R-:W-:-:S04]  /*482e0*/  @P1 LOP3.LUT R6, R7, R6, RZ, 0x3c, !PT ;  /* 0x0000000607061212 */ /* 0x000fc800078e3cff */
[----:B------:R-:W-:-:S05]  /*482f0*/  @P1 LOP3.LUT R7, R7, R6, RZ, 0x3c, !PT ;  /* 0x0000000607071212 */ /* 0x000fca00078e3cff */
[----:B------:R0:W2:Y:S01]  /*48300*/  @P1 LDG.E.U8 R22, desc[UR48][R6.64] ;  /* 0x0000003006161981 */ /* 0x0000a2000c1e1100 */
[----:B------:R-:W-:Y:S01]  /*48310*/  PRMT R15, RZ, 0x7610, R15 ;  /* 0x00007610ff0f7816 */ /* 0x000fe2000000000f */
[----:B0-----:R-:W-:Y:S02]  /*48320*/  @P1 IMAD.MOV.U32 R6, RZ, RZ, R16 ;  /* 0x000000ffff061224 */ /* 0x001fe400078e0010 */
[----:B------:R-:W-:-:S05]  /*48330*/  @P1 IMAD.MOV.U32 R7, RZ, RZ, R17 ;  /* 0x000000ffff071224 */ /* 0x000fca00078e0011 */
[----:B------:R5:W3:Y:S04]  /*48340*/  @P1 LDG.E.U8 R15, desc[UR48][R6.64] ;  /* 0x00000030060f1981 */ /* 0x000ae8000c1e1100 */
[----:B--2---:R0:W-:Y:S04]  /*48350*/  STL [R1+0x3c], R22 ;  /* 0x00003c1601007387 */ /* 0x0041e80000100800 */
[----:B0-----:R-:W2:Y:S04]  /*48360*/  LDL.LU R22, [R1+0x518c] ;  /* 0x00518c0001167983 */ /* 0x001ea80000300800 */
[----:B------:R-:W4:Y:S01]  /*48370*/  LDL R7, [R1+0x3a10] ;  /* 0x003a100001077983 */ /* 0x000f220000100800 */
[----:B------:R-:W-:Y:S01]  /*48380*/  PRMT R8, RZ, 0x7610, R8 ;  /* 0x00007610ff087816 */ /* 0x000fe20000000008 */
[----:B-----5:R-:W-:-:S02]  /*48390*/  @P1 IMAD.MOV.U32 R6, RZ, RZ, R9 ;  /* 0x000000ffff061224 */ /* 0x020fc400078e0009 */
[----:B------:R-:W5:Y:S04]  /*483a0*/  LDL R16, [R1+0x39fc] ;  /* 0x0039fc0001107983 */ /* 0x000f680000100800 */
[----:B------:R-:W2:Y:S04]  /*483b0*/  LDL R17, [R1+0x39f0] ;  /* 0x0039f00001117983 */ /* 0x000ea80000100800 */
[----:B---3--:R0:W-:Y:S01]  /*483c0*/  STL [R1+0x38], R15 ;  /* 0x0000380f01007387 */ /* 0x0081e20000100800 */
[----:B------:R-:W-:-:S03]  /*483d0*/  PRMT R23, RZ, 0x7610, R23 ;  /* 0x00007610ff177816 */ /* 0x000fc60000000017 */
[----:B------:R-:W3:Y:S04]  /*483e0*/  LDL R9, [R1+0x39e8] ;  /* 0x0039e80001097983 */ /* 0x000ee80000100800 */
[----:B0-----:R-:W2:Y:S04]  /*483f0*/  LDL R15, [R1+0x39f4] ;  /* 0x0039f400010f7983 */ /* 0x001ea80000100800 */
[----:B----4-:R0:W4:Y:S04]  /*48400*/  @P1 LDG.E.U8 R8, desc[UR48][R6.64] ;  /* 0x0000003006081981 */ /* 0x010128000c1e1100 */
[----:B------:R-:W0:Y:S04]  /*48410*/  LDL R6, [R1+0x3a08] ;  /* 0x003a080001067983 */ /* 0x000e280000100800 */
[----:B------:R-:W0:Y:S02]  /*48420*/  LDL R7, [R1+0x3a0c] ;  /* 0x003a0c0001077983 */ /* 0x000e240000100800 */
[----:B0-----:R-:W-:-:S04]  /*48430*/  @P1 LOP3.LUT R7, R7, R6, RZ, 0x3c, !PT ;  /* 0x0000000607071212 */ /* 0x001fc800078e3cff */
[----:B------:R-:W-:-:S04]  /*48440*/  @P1 LOP3.LUT R6, R7, R6, RZ, 0x3c, !PT ;  /* 0x0000000607061212 */ /* 0x000fc800078e3cff */
[----:B------:R-:W-:-:S05]  /*48450*/  @P1 LOP3.LUT R7, R7, R6, RZ, 0x3c, !PT ;  /* 0x0000000607071212 */ /* 0x000fca00078e3cff */
[----:B------:R-:W5:Y:S04]  /*48460*/  @P1 LDG.E.U8 R23, desc[UR48][R6.64] ;  /* 0x0000003006171981 */ /* 0x000f68000c1e1100 */
[----:B----4-:R0:W-:Y:S04]  /*48470*/  STL [R1+0x34], R8 ;  /* 0x0000340801007387 */ /* 0x0101e80000100800 */
[----:B0-----:R-:W4:Y:S04]  /*48480*/  LDL R8, [R1+0x39ec] ;  /* 0x0039ec0001087983 */ /* 0x001f280000100800 */
[----:B-----5:R0:W-:Y:S04]  /*48490*/  STL [R1+0x30], R23 ;  /* 0x0000301701007387 */ /* 0x0201e80000100800 */
[----:B0-----:R-:W5:Y:S04]  /*484a0*/  LDL.LU R23, [R1+0x5188] ;  /* 0x0051880001177983 */ /* 0x001f680000300800 */
[----:B------:R-:W3:Y:S04]  /*484b0*/  LDL R6, [R1+0x3a00] ;  /* 0x003a000001067983 */ /* 0x000ee80000100800 */
[----:B------:R-:W3:Y:S01]  /*484c0*/  LDL R7, [R1+0x3a04] ;  /* 0x003a040001077983 */ /* 0x000ee20000100800 */
[----:B------:R-:W-:-:S02]  /*484d0*/  ISETP.GT.AND P0, PT, R5, 0x77, PT ;  /* 0x000000770500780c */ /* 0x000fc40003f04270 */
[----:B------:R-:W-:-:S11]  /*484e0*/  PRMT R25, RZ, 0x7610, R25 ;  /* 0x00007610ff197816 */ /* 0x000fd60000000019 */
[----:B---3--:R-:W-:-:S04]  /*484f0*/  @P0 LOP3.LUT R7, R7, R6, RZ, 0x3c, !PT ;  /* 0x0000000607070212 */ /* 0x008fc800078e3cff */
[----:B------:R-:W-:-:S04]  /*48500*/  @P0 LOP3.LUT R6, R7, R6, RZ, 0x3c, !PT ;  /* 0x0000000607060212 */ /* 0x000fc800078e3cff */
[----:B------:R-:W-:-:S05]  /*48510*/  @P0 LOP3.LUT R7, R7, R6, RZ, 0x3c, !PT ;  /* 0x0000000607070212 */ /* 0x000fca00078e3cff */
[----:B------:R-:W3:Y:S01]  /*48520*/  @P0 LDG.E.U8 R25, desc[UR48][R6.64] ;  /* 0x0000003006190981 */ /* 0x000ee2000c1e1100 */
[----:B------:R-:W-:-:S03]  /*48530*/  PRMT R19, RZ, 0x7610, R19 ;  /* 0x00007610ff137816 */ /* 0x000fc60000000013 */
[----:B---3--:R0:W-:Y:S04]  /*48540*/  STL [R1+0x2c], R25 ;  /* 0x00002c1901007387 */ /* 0x0081e80000100800 */
[----:B0-----:R-:W3:Y:S04]  /*48550*/  LDL.LU R25, [R1+0x5184] ;  /* 0x0051840001197983 */ /* 0x001ee80000300800 */
[----:B------:R-:W2:Y:S01]  /*48560*/  LDL R7, [R1+0x39f8] ;  /* 0x0039f80001077983 */ /* 0x000ea20000100800 */
[----:B------:R-:W-:Y:S01]  /*48570*/  @P0 IMAD.MOV.U32 R6, RZ, RZ, R16 ;  /* 0x000000ffff060224 */ /* 0x000fe200078e0010 */
[----:B------:R-:W-:-:S02]  /*48580*/  PRMT R10, RZ, 0x7610, R10 ;  /* 0x00007610ff0a7816 */ /* 0x000fc4000000000a */
[----:B------:R-:W-:Y:S01]  /*48590*/  PRMT R13, RZ, 0x7610, R13 ;  /* 0x00007610ff0d7816 */ /* 0x000fe2000000000d */
[----:B------:R-:W5:Y:S04]  /*485a0*/  LDL R16, [R1+0x3984] ;  /* 0x0039840001107983 */ /* 0x000f680000100800 */
[----:B--2---:R0:W2:Y:S02]  /*485b0*/  @P0 LDG.E.U8 R19, desc[UR48][R6.64] ;  /* 0x0000003006130981 */ /* 0x0040a4000c1e1100 */
[----:B0-----:R-:W-:Y:S02]  /*485c0*/  @P0 IMAD.MOV.U32 R6, RZ, RZ, R15 ;  /* 0x000000ffff060224 */ /* 0x001fe400078e000f */
[----:B------:R-:W-:-:S05]  /*485d0*/  @P0 IMAD.MOV.U32 R7, RZ, RZ, R17 ;  /* 0x000000ffff070224 */ /* 0x000fca00078e0011 */
[----:B------:R4:W3:Y:S02]  /*485e0*/  @P0 LDG.E.U8 R10, desc[UR48][R6.64] ;  /* 0x00000030060a0981 */ /* 0x0008e4000c1e1100 */
[----:B----4-:R-:W-:Y:S02]  /*485f0*/  @P0 IMAD.MOV.U32 R6, RZ, RZ, R8 ;  /* 0x000000ffff060224 */ /* 0x010fe400078e0008 */
[----:B------:R-:W-:-:S05]  /*48600*/  @P0 IMAD.MOV.U32 R7, RZ, RZ, R9 ;  /* 0x000000ffff070224 */ /* 0x000fca00078e0009 */
[----:B------:R5:W4:Y:S04]  /*48610*/  @P0 LDG.E.U8 R13, desc[UR48][R6.64] ;  /* 0x00000030060d0981 */ /* 0x000b28000c1e1100 */
[----:B--2---:R0:W-:Y:S04]  /*48620*/  STL [R1+0x28], R19 ;  /* 0x0000281301007387 */ /* 0x0041e80000100800 */
[----:B------:R-:W2:Y:S04]  /*48630*/  LDL R15, [R1+0x397c] ;  /* 0x00397c00010f7983 */ /* 0x000ea80000100800 */
[----:B0-----:R-:W2:Y:S04]  /*48640*/  LDL R19, [R1+0x3978] ;  /* 0x0039780001137983 */ /* 0x001ea80000100800 */
[----:B---3--:R0:W-:Y:S04]  /*48650*/  STL [R1+0x24], R10 ;  /* 0x0000240a01007387 */ /* 0x0081e80000100800 */
[----:B------:R-:W3:Y:S01]  /*48660*/  LDL R7, [R1+0x3980] ;  /* 0x0039800001077983 */ /* 0x000ee20000100800 */
[----:B------:R-:W-:-:S02]  /*48670*/  ISETP.GT.AND P1, PT, R5, 0x7b, PT ;  /* 0x0000007b0500780c */ /* 0x000fc40003f24270 */
[----:B------:R-:W-:Y:S01]  /*48680*/  PRMT R2, RZ, 0x7610, R2 ;  /* 0x00007610ff027816 */ /* 0x000fe20000000002 */
[----:B------:R-:W2:Y:S04]  /*48690*/  LDL R9, [R1+0x3974] ;  /* 0x0039740001097983 */ /* 0x000ea80000100800 */
[----:B------:R-:W2:Y:S04]  /*486a0*/  LDL R17, [R1+0x3968] ;  /* 0x0039680001117983 */ /* 0x000ea80000100800 */
[----:B------:R-:W2:Y:S04]  /*486b0*/  LDL R8, [R1+0x396c] ;  /* 0x00396c0001087983 */ /* 0x000ea80000100800 */
[----:B0-----:R-:W2:Y:S01]  /*486c0*/  LDL R10, [R1+0x3970] ;  /* 0x00397000010a7983 */ /* 0x001ea20000100800 */
[----:B-----5:R-:W-:-:S05]  /*486d0*/  @P1 IMAD.MOV.U32 R6, RZ, RZ, R16 ;  /* 0x000000ffff061224 */ /* 0x020fca00078e0010 */
[----:B---3--:R2:W3:Y:S04]  /*486e0*/  @P1 LDG.E.U8 R2, desc[UR48][R6.64] ;  /* 0x0000003006021981 */ /* 0x0084e8000c1e1100 */
[----:B----4-:R-:W-:Y:S04]  /*486f0*/  STL [R1+0x505c], R13 ;  /* 0x00505c0d01007387 */ /* 0x010fe80000100800 */
[----:B------:R-:W4:Y:S01]  /*48700*/  LDL R16, [R1+0x3960] ;  /* 0x0039600001107983 */ /* 0x000f220000100800 */
[----:B------:R-:W-:Y:S01]  /*48710*/  PRMT R14, RZ, 0x7610, R14 ;  /* 0x00007610ff0e7816 */ /* 0x000fe2000000000e */
[----:B--2---:R-:W-:-:S02]  /*48720*/  @P1 IMAD.MOV.U32 R6, RZ, RZ, R15 ;  /* 0x000000ffff061224 */ /* 0x004fc400078e000f */
[----:B------:R-:W-:-:S05]  /*48730*/  @P1 IMAD.MOV.U32 R7, RZ, RZ, R19 ;  /* 0x000000ffff071224 */ /* 0x000fca00078e0013 */
[----:B------:R0:W2:Y:S04]  /*48740*/  @P1 LDG.E.U8 R14, desc[UR48][R6.64] ;  /* 0x00000030060e1981 */ /* 0x0000a8000c1e1100 */
[----:B---3--:R1:W-:Y:S01]  /*48750*/  STL [R1+0x18], R2 ;  /* 0x0000180201007387 */ /* 0x0083e20000100800 */
[----:B------:R-:W-:Y:S01]  /*48760*/  PRMT R18, RZ, 0x7610, R18 ;  /* 0x00007610ff127816 */ /* 0x000fe20000000012 */
[----:B0-----:R-:W-:Y:S02]  /*48770*/  @P1 IMAD.MOV.U32 R6, RZ, RZ, R9 ;  /* 0x000000ffff061224 */ /* 0x001fe400078e0009 */
[----:B------:R-:W-:Y:S01]  /*48780*/  @P1 IMAD.MOV.U32 R7, RZ, RZ, R10 ;  /* 0x000000ffff071224 */ /* 0x000fe200078e000a */
[----:B------:R-:W-:Y:S02]  /*48790*/  ISETP.GT.AND P0, PT, R5, 0x7c, PT ;  /* 0x0000007c0500780c */ /* 0x000fe40003f04270 */
[----:B------:R-:W-:-:S02]  /*487a0*/  PRMT R3, RZ, 0x7610, R3 ;  /* 0x00007610ff037816 */ /* 0x000fc40000000003 */
[----:B------:R-:W-:Y:S01]  /*487b0*/  PRMT R11, RZ, 0x7610, R11 ;  /* 0x00007610ff0b7816 */ /* 0x000fe2000000000b */
[----:B------:R-:W3:Y:S04]  /*487c0*/  LDL R15, [R1+0x3958] ;  /* 0x00395800010f7983 */ /* 0x000ee80000100800 */
[----:B-1----:R-:W5:Y:S04]  /*487d0*/  LDL R2, [R1+0x3964] ;  /* 0x0039640001027983 */ /* 0x002f680000100800 */
[----:B------:R0:W3:Y:S02]  /*487e0*/  @P1 LDG.E.U8 R18, desc[UR48][R6.64] ;  /* 0x0000003006121981 */ /* 0x0000e4000c1e1100 */
[----:B0-----:R-:W-:-:S02]  /*487f0*/  @P1 IMAD.MOV.U32 R6, RZ, RZ, R8 ;  /* 0x000000ffff061224 */ /* 0x001fc400078e0008 */
[----:B------:R-:W-:-:S05]  /*48800*/  @P1 IMAD.MOV.U32 R7, RZ, RZ, R17 ;  /* 0x000000ffff071224 */ /* 0x000fca00078e0011 */
[----:B------:R4:W3:Y:S02]  /*48810*/  @P1 LDG.E.U8 R3, desc[UR48][R6.64] ;  /* 0x0000003006031981 */ /* 0x0008e4000c1e1100 */
[----:B----4-:R-:W-:Y:S02]  /*48820*/  @P0 IMAD.MOV.U32 R7, RZ, RZ, R16 ;  /* 0x000000ffff070224 */ /* 0x010fe400078e0010 */
[----:B--2---:R0:W-:Y:S04]  /*48830*/  STL [R1+0x14], R14 ;  /* 0x0000140e01007387 */ /* 0x0041e80000100800 */
[----:B------:R-:W2:Y:S04]  /*48840*/  LDL R10, [R1+0x3950] ;  /* 0x00395000010a7983 */ /* 0x000ea80000100800 */
[----:B------:R-:W4:Y:S04]  /*48850*/  LDL R9, [R1+0x3954] ;  /* 0x0039540001097983 */ /* 0x000f280000100800 */
[----:B------:R-:W2:Y:S04]  /*48860*/  LDL R8, [R1+0x3948] ;  /* 0x0039480001087983 */ /* 0x000ea80000100800 */
[----:B0-----:R-:W4:Y:S01]  /*48870*/  LDL R14, [R1+0x395c] ;  /* 0x00395c00010e7983 */ /* 0x001f220000100800 */
[----:B-----5:R-:W-:-:S05]  /*48880*/  @P0 IMAD.MOV.U32 R6, RZ, RZ, R2 ;  /* 0x000000ffff060224 */ /* 0x020fca00078e0002 */
[----:B------:R0:W5:Y:S04]  /*48890*/  @P0 LDG.E.U8 R11, desc[UR48][R6.64] ;  /* 0x00000030060b0981 */ /* 0x000168000c1e1100 */
[----:B---3--:R1:W-:Y:S04]  /*488a0*/  STL [R1+0xc], R3 ;  /* 0x00000c0301007387 */ /* 0x0083e80000100800 */
[----:B------:R-:W3:Y:S04]  /*488b0*/  LDL R2, [R1+0x3944] ;  /* 0x0039440001027983 */ /* 0x000ee80000100800 */
[----:B-1----:R-:W3:Y:S01]  /*488c0*/  LDL R3, [R1+0x394c] ;  /* 0x00394c0001037983 */ /* 0x002ee20000100800 */
[----:B------:R-:W-:Y:S01]  /*488d0*/  PRMT R12, RZ, 0x7610, R12 ;  /* 0x00007610ff0c7816 */ /* 0x000fe2000000000c */
[----:B0-----:R-:W-:Y:S01]  /*488e0*/  @P0 IMAD.MOV.U32 R7, RZ, RZ, R15 ;  /* 0x000000ffff070224 */ /* 0x001fe200078e000f */
[----:B------:R-:W-:Y:S01]  /*488f0*/  PRMT R13, RZ, 0x7610, R13 ;  /* 0x00007610ff0d7816 */ /* 0x000fe2000000000d */
[----:B----4-:R-:W-:-:S05]  /*48900*/  @P0 IMAD.MOV.U32 R6, RZ, RZ, R14 ;  /* 0x000000ffff060224 */ /* 0x010fca00078e000e */
[----:B------:R0:W4:Y:S02]  /*48910*/  @P0 LDG.E.U8 R12, desc[UR48][R6.64] ;  /* 0x00000030060c0981 */ /* 0x000124000c1e1100 */
[----:B0-----:R-:W-:Y:S02]  /*48920*/  @P0 IMAD.MOV.U32 R6, RZ, RZ, R9 ;  /* 0x000000ffff060224 */ /* 0x001fe400078e0009 */
[----:B--2---:R-:W-:-:S05]  /*48930*/  @P0 IMAD.MOV.U32 R7, RZ, RZ, R10 ;  /* 0x000000ffff070224 */ /* 0x004fca00078e000a */
[----:B------:R0:W2:Y:S04]  /*48940*/  @P0 LDG.E.U8 R13, desc[UR48][R6.64] ;  /* 0x00000030060d0981 */ /* 0x0000a8000c1e1100 */
[----:B-----5:R1:W-:Y:S04]  /*48950*/  STL [R1+0x8], R11 ;  /* 0x0000080b01007387 */ /* 0x0203e80000100800 */
[----:B------:R-:W5:Y:S04]  /*48960*/  LDL R10, [R1+0x3938] ;  /* 0x00393800010a7983 */ /* 0x000f680000100800 */
[----:B------:R-:W4:Y:S04]  /*48970*/  LDL R9, [R1+0x393c] ;  /* 0x00393c0001097983 */ /* 0x000f280000100800 */
[----:B-1----:R-:W5:Y:S01]  /*48980*/  LDL R11, [R1+0x3940] ;  /* 0x00394000010b7983 */ /* 0x002f620000100800 */
[----:B------:R-:W-:-:S02]  /*48990*/  ISETP.GT.AND P1, PT, R5, 0x7d, PT ;  /* 0x0000007d0500780c */ /* 0x000fc40003f24270 */
[----:B------:R-:W-:Y:S01]  /*489a0*/  PRMT R0, RZ, 0x7610, R0 ;  /* 0x00007610ff007816 */ /* 0x000fe20000000000 */
[----:B0-----:R-:W-:Y:S01]  /*489b0*/  @P0 IMAD.MOV.U32 R7, RZ, RZ, R8 ;  /* 0x000000ffff070224 */ /* 0x001fe200078e0008 */
[----:B------:R-:W-:Y:S01]  /*489c0*/  PRMT R29, RZ, 0x7610, R29 ;  /* 0x00007610ff1d7816 */ /* 0x000fe2000000001d */
[----:B---3--:R-:W-:-:S05]  /*489d0*/  @P0 IMAD.MOV.U32 R6, RZ, RZ, R3 ;  /* 0x000000ffff060224 */ /* 0x008fca00078e0003 */
[----:B------:R0:W3:Y:S03]  /*489e0*/  @P0 LDG.E.U8 R0, desc[UR48][R6.64] ;  /* 0x0000003006000981 */ /* 0x0000e6000c1e1100 */
[----:B0-----:R-:W-:Y:S01]  /*489f0*/  @P1 IMAD.MOV.U32 R6, RZ, RZ, R2 ;  /* 0x000000ffff061224 */ /* 0x001fe200078e0002 */
[----:B------:R-:W-:Y:S01]  /*48a00*/  PRMT R28, RZ, 0x7610, R28 ;  /* 0x00007610ff1c7816 */ /* 0x000fe2000000001c */
[----:B--2---:R-:W-:Y:S04]  /*48a10*/  STL [R1+0x510c], R13 ;  /* 0x00510c0d01007387 */ /* 0x004fe80000100800 */
[----:B------:R-:W2:Y:S04]  /*48a20*/  LDL R8, [R1+0x3930] ;  /* 0x0039300001087983 */ /* 0x000ea80000100800 */
[----:B------:R-:W2:Y:S01]  /*48a30*/  LDL R3, [R1+0x3934] ;  /* 0x0039340001037983 */ /* 0x000ea20000100800 */
[----:B-----5:R-:W-:-:S05]  /*48a40*/  @P1 IMAD.MOV.U32 R7, RZ, RZ, R11 ;  /* 0x000000ffff071224 */ /* 0x020fca00078e000b */
[----:B------:R4:W5:Y:S02]  /*48a50*/  @P1 LDG.E.U8 R29, desc[UR48][R6.64] ;  /* 0x00000030061d1981 */ /* 0x000964000c1e1100 */
[----:B----4-:R-:W-:Y:S02]  /*48a60*/  @P1 IMAD.MOV.U32 R6, RZ, RZ, R9 ;  /* 0x000000ffff061224 */ /* 0x010fe400078e0009 */
[----:B------:R-:W-:-:S05]  /*48a70*/  @P1 IMAD.MOV.U32 R7, RZ, RZ, R10 ;  /* 0x000000ffff071224 */ /* 0x000fca00078e000a */
[----:B------:R2:W4:Y:S04]  /*48a80*/  @P1 LDG.E.U8 R28, desc[UR48][R6.64] ;  /* 0x00000030061c1981 */ /* 0x000528000c1e1100 */
[----:B---3--:R0:W-:Y:S04]  /*48a90*/  STL [R1+0x5110], R0 ;  /* 0x0051100001007387 */ /* 0x0081e80000100800 */
[----:B------:R-:W3:Y:S04]  /*48aa0*/  LDL R2, [R1+0x3928] ;  /* 0x0039280001027983 */ /* 0x000ee80000100800 */
[----:B------:R-:W-:Y:S04]  /*48ab0*/  STL [R1+0x10], R18 ;  /* 0x0000101201007387 */ /* 0x000fe80000100800 */
[----:B0-----:R-:W3:Y:S01]  /*48ac0*/  LDL R0, [R1+0x392c] ;  /* 0x00392c0001007983 */ /* 0x001ee20000100800 */
[----:B--2---:R-:W-:-:S02]  /*48ad0*/  @P1 IMAD.MOV.U32 R7, RZ, RZ, R8 ;  /* 0x000000ffff071224 */ /* 0x004fc400078e0008 */
[----:B------:R-:W-:Y:S01]  /*48ae0*/  @P1 IMAD.MOV.U32 R6, RZ, RZ, R3 ;  /* 0x000000ffff061224 */ /* 0x000fe200078e0003 */
[----:B------:R-:W-:-:S06]  /*48af0*/  PRMT R27, RZ, 0x7610, R27 ;  /* 0x00007610ff1b7816 */ /* 0x000fcc000000001b */
[----:B------:R3:W2:Y:S04]  /*48b00*/  @P1 LDG.E.U8 R27, desc[UR48][R6.64] ;  /* 0x00000030061b1981 */ /* 0x0006a8000c1e1100 */
[----:B-----5:R-:W-:Y:S04]  /*48b10*/  STL [R1+0x50e8], R29 ;  /* 0x0050e81d01007387 */ /* 0x020fe80000100800 */
[----:B------:R-:W5:Y:S04]  /*48b20*/  LDL R10, [R1+0x3920] ;  /* 0x00392000010a7983 */ /* 0x000f680000100800 */
[----:B------:R-:W5:Y:S04]  /*48b30*/  LDL R9, [R1+0x3924] ;  /* 0x0039240001097983 */ /* 0x000f680000100800 */
[----:B----4-:R-:W-:Y:S04]  /*48b40*/  STL [R1+0x50ec], R28 ;  /* 0x0050ec1c01007387 */ /* 0x010fe80000100800 */
[----:B------:R-:W4:Y:S04]  /*48b50*/  LDL R8, [R1+0x3918] ;  /* 0x0039180001087983 */ /* 0x000f280000100800 */
[----:B------:R-:W4:Y:S01]  /*48b60*/  LDL R3, [R1+0x391c] ;  /* 0x00391c0001037983 */ /* 0x000f220000100800 */
[----:B------:R-:W-:-:S02]  /*48b70*/  ISETP.GT.AND P0, PT, R5, 0x7e, PT ;  /* 0x0000007e0500780c */ /* 0x000fc40003f04270 */
[----:B------:R-:W-:Y:S01]  /*48b80*/  PRMT R26, RZ, 0x7610, R26 ;  /* 0x00007610ff1a7816 */ /* 0x000fe2000000001a */
[----:B---3--:R-:W-:Y:S02]  /*48b90*/  @P1 IMAD.MOV.U32 R7, RZ, RZ, R2 ;  /* 0x000000ffff071224 */ /* 0x008fe400078e0002 */
[----:B------:R-:W-:Y:S01]  /*48ba0*/  @P1 IMAD.MOV.U32 R6, RZ, RZ, R0 ;  /* 0x000000ffff061224 */ /* 0x000fe200078e0000 */
[----:B------:R-:W-:-:S04]  /*48bb0*/  PRMT R24, RZ, 0x7610, R24 ;  /* 0x00007610ff187816 */ /* 0x000fc80000000018 */
[----:B------:R5:W3:Y:S01]  /*48bc0*/  @P1 LDG.E.U8 R26, desc[UR48][R6.64] ;  /* 0x00000030061a1981 */ /* 0x000ae2000c1e1100 */
[----:B------:R-:W-:-:S03]  /*48bd0*/  PRMT R21, RZ, 0x7610, R21 ;  /* 0x00007610ff157816 */ /* 0x000fc60000000015 */
[----:B------:R0:W-:Y:S04]  /*48be0*/  STL [R1+0x4], R12 ;  /* 0x0000040c01007387 */ /* 0x0001e80000100800 */
[----:B--2---:R-:W-:Y:S04]  /*48bf0*/  STL [R1+0x50f0], R27 ;  /* 0x0050f01b01007387 */ /* 0x004fe80000100800 */
[----:B------:R-:W2:Y:S04]  /*48c00*/  LDL R2, [R1+0x3910] ;  /* 0x0039100001027983 */ /* 0x000ea80000100800 */
[----:B------:R-:W2:Y:S01]  /*48c10*/  LDL R0, [R1+0x3914] ;  /* 0x0039140001007983 */ /* 0x000ea20000100800 */
[----:B-----5:R-:W-:-:S02]  /*48c20*/  @P0 IMAD.MOV.U32 R7, RZ, RZ, R10 ;  /* 0x000000ffff070224 */ /* 0x020fc400078e000a */
[----:B------:R-:W-:-:S05]  /*48c30*/  @P0 IMAD.MOV.U32 R6, RZ, RZ, R9 ;  /* 0x000000ffff060224 */ /* 0x000fca00078e0009 */
[----:B------:R4:W5:Y:S02]  /*48c40*/  @P0 LDG.E.U8 R24, desc[UR48][R6.64] ;  /* 0x0000003006180981 */ /* 0x000964000c1e1100 */
[----:B----4-:R-:W-:Y:S02]  /*48c50*/  @P0 IMAD.MOV.U32 R7, RZ, RZ, R8 ;  /* 0x000000ffff070224 */ /* 0x010fe400078e0008 */
[----:B------:R-:W-:-:S05]  /*48c60*/  @P0 IMAD.MOV.U32 R6, RZ, RZ, R3 ;  /* 0x000000ffff060224 */ /* 0x000fca00078e0003 */
[----:B------:R-:W4:Y:S04]  /*48c70*/  @P0 LDG.E.U8 R21, desc[UR48][R6.64] ;  /* 0x0000003006150981 */ /* 0x000f28000c1e1100 */
[----:B---3--:R-:W-:Y:S04]  /*48c80*/  STL [R1+0x50f4], R26 ;  /* 0x0050f41a01007387 */ /* 0x008fe80000100800 */
[----:B------:R1:W-:Y:S04]  /*48c90*/  STL [R1+0x5064], R5 ;  /* 0x0050640501007387 */ /* 0x0003e80000100800 */
[----:B------:R-:W3:Y:S04]  /*48ca0*/  LDL R13, [R1+0x3908] ;  /* 0x00390800010d7983 */ /* 0x000ee80000100800 */
[----:B0-----:R-:W3:Y:S04]  /*48cb0*/  LDL R12, [R1+0x390c] ;  /* 0x00390c00010c7983 */ /* 0x001ee80000100800 */
[----:B------:R-:W3:Y:S01]  /*48cc0*/  LDL R10, [R1+0x3904] ;  /* 0x00390400010a7983 */ /* 0x000ee20000100800 */
[----:B------:R-:W-:Y:S01]  /*48cd0*/  ISETP.GT.AND P1, PT, R5, 0x7f, PT ;  /* 0x0000007f0500780c */ /* 0x000fe20003f24270 */
[----:B--2---:R-:W-:-:S02]  /*48ce0*/  @P0 IMAD.MOV.U32 R17, RZ, RZ, R2 ;  /* 0x000000ffff110224 */ /* 0x004fc400078e0002 */
[----:B------:R-:W-:Y:S01]  /*48cf0*/  @P0 IMAD.MOV.U32 R16, RZ, RZ, R0 ;  /* 0x000000ffff100224 */ /* 0x000fe200078e0000 */
[----:B-----5:R-:W-:Y:S04]  /*48d00*/  STL [R1+0x50c4], R24 ;  /* 0x0050c41801007387 */ /* 0x020fe80000100800 */
[----:B------:R-:W2:Y:S04]  /*48d10*/  LDL R11, [R1+0x3900] ;  /* 0x00390000010b7983 */ /* 0x000ea80000100800 */
[----:B------:R-:W5:Y:S04]  /*48d20*/  LDL R9, [R1+0x38f8] ;  /* 0x0038f80001097983 */ /* 0x000f680000100800 */
[----:B------:R-:W5:Y:S04]  /*48d30*/  LDL R8, [R1+0x38fc] ;  /* 0x0038fc0001087983 */ /* 0x000f680000100800 */
[----:B----4-:R-:W-:Y:S04]  /*48d40*/  STL [R1+0x50c8], R21 ;  /* 0x0050c81501007387 */ /* 0x010fe80000100800 */
[----:B-1----:R-:W4:Y:S04]  /*48d50*/  LDL R5, [R1+0x38f0] ;  /* 0x0038f00001057983 */ /* 0x002f280000100800 */
[----:B------:R-:W4:Y:S04]  /*48d60*/  LDL R3, [R1+0x38f4] ;  /* 0x0038f40001037983 */ /* 0x000f280000100800 */
[----:B------:R-:W4:Y:S04]  /*48d70*/  LDL R2, [R1+0x38e8] ;  /* 0x0038e80001027983 */ /* 0x000f280000100800 */
[----:B------:R-:W4:Y:S01]  /*48d80*/  LDL R0, [R1+0x38ec] ;  /* 0x0038ec0001007983 */ /* 0x000f220000100800 */
[----:B------:R-:W-:-:S02]  /*48d90*/  PRMT R20, RZ, 0x7610, R20 ;  /* 0x00007610ff147816 */ /* 0x000fc40000000014 */
[----:B------:R-:W-:-:S04]  /*48da0*/  PRMT R6, RZ, 0x7610, R6 ;  /* 0x00007610ff067816 */ /* 0x000fc80000000006 */
[----:B------:R3:W4:Y:S01]  /*48db0*/  @P0 LDG.E.U8 R20, desc[UR48][R16.64] ;  /* 0x0000003010140981 */ /* 0x000722000c1e1100 */
[----:B------:R-:W-:Y:S01]  /*48dc0*/  PRMT R7, RZ, 0x7610, R7 ;  /* 0x00007610ff077816 */ /* 0x000fe20000000007 */
[----:B---3--:R-:W-:Y:S02]  /*48dd0*/  @P0 IMAD.MOV.U32 R16, RZ, RZ, R12 ;  /* 0x000000ffff100224 */ /* 0x008fe400078e000c */
[----:B------:R-:W-:-:S05]  /*48de0*/  @P0 IMAD.MOV.U32 R17, RZ, RZ, R13 ;  /* 0x000000ffff110224 */ /* 0x000fca00078e000d */
[----:B------:R0:W3:Y:S01]  /*48df0*/  @P0 LDG.E.U8 R6, desc[UR48][R16.64] ;  /* 0x0000003010060981 */ /* 0x0000e2000c1e1100 */
[----:B------:R-:W-:Y:S01]  /*48e00*/  PRMT R22, RZ, 0x7610, R22 ;  /* 0x00007610ff167816 */ /* 0x000fe20000000016 */
[----:B0-----:R-:W-:Y:S01]  /*48e10*/  @P1 IMAD.MOV.U32 R16, RZ, RZ, R10 ;  /* 0x000000ffff101224 */ /* 0x001fe200078e000a */
[----:B------:R-:W-:Y:S02]  /*48e20*/  PRMT R23, RZ, 0x7610, R23 ;  /* 0x00007610ff177816 */ /* 0x000fe40000000017 */
[----:B------:R-:W-:Y:S01]  /*48e30*/  PRMT R25, RZ, 0x7610, R25 ;  /* 0x00007610ff197816 */ /* 0x000fe20000000019 */
[----:B--2---:R-:W-:-:S05]  /*48e40*/  @P1 IMAD.MOV.U32 R17, RZ, RZ, R11 ;  /* 0x000000ffff111224 */ /* 0x004fca00078e000b */
[----:B------:R5:W2:Y:S02]  /*48e50*/  @P1 LDG.E.U8 R7, desc[UR48][R16.64] ;  /* 0x0000003010071981 */ /* 0x000aa4000c1e1100 */
[----:B-----5:R-:W-:Y:S02]  /*48e60*/  @P1 IMAD.MOV.U32 R16, RZ, RZ, R8 ;  /* 0x000000ffff101224 */ /* 0x020fe400078e0008 */
[----:B------:R-:W-:-:S05]  /*48e70*/  @P1 IMAD.MOV.U32 R17, RZ, RZ, R9 ;  /* 0x000000ffff111224 */ /* 0x000fca00078e0009 */
[----:B------:R4:W5:Y:S02]  /*48e80*/  @P1 LDG.E.U8 R22, desc[UR48][R16.64] ;  /* 0x0000003010161981 */ /* 0x000964000c1e1100 */
[----:B----4-:R-:W-:Y:S02]  /*48e90*/  @P1 IMAD.MOV.U32 R16, RZ, RZ, R3 ;  /* 0x000000ffff101224 */ /* 0x010fe400078e0003 */
[----:B------:R-:W-:-:S05]  /*48ea0*/  @P1 IMAD.MOV.U32 R17, RZ, RZ, R5 ;  /* 0x000000ffff111224 */ /* 0x000fca00078e0005 */
[----:B------:R0:W4:Y:S02]  /*48eb0*/  @P1 LDG.E.U8 R23, desc[UR48][R16.64] ;  /* 0x0000003010171981 */ /* 0x000124000c1e1100 */
[----:B0-----:R-:W-:Y:S02]  /*48ec0*/  @P1 IMAD.MOV.U32 R16, RZ, RZ, R0 ;  /* 0x000000ffff101224 */ /* 0x001fe400078e0000 */
[----:B------:R-:W-:-:S05]  /*48ed0*/  @P1 IMAD.MOV.U32 R17, RZ, RZ, R2 ;  /* 0x000000ffff111224 */ /* 0x000fca00078e0002 */
[----:B------:R-:W4:Y:S04]  /*48ee0*/  @P1 LDG.E.U8 R25, desc[UR48][R16.64] ;  /* 0x0000003010191981 */ /* 0x000f28000c1e1100 */
[----:B------:R-:W-:Y:S04]  /*48ef0*/  STL [R1+0x50cc], R20 ;  /* 0x0050cc1401007387 */ /* 0x000fe80000100800 */
[----:B---3--:R-:W-:Y:S01]  /*48f00*/  STL [R1+0x50d0], R6 ;  /* 0x0050d00601007387 */ /* 0x008fe20000100800 */
[----:B------:R-:W0:Y:S08]  /*48f10*/  S2UR UR8, SR_CgaCtaId ;  /* 0x00000000000879c3 */ /* 0x000e300000008800 */
[----:B------:R-:W-:Y:S06]  /*48f20*/  BAR.SYNC.DEFER_BLOCKING 0x0 ;  /* 0x0000000000007b1d */ /* 0x000fec0000010000 */
[----:B--2---:R-:W-:Y:S04]  /*48f30*/  STL [R1+0x5060], R7 ;  /* 0x0050600701007387 */ /* 0x004fe80000100800 */
[----:B-----5:R-:W-:Y:S04]  /*48f40*/  STL [R1+0x5068], R22 ;  /* 0x0050681601007387 */ /* 0x020fe80000100800 */
[----:B----4-:R-:W-:Y:S04]  /*48f50*/  STL [R1+0x506c], R23 ;  /* 0x00506c1701007387 */ /* 0x010fe80000100800 */
[----:B------:R-:W2:Y:S04]  /*48f60*/  LDL.LU R18, [R1+0x900] ;  /* 0x0009000001127983 */ /* 0x000ea80000300800 */
[----:B------:R-:W3:Y:S04]  /*48f70*/  LDL.LU R9, [R1+0x8ec] ;  /* 0x0008ec0001097983 */ /* 0x000ee80000300800 */
[----:B------:R-:W4:Y:S04]  /*48f80*/  LDL.LU R19, [R1+0x8e8] ;  /* 0x0008e80001137983 */ /* 0x000f280000300800 */
[----:B------:R-:W5:Y:S04]  /*48f90*/  LDL.LU R10, [R1+0x8e4] ;  /* 0x0008e400010a7983 */ /* 0x000f680000300800 */
        /* <DEDUP_REMOVED lines=251> */
[----:B------:R-:W-:-:S03]  /*49f50*/  UMOV UR7, 0x400 ;  /* 0x0000040000077882 */ /* 0x000fc60000000000 */
[----:B------:R-:W5:Y:S04]  /*49f60*/  LDL.LU R27, [R1+0x620] ;  /* 0x00062000011b7983 */ /* 0x000f680000300800 */
[----:B------:R-:W5:Y:S01]  /*49f70*/  LDL.LU R28, [R1+0x61c] ;  /* 0x00061c00011c7983 */ /* 0x000f620000300800 */
[----:B0-----:R-:W-:-:S03]  /*49f80*/  ULEA UR7, UR8, UR7, 0x18 ;  /* 0x0000000708077291 */ /* 0x001fc6000f8ec03f */
[----:B------:R-:W5:Y:S04]  /*49f90*/  LDL.LU R29, [R1+0x618] ;  /* 0x00061800011d7983 */ /* 0x000f680000300800 */
[----:B------:R-:W5:Y:S04]  /*49fa0*/  LDL.LU R0, [R1+0x614] ;  /* 0x0006140001007983 */ /* 0x000f680000300800 */
[----:B------:R-:W5:Y:S04]  /*49fb0*/  LDL.LU R13, [R1+0x5a0] ;  /* 0x0005a000010d7983 */ /* 0x000f680000300800 */
[----:B------:R-:W5:Y:S01]  /*49fc0*/  LDL.LU R12, [R1+0x59c] ;  /* 0x00059c00010c7983 */ /* 0x000f620000300800 */
[----:B------:R-:W-:-:S03]  /*49fd0*/  LOP3.LUT R4, R4, 0x3f, RZ, 0xc0, !PT ;  /* 0x0000003f04047812 */ /* 0x000fc600078ec0ff */
[----:B------:R-:W5:Y:S04]  /*49fe0*/  LDL.LU R14, [R1+0x598] ;  /* 0x00059800010e7983 */ /* 0x000f680000300800 */
[----:B------:R-:W5:Y:S04]  /*49ff0*/  LDL.LU R15, [R1+0x594] ;  /* 0x00059400010f7983 */ /* 0x000f680000300800 */
[----:B------:R-:W5:Y:S04]  /*4a000*/  LDL.LU R2, [R1+0x500] ;  /* 0x0005000001027983 */ /* 0x000f680000300800 */
[----:B------:R-:W5:Y:S04]  /*4a010*/  LDL.LU R3, [R1+0x4fc] ;  /* 0x0004fc0001037983 */ /* 0x000f680000300800 */
[----:B------:R-:W5:Y:S04]  /*4a020*/  LDL.LU R8, [R1+0x4f8] ;  /* 0x0004f80001087983 */ /* 0x000f680000300800 */
[----:B------:R-:W5:Y:S04]  /*4a030*/  LDL.LU R11, [R1+0x4f4] ;  /* 0x0004f400010b7983 */ /* 0x000f680000300800 */
[----:B--2---:R0:W-:Y:S04]  /*4a040*/  STS.U8 [R4+UR7], R18 ;  /* 0x0000001204007988 */ /* 0x0041e80008000007 */
[----:B---3--:R1:W-:Y:S04]  /*4a050*/  STS.U8 [R4+UR7+0x40], R9 ;  /* 0x0000400904007988 */ /* 0x0083e80008000007 */
[----:B----4-:R2:W-:Y:S04]  /*4a060*/  STS.U8 [R4+UR7+0x80], R19 ;  /* 0x0000801304007988 */ /* 0x0105e80008000007 */
[----:B0-----:R-:W3:Y:S04]  /*4a070*/  LDL.LU R18, [R1+0x480] ;  /* 0x0004800001127983 */ /* 0x001ee80000300800 */
[----:B-1----:R-:W4:Y:S04]  /*4a080*/  LDL.LU R9, [R1+0x47c] ;  /* 0x00047c0001097983 */ /* 0x002f280000300800 */
[----:B--2---:R-:W2:Y:S04]  /*4a090*/  LDL.LU R19, [R1+0x478] ;  /* 0x0004780001137983 */ /* 0x004ea80000300800 */
[----:B-----5:R0:W-:Y:S04]  /*4a0a0*/  STS.U8 [R4+UR7+0xc0], R10 ;  /* 0x0000c00a04007988 */ /* 0x0201e80008000007 */
[----:B0-----:R-:W5:Y:S04]  /*4a0b0*/  LDL.LU R10, [R1+0x474] ;  /* 0x00047400010a7983 */ /* 0x001f680000300800 */
[----:B------:R-:W-:Y:S04]  /*4a0c0*/  STS.U8 [R4+UR7+0x840], R17 ;  /* 0x0008401104007988 */ /* 0x000fe80008000007 */
[----:B------:R-:W-:Y:S04]  /*4a0d0*/  STS.U8 [R4+UR7+0x800], R25 ;  /* 0x0008001904007988 */ /* 0x000fe80008000007 */
[----:B------:R-:W-:Y:S04]  /*4a0e0*/  STS.U8 [R4+UR7+0x8c0], R16 ;  /* 0x0008c01004007988 */ /* 0x000fe80008000007 */
[----:B------:R0:W-:Y:S04]  /*4a0f0*/  STS.U8 [R4+UR7+0x30c0], R11 ;  /* 0x0030c00b04007988 */ /* 0x0001e80008000007 */
[----:B0-----:R-:W5:Y:S04]  /*4a100*/  LDL.LU R11, [R1+0x400] ;  /* 0x00040000010b7983 */ /* 0x001f680000300800 */
[----:B---3--:R0:W-:Y:S04]  /*4a110*/  STS.U8 [R4+UR7+0x3840], R18 ;  /* 0x0038401204007988 */ /* 0x0081e80008000007 */
[----:B--2---:R1:W-:Y:S04]  /*4a120*/  STS.U8 [R4+UR7+0x38c0], R19 ;  /* 0x0038c01304007988 */ /* 0x0043e80008000007 */
[----:B0-----:R-:W2:Y:S04]  /*4a130*/  LDL.LU R18, [R1+0x3fc] ;  /* 0x0003fc0001127983 */ /* 0x001ea80000300800 */
[----:B-1----:R-:W3:Y:S04]  /*4a140*/  LDL.LU R19, [R1+0x3f8] ;  /* 0x0003f80001137983 */ /* 0x002ee80000300800 */
[----:B------:R-:W3:Y:S04]  /*4a150*/  LDL.LU R17, [R1+0x3f4] ;  /* 0x0003f40001117983 */ /* 0x000ee80000300800 */
[----:B------:R-:W3:Y:S04]  /*4a160*/  LDL.LU R25, [R1+0x380] ;  /* 0x0003800001197983 */ /* 0x000ee80000300800 */
[----:B------:R-:W3:Y:S04]  /*4a170*/  LDL.LU R16, [R1+0x37c] ;  /* 0x00037c0001107983 */ /* 0x000ee80000300800 */
[----:B------:R0:W-:Y:S04]  /*4a180*/  STS.U8 [R4+UR7+0x880], R23 ;  /* 0x0008801704007988 */ /* 0x0001e80008000007 */
[----:B------:R1:W-:Y:S04]  /*4a190*/  STS.U8 [R4+UR7+0x1000], R22 ;  /* 0x0010001604007988 */ /* 0x0003e80008000007 */
[----:B------:R4:W-:Y:S04]  /*4a1a0*/  STS.U8 [R4+UR7+0x1040], R7 ;  /* 0x0010400704007988 */ /* 0x0009e80008000007 */
[----:B------:R4:W-:Y:S04]  /*4a1b0*/  STS.U8 [R4+UR7+0x1080], R6 ;  /* 0x0010800604007988 */ /* 0x0009e80008000007 */
[----:B------:R4:W-:Y:S04]  /*4a1c0*/  STS.U8 [R4+UR7+0x10c0], R20 ;  /* 0x0010c01404007988 */ /* 0x0009e80008000007 */
[----:B------:R4:W-:Y:S04]  /*4a1d0*/  STS.U8 [R4+UR7+0x1840], R21 ;  /* 0x0018401504007988 */ /* 0x0009e80008000007 */
[----:B0-----:R-:W3:Y:S04]  /*4a1e0*/  LDL.LU R23, [R1+0x378] ;  /* 0x0003780001177983 */ /* 0x001ee80000300800 */
[----:B-1----:R-:W3:Y:S04]  /*4a1f0*/  LDL.LU R22, [R1+0x374] ;  /* 0x0003740001167983 */ /* 0x002ee80000300800 */
[----:B----4-:R-:W4:Y:S04]  /*4a200*/  LDL.LU R7, [R1+0x2f0] ;  /* 0x0002f00001077983 */ /* 0x010f280000300800 */
[----:B------:R-:W4:Y:S04]  /*4a210*/  LDL.LU R6, [R1+0x2ec] ;  /* 0x0002ec0001067983 */ /* 0x000f280000300800 */
[----:B------:R-:W4:Y:S04]  /*4a220*/  LDL.LU R20, [R1+0x2e8] ;  /* 0x0002e80001147983 */ /* 0x000f280000300800 */
[----:B------:R0:W-:Y:S04]  /*4a230*/  STS.U8 [R4+UR7+0x1800], R24 ;  /* 0x0018001804007988 */ /* 0x0001e80008000007 */
[----:B------:R-:W4:Y:S04]  /*4a240*/  LDL.LU R21, [R1+0x2e4] ;  /* 0x0002e40001157983 */ /* 0x000f280000300800 */
[----:B------:R1:W-:Y:S04]  /*4a250*/  STS.U8 [R4+UR7+0x18c0], R5 ;  /* 0x0018c00504007988 */ /* 0x0003e80008000007 */
[----:B------:R1:W-:Y:S04]  /*4a260*/  STS.U8 [R4+UR7+0x1880], R26 ;  /* 0x0018801a04007988 */ /* 0x0003e80008000007 */
[----:B------:R1:W-:Y:S04]  /*4a270*/  STS.U8 [R4+UR7+0x2000], R27 ;  /* 0x0020001b04007988 */ /* 0x0003e80008000007 */
[----:B------:R1:W-:Y:S04]  /*4a280*/  STS.U8 [R4+UR7+0x2040], R28 ;  /* 0x0020401c04007988 */ /* 0x0003e80008000007 */
[----:B------:R1:W-:Y:S04]  /*4a290*/  STS.U8 [R4+UR7+0x2080], R29 ;  /* 0x0020801d04007988 */ /* 0x0003e80008000007 */
[----:B0-----:R-:W4:Y:S04]  /*4a2a0*/  LDL.LU R24, [R1+0x270] ;  /* 0x0002700001187983 */ /* 0x001f280000300800 */
[----:B-1----:R-:W4:Y:S04]  /*4a2b0*/  LDL.LU R5, [R1+0x26c] ;  /* 0x00026c0001057983 */ /* 0x002f280000300800 */
[----:B------:R-:W4:Y:S04]  /*4a2c0*/  LDL.LU R26, [R1+0x268] ;  /* 0x00026800011a7983 */ /* 0x000f280000300800 */
        /* <DEDUP_REMOVED lines=18> */
[----:B-----5:R5:W-:Y:S04]  /*4a3f0*/  STS.U8 [R4+UR7+0x3880], R10 ;  /* 0x0038800a04007988 */ /* 0x020be80008000007 */
[----:B0-----:R-:W4:Y:S04]  /*4a400*/  LDL.LU R3, [R1+0xe0] ;  /* 0x0000e00001037983 */ /* 0x001f280000300800 */
[----:B-1----:R-:W4:Y:S04]  /*4a410*/  LDL.LU R8, [R1+0xdc] ;  /* 0x0000dc0001087983 */ /* 0x002f280000300800 */
[----:B------:R-:W4:Y:S04]  /*4a420*/  LDL.LU R9, [R1+0xd8] ;  /* 0x0000d80001097983 */ /* 0x000f280000300800 */
[----:B-----5:R-:W5:Y:S04]  /*4a430*/  LDL.LU R10, [R1+0xd4] ;  /* 0x0000d400010a7983 */ /* 0x020f680000300800 */
[----:B------:R0:W-:Y:S04]  /*4a440*/  STS.U8 [R4+UR7+0x4000], R11 ;  /* 0x0040000b04007988 */ /* 0x0001e80008000007 */
[----:B0-----:R-:W5:Y:S04]  /*4a450*/  LDL.LU R11, [R1+0xd0] ;  /* 0x0000d000010b7983 */ /* 0x001f680000300800 */
[----:B--2---:R0:W-:Y:S04]  /*4a460*/  STS.U8 [R4+UR7+0x4040], R18 ;  /* 0x0040401204007988 */ /* 0x0041e80008000007 */
[----:B---3--:R1:W-:Y:S04]  /*4a470*/  STS.U8 [R4+UR7+0x4800], R16 ;  /* 0x0048001004007988 */ /* 0x0083e80008000007 */
[----:B------:R2:W-:Y:S04]  /*4a480*/  STS.U8 [R4+UR7+0x4080], R19 ;  /* 0x0040801304007988 */ /* 0x0005e80008000007 */
[----:B------:R-:W-:Y:S04]  /*4a490*/  STS.U8 [R4+UR7+0x40c0], R17 ;  /* 0x0040c01104007988 */ /* 0x000fe80008000007 */
[----:B0-----:R-:W3:Y:S01]  /*4a4a0*/  LDL.LU R18, [R1+0xcc] ;  /* 0x0000cc0001127983 */ /* 0x001ee20000300800 */
[----:B-1----:R-:W-:-:S03]  /*4a4b0*/  LOP3.LUT R16, R4, 0x8, RZ, 0x3c, !PT ;  /* 0x0000000804107812 */ /* 0x002fc600078e3cff */
[----:B--2---:R-:W2:Y:S04]  /*4a4c0*/  LDL.LU R19, [R1+0xc8] ;  /* 0x0000c80001137983 */ /* 0x004ea80000300800 */
[----:B------:R0:W-:Y:S04]  /*4a4d0*/  STL [R1+0x5180], R16 ;  /* 0x0051801001007387 */ /* 0x0001e80000100800 */
[----:B0-----:R-:W2:Y:S04]  /*4a4e0*/  LDL.LU R16, [R1+0xc0] ;  /* 0x0000c00001107983 */ /* 0x001ea80000300800 */
[----:B------:R-:W3:Y:S04]  /*4a4f0*/  LDL.LU R17, [R1+0x8c8] ;  /* 0x0008c80001117983 */ /* 0x000ee80000300800 */
[----:B------:R-:W-:Y:S04]  /*4a500*/  STS.U8 [R4+UR7+0x4840], R25 ;  /* 0x0048401904007988 */ /* 0x000fe80008000007 */
[----:B------:R-:W-:Y:S04]  /*4a510*/  STS.U8 [R4+UR7+0x48c0], R23 ;  /* 0x0048c01704007988 */ /* 0x000fe80008000007 */
[----:B------:R-:W-:Y:S04]  /*4a520*/  STS.U8 [R4+UR7+0x4880], R22 ;  /* 0x0048801604007988 */ /* 0x000fe80008000007 */
[----:B----4-:R-:W-:Y:S04]  /*4a530*/  STS.U8 [R4+UR7+0x5000], R7 ;  /* 0x0050000704007988 */ /* 0x010fe80008000007 */
[----:B------:R-:W-:Y:S04]  /*4a540*/  STS.U8 [R4+UR7+0x5040], R6 ;  /* 0x0050400604007988 */ /* 0x000fe80008000007 */
        /* <DEDUP_REMOVED lines=17> */
[----:B-----5:R-:W-:Y:S04]  /*4a660*/  STS.U8 [R4+UR7+0x70c0], R10 ;  /* 0x0070c00a04007988 */ /* 0x020fe80008000007 */
[----:B------:R-:W-:Y:S04]  /*4a670*/  STS.U8 [R4+UR7+0x7840], R11 ;  /* 0x0078400b04007988 */ /* 0x000fe80008000007 */
[----:B---3--:R0:W-:Y:S04]  /*4a680*/  STL [R1+0x517c], R17 ;  /* 0x00517c1101007387 */ /* 0x0081e80000100800 */
[----:B0-----:R-:W3:Y:S04]  /*4a690*/  LDL.LU R17, [R1+0x8e0] ;  /* 0x0008e00001117983 */ /* 0x001ee80000300800 */
        /* <DEDUP_REMOVED lines=23> */
[----:B------:R0:W-:Y:S04]  /*4a810*/  STS.U8 [R4+UR7+0x7800], R18 ;  /* 0x0078001204007988 */ /* 0x0001e80008000007 */
[----:B------:R-:W5:Y:S04]  /*4a820*/  LDL.LU R11, [R1+0x4e8] ;  /* 0x0004e800010b7983 */ /* 0x000f680000300800 */
[----:B--2---:R1:W-:Y:S04]  /*4a830*/  STS.U8 [R4+UR7+0x78c0], R19 ;  /* 0x0078c01304007988 */ /* 0x0043e80008000007 */
[----:B------:R2:W-:Y:S04]  /*4a840*/  STS.U8 [R4+UR7+0x7880], R16 ;  /* 0x0078801004007988 */ /* 0x0005e80008000007 */
[----:B0-----:R-:W5:Y:S04]  /*4a850*/  LDL.LU R18, [R1+0x4e4] ;  /* 0x0004e40001127983 */ /* 0x001f680000300800 */
[----:B-1----:R-:W5:Y:S04]  /*4a860*/  LDL.LU R19, [R1+0x470] ;  /* 0x0004700001137983 */ /* 0x002f680000300800 */
[----:B--2---:R-:W3:Y:S04]  /*4a870*/  LDL.LU R16, [R1+0x5180] ;  /* 0x0051800001107983 */ /* 0x004ee80000300800 */
[----:B------:R0:W-:Y:S04]  /*4a880*/  STL [R1+0x516c], R4 ;  /* 0x00516c0401007387 */ /* 0x0001e80000100800 */
[----:B0-----:R-:W2:Y:S04]  /*4a890*/  LDL.LU R4, [R1+0x8cc] ;  /* 0x0008cc0001047983 */ /* 0x001ea80000300800 */
[----:B---3--:R0:W-:Y:S04]  /*4a8a0*/  STS.U8 [R16+UR7+0x100], R17 ;  /* 0x0001001110007988 */ /* 0x0081e80008000007 */
[----:B0-----:R-:W3:Y:S04]  /*4a8b0*/  LDL.LU R17, [R1+0x517c] ;  /* 0x00517c0001117983 */ /* 0x001ee80000300800 */
[----:B--2---:R0:W-:Y:S04]  /*4a8c0*/  STS.U8 [R16+UR7+0x140], R4 ;  /* 0x0001400410007988 */ /* 0x0041e80008000007 */
[----:B0-----:R-:W2:Y:S04]  /*4a8d0*/  LDL.LU R4, [R1+0x3f0] ;  /* 0x0003f00001047983 */ /* 0x001ea80000300800 */
[----:B--2---:R0:W-:Y:S04]  /*4a8e0*/  STL [R1+0x5170], R4 ;  /* 0x0051700401007387 */ /* 0x0041e80000100800 */
[----:B0-----:R-:W2:Y:S04]  /*4a8f0*/  LDL.LU R4, [R1+0x464] ;  /* 0x0004640001047983 */ /* 0x001ea80000300800 */
[----:B--2---:R0:W-:Y:S04]  /*4a900*/  STL [R1+0x5174], R4 ;  /* 0x0051740401007387 */ /* 0x0041e80000100800 */
[----:B0-----:R-:W2:Y:S04]  /*4a910*/  LDL.LU R4, [R1+0x468] ;  /* 0x0004680001047983 */ /* 0x001ea80000300800 */
[----:B---3--:R-:W-:Y:S04]  /*4a920*/  STS.U8 [R16+UR7+0x180], R17 ;  /* 0x0001801110007988 */ /* 0x008fe80008000007 */
[----:B----4-:R-:W-:Y:S04]  /*4a930*/  STS.U8 [R16+UR7+0x1c0], R25 ;  /* 0x0001c01910007988 */ /* 0x010fe80008000007 */
[----:B-----5:R-:W-:Y:S04]  /*4a940*/  STS.U8 [R16+UR7+0x940], R23 ;  /* 0x0009401710007988 */ /* 0x020fe80008000007 */
        /* <DEDUP_REMOVED lines=26> */
[----:B------:R1:W-:Y:S04]  /*4aaf0*/  STS.U8 [R16+UR7+0x2100], R0 ;  /* 0x0021000010007988 */ /* 0x0003e80008000007 */
[----:B------:R1:W-:Y:S04]  /*4ab00*/  STS.U8 [R16+UR7+0x2140], R13 ;  /* 0x0021400d10007988 */ /* 0x0003e80008000007 */
[----:B------:R1:W-:Y:S04]  /*4ab10*/  STS.U8 [R16+UR7+0x2180], R12 ;  /* 0x0021800c10007988 */ /* 0x0003e80008000007 */
[----:B------:R1:W-:Y:S04]  /*4ab20*/  STS.U8 [R16+UR7+0x21c0], R14 ;  /* 0x0021c00e10007988 */ /* 0x0003e80008000007 */
[----:B------:R1:W-:Y:S04]  /*4ab30*/  STS.U8 [R16+UR7+0x2940], R15 ;  /* 0x0029400f10007988 */ /* 0x0003e80008000007 */
[----:B0-----:R-:W5:Y:S04]  /*4ab40*/  LDL.LU R29, [R1+0x258] ;  /* 0x00025800011d7983 */ /* 0x001f680000300800 */
[----:B-1----:R-:W5:Y:S04]  /*4ab50*/  LDL.LU R0, [R1+0x254] ;  /* 0x0002540001007983 */ /* 0x002f680000300800 */
        /* <DEDUP_REMOVED lines=18> */
[----:B0-----:R-:W5:Y:S04]  /*4ac80*/  LDL.LU R18, [R1+0x88] ;  /* 0x0000880001127983 */ /* 0x001f680000300800 */
[----:B-1----:R-:W5:Y:S04]  /*4ac90*/  LDL.LU R19, [R1+0x84] ;  /* 0x0000840001137983 */ /* 0x002f680000300800 */
[----:B--2---:R0:W-:Y:S04]  /*4aca0*/  STS.U8 [R16+UR7+0x3900], R4 ;  /* 0x0039000410007988 */ /* 0x0041e80008000007 */
[----:B0-----:R-:W2:Y:S04]  /*4acb0*/  LDL.LU R4, [R1+0x5178] ;  /* 0x0051780001047983 */ /* 0x001ea80000300800 */
[----:B--2---:R0:W-:Y:S04]  /*4acc0*/  STS.U8 [R16+UR7+0x39c0], R4 ;  /* 0x0039c00410007988 */ /* 0x0041e80008000007 */
[----:B0-----:R-:W2:Y:S04]  /*4acd0*/  LDL.LU R4, [R1+0x5174] ;  /* 0x0051740001047983 */ /* 0x001ea80000300800 */
[----:B--2---:R0:W-:Y:S04]  /*4ace0*/  STS.U8 [R16+UR7+0x3980], R4 ;  /* 0x0039800410007988 */ /* 0x0041e80008000007 */
[----:B0-----:R-:W2:Y:S04]  /*4acf0*/  LDL.LU R4, [R1+0x5170] ;  /* 0x0051700001047983 */ /* 0x001ea80000300800 */
[----:B---3--:R-:W-:Y:S04]  /*4ad00*/  STS.U8 [R16+UR7+0x4140], R17 ;  /* 0x0041401110007988 */ /* 0x008fe80008000007 */
[----:B--2---:R0:W-:Y:S04]  /*4ad10*/  STS.U8 [R16+UR7+0x4100], R4 ;  /* 0x0041000410007988 */ /* 0x0041e80008000007 */
[----:B0-----:R-:W2:Y:S04]  /*4ad20*/  LDL.LU R4, [R1+0x516c] ;  /* 0x00516c0001047983 */ /* 0x001ea80000300800 */
[----:B------:R-:W3:Y:S04]  /*4ad30*/  LDL.LU R17, [R1+0x89c] ;  /* 0x00089c0001117983 */ /* 0x000ee80000300800 */
[----:B---3--:R0:W-:Y:S04]  /*4ad40*/  STL [R1+0x515c], R17 ;  /* 0x00515c1101007387 */ /* 0x0081e80000100800 */
[----:B0-----:R-:W3:Y:S04]  /*4ad50*/  LDL.LU R17, [R1+0x68] ;  /* 0x0000680001117983 */ /* 0x001ee80000300800 */
[----:B---3--:R0:W-:Y:S04]  /*4ad60*/  STL [R1+0x5160], R17 ;  /* 0x0051601101007387 */ /* 0x0081e80000100800 */
[----:B0-----:R-:W3:Y:S04]  /*4ad70*/  LDL.LU R17, [R1+0x74] ;  /* 0x0000740001117983 */ /* 0x001ee80000300800 */
[----:B---3--:R0:W-:Y:S04]  /*4ad80*/  STL [R1+0x5164], R17 ;  /* 0x0051641101007387 */ /* 0x0081e80000100800 */
[----:B0-----:R-:W3:Y:S04]  /*4ad90*/  LDL.LU R17, [R1+0x7c] ;  /* 0x00007c0001117983 */ /* 0x001ee80000300800 */
        /* <DEDUP_REMOVED lines=36> */
[----:B--2---:R-:W2:Y:S04]  /*4afe0*/  LDL.LU R12, [R1+0x5fc] ;  /* 0x0005fc00010c7983 */ /* 0x004ea80000300800 */
[----:B------:R-:W4:Y:S04]  /*4aff0*/  LDL.LU R14, [R1+0x5f8] ;  /* 0x0005f800010e7983 */ /* 0x000f280000300800 */
        /* <DEDUP_REMOVED lines=15> */
[----:B------:R1:W-:Y:S01]  /*4b0f0*/  STL [R1+0x514c], R4 ;  /* 0x00514c0401007387 */ /* 0x0003e20000100800 */
[----:B0-----:R-:W-:-:S03]  /*4b100*/  LOP3.LUT R3, R4, 0x10, RZ, 0x3c, !PT ;  /* 0x0000001004037812 */ /* 0x001fc600078e3cff */
[----:B-1----:R-:W2:Y:S04]  /*4b110*/  LDL.LU R4, [R1+0x8c0] ;  /* 0x0008c00001047983 */ /* 0x002ea80000300800 */
[----:B---3--:R0:W-:Y:S04]  /*4b120*/  STS.U8 [R16+UR7+0x7940], R17 ;  /* 0x0079401110007988 */ /* 0x0081e80008000007 */
[----:B0-----:R-:W3:Y:S04]  /*4b130*/  LDL.LU R17, [R1+0x5168] ;  /* 0x0051680001117983 */ /* 0x001ee80000300800 */
[----:B---3--:R0:W-:Y:S04]  /*4b140*/  STS.U8 [R16+UR7+0x7900], R17 ;  /* 0x0079001110007988 */ /* 0x0081e80008000007 */
[----:B0-----:R-:W3:Y:S04]  /*4b150*/  LDL.LU R17, [R1+0x5164] ;  /* 0x0051640001117983 */ /* 0x001ee80000300800 */
[----:B---3--:R0:W-:Y:S04]  /*4b160*/  STS.U8 [R16+UR7+0x79c0], R17 ;  /* 0x0079c01110007988 */ /* 0x0081e80008000007 */
[----:B0-----:R-:W3:Y:S04]  /*4b170*/  LDL.LU R17, [R1+0x5160] ;  /* 0x0051600001117983 */ /* 0x001ee80000300800 */
[----:B---3--:R0:W-:Y:S04]  /*4b180*/  STS.U8 [R16+UR7+0x7980], R17 ;  /* 0x0079801110007988 */ /* 0x0081e80008000007 */
[----:B--2---:R1:W-:Y:S04]  /*4b190*/  STS.U8 [R3+UR7+0x200], R4 ;  /* 0x0002000403007988 */ /* 0x0043e80008000007 */
[----:B0-----:R-:W2:Y:S04]  /*4b1a0*/  LDL.LU R17, [R1+0x515c] ;  /* 0x00515c0001117983 */ /* 0x001ea80000300800 */
[----:B-1----:R-:W3:Y:S04]  /*4b1b0*/  LDL.LU R4, [R1+0x458] ;  /* 0x0004580001047983 */ /* 0x002ee80000300800 */
[----:B---3--:R0:W-:Y:S04]  /*4b1c0*/  STL [R1+0x5150], R4 ;  /* 0x0051500401007387 */ /* 0x0081e80000100800 */
[----:B0-----:R-:W3:Y:S04]  /*4b1d0*/  LDL.LU R4, [R1+0x45c] ;  /* 0x00045c0001047983 */ /* 0x001ee80000300800 */
[----:B---3--:R0:W-:Y:S04]  /*4b1e0*/  STL [R1+0x5154], R4 ;  /* 0x0051540401007387 */ /* 0x0081e80000100800 */
[----:B0-----:R-:W3:Y:S04]  /*4b1f0*/  LDL.LU R4, [R1+0x460] ;  /* 0x0004600001047983 */ /* 0x001ee80000300800 */
[----:B------:R-:W-:Y:S04]  /*4b200*/  STS.U8 [R3+UR7+0x2240], R12 ;  /* 0x0022400c03007988 */ /* 0x000fe80008000007 */
[----:B----4-:R-:W-:Y:S04]  /*4b210*/  STS.U8 [R3+UR7+0x2280], R14 ;  /* 0x0022800e03007988 */ /* 0x010fe80008000007 */
[----:B-----5:R-:W-:Y:S04]  /*4b220*/  STS.U8 [R3+UR7+0x22c0], R15 ;  /* 0x0022c00f03007988 */ /* 0x020fe80008000007 */
[----:B------:R-:W-:Y:S04]  /*4b230*/  STS.U8 [R3+UR7+0x2a40], R2 ;  /* 0x002a400203007988 */ /* 0x000fe80008000007 */
[----:B------:R-:W-:Y:S04]  /*4b240*/  STS.U8 [R3+UR7+0x3240], R18 ;  /* 0x0032401203007988 */ /* 0x000fe80008000007 */
[----:B------:R-:W-:Y:S04]  /*4b250*/  STS.U8 [R3+UR7+0x3280], R19 ;  /* 0x0032801303007988 */ /* 0x000fe80008000007 */
[----:B--2---:R-:W-:Y:S04]  /*4b260*/  STS.U8 [R3+UR7+0x240], R17 ;  /* 0x0002401103007988 */ /* 0x004fe80008000007 */
[----:B------:R-:W-:Y:S04]  /*4b270*/  STS.U8 [R3+UR7+0x280], R25 ;  /* 0x0002801903007988 */ /* 0x000fe80008000007 */
[----:B------:R-:W-:Y:S04]  /*4b280*/  STS.U8 [R3+UR7+0x2c0], R23 ;  /* 0x0002c01703007988 */ /* 0x000fe80008000007 */
[----:B------:R-:W-:Y:S04]  /*4b290*/  STS.U8 [R3+UR7+0xa40], R22 ;  /* 0x000a401603007988 */ /* 0x000fe80008000007 */
[----:B------:R-:W-:Y:S04]  /*4b2a0*/  STS.U8 [R3+UR7+0xa00], R7 ;  /* 0x000a000703007988 */ /* 0x000fe80008000007 */
[----:B------:R-:W-:Y:S04]  /*4b2b0*/  STS.U8 [R3+UR7+0xac0], R6 ;  /* 0x000ac00603007988 */ /* 0x000fe80008000007 */
[----:B------:R-:W-:Y:S04]  /*4b2c0*/  STS.U8 [R3+UR7+0xa80], R20 ;  /* 0x000a801403007988 */ /* 0x000fe80008000007 */
[----:B---3--:R0:W-:Y:S04]  /*4b2d0*/  STL [R1+0x5158], R4 ;  /* 0x0051580401007387 */ /* 0x0081e80000100800 */
        /* <DEDUP_REMOVED lines=40> */
[----:B0-----:R-:W5:Y:S04]  /*4b560*/  LDL.LU R11, [R1+0x5c] ;  /* 0x00005c00010b7983 */ /* 0x001f680000300800 */
[----:B--2---:R0:W-:Y:S04]  /*4b570*/  STS.U8 [R3+UR7+0x32c0], R4 ;  /* 0x0032c00403007988 */ /* 0x0041e80008000007 */
[----:B0-----:R-:W2:Y:S04]  /*4b580*/  LDL.LU R4, [R1+0x5158] ;  /* 0x0051580001047983 */ /* 0x001ea80000300800 */
[----:B--2---:R0:W-:Y:S04]  /*4b590*/  STS.U8 [R3+UR7+0x3a40], R4 ;  /* 0x003a400403007988 */ /* 0x0041e80008000007 */
[----:B0-----:R-:W2:Y:S04]  /*4b5a0*/  LDL.LU R4, [R1+0x5154] ;  /* 0x0051540001047983 */ /* 0x001ea80000300800 */
[----:B--2---:R0:W-:Y:S04]  /*4b5b0*/  STS.U8 [R3+UR7+0x3a00], R4 ;  /* 0x003a000403007988 */ /* 0x0041e80008000007 */
        /* <DEDUP_REMOVED lines=11> */
[----:B--2---:R0:W-:Y:S04]  /*4b670*/  STS.U8 [R3+UR7+0x3ac0], R4 ;  /* 0x003ac00403007988 */ /* 0x0041e80008000007 */
[----:B0-----:R-:W2:Y:S04]  /*4b680*/  LDL.LU R4, [R1+0x514c] ;  /* 0x00514c0001047983 */ /* 0x001ea80000300800 */
[----:B------:R-:W3:Y:S04]  /*4b690*/  LDL.LU R12, [R1+0x5148] ;  /* 0x00514800010c7983 */ /* 0x000ee80000300800 */
[----:B------:R-:W4:Y:S04]  /*4b6a0*/  LDL.LU R14, [R1+0x5144] ;  /* 0x00514400010e7983 */ /* 0x000f280000300800 */
[----:B------:R-:W5:Y:S04]  /*4b6b0*/  LDL.LU R15, [R1+0x5140] ;  /* 0x00514000010f7983 */ /* 0x000f680000300800 */
[----:B------:R-:W2:Y:S04]  /*4b6c0*/  LDL.LU R2, [R1+0x513c] ;  /* 0x00513c0001027983 */ /* 0x000ea80000300800 */
[----:B------:R-:W3:Y:S04]  /*4b6d0*/  LDL.LU R18, [R1+0x5138] ;  /* 0x0051380001127983 */ /* 0x000ee80000300800 */
[----:B------:R-:W4:Y:S04]  /*4b6e0*/  LDL.LU R19, [R1+0x5134] ;  /* 0x0051340001137983 */ /* 0x000f280000300800 */
        /* <DEDUP_REMOVED lines=32> */
[----:B0-----:R-:W5:Y:S04]  /*4b8f0*/  LDL.LU R8, [R1+0x54c] ;  /* 0x00054c0001087983 */ /* 0x001f680000300800 */
[----:B-1----:R-:W5:Y:S04]  /*4b900*/  LDL.LU R9, [R1+0x548] ;  /* 0x0005480001097983 */ /* 0x002f680000300800 */
[----:B------:R-:W5:Y:S04]  /*4b910*/  LDL.LU R10, [R1+0x544] ;  /* 0x00054400010a7983 */ /* 0x000f680000300800 */
[----:B------:R-:W5:Y:S04]  /*4b920*/  LDL.LU R11, [R1+0x4d0] ;  /* 0x0004d000010b7983 */ /* 0x000f680000300800 */
[----:B----4-:R-:W-:Y:S04]  /*4b930*/  STS.U8 [R3+UR7+0x7280], R19 ;  /* 0x0072801303007988 */ /* 0x010fe80008000007 */
[----:B------:R0:W-:Y:S04]  /*4b940*/  STL [R1+0x5078], R19 ;  /* 0x0050781301007387 */ /* 0x0001e80000100800 */
[----:B---3--:R-:W-:Y:S04]  /*4b950*/  STS.U8 [R3+UR7+0x72c0], R18 ;  /* 0x0072c01203007988 */ /* 0x008fe80008000007 */
[----:B--2---:R-:W-:Y:S04]  /*4b960*/  STS.U8 [R3+UR7+0x7a40], R2 ;  /* 0x007a400203007988 */ /* 0x004fe80008000007 */
[----:B-----5:R-:W-:Y:S04]  /*4b970*/  STS.U8 [R3+UR7+0x7a00], R15 ;  /* 0x007a000f03007988 */ /* 0x020fe80008000007 */
[----:B------:R-:W-:Y:S04]  /*4b980*/  STS.U8 [R3+UR7+0x7ac0], R14 ;  /* 0x007ac00e03007988 */ /* 0x000fe80008000007 */
[----:B0-----:R-:W2:Y:S04]  /*4b990*/  LDL.LU R19, [R1+0x720] ;  /* 0x0007200001137983 */ /* 0x001ea80000300800 */
[----:B------:R0:W-:Y:S04]  /*4b9a0*/  STL [R1+0x507c], R18 ;  /* 0x00507c1201007387 */ /* 0x0001e80000100800 */
[----:B0-----:R-:W3:Y:S04]  /*4b9b0*/  LDL.LU R18, [R1+0x7b4] ;  /* 0x0007b40001127983 */ /* 0x001ee80000300800 */
[----:B------:R-:W4:Y:S04]  /*4b9c0*/  LDL.LU R2, [R1+0x7b8] ;  /* 0x0007b80001027983 */ /* 0x000f280000300800 */
[----:B------:R0:W-:Y:S04]  /*4b9d0*/  STL [R1+0x5080], R15 ;  /* 0x0050800f01007387 */ /* 0x0001e80000100800 */
[----:B0-----:R-:W5:Y:S04]  /*4b9e0*/  LDL.LU R15, [R1+0x88c] ;  /* 0x00088c00010f7983 */ /* 0x001f680000300800 */
[----:B------:R0:W-:Y:S04]  /*4b9f0*/  STL [R1+0x5084], R14 ;  /* 0x0050840e01007387 */ /* 0x0001e80000100800 */
[----:B0-----:R-:W2:Y:S04]  /*4ba00*/  LDL.LU R14, [R1+0x890] ;  /* 0x00089000010e7983 */ /* 0x001ea80000300800 */
[----:B------:R0:W-:Y:S04]  /*4ba10*/  STS.U8 [R3+UR7+0x4a00], R16 ;  /* 0x004a001003007988 */ /* 0x0001e80008000007 */
[----:B------:R-:W-:Y:S04]  /*4ba20*/  STL [R1+0x5088], R12 ;  /* 0x0050880c01007387 */ /* 0x000fe80000100800 */
[----:B------:R-:W-:Y:S04]  /*4ba30*/  STS.U8 [R3+UR7+0x7a80], R12 ;  /* 0x007a800c03007988 */ /* 0x000fe80008000007 */
[----:B------:R-:W-:Y:S04]  /*4ba40*/  STL [R1+0x48cc], R3 ;  /* 0x0048cc0301007387 */ /* 0x000fe80000100800 */
[----:B------:R-:W-:Y:S01]  /*4ba50*/  STL [R1+0x508c], R3 ;  /* 0x00508c0301007387 */ /* 0x000fe20000100800 */
[----:B0-----:R-:W-:-:S05]  /*4ba60*/  LOP3.LUT R16, R4, 0x18, RZ, 0x3c, !PT ;  /* 0x0000001804107812 */ /* 0x001fca00078e3cff */
[----:B------:R0:W-:Y:S04]  /*4ba70*/  STS.U8 [R16+UR7+0x380], R24 ;  /* 0x0003801810007988 */ /* 0x0001e80008000007 */
[----:B------:R1:W-:Y:S04]  /*4ba80*/  STS.U8 [R16+UR7+0x3c0], R5 ;  /* 0x0003c00510007988 */ /* 0x0003e80008000007 */
[----:B------:R1:W-:Y:S04]  /*4ba90*/  STS.U8 [R16+UR7+0xb40], R26 ;  /* 0x000b401a10007988 */ /* 0x0003e80008000007 */
[----:B------:R1:W-:Y:S04]  /*4baa0*/  STS.U8 [R16+UR7+0xb00], R27 ;  /* 0x000b001b10007988 */ /* 0x0003e80008000007 */
[----:B0-----:R-:W3:Y:S04]  /*4bab0*/  LDL.LU R24, [R1+0x4cc] ;  /* 0x0004cc0001187983 */ /* 0x001ee80000300800 */
[----:B-1----:R-:W3:Y:S04]  /*4bac0*/  LDL.LU R5, [R1+0x4c8] ;  /* 0x0004c80001057983 */ /* 0x002ee80000300800 */
[----:B------:R-:W3:Y:S04]  /*4bad0*/  LDL.LU R26, [R1+0x4c4] ;  /* 0x0004c400011a7983 */ /* 0x000ee80000300800 */
[----:B------:R-:W3:Y:S04]  /*4bae0*/  LDL.LU R27, [R1+0x450] ;  /* 0x00045000011b7983 */ /* 0x000ee80000300800 */
[----:B----4-:R-:W-:Y:S04]  /*4baf0*/  STS.U8 [R16+UR7+0xbc0], R2 ;  /* 0x000bc00210007988 */ /* 0x010fe80008000007 */
[----:B-----5:R-:W-:Y:S04]  /*4bb00*/  STS.U8 [R16+UR7+0x340], R15 ;  /* 0x0003400f10007988 */ /* 0x020fe80008000007 */
[----:B--2---:R-:W-:Y:S04]  /*4bb10*/  STS.U8 [R16+UR7+0x300], R14 ;  /* 0x0003000e10007988 */ /* 0x004fe80008000007 */
[----:B---3--:R-:W-:Y:S04]  /*4bb20*/  STS.U8 [R16+UR7+0xb80], R18 ;  /* 0x000b801210007988 */ /* 0x008fe80008000007 */
[----:B------:R0:W-:Y:S04]  /*4bb30*/  STS.U8 [R16+UR7+0x2b00], R8 ;  /* 0x002b000810007988 */ /* 0x0001e80008000007 */
        /* <DEDUP_REMOVED lines=8> */
[----:B---3--:R-:W3:Y:S04]  /*4bbc0*/  LDL.LU R11, [R1+0x3d0] ;  /* 0x0003d000010b7983 */ /* 0x008ee80000300800 */
[----:B----4-:R-:W4:Y:S04]  /*4bbd0*/  LDL.LU R28, [R1+0x3cc] ;  /* 0x0003cc00011c7983 */ /* 0x010f280000300800 */
[----:B------:R0:W-:Y:S04]  /*4bbe0*/  STS.U8 [R16+UR7+0x23c0], R0 ;  /* 0x0023c00010007988 */ /* 0x0001e80008000007 */
[----:B-----5:R-:W5:Y:S04]  /*4bbf0*/  LDL.LU R29, [R1+0x3c8] ;  /* 0x0003c800011d7983 */ /* 0x020f680000300800 */
[----:B------:R1:W-:Y:S04]  /*4bc00*/  STS.U8 [R16+UR7+0x2b40], R13 ;  /* 0x002b400d10007988 */ /* 0x0003e80008000007 */
[----:B0-----:R-:W5:Y:S04]  /*4bc10*/  LDL.LU R0, [R1+0x3c4] ;  /* 0x0003c40001007983 */ /* 0x001f680000300800 */
[----:B-1----:R-:W5:Y:S04]  /*4bc20*/  LDL.LU R13, [R1+0x350] ;  /* 0x00035000010d7983 */ /* 0x002f680000300800 */
        /* <DEDUP_REMOVED lines=32> */
[----:B------:R0:W-:Y:S04]  /*4be30*/  STS.U8 [R16+UR7+0x3b00], R8 ;  /* 0x003b000810007988 */ /* 0x0001e80008000007 */
[----:B------:R1:W-:Y:S04]  /*4be40*/  STS.U8 [R16+UR7+0x3bc0], R9 ;  /* 0x003bc00910007988 */ /* 0x0003e80008000007 */
[----:B--2---:R2:W-:Y:S04]  /*4be50*/  STS.U8 [R16+UR7+0x3b80], R10 ;  /* 0x003b800a10007988 */ /* 0x0045e80008000007 */
[----:B---3--:R3:W-:Y:S04]  /*4be60*/  STS.U8 [R16+UR7+0x4300], R11 ;  /* 0x0043000b10007988 */ /* 0x0087e80008000007 */
[----:B----4-:R4:W-:Y:S04]  /*4be70*/  STS.U8 [R16+UR7+0x4340], R28 ;  /* 0x0043401c10007988 */ /* 0x0109e80008000007 */
[----:B-----5:R5:W-:Y:S04]  /*4be80*/  STS.U8 [R16+UR7+0x4380], R29 ;  /* 0x0043801d10007988 */ /* 0x020be80008000007 */
        /* <DEDUP_REMOVED lines=9> */
[----:B-1----:R-:W4:Y:S04]  /*4bf20*/  LDL.LU R13, [R1+0xc] ;  /* 0x00000c00010d7983 */ /* 0x002f280000300800 */
[----:B---3--:R-:W-:Y:S04]  /*4bf30*/  STL [R1+0x5090], R11 ;  /* 0x0050900b01007387 */ /* 0x008fe80000100800 */
[----:B--2---:R-:W-:Y:S04]  /*4bf40*/  STL [R1+0x5094], R10 ;  /* 0x0050940a01007387 */ /* 0x004fe80000100800 */
[----:B------:R-:W-:Y:S04]  /*4bf50*/  STL [R1+0x5114], R4 ;  /* 0x0051140401007387 */ /* 0x000fe80000100800 */
[----:B----4-:R0:W-:Y:S04]  /*4bf60*/  STS.U8 [R16+UR7+0x7b80], R13 ;  /* 0x007b800d10007988 */ /* 0x0101e80008000007 */
[----:B0-----:R-:W2:Y:S04]  /*4bf70*/  LDL.LU R13, [R1+0x85c] ;  /* 0x00085c00010d7983 */ /* 0x001ea80000300800 */
[----:B------:R0:W-:Y:S02]  /*4bf80*/  STS.U8 [R16+UR7+0x5340], R2 ;  /* 0x0053400210007988 */ /* 0x0001e40008000007 */
[----:B0-----:R-:W-:-:S02]  /*4bf90*/  LOP3.LUT R2, R4, 0x20, RZ, 0x3c, !PT ;  /* 0x0000002004027812 */ /* 0x001fc400078e3cff */
[----:B--2---:R0:W-:Y:S04]  /*4bfa0*/  STL [R1+0x5120], R13 ;  /* 0x0051200d01007387 */ /* 0x0041e80000100800 */
[----:B0-----:R-:W2:Y:S04]  /*4bfb0*/  LDL.LU R13, [R1+0x880] ;  /* 0x00088000010d7983 */ /* 0x001ea80000300800 */
[----:B------:R-:W3:Y:S04]  /*4bfc0*/  LDL.LU R4, [R1+0x7b0] ;  /* 0x0007b00001047983 */ /* 0x000ee80000300800 */
        /* <DEDUP_REMOVED lines=49> */
[----:B------:R-:W4:Y:S04]  /*4c2e0*/  LDL.LU R28, [R1+0x4b4] ;  /* 0x0004b400011c7983 */ /* 0x000f280000300800 */
[----:B------:R-:W5:Y:S04]  /*4c2f0*/  LDL.LU R29, [R1+0x440] ;  /* 0x00044000011d7983 */ /* 0x000f680000300800 */
[----:B------:R-:W5:Y:S04]  /*4c300*/  LDL.LU R0, [R1+0x43c] ;  /* 0x00043c0001007983 */ /* 0x000f680000300800 */
[----:B------:R0:W-:Y:S04]  /*4c310*/  STL [R1+0x5098], R16 ;  /* 0x0050981001007387 */ /* 0x0001e80000100800 */
[----:B--2---:R1:W-:Y:S04]  /*4c320*/  STS.U8 [R2+UR7+0x400], R13 ;  /* 0x0004000d02007988 */ /* 0x0043e80008000007 */
[----:B0-----:R-:W2:Y:S04]  /*4c330*/  LDL.LU R16, [R1+0x854] ;  /* 0x0008540001107983 */ /* 0x001ea80000300800 */
[----:B-1----:R-:W4:Y:S04]  /*4c340*/  LDL.LU R13, [R1+0x5120] ;  /* 0x00512000010d7983 */ /* 0x002f280000300800 */
[----:B---3--:R-:W-:Y:S04]  /*4c350*/  STS.U8 [R2+UR7+0x480], R4 ;  /* 0x0004800402007988 */ /* 0x008fe80008000007 */
[----:B----4-:R0:W-:Y:S04]  /*4c360*/  STS.U8 [R2+UR7+0x440], R13 ;  /* 0x0004400d02007988 */ /* 0x0101e80008000007 */
[----:B0-----:R-:W3:Y:S04]  /*4c370*/  LDL.LU R13, [R1+0x438] ;  /* 0x00043800010d7983 */ /* 0x001ee80000300800 */
[----:B------:R-:W4:Y:S04]  /*4c380*/  LDL.LU R4, [R1+0x511c] ;  /* 0x00511c0001047983 */ /* 0x000f280000300800 */
[----:B------:R0:W-:Y:S04]  /*4c390*/  STS.U8 [R2+UR7+0x34c0], R28 ;  /* 0x0034c01c02007988 */ /* 0x0001e80008000007 */
[----:B-----5:R1:W-:Y:S04]  /*4c3a0*/  STS.U8 [R2+UR7+0x3c40], R29 ;  /* 0x003c401d02007988 */ /* 0x0203e80008000007 */
[----:B0-----:R-:W5:Y:S04]  /*4c3b0*/  LDL.LU R28, [R1+0x434] ;  /* 0x00043400011c7983 */ /* 0x001f680000300800 */
[----:B-1----:R-:W5:Y:S04]  /*4c3c0*/  LDL.LU R29, [R1+0x3c0] ;  /* 0x0003c000011d7983 */ /* 0x002f680000300800 */
[----:B----4-:R0:W-:Y:S04]  /*4c3d0*/  STS.U8 [R2+UR7+0xc40], R4 ;  /* 0x000c400402007988 */ /* 0x0101e80008000007 */
[----:B0-----:R-:W4:Y:S04]  /*4c3e0*/  LDL.LU R4, [R1+0x3b8] ;  /* 0x0003b80001047983 */ /* 0x001f280000300800 */
[----:B------:R-:W-:Y:S04]  /*4c3f0*/  STS.U8 [R2+UR7+0x3c00], R0 ;  /* 0x003c000002007988 */ /* 0x000fe80008000007 */
[----:B---3--:R-:W-:Y:S04]  /*4c400*/  STS.U8 [R2+UR7+0x3cc0], R13 ;  /* 0x003cc00d02007988 */ /* 0x008fe80008000007 */
[----:B--2---:R-:W-:Y:S04]  /*4c410*/  STS.U8 [R2+UR7+0x4c0], R16 ;  /* 0x0004c01002007988 */ /* 0x004fe80008000007 */
        /* <DEDUP_REMOVED lines=10> */
[----:B----4-:R0:W-:Y:S04]  /*4c4c0*/  STL [R1+0x5118], R4 ;  /* 0x0051180401007387 */ /* 0x0101e80000100800 */
[----:B0-----:R-:W2:Y:S04]  /*4c4d0*/  LDL.LU R4, [R1+0x3bc] ;  /* 0x0003bc0001047983 */ /* 0x001ea80000300800 */
[----:B------:R-:W3:Y:S04]  /*4c4e0*/  LDL.LU R0, [R1+0x3b4] ;  /* 0x0003b40001007983 */ /* 0x000ee80000300800 */
[----:B------:R-:W4:Y:S04]  /*4c4f0*/  LDL.LU R13, [R1+0x340] ;  /* 0x00034000010d7983 */ /* 0x000f280000300800 */
        /* <DEDUP_REMOVED lines=19> */
[----:B-----5:R-:W5:Y:S04]  /*4c630*/  LDL.LU R23, [R1+0x158] ;  /* 0x0001580001177983 */ /* 0x020f680000300800 */
        /* <DEDUP_REMOVED lines=14> */
[----:B------:R-:W5:Y:S04]  /*4c720*/  LDL.LU R27, [R1+0x1c] ;  /* 0x00001c00011b7983 */ /* 0x000f680000300800 */
[----:B------:R0:W-:Y:S04]  /*4c730*/  STS.U8 [R2+UR7+0x3c80], R28 ;  /* 0x003c801c02007988 */ /* 0x0001e80008000007 */
[----:B------:R1:W-:Y:S04]  /*4c740*/  STS.U8 [R2+UR7+0x4400], R29 ;  /* 0x0044001d02007988 */ /* 0x0003e80008000007 */
[----:B0-----:R-:W5:Y:S04]  /*4c750*/  LDL.LU R28, [R1+0x8] ;  /* 0x00000800011c7983 */ /* 0x001f680000300800 */
[----:B-1----:R-:W5:Y:S04]  /*4c760*/  LDL.LU R29, [R1+0x4] ;  /* 0x00000400011d7983 */ /* 0x002f680000300800 */
[----:B--2---:R0:W-:Y:S04]  /*4c770*/  STS.U8 [R2+UR7+0x4440], R4 ;  /* 0x0044400402007988 */ /* 0x0041e80008000007 */
[----:B0-----:R-:W2:Y:S04]  /*4c780*/  LDL.LU R4, [R1+0x5118] ;  /* 0x0051180001047983 */ /* 0x001ea80000300800 */
[----:B---3--:R-:W-:Y:S04]  /*4c790*/  STS.U8 [R2+UR7+0x44c0], R0 ;  /* 0x0044c00002007988 */ /* 0x008fe80008000007 */
[----:B--2---:R0:W-:Y:S04]  /*4c7a0*/  STS.U8 [R2+UR7+0x4480], R4 ;  /* 0x0044800402007988 */ /* 0x0041e80008000007 */
[----:B0-----:R-:W2:Y:S04]  /*4c7b0*/  LDL.LU R4, [R1+0x5114] ;  /* 0x0051140001047983 */ /* 0x001ea80000300800 */
[----:B------:R-:W3:Y:S04]  /*4c7c0*/  LDL.LU R0, [R1+0x5110] ;  /* 0x0051100001007983 */ /* 0x000ee80000300800 */
[----:B----4-:R0:W-:Y:S04]  /*4c7d0*/  STS.U8 [R2+UR7+0x4c40], R13 ;  /* 0x004c400d02007988 */ /* 0x0101e80008000007 */
[----:B------:R2:W-:Y:S04]  /*4c7e0*/  STS.U8 [R2+UR7+0x4cc0], R8 ;  /* 0x004cc00802007988 */ /* 0x0005e80008000007 */
[----:B0-----:R-:W4:Y:S01]  /*4c7f0*/  LDL.LU R13, [R1+0x510c] ;  /* 0x00510c00010d7983 */ /* 0x001f220000300800 */
[----:B--2---:R-:W-:-:S03]  /*4c800*/  LOP3.LUT R8, R4, 0x28, RZ, 0x3c, !PT ;  /* 0x0000002804087812 */ /* 0x004fc600078e3cff */
[----:B------:R0:W-:Y:S04]  /*4c810*/  STL [R1+0x50f8], R4 ;  /* 0x0050f80401007387 */ /* 0x0001e80000100800 */
[----:B0-----:R-:W2:Y:S04]  /*4c820*/  LDL.LU R4, [R1+0x834] ;  /* 0x0008340001047983 */ /* 0x001ea80000300800 */
        /* <DEDUP_REMOVED lines=14> */
[----:B--2---:R0:W-:Y:S04]  /*4c910*/  STL [R1+0x5108], R4 ;  /* 0x0051080401007387 */ /* 0x0041e80000100800 */
[----:B0-----:R-:W2:Y:S04]  /*4c920*/  LDL.LU R4, [R1+0x850] ;  /* 0x0008500001047983 */ /* 0x001ea80000300800 */
        /* <DEDUP_REMOVED lines=22> */
[----:B---3--:R-:W3:Y:S04]  /*4ca90*/  LDL.LU R20, [R1+0x530] ;  /* 0x0005300001147983 */ /* 0x008ee80000300800 */
[----:B----4-:R-:W4:Y:S04]  /*4caa0*/  LDL.LU R21, [R1+0x52c] ;  /* 0x00052c0001157983 */ /* 0x010f280000300800 */
        /* <DEDUP_REMOVED lines=8> */
[----:B0-----:R-:W5:Y:S04]  /*4cb30*/  LDL.LU R26, [R1+0x4b0] ;  /* 0x0004b000011a7983 */ /* 0x001f680000300800 */
[----:B-1----:R-:W3:Y:S04]  /*4cb40*/  LDL.LU R27, [R1+0x4ac] ;  /* 0x0004ac00011b7983 */ /* 0x002ee80000300800 */
[----:B------:R-:W4:Y:S04]  /*4cb50*/  LDL.LU R28, [R1+0x4a8] ;  /* 0x0004a800011c7983 */ /* 0x000f280000300800 */
[----:B------:R-:W4:Y:S04]  /*4cb60*/  LDL.LU R29, [R1+0x4a4] ;  /* 0x0004a400011d7983 */ /* 0x000f280000300800 */
[----:B------:R-:W4:Y:S04]  /*4cb70*/  LDL.LU R13, [R1+0x430] ;  /* 0x00043000010d7983 */ /* 0x000f280000300800 */
[----:B------:R-:W4:Y:S04]  /*4cb80*/  LDL.LU R0, [R1+0x838] ;  /* 0x0008380001007983 */ /* 0x000f280000300800 */
[----:B------:R0:W-:Y:S04]  /*4cb90*/  STL [R1+0x509c], R2 ;  /* 0x00509c0201007387 */ /* 0x0001e80000100800 */
[----:B0-----:R-:W4:Y:S04]  /*4cba0*/  LDL.LU R2, [R1+0x83c] ;  /* 0x00083c0001027983 */ /* 0x001f280000300800 */
[----:B--2---:R0:W-:Y:S04]  /*4cbb0*/  STS.U8 [R8+UR7+0x500], R4 ;  /* 0x0005000408007988 */ /* 0x0041e80008000007 */
[----:B0-----:R-:W2:Y:S04]  /*4cbc0*/  LDL.LU R4, [R1+0x5108] ;  /* 0x0051080001047983 */ /* 0x001ea80000300800 */
[----:B--2---:R0:W-:Y:S04]  /*4cbd0*/  STS.U8 [R8+UR7+0x5c0], R4 ;  /* 0x0005c00408007988 */ /* 0x0041e80008000007 */
[----:B0-----:R-:W2:Y:S04]  /*4cbe0*/  LDL.LU R4, [R1+0x3b0] ;  /* 0x0003b00001047983 */ /* 0x001ea80000300800 */
[----:B--2---:R0:W-:Y:S04]  /*4cbf0*/  STL [R1+0x50fc], R4 ;  /* 0x0050fc0401007387 */ /* 0x0041e80000100800 */
[----:B0-----:R-:W2:Y:S04]  /*4cc00*/  LDL.LU R4, [R1+0x424] ;  /* 0x0004240001047983 */ /* 0x001ea80000300800 */
[----:B--2---:R0:W-:Y:S04]  /*4cc10*/  STL [R1+0x5100], R4 ;  /* 0x0051000401007387 */ /* 0x0041e80000100800 */
[----:B0-----:R-:W2:Y:S04]  /*4cc20*/  LDL.LU R4, [R1+0x428] ;  /* 0x0004280001047983 */ /* 0x001ea80000300800 */
[----:B-----5:R-:W-:Y:S04]  /*4cc30*/  STS.U8 [R8+UR7+0x3500], R26 ;  /* 0x0035001a08007988 */ /* 0x020fe80008000007 */
[----:B---3--:R-:W-:Y:S04]  /*4cc40*/  STS.U8 [R8+UR7+0x3540], R27 ;  /* 0x0035401b08007988 */ /* 0x008fe80008000007 */
        /* <DEDUP_REMOVED lines=65> */
[----:B--2---:R0:W-:Y:S04]  /*4d060*/  STS.U8 [R8+UR7+0x4500], R4 ;  /* 0x0045000408007988 */ /* 0x0041e80008000007 */
[----:B0-----:R-:W2:Y:S04]  /*4d070*/  LDL.LU R4, [R1+0x50f8] ;  /* 0x0050f80001047983 */ /* 0x001ea80000300800 */
[----:B------:R-:W3:Y:S04]  /*4d080*/  LDL.LU R26, [R1+0x50f4] ;  /* 0x0050f400011a7983 */ /* 0x000ee80000300800 */
[----:B------:R-:W4:Y:S04]  /*4d090*/  LDL.LU R27, [R1+0x50f0] ;  /* 0x0050f000011b7983 */ /* 0x000f280000300800 */
[----:B------:R-:W5:Y:S04]  /*4d0a0*/  LDL.LU R28, [R1+0x50ec] ;  /* 0x0050ec00011c7983 */ /* 0x000f680000300800 */
[----:B------:R-:W3:Y:S04]  /*4d0b0*/  LDL.LU R29, [R1+0x50e8] ;  /* 0x0050e800011d7983 */ /* 0x000ee80000300800 */
[----:B------:R-:W2:Y:S04]  /*4d0c0*/  LDL.LU R2, [R1+0x784] ;  /* 0x0007840001027983 */ /* 0x000ea80000300800 */
        /* <DEDUP_REMOVED lines=45> */
[----:B------:R-:W-:-:S03]  /*4d3a0*/  LOP3.LUT R0, R4, 0x30, RZ, 0x3c, !PT ;  /* 0x0000003004007812 */ /* 0x000fc600078e3cff */
[----:B------:R0:W-:Y:S04]  /*4d3b0*/  STL [R1+0x50d4], R4 ;  /* 0x0050d40401007387 */ /* 0x0001e80000100800 */
[----:B0-----:R-:W2:Y:S04]  /*4d3c0*/  LDL.LU R4, [R1+0x788] ;  /* 0x0007880001047983 */ /* 0x001ea80000300800 */
[----:B---3--:R-:W-:Y:S04]  /*4d3d0*/  STS.U8 [R8+UR7+0x7d40], R29 ;  /* 0x007d401d08007988 */ /* 0x008fe80008000007 */
[----:B------:R0:W-:Y:S04]  /*4d3e0*/  STL [R1+0x50a0], R29 ;  /* 0x0050a01d01007387 */ /* 0x0001e80000100800 */
[----:B-----5:R-:W-:Y:S04]  /*4d3f0*/  STS.U8 [R8+UR7+0x7d00], R28 ;  /* 0x007d001c08007988 */ /* 0x020fe80008000007 */
[----:B----4-:R-:W-:Y:S04]  /*4d400*/  STS.U8 [R8+UR7+0x7dc0], R27 ;  /* 0x007dc01b08007988 */ /* 0x010fe80008000007 */
[----:B------:R-:W-:Y:S04]  /*4d410*/  STS.U8 [R8+UR7+0x7d80], R26 ;  /* 0x007d801a08007988 */ /* 0x000fe80008000007 */
[----:B0-----:R-:W3:Y:S04]  /*4d420*/  LDL.LU R29, [R1+0x78c] ;  /* 0x00078c00011d7983 */ /* 0x001ee80000300800 */
[----:B------:R0:W-:Y:S04]  /*4d430*/  STL [R1+0x50a4], R28 ;  /* 0x0050a41c01007387 */ /* 0x0001e80000100800 */
[----:B0-----:R-:W4:Y:S04]  /*4d440*/  LDL.LU R28, [R1+0x790] ;  /* 0x00079000011c7983 */ /* 0x001f280000300800 */
[----:B------:R0:W-:Y:S04]  /*4d450*/  STL [R1+0x50a8], R27 ;  /* 0x0050a81b01007387 */ /* 0x0001e80000100800 */
[----:B0-----:R-:W5:Y:S04]  /*4d460*/  LDL.LU R27, [R1+0x824] ;  /* 0x00082400011b7983 */ /* 0x001f680000300800 */
[----:B------:R-:W3:Y:S04]  /*4d470*/  LDL.LU R8, [R1+0x828] ;  /* 0x0008280001087983 */ /* 0x000ee80000300800 */
[----:B------:R0:W-:Y:S04]  /*4d480*/  STL [R1+0x50ac], R26 ;  /* 0x0050ac1a01007387 */ /* 0x0001e80000100800 */
[----:B0-----:R-:W4:Y:S04]  /*4d490*/  LDL.LU R26, [R1+0x82c] ;  /* 0x00082c00011a7983 */ /* 0x001f280000300800 */
[----:B--2---:R0:W-:Y:S04]  /*4d4a0*/  STS.U8 [R0+UR7+0x600], R2 ;  /* 0x0006000200007988 */ /* 0x0041e80008000007 */
[----:B0-----:R-:W2:Y:S04]  /*4d4b0*/  LDL.LU R2, [R1+0x50e4] ;  /* 0x0050e40001027983 */ /* 0x001ea80000300800 */
[----:B------:R0:W-:Y:S04]  /*4d4c0*/  STS.U8 [R0+UR7+0xec0], R4 ;  /* 0x000ec00400007988 */ /* 0x0001e80008000007 */
[----:B0-----:R-:W5:Y:S04]  /*4d4d0*/  LDL.LU R4, [R1+0x3a0] ;  /* 0x0003a00001047983 */ /* 0x001f680000300800 */
[----:B-----5:R0:W-:Y:S04]  /*4d4e0*/  STL [R1+0x50d8], R4 ;  /* 0x0050d80401007387 */ /* 0x0201e80000100800 */
[----:B0-----:R-:W5:Y:S04]  /*4d4f0*/  LDL.LU R4, [R1+0x414] ;  /* 0x0004140001047983 */ /* 0x001f680000300800 */
[----:B-----5:R0:W-:Y:S04]  /*4d500*/  STL [R1+0x50dc], R4 ;  /* 0x0050dc0401007387 */ /* 0x0201e80000100800 */
[----:B0-----:R-:W5:Y:S04]  /*4d510*/  LDL.LU R4, [R1+0x418] ;  /* 0x0004180001047983 */ /* 0x001f680000300800 */
[----:B----4-:R-:W-:Y:S04]  /*4d520*/  STS.U8 [R0+UR7+0x640], R26 ;  /* 0x0006401a00007988 */ /* 0x010fe80008000007 */
[----:B---3--:R-:W-:Y:S04]  /*4d530*/  STS.U8 [R0+UR7+0x680], R8 ;  /* 0x0006800800007988 */ /* 0x008fe80008000007 */
        /* <DEDUP_REMOVED lines=17> */
[----:B-----5:R0:W-:Y:S04]  /*4d650*/  STL [R1+0x50e0], R4 ;  /* 0x0050e00401007387 */ /* 0x0201e80000100800 */
        /* <DEDUP_REMOVED lines=93> */
[----:B------:R1:W-:Y:S04]  /*4dc30*/  STS.U8 [R0+UR7+0x7600], R22 ;  /* 0x0076001600007988 */ /* 0x0003e80008000007 */
[----:B------:R2:W-:Y:S04]  /*4dc40*/  STS.U8 [R0+UR7+0x4ec0], R8 ;  /* 0x004ec00800007988 */ /* 0x0005e80008000007 */
[----:B0-----:R-:W4:Y:S04]  /*4dc50*/  LDL.LU R23, [R1+0x488] ;  /* 0x0004880001177983 */ /* 0x001f280000300800 */
[----:B-1----:R-:W4:Y:S01]  /*4dc60*/  LDL.LU R22, [R1+0x484] ;  /* 0x0004840001167983 */ /* 0x002f220000300800 */
[----:B--2---:R-:W-:-:S03]  /*4dc70*/  LOP3.LUT R8, R4, 0x38, RZ, 0x3c, !PT ;  /* 0x0000003804087812 */ /* 0x004fc600078e3cff */
[----:B------:R0:W-:Y:S04]  /*4dc80*/  STL [R1+0x50b0], R4 ;  /* 0x0050b00401007387 */ /* 0x0001e80000100800 */
[----:B---3--:R-:W-:Y:S04]  /*4dc90*/  STS.U8 [R0+UR7+0x7e40], R24 ;  /* 0x007e401800007988 */ /* 0x008fe80008000007 */
[----:B-----5:R-:W-:Y:S04]  /*4dca0*/  STS.U8 [R0+UR7+0x7e00], R21 ;  /* 0x007e001500007988 */ /* 0x020fe80008000007 */
[----:B----4-:R-:W-:Y:S04]  /*4dcb0*/  STS.U8 [R0+UR7+0x7ec0], R20 ;  /* 0x007ec01400007988 */ /* 0x010fe80008000007 */
[----:B------:R-:W-:Y:S04]  /*4dcc0*/  STS.U8 [R0+UR7+0x7e80], R6 ;  /* 0x007e800600007988 */ /* 0x000fe80008000007 */
[----:B0-----:R-:W2:Y:S04]  /*4dcd0*/  LDL.LU R4, [R1+0x75c] ;  /* 0x00075c0001047983 */ /* 0x001ea80000300800 */
[----:B------:R0:W-:Y:S04]  /*4dce0*/  STL [R1+0x50b4], R24 ;  /* 0x0050b41801007387 */ /* 0x0001e80000100800 */
[----:B0-----:R-:W3:Y:S04]  /*4dcf0*/  LDL.LU R24, [R1+0x780] ;  /* 0x0007800001187983 */ /* 0x001ee80000300800 */
[----:B------:R0:W-:Y:S04]  /*4dd00*/  STL [R1+0x50b8], R21 ;  /* 0x0050b81501007387 */ /* 0x0001e80000100800 */
[----:B0-----:R-:W4:Y:S04]  /*4dd10*/  LDL.LU R21, [R1+0x804] ;  /* 0x0008040001157983 */ /* 0x001f280000300800 */
[----:B------:R0:W-:Y:S04]  /*4dd20*/  STL [R1+0x50bc], R20 ;  /* 0x0050bc1401007387 */ /* 0x0001e80000100800 */
[----:B0-----:R-:W5:Y:S04]  /*4dd30*/  LDL.LU R20, [R1+0x808] ;  /* 0x0008080001147983 */ /* 0x001f680000300800 */
[----:B------:R-:W5:Y:S04]  /*4dd40*/  LDL.LU R6, [R1+0x80c] ;  /* 0x00080c0001067983 */ /* 0x000f680000300800 */
[----:B------:R0:W-:Y:S04]  /*4dd50*/  STL [R1+0x50c0], R0 ;  /* 0x0050c00001007387 */ /* 0x0001e80000100800 */
[----:B0-----:R-:W5:Y:S04]  /*4dd60*/  LDL.LU R0, [R1+0x820] ;  /* 0x0008200001007983 */ /* 0x001f680000300800 */
[----:B------:R0:W-:Y:S04]  /*4dd70*/  STS.U8 [R8+UR7+0x2f00], R7 ;  /* 0x002f000708007988 */ /* 0x0001e80008000007 */
[----:B------:R1:W-:Y:S04]  /*4dd80*/  STS.U8 [R8+UR7+0x2fc0], R5 ;  /* 0x002fc00508007988 */ /* 0x0003e80008000007 */
[----:B------:R1:W-:Y:S04]  /*4dd90*/  STS.U8 [R8+UR7+0x3740], R13 ;  /* 0x0037400d08007988 */ /* 0x0003e80008000007 */
[----:B0-----:R-:W5:Y:S04]  /*4dda0*/  LDL.LU R7, [R1+0x410] ;  /* 0x0004100001077983 */ /* 0x001f680000300800 */
[----:B-1----:R-:W5:Y:S04]  /*4ddb0*/  LDL.LU R5, [R1+0x40c] ;  /* 0x00040c0001057983 */ /* 0x002f680000300800 */
[----:B------:R-:W5:Y:S04]  /*4ddc0*/  LDL.LU R13, [R1+0x408] ;  /* 0x00040800010d7983 */ /* 0x000f680000300800 */
        /* <DEDUP_REMOVED lines=19> */
[----:B--2---:R-:W-:Y:S04]  /*4df00*/  STS.U8 [R8+UR7+0xf00], R4 ;  /* 0x000f000408007988 */ /* 0x004fe80008000007 */
[----:B---3--:R-:W-:Y:S04]  /*4df10*/  STS.U8 [R8+UR7+0xf40], R24 ;  /* 0x000f401808007988 */ /* 0x008fe80008000007 */
[----:B----4-:R-:W-:Y:S04]  /*4df20*/  STS.U8 [R8+UR7+0x7c0], R21 ;  /* 0x0007c01508007988 */ /* 0x010fe80008000007 */
[----:B-----5:R-:W-:Y:S04]  /*4df30*/  STS.U8 [R8+UR7+0x780], R20 ;  /* 0x0007801408007988 */ /* 0x020fe80008000007 */
[----:B------:R0:W-:Y:S04]  /*4df40*/  STS.U8 [R8+UR7+0x700], R0 ;  /* 0x0007000008007988 */ /* 0x0001e80008000007 */
        /* <DEDUP_REMOVED lines=26> */
[----:B------:R-:W5:Y:S04]  /*4e0f0*/  LDL.LU R9, [R1+0x70] ;  /* 0x0000700001097983 */ /* 0x000f680000300800 */
[----:B------:R-:W5:Y:S04]  /*4e100*/  LDL.LU R23, [R1+0x6c] ;  /* 0x00006c0001177983 */ /* 0x000f680000300800 */
[----:B------:R-:W5:Y:S04]  /*4e110*/  LDL.LU R22, [R1+0x64] ;  /* 0x0000640001167983 */ /* 0x000f680000300800 */
[----:B-1----:R-:W5:Y:S04]  /*4e120*/  LDL.LU R5, [R1+0x2c] ;  /* 0x00002c0001057983 */ /* 0x002f680000300800 */
[----:B------:R-:W5:Y:S04]  /*4e130*/  LDL.LU R7, [R1+0x28] ;  /* 0x0000280001077983 */ /* 0x000f680000300800 */
[----:B------:R-:W5:Y:S04]  /*4e140*/  LDL.LU R13, [R1+0x24] ;  /* 0x00002400010d7983 */ /* 0x000f680000300800 */
[----:B--2---:R0:W-:Y:S04]  /*4e150*/  STS.U8 [R8+UR7+0x3f80], R0 ;  /* 0x003f800008007988 */ /* 0x0041e80008000007 */
[----:B---3--:R1:W-:Y:S04]  /*4e160*/  STS.U8 [R8+UR7+0x4700], R20 ;  /* 0x0047001408007988 */ /* 0x0083e80008000007 */
[----:B----4-:R2:W-:Y:S04]  /*4e170*/  STS.U8 [R8+UR7+0x4740], R21 ;  /* 0x0047401508007988 */ /* 0x0105e80008000007 */
[----:B-----5:R3:W-:Y:S04]  /*4e180*/  STS.U8 [R8+UR7+0x4780], R24 ;  /* 0x0047801808007988 */ /* 0x0207e80008000007 */
[----:B------:R4:W-:Y:S04]  /*4e190*/  STS.U8 [R8+UR7+0x47c0], R4 ;  /* 0x0047c00408007988 */ /* 0x0009e80008000007 */
[----:B------:R5:W-:Y:S04]  /*4e1a0*/  STS.U8 [R8+UR7+0x4f40], R26 ;  /* 0x004f401a08007988 */ /* 0x000be80008000007 */
[----:B0-----:R-:W5:Y:S04]  /*4e1b0*/  LDL.LU R0, [R1+0x50c0] ;  /* 0x0050c00001007983 */ /* 0x001f680000300800 */
[----:B-1----:R-:W5:Y:S04]  /*4e1c0*/  LDL.LU R20, [R1+0x50bc] ;  /* 0x0050bc0001147983 */ /* 0x002f680000300800 */
[----:B--2---:R-:W2:Y:S04]  /*4e1d0*/  LDL.LU R21, [R1+0x50b8] ;  /* 0x0050b80001157983 */ /* 0x004ea80000300800 */
[----:B---3--:R-:W3:Y:S04]  /*4e1e0*/  LDL.LU R24, [R1+0x50b4] ;  /* 0x0050b40001187983 */ /* 0x008ee80000300800 */
[----:B----4-:R-:W4:Y:S04]  /*4e1f0*/  LDL.LU R4, [R1+0x50b0] ;  /* 0x0050b00001047983 */ /* 0x010f280000300800 */
[----:B-----5:R-:W5:Y:S04]  /*4e200*/  LDL.LU R26, [R1+0x50ac] ;  /* 0x0050ac00011a7983 */ /* 0x020f680000300800 */
[----:B------:R0:W-:Y:S04]  /*4e210*/  STS.U8 [R8+UR7+0x4f00], R27 ;  /* 0x004f001b08007988 */ /* 0x0001e80008000007 */
[----:B------:R1:W-:Y:S04]  /*4e220*/  STS.U8 [R8+UR7+0x4fc0], R28 ;  /* 0x004fc01c08007988 */ /* 0x0003e80008000007 */
[----:B------:R1:W-:Y:S04]  /*4e230*/  STS.U8 [R8+UR7+0x4f80], R29 ;  /* 0x004f801d08007988 */ /* 0x0003e80008000007 */
[----:B------:R1:W-:Y:S04]  /*4e240*/  STS.U8 [R8+UR7+0x5700], R2 ;  /* 0x0057000208007988 */ /* 0x0003e80008000007 */
[----:B------:R1:W-:Y:S04]  /*4e250*/  STS.U8 [R8+UR7+0x5740], R16 ;  /* 0x0057401008007988 */ /* 0x0003e80008000007 */
[----:B------:R1:W-:Y:S04]  /*4e260*/  STS.U8 [R8+UR7+0x5780], R10 ;  /* 0x0057800a08007988 */ /* 0x0003e80008000007 */
[----:B0-----:R-:W2:Y:S04]  /*4e270*/  LDL.LU R27, [R1+0x50a8] ;  /* 0x0050a800011b7983 */ /* 0x001ea80000300800 */
[----:B-1----:R-:W3:Y:S04]  /*4e280*/  LDL.LU R28, [R1+0x50a4] ;  /* 0x0050a400011c7983 */ /* 0x002ee80000300800 */
[----:B------:R-:W5:Y:S04]  /*4e290*/  LDL.LU R29, [R1+0x50a0] ;  /* 0x0050a000011d7983 */ /* 0x000f680000300800 */
[----:B------:R-:W2:Y:S04]  /*4e2a0*/  LDL.LU R2, [R1+0x509c] ;  /* 0x00509c0001027983 */ /* 0x000ea80000300800 */
[----:B------:R-:W2:Y:S04]  /*4e2b0*/  LDL.LU R16, [R1+0x5098] ;  /* 0x0050980001107983 */ /* 0x000ea80000300800 */
[----:B------:R-:W3:Y:S04]  /*4e2c0*/  LDL.LU R10, [R1+0x5094] ;  /* 0x00509400010a7983 */ /* 0x000ee80000300800 */
        /* <DEDUP_REMOVED lines=8> */
[----:B------:R-:W3:Y:S04]  /*4e350*/  LDL.LU R12, [R1+0x5088] ;  /* 0x00508800010c7983 */ /* 0x000ee80000300800 */
[----:B------:R-:W3:Y:S04]  /*4e360*/  LDL.LU R14, [R1+0x5084] ;  /* 0x00508400010e7983 */ /* 0x000ee80000300800 */
[----:B------:R-:W5:Y:S04]  /*4e370*/  LDL.LU R15, [R1+0x5080] ;  /* 0x00508000010f7983 */ /* 0x000f680000300800 */
        /* <DEDUP_REMOVED lines=8> */
[----:B-1----:R-:W2:Y:S04]  /*4e400*/  LDL.LU R17, [R1+0x5074] ;  /* 0x0050740001117983 */ /* 0x002ea80000300800 */
[----:B------:R-:W4:Y:S04]  /*4e410*/  LDL.LU R25, [R1+0x5070] ;  /* 0x0050700001197983 */ /* 0x000f280000300800 */
[----:B------:R-:W5:Y:S04]  /*4e420*/  LDL R9, [R1+0x38b8] ;  /* 0x0038b80001097983 */ /* 0x000f680000100800 */
[----:B------:R-:W3:Y:S04]  /*4e430*/  LDL.LU R23, [R1+0x506c] ;  /* 0x00506c0001177983 */ /* 0x000ee80000300800 */
[----:B------:R-:W2:Y:S04]  /*4e440*/  LDL.LU R22, [R1+0x5068] ;  /* 0x0050680001167983 */ /* 0x000ea80000300800 */
[----:B------:R0:W-:Y:S04]  /*4e450*/  STS.U8 [R8+UR7+0x7700], R5 ;  /* 0x0077000508007988 */ /* 0x0001e80008000007 */
[----:B------:R1:W-:Y:S04]  /*4e460*/  STS.U8 [R8+UR7+0x7740], R7 ;  /* 0x0077400708007988 */ /* 0x0003e80008000007 */
[----:B------:R1:W-:Y:S04]  /*4e470*/  STS.U8 [R8+UR7+0x7780], R13 ;  /* 0x0077800d08007988 */ /* 0x0003e80008000007 */
[----:B0-----:R-:W5:Y:S04]  /*4e480*/  LDL.LU R5, [R1+0x5064] ;  /* 0x0050640001057983 */ /* 0x001f680000300800 */
[----:B-1----:R-:W5:Y:S04]  /*4e490*/  LDL.LU R7, [R1+0x5060] ;  /* 0x0050600001077983 */ /* 0x002f680000300800 */
[----:B------:R-:W5:Y:S04]  /*4e4a0*/  LDL.LU R13, [R1+0x505c] ;  /* 0x00505c00010d7983 */ /* 0x000f680000300800 */
[----:B------:R0:W-:Y:S04]  /*4e4b0*/  STS.U8 [R8+UR7+0x6f40], R6 ;  /* 0x006f400608007988 */ /* 0x0001e80008000007 */
[----:B----4-:R-:W-:Y:S04]  /*4e4c0*/  STS.U8 [R8+UR7+0x7f80], R25 ;  /* 0x007f801908007988 */ /* 0x010fe80008000007 */
[----:B--2---:R-:W-:Y:S04]  /*4e4d0*/  STS.U8 [R8+UR7+0x7f00], R22 ;  /* 0x007f001608007988 */ /* 0x004fe80008000007 */
[----:B---3--:R-:W-:Y:S04]  /*4e4e0*/  STS.U8 [R8+UR7+0x7fc0], R23 ;  /* 0x007fc01708007988 */ /* 0x008fe80008000007 */
[----:B-----5:R-:W-:Y:S04]  /*4e4f0*/  STS.U8 [R8+UR7+0x7f40], R7 ;  /* 0x007f400708007988 */ /* 0x020fe80008000007 */
[----:B------:R1:W-:Y:S01]  /*4e500*/  STS.U8 [R8+UR7+0x77c0], R13 ;  /* 0x0077c00d08007988 */ /* 0x0003e20008000007 */
[----:B0-----:R-:W-:Y:S01]  /*4e510*/  LOP3.LUT R6, R4, 0x40, RZ, 0xfc, !PT ;  /* 0x0000004004067812 */ /* 0x001fe200078efcff */
[----:B------:R-:W-:Y:S06]  /*4e520*/  BAR.SYNC.DEFER_BLOCKING 0x0 ;  /* 0x0000000000007b1d */ /* 0x000fec0000010000 */
[----:B-1----:R-:W2:Y:S04]  /*4e530*/  LDL.LU R13, [R1+0x5058] ;  /* 0x00505800010d7983 */ /* 0x002ea80000300800 */
[----:B------:R-:W3:Y:S01]  /*4e540*/  LDL R8, [R1+0x38b4] ;  /* 0x0038b40001087983 */ /* 0x000ee20000100800 */
[----:B------:R-:W-:-:S02]  /*4e550*/  ISETP.GE.AND P3, PT, R6, R5, PT ;  /* 0x000000050600720c */ /* 0x000fc40003f66270 */
[----:B------:R-:W-:-:S11]  /*4e560*/  PRMT R17, RZ, 0x7610, R17 ;  /* 0x00007610ff117816 */ /* 0x000fd60000000011 */
[----:B---3--:R-:W-:-:S04]  /*4e570*/  @!P3 LOP3.LUT R9, R9, R8, RZ, 0x3c, !PT ;  /* 0x000000080909b212 */ /* 0x008fc800078e3cff */
[----:B------:R-:W-:-:S04]  /*4e580*/  @!P3 LOP3.LUT R8, R9, R8, RZ, 0x3c, !PT ;  /* 0x000000080908b212 */ /* 0x000fc800078e3cff */
[----:B------:R-:W-:-:S05]  /*4e590*/  @!P3 LOP3.LUT R9, R9, R8, RZ, 0x3c, !PT ;  /* 0x000000080909b212 */ /* 0x000fca00078e3cff */
[----:B------:R-:W3:Y:S01]  /*4e5a0*/  @!P3 LDG.E.U8 R17, desc[UR48][R8.64] ;  /* 0x000000300811b981 */ /* 0x000ee2000c1e1100 */
[----:B------:R-:W-:-:S03]  /*4e5b0*/  ISETP.GE.AND P0, PT, R6, R5, PT ;  /* 0x000000050600720c */ /* 0x000fc60003f06270 */
[----:B---3--:R0:W-:Y:S04]  /*4e5c0*/  STL [R1+0x964], R17 ;  /* 0x0009641101007387 */ /* 0x0081e80000100800 */
[----:B0-----:R-:W3:Y:S04]  /*4e5d0*/  LDL.LU R17, [R1+0x5054] ;  /* 0x0050540001117983 */ /* 0x001ee80000300800 */
[----:B------:R-:W4:Y:S04]  /*4e5e0*/  LDL R8, [R1+0x31a8] ;  /* 0x0031a80001087983 */ /* 0x000f280000100800 */
[----:B------:R-:W4:Y:S01]  /*4e5f0*/  LDL R9, [R1+0x31ac] ;  /* 0x0031ac0001097983 */ /* 0x000f220000100800 */
[----:B--2---:R-:W-:-:S02]  /*4e600*/  PRMT R13, RZ, 0x7610, R13 ;  /* 0x00007610ff0d7816 */ /* 0x004fc4000000000d */
[----:B----4-:R-:W-:-:S04]  /*4e610*/  @!P0 LOP3.LUT R9, R9, R8, RZ, 0x3c, !PT ;  /* 0x0000000809098212 */ /* 0x010fc800078e3cff */
[----:B------:R-:W-:-:S04]  /*4e620*/  @!P0 LOP3.LUT R8, R9, R8, RZ, 0x3c, !PT ;  /* 0x0000000809088212 */ /* 0x000fc800078e3cff */
[----:B------:R-:W-:-:S05]  /*4e630*/  @!P0 LOP3.LUT R9, R9, R8, RZ, 0x3c, !PT ;  /* 0x0000000809098212 */ /* 0x000fca00078e3cff */
[----:B------:R-:W2:Y:S01]  /*4e640*/  @!P0 LDG.E.U8 R13, desc[UR48][R8.64] ;  /* 0x00000030080d8981 */ /* 0x000ea2000c1e1100 */
[----:B------:R-:W-:-:S03]  /*4e650*/  ISETP.GE.AND P1, PT, R6, R5, PT ;  /* 0x000000050600720c */ /* 0x000fc60003f26270 */
[----:B--2---:R0:W-:Y:S04]  /*4e660*/  STL [R1+0x968], R13 ;  /* 0x0009680d01007387 */ /* 0x0041e80000100800 */
[----:B0-----:R-:W2:Y:S04]  /*4e670*/  LDL.LU R13, [R1+0x5050] ;  /* 0x00505000010d7983 */ /* 0x001ea80000300800 */
[----:B------:R-:W4:Y:S04]  /*4e680*/  LDL R8, [R1+0x31b8] ;  /* 0x0031b80001087983 */ /* 0x000f280000100800 */
[----:B------:R-:W4:Y:S01]  /*4e690*/  LDL R9, [R1+0x31bc] ;  /* 0x0031bc0001097983 */ /* 0x000f220000100800 */
[----:B---3--:R-:W-:-:S02]  /*4e6a0*/  PRMT R17, RZ, 0x7610, R17 ;  /* 0x00007610ff117816 */ /* 0x008fc40000000011 */
[----:B----4-:R-:W-:-:S04]  /*4e6b0*/  @!P1 LOP3.LUT R9, R9, R8, RZ, 0x3c, !PT ;  /* 0x0000000809099212 */ /* 0x010fc800078e3cff */
        /* <DEDUP_REMOVED lines=1497> */
[----:B------:R-:W4:Y:S02]  /*54450*/  LDL R9, [R1+0x2f5c] ;  /* 0x002f5c0001097983 */ /* 0x000f240000100800 */
[----:B----4-:R-:W-:-:S02]  /*54460*/  @!P0 LOP3.LUT R9, R9, R8, RZ, 0x3c, !PT ;  /* 0x0000000809098212 */ /* 0x010fc400078e3cff */
[----:B--2---:R-:W-:Y:S02]  /*54470*/  PRMT R13, RZ, 0x7610, R13 ;  /* 0x00007610ff0d7816 */ /* 0x004fe4000000000d */
        /* <DEDUP_REMOVED lines=8> */
[----:B------:R-:W-:-:S02]  /*54500*/  PRMT R7, RZ, 0x7610, R7 ;  /* 0x00007610ff077816 */ /* 0x000fc40000000007 */
[----:B----4-:R-:W-:-:S04]  /*54510*/  @!P4 LOP3.LUT R9, R9, R8, RZ, 0x3c, !PT ;  /* 0x000000080909c212 */ /* 0x010fc800078e3cff */
[----:B------:R-:W-:-:S04]  /*54520*/  @!P4 LOP3.LUT R8, R9, R8, RZ, 0x3c, !PT ;  /* 0x000000080908c212 */ /* 0x000fc800078e3cff */
[----:B------:R-:W-:-:S05]  /*54530*/  @!P4 LOP3.LUT R9, R9, R8, RZ, 0x3c, !PT ;  /* 0x000000080909c212 */ /* 0x000fca00078e3cff */
[----:B------:R0:W4:Y:S04]  /*54540*/  @!P4 LDG.E.U8 R7, desc[UR48][R8.64] ;  /* 0x000000300807c981 */ /* 0x000128000c1e1100 */
[----:B------:R-:W0:Y:S04]  /*54550*/  LDL R8, [R1+0x2f38] ;  /* 0x002f380001087983 */ /* 0x000e280000100800 */
[----:B------:R-:W0:Y:S01]  /*54560*/  LDL R9, [R1+0x2f3c] ;  /* 0x002f3c0001097983 */ /* 0x000e220000100800 */
[----:B------:R-:W-:Y:S02]  /*54570*/  ISETP.GE.AND P3, PT, R6, R5, PT ;  /* 0x000000050600720c */ /* 0x000fe40003f66270 */
[----:B--2---:R-:W-:-:S11]  /*54580*/  PRMT R13, RZ, 0x7610, R13 ;  /* 0x00007610ff0d7816 */ /* 0x004fd6000000000d */
[----:B0-----:R-:W-:-:S04]  /*54590*/  @!P3 LOP3.LUT R9, R9, R8, RZ, 0x3c, !PT ;  /* 0x000000080909b212 */ /* 0x001fc800078e3cff */
[----:B------:R-:W-:-:S04]  /*545a0*/  @!P3 LOP3.LUT R8, R9, R8, RZ, 0x3c, !PT ;  /* 0x000000080908b212 */ /* 0x000fc800078e3cff */
[----:B------:R-:W-:-:S05]  /*545b0*/  @!P3 LOP3.LUT R9, R9, R8, RZ, 0x3c, !PT ;  /* 0x000000080909b212 */ /* 0x000fca00078e3cff */
[----:B------:R-:W2:Y:S04]  /*545c0*/  @!P3 LDG.E.U8 R13, desc[UR48][R8.64] ;  /* 0x00000030080db981 */ /* 0x000ea8000c1e1100 */
[----:B----4-:R0:W-:Y:S04]  /*545d0*/  STL [R1+0x5c4], R7 ;  /* 0x0005c40701007387 */ /* 0x0101e80000100800 */
[----:B0-----:R-:W4:Y:S04]  /*545e0*/  LDL R7, [R1+0x38c0] ;  /* 0x0038c00001077983 */ /* 0x001f280000100800 */
[----:B--2---:R0:W-:Y:S04]  /*545f0*/  STL [R1+0x5c0], R13 ;  /* 0x0005c00d01007387 */ /* 0x0041e80000100800 */
[----:B0-----:R-:W2:Y:S04]  /*54600*/  LDL.LU R13, [R1+0x4df0] ;  /* 0x004df000010d7983 */ /* 0x001ea80000300800 */
[----:B------:R-:W5:Y:S04]  /*54610*/  LDL R8, [R1+0x2f28] ;  /* 0x002f280001087983 */ /* 0x000f680000100800 */
[----:B------:R-:W5:Y:S01]  /*54620*/  LDL R9, [R1+0x2f2c] ;  /* 0x002f2c0001097983 */ /* 0x000f620000100800 */
[----:B------:R-:W-:-:S02]  /*54630*/  ISETP.GE.AND P2, PT, R6, R5, PT ;  /* 0x000000050600720c */ /* 0x000fc40003f46270 */
[----:B---3--:R-:W-:-:S11]  /*54640*/  PRMT R17, RZ, 0x7610, R17 ;  /* 0x00007610ff117816 */ /* 0x008fd60000000011 */
[----:B-----5:R-:W-:-:S04]  /*54650*/  @!P2 LOP3.LUT R9, R9, R8, RZ, 0x3c, !PT ;  /* 0x000000080909a212 */ /* 0x020fc800078e3cff */
[----:B------:R-:W-:-:S04]  /*54660*/  @!P2 LOP3.LUT R8, R9, R8, RZ, 0x3c, !PT ;  /* 0x000000080908a212 */ /* 0x000fc800078e3cff */
[----:B------:R-:W-:-:S05]  /*54670*/  @!P2 LOP3.LUT R9, R9, R8, RZ, 0x3c, !PT ;  /* 0x000000080909a212 */ /* 0x000fca00078e3cff */
[----:B------:R-:W3:Y:S01]  /*54680*/  @!P2 LDG.E.U8 R17, desc[UR48][R8.64] ;  /* 0x000000300811a981 */ /* 0x000ee2000c1e1100 */
[----:B------:R-:W-:-:S03]  /*54690*/  ISETP.GE.AND P1, PT, R6, R5, PT ;  /* 0x000000050600720c */ /* 0x000fc60003f26270 */
[----:B---3--:R0:W-:Y:S04]  /*546a0*/  STL [R1+0x5bc], R17 ;  /* 0x0005bc1101007387 */ /* 0x0081e80000100800 */
[----:B0-----:R-:W3:Y:S04]  /*546b0*/  LDL.LU R17, [R1+0x4dec] ;  /* 0x004dec0001117983 */ /* 0x001ee80000300800 */
[----:B------:R-:W5:Y:S04]  /*546c0*/  LDL R8, [R1+0x2f18] ;  /* 0x002f180001087983 */ /* 0x000f680000100800 */
[----:B------:R-:W5:Y:S01]  /*546d0*/  LDL R9, [R1+0x2f1c] ;  /* 0x002f1c0001097983 */ /* 0x000f620000100800 */
[----:B--2---:R-:W-:-:S02]  /*546e0*/  PRMT R13, RZ, 0x7610, R13 ;  /* 0x00007610ff0d7816 */ /* 0x004fc4000000000d */
[----:B-----5:R-:W-:-:S04]  /*546f0*/  @!P1 LOP3.LUT R9, R9, R8, RZ, 0x3c, !PT ;  /* 0x0000000809099212 */ /* 0x020fc800078e3cff */
[----:B------:R-:W-:-:S04]  /*54700*/  @!P1 LOP3.LUT R8, R9, R8, RZ, 0x3c, !PT ;  /* 0x0000000809089212 */ /* 0x000fc800078e3cff */
[----:B------:R-:W-:-:S05]  /*54710*/  @!P1 LOP3.LUT R9, R9, R8, RZ, 0x3c, !PT ;  /* 0x0000000809099212 */ /* 0x000fca00078e3cff */
[----:B------:R-:W2:Y:S01]  /*54720*/  @!P1 LDG.E.U8 R13, desc[UR48][R8.64] ;  /* 0x00000030080d9981 */ /* 0x000ea2000c1e1100 */
[CC--:B------:R-:W-:Y:S02]  /*54730*/  ISETP.GE.AND P1, PT, R6.reuse, R5.reuse, PT ;  /* 0x000000050600720c */ /* 0x0c0fe40003f26270 */
[CC--:B------:R-:W-:Y:S02]  /*54740*/  ISETP.GE.AND P2, PT, R6.reuse, R5.reuse, PT ;  /* 0x000000050600720c */ /* 0x0c0fe40003f46270 */
[CC--:B------:R-:W-:Y:S02]  /*54750*/  ISETP.GE.AND P3, PT, R6.reuse, R5.reuse, PT ;  /* 0x000000050600720c */ /* 0x0c0fe40003f66270 */
[CC--:B------:R-:W-:Y:S02]  /*54760*/  ISETP.GE.AND P4, PT, R6.reuse, R5.reuse, PT ;  /* 0x000000050600720c */ /* 0x0c0fe40003f86270 */
[CC--:B------:R-:W-:Y:S02]  /*54770*/  ISETP.GE.AND P5, PT, R6.reuse, R5.reuse, PT ;  /* 0x000000050600720c */ /* 0x0c0fe40003fa6270 */
[----:B------:R-:W-:-:S02]  /*54780*/  ISETP.GE.AND P6, PT, R6, R5, PT ;  /* 0x000000050600720c */ /* 0x000fc40003fc6270 */
[----:B------:R-:W-:Y:S01]  /*54790*/  ISETP.GE.AND P0, PT, R4, R5, PT ;  /* 0x000000050400720c */ /* 0x000fe20003f06270 */
[----:B--2---:R0:W-:Y:S04]  /*547a0*/  STL [R1+0x5b8], R13 ;  /* 0x0005b80d01007387 */ /* 0x0041e80000100800 */
[----:B0-----:R-:W2:Y:S04]  /*547b0*/  LDL.LU R13, [R1+0x4de8] ;  /* 0x004de800010d7983 */ /* 0x001ea80000300800 */
[----:B------:R-:W4:Y:S04]  /*547c0*/  LDL R6, [R1+0x38bc] ;  /* 0x0038bc0001067983 */ /* 0x000f280000100800 */
[----:B----4-:R-:W-:-:S02]  /*547d0*/  @!P0 LOP3.LUT R7, R7, R6, RZ, 0x3c, !PT ;  /* 0x0000000607078212 */ /* 0x010fc400078e3cff */
[----:B--2---:R-:W-:Y:S02]  /*547e0*/  PRMT R13, RZ, 0x7610, R13 ;  /* 0x00007610ff0d7816 */ /* 0x004fe4000000000d */
[----:B------:R-:W-:-:S04]  /*547f0*/  @!P0 LOP3.LUT R6, R7, R6, RZ, 0x3c, !PT ;  /* 0x0000000607068212 */ /* 0x000fc800078e3cff */
[----:B------:R-:W-:-:S05]  /*54800*/  @!P0 LOP3.LUT R7, R7, R6, RZ, 0x3c, !PT ;  /* 0x0000000607078212 */ /* 0x000fca00078e3cff */
[----:B------:R-:W2:Y:S04]  /*54810*/  @!P0 LDG.E.U8 R13, desc[UR48][R6.64] ;  /* 0x00000030060d8981 */ /* 0x000ea8000c1e1100 */
        /* <DEDUP_REMOVED lines=8> */
[----:B------:R-:W3:Y:S04]  /*548a0*/  @!P0 LDG.E.U8 R17, desc[UR48][R6.64] ;  /* 0x0000003006118981 */ /* 0x000ee8000c1e1100 */
        /* <DEDUP_REMOVED lines=2828> */
[----:B--2---:R-:W-:Y:S02]  /*5f970*/  PRMT R13, RZ, 0x7610, R13 ;  /* 0x00007610ff0d7816 */ /* 0x004fe4000000000d */
        /* <DEDUP_REMOVED lines=10> */
[----:B---3--:R-:W-:-:S02]  /*5fa20*/  PRMT R17, RZ, 0x7610, R17 ;  /* 0x00007610ff117816 */ /* 0x008fc40000000011 */
[----:B-----5:R-:W-:-:S04]  /*5fa30*/  @!P0 LOP3.LUT R7, R7, R6, RZ, 0x3c, !PT ;  /* 0x0000000607078212 */ /* 0x020fc800078e3cff */
[----:B------:R-:W-:-:S04]  /*5fa40*/  @!P0 LOP3.LUT R6, R7, R6, RZ, 0x3c, !PT ;  /* 0x0000000607068212 */ /* 0x000fc800078e3cff */
[----:B------:R-:W-:-:S05]  /*5fa50*/  @!P0 LOP3.LUT R7, R7, R6, RZ, 0x3c, !PT ;  /* 0x0000000607078212 */ /* 0x000fca00078e3cff */
[----:B------:R-:W3:Y:S04]  /*5fa60*/  @!P0 LDG.E.U8 R17, desc[UR48][R6.64] ;  /* 0x0000003006118981 */ /* 0x000ee8000c1e1100 */
        /* <DEDUP_REMOVED lines=8> */
[----:B------:R-:W2:Y:S04]  /*5faf0*/  @!P1 LDG.E.U8 R13, desc[UR48][R6.64] ;  /* 0x00000030060d9981 */ /* 0x000ea8000c1e1100 */
[----:B--2---:R0:W-:Y:S04]  /*5fb00*/  STL [R1+0x3c], R13 ;  /* 0x00003c0d01007387 */ /* 0x0041e80000100800 */
[----:B0-----:R-:W2:Y:S04]  /*5fb10*/  LDL.LU R13, [R1+0x48f0] ;  /* 0x0048f000010d7983 */ /* 0x001ea80000300800 */
[----:B------:R-:W5:Y:S04]  /*5fb20*/  LDL R6, [R1+0x2a00] ;  /* 0x002a000001067983 */ /* 0x000f680000100800 */
[----:B------:R-:W5:Y:S01]  /*5fb30*/  LDL R7, [R1+0x2a04] ;  /* 0x002a040001077983 */ /* 0x000f620000100800 */
[----:B------:R-:W-:-:S02]  /*5fb40*/  PRMT R29, RZ, 0x7610, R29 ;  /* 0x00007610ff1d7816 */ /* 0x000fc4000000001d */
[----:B-----5:R-:W-:-:S04]  /*5fb50*/  @!P0 LOP3.LUT R7, R7, R6, RZ, 0x3c, !PT ;  /* 0x0000000607078212 */ /* 0x020fc800078e3cff */
[----:B------:R-:W-:-:S04]  /*5fb60*/  @!P0 LOP3.LUT R6, R7, R6, RZ, 0x3c, !PT ;  /* 0x0000000607068212 */ /* 0x000fc800078e3cff */
[----:B------:R-:W-:-:S05]  /*5fb70*/  @!P0 LOP3.LUT R7, R7, R6, RZ, 0x3c, !PT ;  /* 0x0000000607078212 */ /* 0x000fca00078e3cff */
[----:B------:R0:W5:Y:S04]  /*5fb80*/  @!P0 LDG.E.U8 R29, desc[UR48][R6.64] ;  /* 0x00000030061d8981 */ /* 0x000168000c1e1100 */
[----:B------:R-:W0:Y:S04]  /*5fb90*/  LDL R6, [R1+0x29f8] ;  /* 0x0029f80001067983 */ /* 0x000e280000100800 */
[----:B------:R-:W0:Y:S01]  /*5fba0*/  LDL R7, [R1+0x29fc] ;  /* 0x0029fc0001077983 */ /* 0x000e220000100800 */
[----:B--2---:R-:W-:Y:S02]  /*5fbb0*/  PRMT R13, RZ, 0x7610, R13 ;  /* 0x00007610ff0d7816 */ /* 0x004fe4000000000d */
[----:B0-----:R-:W-:-:S04]  /*5fbc0*/  @!P1 LOP3.LUT R7, R7, R6, RZ, 0x3c, !PT ;  /* 0x0000000607079212 */ /* 0x001fc800078e3cff */
[----:B------:R-:W-:-:S04]  /*5fbd0*/  @!P1 LOP3.LUT R6, R7, R6, RZ, 0x3c, !PT ;  /* 0x0000000607069212 */ /* 0x000fc800078e3cff */
[----:B------:R-:W-:-:S05]  /*5fbe0*/  @!P1 LOP3.LUT R7, R7, R6, RZ, 0x3c, !PT ;  /* 0x0000000607079212 */ /* 0x000fca00078e3cff */
[----:B------:R-:W2:Y:S04]  /*5fbf0*/  @!P1 LDG.E.U8 R13, desc[UR48][R6.64] ;  /* 0x00000030060d9981 */ /* 0x000ea8000c1e1100 */
[----:B-----5:R0:W-:Y:S04]  /*5fc00*/  STL [R1+0x38], R29 ;  /* 0x0000381d01007387 */ /* 0x0201e80000100800 */
[----:B0-----:R-:W5:Y:S04]  /*5fc10*/  LDL R29, [R1+0x29d4] ;  /* 0x0029d400011d7983 */ /* 0x001f680000100800 */
[----:B--2---:R0:W-:Y:S04]  /*5fc20*/  STL [R1+0x34], R13 ;  /* 0x0000340d01007387 */ /* 0x0041e80000100800 */
[----:B0-----:R-:W2:Y:S04]  /*5fc30*/  LDL.LU R13, [R1+0x48ec] ;  /* 0x0048ec00010d7983 */ /* 0x001ea80000300800 */
[----:B------:R-:W5:Y:S01]  /*5fc40*/  LDL R7, [R1+0x29f0] ;  /* 0x0029f00001077983 */ /* 0x000f620000100800 */
[----:B---3--:R-:W-:Y:S01]  /*5fc50*/  PRMT R17, RZ, 0x7610, R17 ;  /* 0x00007610ff117816 */ /* 0x008fe20000000011 */
[----:B----4-:R-:W-:-:S02]  /*5fc60*/  @!P0 IMAD.MOV.U32 R6, RZ, RZ, R15 ;  /* 0x000000ffff068224 */ /* 0x010fc400078e000f */
[----:B------:R-:W3:Y:S04]  /*5fc70*/  LDL R15, [R1+0x29cc] ;  /* 0x0029cc00010f7983 */ /* 0x000ee80000100800 */
[----:B-----5:R-:W4:Y:S04]  /*5fc80*/  @!P0 LDG.E.U8 R17, desc[UR48][R6.64] ;  /* 0x0000003006118981 */ /* 0x020f28000c1e1100 */
[----:B----4-:R0:W-:Y:S04]  /*5fc90*/  STL [R1+0x30], R17 ;  /* 0x0000301101007387 */ /* 0x0101e80000100800 */
[----:B0-----:R-:W4:Y:S04]  /*5fca0*/  LDL.LU R17, [R1+0x48e8] ;  /* 0x0048e80001117983 */ /* 0x001f280000300800 */
        /* <DEDUP_REMOVED lines=11> */
[----:B----4-:R-:W-:-:S02]  /*5fd60*/  PRMT R17, RZ, 0x7610, R17 ;  /* 0x00007610ff117816 */ /* 0x010fc40000000011 */
[----:B-----5:R-:W-:-:S04]  /*5fd70*/  @!P0 LOP3.LUT R7, R7, R6, RZ, 0x3c, !PT ;  /* 0x0000000607078212 */ /* 0x020fc800078e3cff */
[----:B------:R-:W-:-:S04]  /*5fd80*/  @!P0 LOP3.LUT R6, R7, R6, RZ, 0x3c, !PT ;  /* 0x0000000607068212 */ /* 0x000fc800078e3cff */
[----:B------:R-:W-:-:S05]  /*5fd90*/  @!P0 LOP3.LUT R7, R7, R6, RZ, 0x3c, !PT ;  /* 0x0000000607078212 */ /* 0x000fca00078e3cff */
[----:B------:R-:W4:Y:S04]  /*5fda0*/  @!P0 LDG.E.U8 R17, desc[UR48][R6.64] ;  /* 0x0000003006118981 */ /* 0x000f28000c1e1100 */
        /* <DEDUP_REMOVED lines=8> */
[----:B------:R-:W2:Y:S01]  /*5fe30*/  @!P1 LDG.E.U8 R13, desc[UR48][R6.64] ;  /* 0x00000030060d9981 */ /* 0x000ea2000c1e1100 */
[----:B------:R-:W-:-:S03]  /*5fe40*/  PRMT R11, RZ, 0x7610, R11 ;  /* 0x00007610ff0b7816 */ /* 0x000fc6000000000b */
[----:B--2---:R0:W-:Y:S04]  /*5fe50*/  STL [R1+0x24], R13 ;  /* 0x0000240d01007387 */ /* 0x0041e80000100800 */
[----:B0-----:R-:W2:Y:S04]  /*5fe60*/  LDL.LU R13, [R1+0x48dc] ;  /* 0x0048dc00010d7983 */ /* 0x001ea80000300800 */
[----:B------:R-:W5:Y:S01]  /*5fe70*/  LDL R7, [R1+0x29d0] ;  /* 0x0029d00001077983 */ /* 0x000f620000100800 */
[----:B------:R-:W-:Y:S01]  /*5fe80*/  @!P0 IMAD.MOV.U32 R6, RZ, RZ, R29 ;  /* 0x000000ffff068224 */ /* 0x000fe200078e001d */
[----:B------:R-:W-:-:S02]  /*5fe90*/  PRMT R14, RZ, 0x7610, R14 ;  /* 0x00007610ff0e7816 */ /* 0x000fc4000000000e */
[----:B------:R-:W4:Y:S04]  /*5fea0*/  LDL R29, [R1+0x29a8] ;  /* 0x0029a800011d7983 */ /* 0x000f280000100800 */
[----:B-----5:R3:W5:Y:S04]  /*5feb0*/  @!P0 LDG.E.U8 R11, desc[UR48][R6.64] ;  /* 0x00000030060b8981 */ /* 0x020768000c1e1100 */
[----:B------:R-:W4:Y:S01]  /*5fec0*/  LDL R7, [R1+0x29c8] ;  /* 0x0029c80001077983 */ /* 0x000f220000100800 */
[----:B---3--:R-:W-:-:S03]  /*5fed0*/  @!P1 IMAD.MOV.U32 R6, RZ, RZ, R15 ;  /* 0x000000ffff069224 */ /* 0x008fc600078e000f */
[----:B-----5:R0:W-:Y:S01]  /*5fee0*/  STL [R1+0x20], R11 ;  /* 0x0000200b01007387 */ /* 0x0201e20000100800 */
[----:B--2---:R-:W-:-:S03]  /*5fef0*/  PRMT R13, RZ, 0x7610, R13 ;  /* 0x00007610ff0d7816 */ /* 0x004fc6000000000d */
[----:B------:R-:W2:Y:S04]  /*5ff00*/  LDL R15, [R1+0x29a0] ;  /* 0x0029a000010f7983 */ /* 0x000ea80000100800 */
[----:B----4-:R1:W3:Y:S04]  /*5ff10*/  @!P1 LDG.E.U8 R14, desc[UR48][R6.64] ;  /* 0x00000030060e9981 */ /* 0x0102e8000c1e1100 */
[----:B0-----:R-:W4:Y:S04]  /*5ff20*/  LDL R11, [R1+0x29ac] ;  /* 0x0029ac00010b7983 */ /* 0x001f280000100800 */
[----:B------:R-:W1:Y:S04]  /*5ff30*/  LDL R6, [R1+0x29c0] ;  /* 0x0029c00001067983 */ /* 0x000e680000100800 */
[----:B------:R-:W1:Y:S02]  /*5ff40*/  LDL R7, [R1+0x29c4] ;  /* 0x0029c40001077983 */ /* 0x000e640000100800 */
[----:B-1----:R-:W-:-:S04]  /*5ff50*/  @!P0 LOP3.LUT R7, R7, R6, RZ, 0x3c, !PT ;  /* 0x0000000607078212 */ /* 0x002fc800078e3cff */
[----:B------:R-:W-:-:S04]  /*5ff60*/  @!P0 LOP3.LUT R6, R7, R6, RZ, 0x3c, !PT ;  /* 0x0000000607068212 */ /* 0x000fc800078e3cff */
[----:B------:R-:W-:-:S05]  /*5ff70*/  @!P0 LOP3.LUT R7, R7, R6, RZ, 0x3c, !PT ;  /* 0x0000000607078212 */ /* 0x000fca00078e3cff */
[----:B------:R-:W5:Y:S04]  /*5ff80*/  @!P0 LDG.E.U8 R13, desc[UR48][R6.64] ;  /* 0x00000030060d8981 */ /* 0x000f68000c1e1100 */
[----:B---3--:R0:W-:Y:S04]  /*5ff90*/  STL [R1+0x1c], R14 ;  /* 0x00001c0e01007387 */ /* 0x0081e80000100800 */
[----:B0-----:R-:W3:Y:S04]  /*5ffa0*/  LDL R14, [R1+0x29a4] ;  /* 0x0029a400010e7983 */ /* 0x001ee80000100800 */
[----:B-----5:R0:W-:Y:S04]  /*5ffb0*/  STL [R1+0x18], R13 ;  /* 0x0000180d01007387 */ /* 0x0201e80000100800 */
[----:B0-----:R-:W5:Y:S04]  /*5ffc0*/  LDL.LU R13, [R1+0x48d8] ;  /* 0x0048d800010d7983 */ /* 0x001f680000300800 */
[----:B------:R-:W2:Y:S04]  /*5ffd0*/  LDL R6, [R1+0x29b8] ;  /* 0x0029b80001067983 */ /* 0x000ea80000100800 */
[----:B------:R-:W2:Y:S01]  /*5ffe0*/  LDL R7, [R1+0x29bc] ;  /* 0x0029bc0001077983 */ /* 0x000ea20000100800 */
[----:B------:R-:W-:-:S02]  /*5fff0*/  PRMT R8, RZ, 0x7610, R8 ;  /* 0x00007610ff087816 */ /* 0x000fc40000000008 */
[----:B--2---:R-:W-:-:S04]  /*60000*/  @!P1 LOP3.LUT R7, R7, R6, RZ, 0x3c, !PT ;  /* 0x0000000607079212 */ /* 0x004fc800078e3cff */
[----:B------:R-:W-:-:S04]  /*60010*/  @!P1 LOP3.LUT R6, R7, R6, RZ, 0x3c, !PT ;  /* 0x0000000607069212 */ /* 0x000fc800078e3cff */
[----:B------:R-:W-:-:S05]  /*60020*/  @!P1 LOP3.LUT R7, R7, R6, RZ, 0x3c, !PT ;  /* 0x0000000607079212 */ /* 0x000fca00078e3cff */
[----:B------:R0:W2:Y:S04]  /*60030*/  @!P1 LDG.E.U8 R8, desc[UR48][R6.64] ;  /* 0x0000003006089981 */ /* 0x0000a8000c1e1100 */
[----:B------:R-:W0:Y:S04]  /*60040*/  LDL R6, [R1+0x29b0] ;  /* 0x0029b00001067983 */ /* 0x000e280000100800 */
[----:B------:R-:W0:Y:S01]  /*60050*/  LDL R7, [R1+0x29b4] ;  /* 0x0029b40001077983 */ /* 0x000e220000100800 */
[----:B-----5:R-:W-:Y:S02]  /*60060*/  PRMT R13, RZ, 0x7610, R13 ;  /* 0x00007610ff0d7816 */ /* 0x020fe4000000000d */
[----:B------:R-:W-:-:S02]  /*60070*/  PRMT R10, RZ, 0x7610, R10 ;  /* 0x00007610ff0a7816 */ /* 0x000fc4000000000a */
[----:B0-----:R-:W-:-:S04]  /*60080*/  @!P0 LOP3.LUT R7, R7, R6, RZ, 0x3c, !PT ;  /* 0x0000000607078212 */ /* 0x001fc800078e3cff */
[----:B------:R-:W-:-:S04]  /*60090*/  @!P0 LOP3.LUT R6, R7, R6, RZ, 0x3c, !PT ;  /* 0x0000000607068212 */ /* 0x000fc800078e3cff */
[----:B------:R-:W-:-:S05]  /*600a0*/  @!P0 LOP3.LUT R7, R7, R6, RZ, 0x3c, !PT ;  /* 0x0000000607078212 */ /* 0x000fca00078e3cff */
[----:B------:R4:W5:Y:S02]  /*600b0*/  @!P0 LDG.E.U8 R13, desc[UR48][R6.64] ;  /* 0x00000030060d8981 */ /* 0x000964000c1e1100 */
[----:B----4-:R-:W-:Y:S02]  /*600c0*/  @!P1 IMAD.MOV.U32 R6, RZ, RZ, R11 ;  /* 0x000000ffff069224 */ /* 0x010fe400078e000b */
[----:B------:R-:W-:-:S05]  /*600d0*/  @!P1 IMAD.MOV.U32 R7, RZ, RZ, R29 ;  /* 0x000000ffff079224 */ /* 0x000fca00078e001d */
[----:B------:R3:W4:Y:S01]  /*600e0*/  @!P1 LDG.E.U8 R10, desc[UR48][R6.64] ;  /* 0x00000030060a9981 */ /* 0x000722000c1e1100 */
[----:B------:R-:W-:-:S03]  /*600f0*/  PRMT R9, RZ, 0x7610, R9 ;  /* 0x00007610ff097816 */ /* 0x000fc60000000009 */
[----:B--2---:R0:W-:Y:S01]  /*60100*/  STL [R1+0x14], R8 ;  /* 0x0000140801007387 */ /* 0x0041e20000100800 */
[----:B---3--:R-:W-:Y:S02]  /*60110*/  @!P0 IMAD.MOV.U32 R6, RZ, RZ, R14 ;  /* 0x000000ffff068224 */ /* 0x008fe400078e000e */
[----:B------:R-:W-:Y:S01]  /*60120*/  @!P0 IMAD.MOV.U32 R7, RZ, RZ, R15 ;  /* 0x000000ffff078224 */ /* 0x000fe200078e000f */
[----:B0-----:R-:W2:Y:S04]  /*60130*/  LDL R8, [R1+0x299c] ;  /* 0x00299c0001087983 */ /* 0x001ea80000100800 */
[----:B------:R2:W3:Y:S04]  /*60140*/  @!P0 LDG.E.U8 R9, desc[UR48][R6.64] ;  /* 0x0000003006098981 */ /* 0x0004e8000c1e1100 */
[----:B-----5:R0:W-:Y:S04]  /*60150*/  STL [R1+0x10], R13 ;  /* 0x0000100d01007387 */ /* 0x0201e80000100800 */
[----:B0-----:R-:W5:Y:S04]  /*60160*/  LDL.LU R13, [R1+0x48d4] ;  /* 0x0048d400010d7983 */ /* 0x001f680000300800 */
[----:B------:R-:W5:Y:S04]  /*60170*/  LDL R11, [R1+0x2988] ;  /* 0x00298800010b7983 */ /* 0x000f680000100800 */
[----:B----4-:R0:W-:Y:S04]  /*60180*/  STL [R1+0xc], R10 ;  /* 0x00000c0a01007387 */ /* 0x0101e80000100800 */
[----:B------:R-:W4:Y:S01]  /*60190*/  LDL R7, [R1+0x2998] ;  /* 0x0029980001077983 */ /* 0x000f220000100800 */
[----:B------:R-:W-:-:S03]  /*601a0*/  PRMT R3, RZ, 0x7610, R3 ;  /* 0x00007610ff037816 */ /* 0x000fc60000000003 */
[----:B------:R-:W5:Y:S04]  /*601b0*/  LDL R29, [R1+0x2980] ;  /* 0x00298000011d7983 */ /* 0x000f680000100800 */
[----:B------:R-:W5:Y:S04]  /*601c0*/  LDL R15, [R1+0x2984] ;  /* 0x00298400010f7983 */ /* 0x000f680000100800 */
[----:B------:R-:W5:Y:S04]  /*601d0*/  LDL R14, [R1+0x2978] ;  /* 0x00297800010e7983 */ /* 0x000f680000100800 */
[----:B0-----:R-:W5:Y:S01]  /*601e0*/  LDL R10, [R1+0x298c] ;  /* 0x00298c00010a7983 */ /* 0x001f620000100800 */
[----:B--2---:R-:W-:-:S03]  /*601f0*/  @!P1 IMAD.MOV.U32 R6, RZ, RZ, R8 ;  /* 0x000000ffff069224 */ /* 0x004fc600078e0008 */
[----:B---3--:R0:W-:Y:S04]  /*60200*/  STL [R1+0x8], R9 ;  /* 0x0000080901007387 */ /* 0x0081e80000100800 */
[----:B------:R-:W2:Y:S04]  /*60210*/  LDL R8, [R1+0x2970] ;  /* 0x0029700001087983 */ /* 0x000ea80000100800 */
[----:B0-----:R-:W3:Y:S04]  /*60220*/  LDL R9, [R1+0x297c] ;  /* 0x00297c0001097983 */ /* 0x001ee80000100800 */
[----:B----4-:R0:W4:Y:S04]  /*60230*/  @!P1 LDG.E.U8 R3, desc[UR48][R6.64] ;  /* 0x0000003006039981 */ /* 0x010128000c1e1100 */
[----:B------:R-:W0:Y:S04]  /*60240*/  LDL R6, [R1+0x2990] ;  /* 0x0029900001067983 */ /* 0x000e280000100800 */
[----:B------:R-:W0:Y:S01]  /*60250*/  LDL R7, [R1+0x2994] ;  /* 0x0029940001077983 */ /* 0x000e220000100800 */
[----:B-----5:R-:W-:-:S02]  /*60260*/  PRMT R13, RZ, 0x7610, R13 ;  /* 0x00007610ff0d7816 */ /* 0x020fc4000000000d */
[----:B0-----:R-:W-:-:S04]  /*60270*/  @!P0 LOP3.LUT R7, R7, R6, RZ, 0x3c, !PT ;  /* 0x0000000607078212 */ /* 0x001fc800078e3cff */
[----:B------:R-:W-:-:S04]  /*60280*/  @!P0 LOP3.LUT R6, R7, R6, RZ, 0x3c, !PT ;  /* 0x0000000607068212 */ /* 0x000fc800078e3cff */
[----:B------:R-:W-:-:S05]  /*60290*/  @!P0 LOP3.LUT R7, R7, R6, RZ, 0x3c, !PT ;  /* 0x0000000607078212 */ /* 0x000fca00078e3cff */
[----:B------:R0:W5:Y:S04]  /*602a0*/  @!P0 LDG.E.U8 R13, desc[UR48][R6.64] ;  /* 0x00000030060d8981 */ /* 0x000168000c1e1100 */
[----:B----4-:R1:W-:Y:S04]  /*602b0*/  STL [R1+0x4], R3 ;  /* 0x0000040301007387 */ /* 0x0103e80000100800 */
[----:B-1----:R-:W4:Y:S01]  /*602c0*/  LDL R3, [R1+0x2974] ;  /* 0x0029740001037983 */ /* 0x002f220000100800 */
[----:B0-----:R-:W-:Y:S02]  /*602d0*/  @!P1 IMAD.MOV.U32 R6, RZ, RZ, R10 ;  /* 0x000000ffff069224 */ /* 0x001fe400078e000a */
[----:B------:R-:W-:Y:S01]  /*602e0*/  @!P1 IMAD.MOV.U32 R7, RZ, RZ, R11 ;  /* 0x000000ffff079224 */ /* 0x000fe200078e000b */
[----:B------:R-:W-:-:S02]  /*602f0*/  PRMT R28, RZ, 0x7610, R28 ;  /* 0x00007610ff1c7816 */ /* 0x000fc4000000001c */
[----:B------:R-:W-:-:S04]  /*60300*/  PRMT R27, RZ, 0x7610, R27 ;  /* 0x00007610ff1b7816 */ /* 0x000fc8000000001b */
[----:B------:R0:W2:Y:S04]  /*60310*/  @!P1 LDG.E.U8 R28, desc[UR48][R6.64] ;  /* 0x00000030061c9981 */ /* 0x0000a8000c1e1100 */
[----:B-----5:R1:W-:Y:S04]  /*60320*/  STL [R1], R13 ;  /* 0x0000000d01007387 */ /* 0x0203e80000100800 */
[----:B-1----:R-:W5:Y:S04]  /*60330*/  LDL.LU R13, [R1+0x48d0] ;  /* 0x0048d000010d7983 */ /* 0x002f680000300800 */
[----:B------:R-:W5:Y:S04]  /*60340*/  LDL R11, [R1+0x2968] ;  /* 0x00296800010b7983 */ /* 0x000f680000100800 */
[----:B------:R-:W5:Y:S01]  /*60350*/  LDL R10, [R1+0x296c] ;  /* 0x00296c00010a7983 */ /* 0x000f620000100800 */
[----:B0-----:R-:W-:-:S02]  /*60360*/  @!P0 IMAD.MOV.U32 R6, RZ, RZ, R15 ;  /* 0x000000ffff068224 */ /* 0x001fc400078e000f */
[----:B------:R-:W-:Y:S01]  /*60370*/  @!P0 IMAD.MOV.U32 R7, RZ, RZ, R29 ;  /* 0x000000ffff078224 */ /* 0x000fe200078e001d */
[----:B------:R-:W-:Y:S02]  /*60380*/  PRMT R26, RZ, 0x7610, R26 ;  /* 0x00007610ff1a7816 */ /* 0x000fe4000000001a */
[----:B------:R-:W-:Y:S02]  /*60390*/  PRMT R22, RZ, 0x7610, R22 ;  /* 0x00007610ff167816 */ /* 0x000fe40000000016 */
[----:B------:R-:W-:Y:S01]  /*603a0*/  PRMT R20, RZ, 0x7610, R20 ;  /* 0x00007610ff147816 */ /* 0x000fe20000000014 */
[----:B------:R-:W5:Y:S04]  /*603b0*/  LDL R15, [R1+0x2958] ;  /* 0x00295800010f7983 */ /* 0x000f680000100800 */
[----:B------:R3:W5:Y:S04]  /*603c0*/  @!P0 LDG.E.U8 R27, desc[UR48][R6.64] ;  /* 0x00000030061b8981 */ /* 0x000768000c1e1100 */
[----:B------:R-:W5:Y:S01]  /*603d0*/  LDL R29, [R1+0x294c] ;  /* 0x00294c00011d7983 */ /* 0x000f620000100800 */
[----:B---3--:R-:W-:-:S02]  /*603e0*/  @!P1 IMAD.MOV.U32 R6, RZ, RZ, R9 ;  /* 0x000000ffff069224 */ /* 0x008fc400078e0009 */
[----:B------:R-:W-:Y:S01]  /*603f0*/  @!P1 IMAD.MOV.U32 R7, RZ, RZ, R14 ;  /* 0x000000ffff079224 */ /* 0x000fe200078e000e */
[----:B------:R-:W3:Y:S04]  /*60400*/  LDL R9, [R1+0x2950] ;  /* 0x0029500001097983 */ /* 0x000ee80000100800 */
[----:B------:R-:W3:Y:S04]  /*60410*/  LDL R14, [R1+0x295c] ;  /* 0x00295c00010e7983 */ /* 0x000ee80000100800 */
[----:B------:R4:W3:Y:S02]  /*60420*/  @!P1 LDG.E.U8 R26, desc[UR48][R6.64] ;  /* 0x00000030061a9981 */ /* 0x0008e4000c1e1100 */
[----:B----4-:R-:W-:-:S02]  /*60430*/  @!P0 IMAD.MOV.U32 R6, RZ, RZ, R3 ;  /* 0x000000ffff068224 */ /* 0x010fc400078e0003 */
[----:B--2---:R-:W-:Y:S01]  /*60440*/  @!P0 IMAD.MOV.U32 R7, RZ, RZ, R8 ;  /* 0x000000ffff078224 */ /* 0x004fe200078e0008 */
[----:B------:R-:W2:Y:S04]  /*60450*/  LDL R3, [R1+0x38cc] ;  /* 0x0038cc0001037983 */ /* 0x000ea80000100800 */
[----:B------:R-:W3:Y:S04]  /*60460*/  LDL R8, [R1+0x2954] ;  /* 0x0029540001087983 */ /* 0x000ee80000100800 */
[----:B------:R5:W4:Y:S02]  /*60470*/  @!P0 LDG.E.U8 R22, desc[UR48][R6.64] ;  /* 0x0000003006168981 */ /* 0x000b24000c1e1100 */
[----:B-----5:R-:W-:-:S02]  /*60480*/  @!P1 IMAD.MOV.U32 R7, RZ, RZ, R11 ;  /* 0x000000ffff079224 */ /* 0x020fc400078e000b */
[----:B------:R-:W-:Y:S01]  /*60490*/  @!P1 IMAD.MOV.U32 R6, RZ, RZ, R10 ;  /* 0x000000ffff069224 */ /* 0x000fe200078e000a */
[----:B------:R-:W-:Y:S01]  /*604a0*/  PRMT R18, RZ, 0x7610, R18 ;  /* 0x00007610ff127816 */ /* 0x000fe20000000012 */
[----:B------:R-:W5:Y:S04]  /*604b0*/  LDL R11, [R1+0x2948] ;  /* 0x00294800010b7983 */ /* 0x000f680000100800 */
[----:B------:R0:W4:Y:S04]  /*604c0*/  @!P1 LDG.E.U8 R20, desc[UR48][R6.64] ;  /* 0x0000003006149981 */ /* 0x000128000c1e1100 */
[----:B------:R-:W5:Y:S04]  /*604d0*/  LDL R10, [R1+0x38c8] ;  /* 0x0038c800010a7983 */ /* 0x000f680000100800 */
[----:B------:R-:W0:Y:S04]  /*604e0*/  LDL R6, [R1+0x2960] ;  /* 0x0029600001067983 */ /* 0x000e280000100800 */
[----:B------:R-:W0:Y:S01]  /*604f0*/  LDL R7, [R1+0x2964] ;  /* 0x0029640001077983 */ /* 0x000e220000100800 */
[----:B------:R-:W-:-:S02]  /*60500*/  PRMT R16, RZ, 0x7610, R16 ;  /* 0x00007610ff107816 */ /* 0x000fc40000000010 */
[----:B------:R-:W-:-:S06]  /*60510*/  PRMT R5, RZ, 0x7610, R5 ;  /* 0x00007610ff057816 */ /* 0x000fcc0000000005 */
[----:B---3--:R-:W3:Y:S01]  /*60520*/  @!P0 LDG.E.U8 R5, desc[UR48][R8.64] ;  /* 0x0000003008058981 */ /* 0x008ee2000c1e1100 */
[----:B0-----:R-:W-:-:S04]  /*60530*/  @!P0 LOP3.LUT R7, R7, R6, RZ, 0x3c, !PT ;  /* 0x0000000607078212 */ /* 0x001fc800078e3cff */
[----:B------:R-:W-:-:S04]  /*60540*/  @!P0 LOP3.LUT R6, R7, R6, RZ, 0x3c, !PT ;  /* 0x0000000607068212 */ /* 0x000fc800078e3cff */
[----:B------:R-:W-:-:S05]  /*60550*/  @!P0 LOP3.LUT R7, R7, R6, RZ, 0x3c, !PT ;  /* 0x0000000607078212 */ /* 0x000fca00078e3cff */
[----:B------:R0:W4:Y:S02]  /*60560*/  @!P0 LDG.E.U8 R18, desc[UR48][R6.64] ;  /* 0x0000003006128981 */ /* 0x000124000c1e1100 */
[----:B0-----:R-:W-:Y:S02]  /*60570*/  @!P1 IMAD.MOV.U32 R6, RZ, RZ, R14 ;  /* 0x000000ffff069224 */ /* 0x001fe400078e000e */
[----:B------:R-:W-:Y:S01]  /*60580*/  @!P1 IMAD.MOV.U32 R7, RZ, RZ, R15 ;  /* 0x000000ffff079224 */ /* 0x000fe200078e000f */
[----:B------:R-:W3:Y:S04]  /*60590*/  LDL R14, [R1+0x38d4] ;  /* 0x0038d400010e7983 */ /* 0x000ee80000100800 */
[----:B------:R-:W3:Y:S04]  /*605a0*/  LDL R15, [R1+0x2940] ;  /* 0x00294000010f7983 */ /* 0x000ee80000100800 */
[----:B------:R0:W4:Y:S01]  /*605b0*/  @!P1 LDG.E.U8 R16, desc[UR48][R6.64] ;  /* 0x0000003006109981 */ /* 0x000122000c1e1100 */
[----:B--2---:R-:W-:-:S02]  /*605c0*/  @!P1 IMAD.MOV.U32 R8, RZ, RZ, R3 ;  /* 0x000000ffff089224 */ /* 0x004fc400078e0003 */
[----:B------:R-:W-:Y:S01]  /*605d0*/  @!P1 IMAD.MOV.U32 R9, RZ, RZ, R29 ;  /* 0x000000ffff099224 */ /* 0x000fe200078e001d */
[----:B------:R-:W2:Y:S04]  /*605e0*/  LDL R3, [R1+0x38dc] ;  /* 0x0038dc0001037983 */ /* 0x000ea80000100800 */
[----:B------:R-:W4:Y:S01]  /*605f0*/  LDL R29, [R1+0x38c4] ;  /* 0x0038c400011d7983 */ /* 0x000f220000100800 */
[----:B0-----:R-:W-:Y:S02]  /*60600*/  PRMT R6, RZ, 0x7610, R6 ;  /* 0x00007610ff067816 */ /* 0x001fe40000000006 */
[----:B------:R-:W-:-:S04]  /*60610*/  PRMT R7, RZ, 0x7610, R7 ;  /* 0x00007610ff077816 */ /* 0x000fc80000000007 */
[----:B------:R0:W4:Y:S04]  /*60620*/  @!P1 LDG.E.U8 R6, desc[UR48][R8.64] ;  /* 0x0000003008069981 */ /* 0x000128000c1e1100 */
[----:B-----5:R1:W5:Y:S01]  /*60630*/  @!P0 LDG.E.U8 R7, desc[UR48][R10.64] ;  /* 0x000000300a078981 */ /* 0x020362000c1e1100 */
[----:B0-----:R-:W-:-:S03]  /*60640*/  PRMT R9, RZ, 0x7610, R9 ;  /* 0x00007610ff097816 */ /* 0x001fc60000000009 */
[----:B------:R-:W1:Y:S04]  /*60650*/  LDL R10, [R1+0x2944] ;  /* 0x00294400010a7983 */ /* 0x000e680000100800 */
[----:B------:R-:W1:Y:S04]  /*60660*/  LDL R11, [R1+0x38d8] ;  /* 0x0038d800010b7983 */ /* 0x000e680000100800 */
[----:B---3--:R-:W3:Y:S04]  /*60670*/  @!P0 LDG.E.U8 R9, desc[UR48][R14.64] ;  /* 0x000000300e098981 */ /* 0x008ee8000c1e1100 */
[----:B------:R-:W2:Y:S04]  /*60680*/  LDL R14, [R1+0x293c] ;  /* 0x00293c00010e7983 */ /* 0x000ea80000100800 */
[----:B------:R-:W2:Y:S01]  /*60690*/  LDL R15, [R1+0x38e4] ;  /* 0x0038e400010f7983 */ /* 0x000ea20000100800 */
[----:B------:R-:W-:-:S02]  /*606a0*/  PRMT R8, RZ, 0x7610, R8 ;  /* 0x00007610ff087816 */ /* 0x000fc40000000008 */
[----:B-1----:R-:W-:-:S04]  /*606b0*/  @!P1 LOP3.LUT R11, R11, R10, RZ, 0x3c, !PT ;  /* 0x0000000a0b0b9212 */ /* 0x002fc800078e3cff */
[----:B------:R-:W-:-:S04]  /*606c0*/  @!P1 LOP3.LUT R10, R11, R10, RZ, 0x3c, !PT ;  /* 0x0000000a0b0a9212 */ /* 0x000fc800078e3cff */
[----:B------:R-:W-:-:S05]  /*606d0*/  @!P1 LOP3.LUT R11, R11, R10, RZ, 0x3c, !PT ;  /* 0x0000000a0b0b9212 */ /* 0x000fca00078e3cff */
[----:B------:R0:W3:Y:S02]  /*606e0*/  @!P1 LDG.E.U8 R8, desc[UR48][R10.64] ;  /* 0x000000300a089981 */ /* 0x0000e4000c1e1100 */
[----:B0-----:R-:W-:Y:S02]  /*606f0*/  PRMT R10, RZ, 0x7610, R10 ;  /* 0x00007610ff0a7816 */ /* 0x001fe4000000000a */
[----:B--2---:R-:W-:-:S04]  /*60700*/  @!P1 LOP3.LUT R15, R15, R14, RZ, 0x3c, !PT ;  /* 0x0000000e0f0f9212 */ /* 0x004fc800078e3cff */
[----:B------:R-:W-:-:S04]  /*60710*/  @!P1 LOP3.LUT R14, R15, R14, RZ, 0x3c, !PT ;  /* 0x0000000e0f0e9212 */ /* 0x000fc800078e3cff */
[----:B------:R-:W-:-:S05]  /*60720*/  @!P1 LOP3.LUT R15, R15, R14, RZ, 0x3c, !PT ;  /* 0x0000000e0f0f9212 */ /* 0x000fca00078e3cff */
[----:B------:R0:W2:Y:S04]  /*60730*/  @!P1 LDG.E.U8 R10, desc[UR48][R14.64] ;  /* 0x000000300e0a9981 */ /* 0x0000a8000c1e1100 */
[----:B------:R-:W0:Y:S04]  /*60740*/  LDL R14, [R1+0x2938] ;  /* 0x00293800010e7983 */ /* 0x000e280000100800 */
[----:B------:R-:W0:Y:S01]  /*60750*/  LDL R15, [R1+0x38e0] ;  /* 0x0038e000010f7983 */ /* 0x000e220000100800 */
[----:B------:R-:W-:Y:S02]  /*60760*/  PRMT R11, RZ, 0x7610, R11 ;  /* 0x00007610ff0b7816 */ /* 0x000fe4000000000b */
[----:B------:R-:W-:-:S02]  /*60770*/  PRMT R12, RZ, 0x7610, R12 ;  /* 0x00007610ff0c7816 */ /* 0x000fc4000000000c */
[----:B0-----:R-:W-:-:S04]  /*60780*/  @!P0 LOP3.LUT R15, R15, R14, RZ, 0x3c, !PT ;  /* 0x0000000e0f0f8212 */ /* 0x001fc800078e3cff */
[----:B------:R-:W-:-:S04]  /*60790*/  @!P0 LOP3.LUT R14, R15, R14, RZ, 0x3c, !PT ;  /* 0x0000000e0f0e8212 */ /* 0x000fc800078e3cff */
[----:B------:R-:W-:-:S05]  /*607a0*/  @!P0 LOP3.LUT R15, R15, R14, RZ, 0x3c, !PT ;  /* 0x0000000e0f0f8212 */ /* 0x000fca00078e3cff */
[----:B------:R0:W5:Y:S02]  /*607b0*/  @!P0 LDG.E.U8 R11, desc[UR48][R14.64] ;  /* 0x000000300e0b8981 */ /* 0x000164000c1e1100 */
[----:B0-----:R-:W-:Y:S02]  /*607c0*/  @!P1 IMAD.MOV.U32 R14, RZ, RZ, R3 ;  /* 0x000000ffff0e9224 */ /* 0x001fe400078e0003 */
[----:B----4-:R-:W-:Y:S01]  /*607d0*/  @!P1 IMAD.MOV.U32 R15, RZ, RZ, R29 ;  /* 0x000000ffff0f9224 */ /* 0x010fe200078e001d */
[----:B------:R-:W-:Y:S02]  /*607e0*/  PRMT R17, RZ, 0x7610, R17 ;  /* 0x00007610ff117816 */ /* 0x000fe40000000011 */
[----:B------:R-:W-:Y:S02]  /*607f0*/  PRMT R19, RZ, 0x7610, R19 ;  /* 0x00007610ff137816 */ /* 0x000fe40000000013 */
[----:B------:R-:W-:Y:S02]  /*60800*/  PRMT R21, RZ, 0x7610, R21 ;  /* 0x00007610ff157816 */ /* 0x000fe40000000015 */
[----:B------:R-:W-:Y:S01]  /*60810*/  PRMT R23, RZ, 0x7610, R23 ;  /* 0x00007610ff177816 */ /* 0x000fe20000000017 */
[----:B------:R0:W4:Y:S04]  /*60820*/  @!P1 LDG.E.U8 R12, desc[UR48][R14.64] ;  /* 0x000000300e0c9981 */ /* 0x000128000c1e1100 */
[----:B------:R-:W3:Y:S01]  /*60830*/  LDL R3, [R1+0x2910] ;  /* 0x0029100001037983 */ /* 0x000ee20000100800 */
[----:B------:R-:W-:-:S03]  /*60840*/  PRMT R24, RZ, 0x7610, R24 ;  /* 0x00007610ff187816 */ /* 0x000fc60000000018 */
[----:B------:R-:W2:Y:S04]  /*60850*/  LDL R29, [R1+0x290c] ;  /* 0x00290c00011d7983 */ /* 0x000ea80000100800 */
[----:B------:R-:W0:Y:S04]  /*60860*/  LDL R14, [R1+0x2934] ;  /* 0x00293400010e7983 */ /* 0x000e280000100800 */
[----:B------:R-:W0:Y:S02]  /*60870*/  LDL R15, [R1+0x38d0] ;  /* 0x0038d000010f7983 */ /* 0x000e240000100800 */
[----:B0-----:R-:W-:-:S04]  /*60880*/  @!P0 LOP3.LUT R15, R15, R14, RZ, 0x3c, !PT ;  /* 0x0000000e0f0f8212 */ /* 0x001fc800078e3cff */
[----:B------:R-:W-:-:S04]  /*60890*/  @!P0 LOP3.LUT R14, R15, R14, RZ, 0x3c, !PT ;  /* 0x0000000e0f0e8212 */ /* 0x000fc800078e3cff */
[----:B------:R-:W-:-:S05]  /*608a0*/  @!P0 LOP3.LUT R15, R15, R14, RZ, 0x3c, !PT ;  /* 0x0000000e0f0f8212 */ /* 0x000fca00078e3cff */
[----:B------:R0:W4:Y:S04]  /*608b0*/  @!P0 LDG.E.U8 R17, desc[UR48][R14.64] ;  /* 0x000000300e118981 */ /* 0x000128000c1e1100 */
        /* <DEDUP_REMOVED lines=23> */
[----:B------:R3:W4:Y:S02]  /*60a30*/  @!P0 LDG.E.U8 R24, desc[UR48][R14.64] ;  /* 0x000000300e188981 */ /* 0x000724000c1e1100 */
[----:B---3--:R-:W-:Y:S02]  /*60a40*/  @!P1 IMAD.MOV.U32 R14, RZ, RZ, R3 ;  /* 0x000000ffff0e9224 */ /* 0x008fe400078e0003 */
[----:B------:R-:W0:Y:S04]  /*60a50*/  LDS.U8 R3, [R13+UR7] ;  /* 0x000000070d037984 */ /* 0x000e280008000000 */
[----:B0-----:R-:W-:Y:S04]  /*60a60*/  STL [R1+0x5f0], R3 ;  /* 0x0005f00301007387 */ /* 0x001fe80000100800 */
[----:B------:R-:W0:Y:S04]  /*60a70*/  LDS.U8 R3, [R13+UR7+0x108] ;  /* 0x000108070d037984 */ /* 0x000e280008000000 */
        /* <DEDUP_REMOVED lines=501> */
[----:B------:R-:W0:Y:S01]  /*629d0*/  LDS.U8 R3, [R13+UR7+0x7098] ;  /* 0x007098070d037984 */ /* 0x000e220008000000 */
[----:B------:R-:W-:Y:S01]  /*629e0*/  PRMT R25, RZ, 0x7610, R25 ;  /* 0x00007610ff197816 */ /* 0x000fe20000000019 */
[----:B--2---:R-:W-:-:S02]  /*629f0*/  @!P1 IMAD.MOV.U32 R15, RZ, RZ, R29 ;  /* 0x000000ffff0f9224 */ /* 0x004fc400078e001d */
[----:B0-----:R-:W-:Y:S04]  /*62a00*/  STL [R1+0x44fc], R3 ;  /* 0x0044fc0301007387 */ /* 0x001fe80000100800 */
[----:B------:R-:W0:Y:S04]  /*62a10*/  LDS.U8 R3, [R13+UR7+0x7190] ;  /* 0x007190070d037984 */ /* 0x000e280008000000 */
[----:B------:R1:W2:Y:S01]  /*62a20*/  @!P1 LDG.E.U8 R25, desc[UR48][R14.64] ;  /* 0x000000300e199981 */ /* 0x0002a2000c1e1100 */
[C---:B------:R-:W-:Y:S02]  /*62a30*/  LOP3.LUT R29, R13.reuse, 0x60, RZ, 0x3c, !PT ;  /* 0x000000600d1d7812 */ /* 0x040fe400078e3cff */
[----:B-1----:R-:W-:-:S02]  /*62a40*/  LOP3.LUT R14, R13, 0x20, RZ, 0x3c, !PT ;  /* 0x000000200d0e7812 */ /* 0x002fc400078e3cff */
[----:B------:R-:W-:Y:S01]  /*62a50*/  LOP3.LUT R15, R13, 0x40, RZ, 0x3c, !PT ;  /* 0x000000400d0f7812 */ /* 0x000fe200078e3cff */
[----:B0-----:R-:W-:Y:S04]  /*62a60*/  STL [R1+0x44f8], R3 ;  /* 0x0044f80301007387 */ /* 0x001fe80000100800 */
[----:B------:R-:W0:Y:S04]  /*62a70*/  LDS.U8 R3, [R13+UR7+0x7288] ;  /* 0x007288070d037984 */ /* 0x000e280008000000 */
[----:B------:R-:W1:Y:S04]  /*62a80*/  LDS.U8 R13, [R13+UR7+0x7380] ;  /* 0x007380070d0d7984 */ /* 0x000e680008000000 */
[----:B0-----:R0:W-:Y:S04]  /*62a90*/  STL [R1+0x450c], R3 ;  /* 0x00450c0301007387 */ /* 0x0011e80000100800 */
[----:B0-----:R-:W3:Y:S04]  /*62aa0*/  LDL.LU R3, [R1+0x48cc] ;  /* 0x0048cc0001037983 */ /* 0x001ee80000300800 */
[----:B-1----:R-:W-:Y:S04]  /*62ab0*/  STL [R1+0x4500], R13 ;  /* 0x0045000d01007387 */ /* 0x002fe80000100800 */
        /* <DEDUP_REMOVED lines=509> */
[----:B------:R-:W1:Y:S04]  /*64a90*/  LDS.U8 R14, [R14+UR7+0x7380] ;  /* 0x007380070e0e7984 */ /* 0x000e680008000000 */
[----:B0-----:R-:W-:Y:S04]  /*64aa0*/  STL [R1+0x4644], R13 ;  /* 0x0046440d01007387 */ /* 0x001fe80000100800 */
[----:B------:R-:W0:Y:S04]  /*64ab0*/  LDS.U8 R13, [R15+UR7] ;  /* 0x000000070f0d7984 */ /* 0x000e280008000000 */
[----:B-1----:R-:W-:Y:S04]  /*64ac0*/  STL [R1+0x4640], R14 ;  /* 0x0046400e01007387 */ /* 0x002fe80000100800 */
[----:B------:R-:W1:Y:S04]  /*64ad0*/  LDS.U8 R14, [R15+UR7+0x108] ;  /* 0x000108070f0e7984 */ /* 0x000e680008000000 */
[----:B0-----:R-:W-:Y:S04]  /*64ae0*/  STL [R1+0x1948], R13 ;  /* 0x0019480d01007387 */ /* 0x001fe80000100800 */
[----:B------:R-:W0:Y:S04]  /*64af0*/  LDS.U8 R13, [R15+UR7+0x210] ;  /* 0x000210070f0d7984 */ /* 0x000e280008000000 */
        /* <DEDUP_REMOVED lines=506> */
[----:B------:R-:W-:Y:S04]  /*66aa0*/  LDS.U8 R15, [R29+UR7+0x108] ;  /* 0x000108071d0f7984 */ /* 0x000fe80008000000 */
[----:B0-----:R-:W-:Y:S04]  /*66ab0*/  STL [R1+0x4784], R13 ;  /* 0x0047840d01007387 */ /* 0x001fe80000100800 */
[----:B------:R-:W0:Y:S04]  /*66ac0*/  LDS.U8 R13, [R29+UR7] ;  /* 0x000000071d0d7984 */ /* 0x000e280008000000 */
[----:B-1----:R-:W-:Y:S04]  /*66ad0*/  STL [R1+0x4778], R14 ;  /* 0x0047780e01007387 */ /* 0x002fe80000100800 */
[----:B------:R-:W1:Y:S04]  /*66ae0*/  LDS.U8 R14, [R29+UR7+0x210] ;  /* 0x000210071d0e7984 */ /* 0x000e680008000000 */
[----:B0-----:R-:W-:Y:S04]  /*66af0*/  STL [R1+0x1988], R13 ;  /* 0x0019880d01007387 */ /* 0x001fe80000100800 */
[----:B------:R-:W0:Y:S04]  /*66b00*/  LDS.U8 R13, [R29+UR7+0x318] ;  /* 0x000318071d0d7984 */ /* 0x000e280008000000 */
[----:B------:R-:W-:Y:S04]  /*66b10*/  STL [R1+0x1984], R15 ;  /* 0x0019840f01007387 */ /* 0x000fe80000100800 */
[----:B------:R-:W5:Y:S04]  /*66b20*/  LDS.U8 R15, [R29+UR7+0x8] ;  /* 0x000008071d0f7984 */ /* 0x000f680008000000 */
[----:B-1----:R-:W-:Y:S04]  /*66b30*/  STL [R1+0x1ba8], R14 ;  /* 0x001ba80e01007387 */ /* 0x002fe80000100800 */
[----:B------:R-:W1:Y:S04]  /*66b40*/  LDS.U8 R14, [R29+UR7+0x100] ;  /* 0x000100071d0e7984 */ /* 0x000e680008000000 */
[----:B0-----:R-:W-:Y:S04]  /*66b50*/  STL [R1+0x1ba4], R13 ;  /* 0x001ba40d01007387 */ /* 0x001fe80000100800 */
[----:B------:R-:W0:Y:S04]  /*66b60*/  LDS.U8 R13, [R29+UR7+0x218] ;  /* 0x000218071d0d7984 */ /* 0x000e280008000000 */
[----:B-----5:R-:W-:Y:S04]  /*66b70*/  STL [R1+0x1990], R15 ;  /* 0x0019900f01007387 */ /* 0x020fe80000100800 */
        /* <DEDUP_REMOVED lines=494> */
[----:B------:R-:W-:Y:S04]  /*68a60*/  LDS.U8 R14, [R29+UR7+0x7288] ;  /* 0x007288071d0e7984 */ /* 0x000fe80008000000 */
[----:B0-----:R-:W-:Y:S04]  /*68a70*/  STL [R1+0x48c0], R13 ;  /* 0x0048c00d01007387 */ /* 0x001fe80000100800 */
[----:B------:R-:W0:Y:S04]  /*68a80*/  LDS.U8 R13, [R29+UR7+0x7380] ;  /* 0x007380071d0d7984 */ /* 0x000e280008000000 */
[----:B-----5:R-:W-:Y:S04]  /*68a90*/  STL [R1+0x48bc], R15 ;  /* 0x0048bc0f01007387 */ /* 0x020fe80000100800 */
[----:B0-----:R-:W-:Y:S04]  /*68aa0*/  STL [R1+0x48b8], R13 ;  /* 0x0048b80d01007387 */ /* 0x001fe80000100800 */
[----:B------:R-:W-:Y:S04]  /*68ab0*/  STL [R1+0x48c4], R14 ;  /* 0x0048c40e01007387 */ /* 0x000fe80000100800 */
[----:B------:R-:W5:Y:S01]  /*68ac0*/  LDL.LU R29, [R1+0x794] ;  /* 0x00079400011d7983 */ /* 0x000f620000300800 */
[----:B------:R-:W-:Y:S06]  /*68ad0*/  BAR.SYNC.DEFER_BLOCKING 0x0 ;  /* 0x0000000000007b1d */ /* 0x000fec0000010000 */
[----:B-----5:R0:W-:Y:S04]  /*68ae0*/  STL [R1+0xa1f8], R29 ;  /* 0x00a1f81d01007387 */ /* 0x0201e80000100800 */
[----:B0-----:R-:W5:Y:S04]  /*68af0*/  LDL.LU R29, [R1+0x5a4] ;  /* 0x0005a400011d7983 */ /* 0x001f680000300800 */
[----:B-----5:R0:W-:Y:S04]  /*68b00*/  STL [R1+0xa1fc], R29 ;  /* 0x00a1fc1d01007387 */ /* 0x0201e80000100800 */
[----:B0-----:R-:W5:Y:S04]  /*68b10*/  LDL.LU R29, [R1+0x964] ;  /* 0x00096400011d7983 */ /* 0x001f680000300800 */
[----:B-----5:R0:W-:Y:S04]  /*68b20*/  STL [R1+0xa200], R29 ;  /* 0x00a2001d01007387 */ /* 0x0201e80000100800 */
[----:B0-----:R-:W5:Y:S04]  /*68b30*/  LDL.LU R29, [R1+0x5b4] ;  /* 0x0005b400011d7983 */ /* 0x001f680000300800 */
[----:B------:R-:W2:Y:S04]  /*68b40*/  LDL.LU R15, [R1+0x4b4] ;  /* 0x0004b400010f7983 */ /* 0x000ea80000300800 */
[----:B------:R-:W2:Y:S04]  /*68b50*/  LDL.LU R14, [R1+0x7a4] ;  /* 0x0007a400010e7983 */ /* 0x000ea80000300800 */
[----:B------:R-:W2:Y:S04]  /*68b60*/  LDL.LU R13, [R1+0x4a4] ;  /* 0x0004a400010d7983 */ /* 0x000ea80000300800 */
[----:B------:R0:W-:Y:S04]  /*68b70*/  STL [R1+0xa1d0], R18 ;  /* 0x00a1d01201007387 */ /* 0x0001e80000100800 */
[----:B0-----:R-:W2:Y:S04]  /*68b80*/  LDL.LU R18, [R1+0x4c4] ;  /* 0x0004c40001127983 */ /* 0x001ea80000300800 */
[----:B------:R0:W-:Y:S04]  /*68b90*/  STL [R1+0xa1cc], R16 ;  /* 0x00a1cc1001007387 */ /* 0x0001e80000100800 */
[----:B0-----:R-:W2:Y:S04]  /*68ba0*/  LDL.LU R16, [R1+0x784] ;  /* 0x0007840001107983 */ /* 0x001ea80000300800 */
[----:B------:R0:W-:Y:S04]  /*68bb0*/  STL [R1+0xa1c8], R11 ;  /* 0x00a1c80b01007387 */ /* 0x0001e80000100800 */
[----:B0-----:R-:W2:Y:S04]  /*68bc0*/  LDL.LU R11, [R1+0x4d4] ;  /* 0x0004d400010b7983 */ /* 0x001ea80000300800 */
[----:B----4-:R0:W-:Y:S04]  /*68bd0*/  STL [R1+0xa1c4], R12 ;  /* 0x00a1c40c01007387 */ /* 0x0101e80000100800 */
[----:B0-----:R-:W4:Y:S04]  /*68be0*/  LDL.LU R12, [R1+0x754] ;  /* 0x00075400010c7983 */ /* 0x001f280000300800 */
[----:B---3--:R0:W-:Y:S04]  /*68bf0*/  STL [R1+0xa1c0], R3 ;  /* 0x00a1c00301007387 */ /* 0x0081e80000100800 */
[----:B0-----:R-:W3:Y:S04]  /*68c00*/  LDL.LU R3, [R1+0x4e4] ;  /* 0x0004e40001037983 */ /* 0x001ee80000300800 */
[----:B------:R0:W-:Y:S04]  /*68c10*/  STL [R1+0xa190], R28 ;  /* 0x00a1901c01007387 */ /* 0x0001e80000100800 */
[----:B0-----:R-:W4:Y:S04]  /*68c20*/  LDL.LU R28, [R1+0x744] ;  /* 0x00074400011c7983 */ /* 0x001f280000300800 */
[----:B------:R0:W-:Y:S04]  /*68c30*/  STL [R1+0xa18c], R5 ;  /* 0x00a18c0501007387 */ /* 0x0001e80000100800 */
        /* <DEDUP_REMOVED lines=28> */
[----:B-----5:R-:W-:Y:S04]  /*68e00*/  STS.U8 [R4+UR7], R29 ;  /* 0x0000001d04007988 */ /* 0x020fe80008000007 */
[----:B0-----:R-:W5:Y:S04]  /*68e10*/  LDL.LU R9, [R1+0x574] ;  /* 0x0005740001097983 */ /* 0x001f680000300800 */
[----:B------:R0:W-:Y:S04]  /*68e20*/  STL [R1+0xa100], R10 ;  /* 0x00a1000a01007387 */ /* 0x0001e80000100800 */
[----:B0-----:R-:W3:Y:S04]  /*68e30*/  LDL.LU R10, [R1+0x694] ;  /* 0x00069400010a7983 */ /* 0x001ee80000300800 */
[----:B------:R0:W-:Y:S04]  /*68e40*/  STL [R1+0xa0fc], R24 ;  /* 0x00a0fc1801007387 */ /* 0x0001e80000100800 */
[----:B0-----:R-:W4:Y:S04]  /*68e50*/  LDL.LU R24, [R1+0x594] ;  /* 0x0005940001187983 */ /* 0x001f280000300800 */
[----:B--2---:R0:W-:Y:S04]  /*68e60*/  STL [R1+0xa0f8], R25 ;  /* 0x00a0f81901007387 */ /* 0x0041e80000100800 */
[----:B0-----:R-:W2:Y:S04]  /*68e70*/  LDL.LU R25, [R1+0x684] ;  /* 0x0006840001197983 */ /* 0x001ea80000300800 */
[----:B------:R-:W5:Y:S04]  /*68e80*/  LDL.LU R29, [R1+0xa200] ;  /* 0x00a20000011d7983 */ /* 0x000f680000300800 */
[----:B-----5:R0:W-:Y:S04]  /*68e90*/  STS.U8 [R4+UR7+0x40], R29 ;  /* 0x0000401d04007988 */ /* 0x0201e80008000007 */
[----:B0-----:R-:W5:Y:S04]  /*68ea0*/  LDL.LU R29, [R1+0xa1fc] ;  /* 0x00a1fc00011d7983 */ /* 0x001f680000300800 */
[----:B--2---:R-:W-:Y:S04]  /*68eb0*/  STS.U8 [R4+UR7+0x200], R25 ;  /* 0x0002001904007988 */ /* 0x004fe80008000007 */
[----:B-----5:R0:W-:Y:S04]  /*68ec0*/  STS.U8 [R4+UR7+0x240], R29 ;  /* 0x0002401d04007988 */ /* 0x0201e80008000007 */
[----:B0-----:R-:W2:Y:S04]  /*68ed0*/  LDL.LU R29, [R1+0xa1f8] ;  /* 0x00a1f800011d7983 */ /* 0x001ea80000300800 */
[----:B------:R-:W5:Y:S04]  /*68ee0*/  LDL.LU R25, [R1+0x484] ;  /* 0x0004840001197983 */ /* 0x000f680000300800 */
[----:B----4-:R-:W-:Y:S04]  /*68ef0*/  STS.U8 [R4+UR7+0x400], R24 ;  /* 0x0004001804007988 */ /* 0x010fe80008000007 */
[----:B---3--:R-:W-:Y:S04]  /*68f00*/  STS.U8 [R4+UR7+0x440], R10 ;  /* 0x0004400a04007988 */ /* 0x008fe80008000007 */
        /* <DEDUP_REMOVED lines=25> */
[----:B-----5:R0:W-:Y:S04]  /*690a0*/  STL [R1+0xa1ec], R25 ;  /* 0x00a1ec1901007387 */ /* 0x0201e80000100800 */
[----:B0-----:R-:W2:Y:S04]  /*690b0*/  LDL.LU R25, [R1+0x7c4] ;  /* 0x0007c40001197983 */ /* 0x001ea80000300800 */
[----:B--2---:R0:W-:Y:S04]  /*690c0*/  STL [R1+0xa1f0], R25 ;  /* 0x00a1f01901007387 */ /* 0x0041e80000100800 */
        /* <DEDUP_REMOVED lines=30> */
[----:B--2---:R0:W-:Y:S04]  /*692b0*/  STS.U8 [R4+UR7+0x1e00], R25 ;  /* 0x001e001904007988 */ /* 0x0041e80008000007 */
[----:B0-----:R-:W2:Y:S04]  /*692c0*/  LDL.LU R25, [R1+0xa1f4] ;  /* 0x00a1f40001197983 */ /* 0x001ea80000300800 */
[----:B--2---:R0:W-:Y:S04]  /*692d0*/  STS.U8 [R4+UR7+0x2000], R25 ;  /* 0x0020001904007988 */ /* 0x0041e80008000007 */
[----:B0-----:R-:W2:Y:S04]  /*692e0*/  LDL.LU R25, [R1+0xa1f0] ;  /* 0x00a1f00001197983 */ /* 0x001ea80000300800 */
        /* <DEDUP_REMOVED lines=19> */
[----:B------:R0:W-:Y:S04]  /*69420*/  STS.U8 [R4+UR7+0x2800], R0 ;  /* 0x0028000004007988 */ /* 0x0001e80008000007 */
[----:B------:R-:W5:Y:S04]  /*69430*/  LDL.LU R22, [R1+0x364] ;  /* 0x0003640001167983 */ /* 0x000f680000300800 */
[----:B------:R1:W-:Y:S04]  /*69440*/  STS.U8 [R4+UR7+0x2840], R23 ;  /* 0x0028401704007988 */ /* 0x0003e80008000007 */
[----:B0-----:R-:W5:Y:S04]  /*69450*/  LDL.LU R0, [R1+0x608] ;  /* 0x0006080001007983 */ /* 0x001f680000300800 */
[----:B------:R0:W-:Y:S04]  /*69460*/  STS.U8 [R4+UR7+0x2a40], R21 ;  /* 0x002a401504007988 */ /* 0x0001e80008000007 */
[----:B-1----:R-:W5:Y:S04]  /*69470*/  LDL.LU R23, [R1+0x354] ;  /* 0x0003540001177983 */ /* 0x002f680000300800 */
        /* <DEDUP_REMOVED lines=23> */
[----:B-1----:R-:W3:Y:S04]  /*695f0*/  LDL.LU R3, [R1+0x2b8] ;  /* 0x0002b80001037983 */ /* 0x002ee80000300800 */
[----:B------:R1:W-:Y:S04]  /*69600*/  STS.U8 [R4+UR7+0x3600], R11 ;  /* 0x0036000b04007988 */ /* 0x0003e80008000007 */
[----:B0-----:R-:W4:Y:S04]  /*69610*/  LDL.LU R12, [R1+0x2b4] ;  /* 0x0002b400010c7983 */ /* 0x001f280000300800 */
[----:B------:R0:W-:Y:S04]  /*69620*/  STS.U8 [R4+UR7+0x3800], R16 ;  /* 0x0038001004007988 */ /* 0x0001e80008000007 */
[----:B-1----:R-:W5:Y:S04]  /*69630*/  LDL.LU R11, [R1+0x298] ;  /* 0x00029800010b7983 */ /* 0x002f680000300800 */
[----:B------:R1:W-:Y:S04]  /*69640*/  STS.U8 [R4+UR7+0x3840], R18 ;  /* 0x0038401204007988 */ /* 0x0003e80008000007 */
[----:B0-----:R-:W3:Y:S04]  /*69650*/  LDL.LU R16, [R1+0x294] ;  /* 0x0002940001107983 */ /* 0x001ee80000300800 */
[----:B------:R0:W-:Y:S04]  /*69660*/  STS.U8 [R4+UR7+0x3a40], R29 ;  /* 0x003a401d04007988 */ /* 0x0001e80008000007 */
[----:B-1----:R-:W4:Y:S04]  /*69670*/  LDL.LU R18, [R1+0x278] ;  /* 0x0002780001127983 */ /* 0x002f280000300800 */
[----:B------:R1:W-:Y:S04]  /*69680*/  STS.U8 [R4+UR7+0x3a00], R15 ;  /* 0x003a000f04007988 */ /* 0x0003e80008000007 */
[----:B0-----:R-:W5:Y:S04]  /*69690*/  LDL.LU R29, [R1+0x274] ;  /* 0x00027400011d7983 */ /* 0x001f680000300800 */
[----:B------:R0:W-:Y:S04]  /*696a0*/  STS.U8 [R4+UR7+0x3c00], R14 ;  /* 0x003c000e04007988 */ /* 0x0001e80008000007 */
[----:B-1----:R-:W5:Y:S04]  /*696b0*/  LDL.LU R15, [R1+0x258] ;  /* 0x00025800010f7983 */ /* 0x002f680000300800 */
[----:B------:R1:W-:Y:S04]  /*696c0*/  STS.U8 [R4+UR7+0x3c40], R13 ;  /* 0x003c400d04007988 */ /* 0x0003e80008000007 */
[----:B0-----:R-:W5:Y:S04]  /*696d0*/  LDL.LU R14, [R1+0x254] ;  /* 0x00025400010e7983 */ /* 0x001f680000300800 */
[----:B-1----:R-:W5:Y:S04]  /*696e0*/  LDL.LU R13, [R1+0x238] ;  /* 0x00023800010d7983 */ /* 0x002f680000300800 */
[----:B--2---:R0:W-:Y:S04]  /*696f0*/  STS.U8 [R4+UR7+0x3e40], R25 ;  /* 0x003e401904007988 */ /* 0x0041e80008000007 */
[----:B0-----:R-:W2:Y:S04]  /*69700*/  LDL.LU R25, [R1+0xa1e8] ;  /* 0x00a1e80001197983 */ /* 0x001ea80000300800 */
[----:B--2---:R0:W-:Y:S04]  /*69710*/  STS.U8 [R4+UR7+0x3e00], R25 ;  /* 0x003e001904007988 */ /* 0x0041e80008000007 */
[----:B0-----:R-:W2:Y:S04]  /*69720*/  LDL.LU R25, [R1+0xa1e4] ;  /* 0x00a1e40001197983 */ /* 0x001ea80000300800 */
[----:B----4-:R-:W-:Y:S04]  /*69730*/  STS.U8 [R4+UR7+0x5800], R18 ;  /* 0x0058001204007988 */ /* 0x010fe80008000007 */
[----:B--2---:R0:W-:Y:S04]  /*69740*/  STS.U8 [R4+UR7+0x4000], R25 ;  /* 0x0040001904007988 */ /* 0x0041e80008000007 */
[----:B0-----:R-:W2:Y:S04]  /*69750*/  LDL.LU R25, [R1+0xa1e0] ;  /* 0x00a1e00001197983 */ /* 0x001ea80000300800 */
[----:B------:R-:W4:Y:S04]  /*69760*/  LDL.LU R18, [R1+0x1c8] ;  /* 0x0001c80001127983 */ /* 0x000f280000300800 */
[----:B----4-:R0:W-:Y:S04]  /*69770*/  STL [R1+0xa1d4], R18 ;  /* 0x00a1d41201007387 */ /* 0x0101e80000100800 */
[----:B0-----:R-:W4:Y:S04]  /*69780*/  LDL.LU R18, [R1+0x204] ;  /* 0x0002040001127983 */ /* 0x001f280000300800 */
[----:B----4-:R0:W-:Y:S04]  /*69790*/  STL [R1+0xa1d8], R18 ;  /* 0x00a1d81201007387 */ /* 0x0101e80000100800 */
[----:B0-----:R-:W4:Y:S04]  /*697a0*/  LDL.LU R18, [R1+0x208] ;  /* 0x0002080001127983 */ /* 0x001f280000300800 */
[----:B---3--:R-:W-:Y:S04]  /*697b0*/  STS.U8 [R4+UR7+0x5600], R16 ;  /* 0x0056001004007988 */ /* 0x008fe80008000007 */
[----:B-----5:R-:W-:Y:S04]  /*697c0*/  STS.U8 [R4+UR7+0x5640], R11 ;  /* 0x0056400b04007988 */ /* 0x020fe80008000007 */
[----:B------:R-:W-:Y:S04]  /*697d0*/  STS.U8 [R4+UR7+0x5440], R12 ;  /* 0x0054400c04007988 */ /* 0x000fe80008000007 */
[----:B------:R-:W-:Y:S04]  /*697e0*/  STS.U8 [R4+UR7+0x5400], R3 ;  /* 0x0054000304007988 */ /* 0x000fe80008000007 */
[----:B--2---:R-:W-:Y:S04]  /*697f0*/  STS.U8 [R4+UR7+0x4040], R25 ;  /* 0x0040401904007988 */ /* 0x004fe80008000007 */
[----:B----4-:R0:W-:Y:S04]  /*69800*/  STL [R1+0xa1dc], R18 ;  /* 0x00a1dc1201007387 */ /* 0x0101e80000100800 */
        /* <DEDUP_REMOVED lines=66> */
[----:B------:R-:W5:Y:S04]  /*69c30*/  LDL.LU R3, [R1+0xa1c0] ;  /* 0x00a1c00001037983 */ /* 0x000f680000300800 */
[----:B------:R-:W2:Y:S04]  /*69c40*/  LDL.LU R25, [R1+0x6ac] ;  /* 0x0006ac0001197983 */ /* 0x000ea80000300800 */
[----:B--2---:R0:W-:Y:S04]  /*69c50*/  STL [R1+0xa1b8], R25 ;  /* 0x00a1b81901007387 */ /* 0x0041e80000100800 */
[----:B0-----:R-:W2:Y:S04]  /*69c60*/  LDL.LU R25, [R1+0x67c] ;  /* 0x00067c0001197983 */ /* 0x001ea80000300800 */
        /* <DEDUP_REMOVED lines=11> */
[----:B------:R0:W-:Y:S04]  /*69d20*/  STS.U8 [R4+UR7+0x6a00], R0 ;  /* 0x006a000004007988 */ /* 0x0001e80008000007 */
[----:B------:R-:W2:Y:S04]  /*69d30*/  LDL.LU R22, [R1+0x530] ;  /* 0x0005300001167983 */ /* 0x000ea80000300800 */
[----:B------:R1:W-:Y:S04]  /*69d40*/  STS.U8 [R4+UR7+0x6c00], R23 ;  /* 0x006c001704007988 */ /* 0x0003e80008000007 */
[----:B0-----:R-:W2:Y:S04]  /*69d50*/  LDL.LU R0, [R1+0x6fc] ;  /* 0x0006fc0001007983 */ /* 0x001ea80000300800 */
[----:B------:R0:W-:Y:S04]  /*69d60*/  STS.U8 [R4+UR7+0x6c40], R21 ;  /* 0x006c401504007988 */ /* 0x0001e80008000007 */
[----:B-1----:R-:W2:Y:S04]  /*69d70*/  LDL.LU R23, [R1+0x520] ;  /* 0x0005200001177983 */ /* 0x002ea80000300800 */
        /* <DEDUP_REMOVED lines=30> */
[----:B---3--:R0:W-:Y:S04]  /*69f60*/  STS.U8 [R4+UR7+0x7c40], R16 ;  /* 0x007c401004007988 */ /* 0x0081e80008000007 */
[----:B-1----:R-:W3:Y:S04]  /*69f70*/  LDL.LU R18, [R1+0x570] ;  /* 0x0005700001127983 */ /* 0x002ee80000300800 */
[----:B----4-:R1:W-:Y:S04]  /*69f80*/  STS.U8 [R4+UR7+0x7e40], R11 ;  /* 0x007e400b04007988 */ /* 0x0103e80008000007 */
[----:B0-----:R-:W4:Y:S04]  /*69f90*/  LDL.LU R16, [R1+0x69c] ;  /* 0x00069c0001107983 */ /* 0x001f280000300800 */
[----:B-----5:R0:W-:Y:S04]  /*69fa0*/  STS.U8 [R4+UR7+0x7e00], R12 ;  /* 0x007e000c04007988 */ /* 0x0201e80008000007 */
[----:B-1----:R-:W5:Y:S04]  /*69fb0*/  LDL.LU R11, [R1+0x590] ;  /* 0x00059000010b7983 */ /* 0x002f680000300800 */
[----:B0-----:R-:W3:Y:S04]  /*69fc0*/  LDL.LU R12, [R1+0x5a0] ;  /* 0x0005a000010c7983 */ /* 0x001ee80000300800 */
[----:B------:R-:W4:Y:S04]  /*69fd0*/  LDL.LU R4, [R1+0x68c] ;  /* 0x00068c0001047983 */ /* 0x000f280000300800 */
        /* <DEDUP_REMOVED lines=14> */
[----:B--2---:R-:W-:Y:S04]  /*6a0c0*/  STS.U8 [R3+UR7+0x680], R25 ;  /* 0x0006801903007988 */ /* 0x004fe80008000007 */
[----:B---3--:R0:W-:Y:S04]  /*6a0d0*/  STL [R1+0xa1b4], R12 ;  /* 0x00a1b40c01007387 */ /* 0x0081e80000100800 */
        /* <DEDUP_REMOVED lines=130> */
[----:B--2---:R-:W-:Y:S04]  /*6a900*/  STS.U8 [R3+UR7+0x4080], R12 ;  /* 0x0040800c03007988 */ /* 0x004fe80008000007 */
[----:B------:R-:W-:Y:S04]  /*6a910*/  STS.U8 [R3+UR7+0x4680], R10 ;  /* 0x0046800a03007988 */ /* 0x000fe80008000007 */
[----:B------:R0:W-:Y:S04]  /*6a920*/  STS.U8 [R3+UR7+0x5680], R28 ;  /* 0x0056801c03007988 */ /* 0x0001e80008000007 */
[----:B0-----:R-:W2:Y:S04]  /*6a930*/  LDL.LU R28, [R1+0x1ec] ;  /* 0x0001ec00011c7983 */ /* 0x001ea80000300800 */
[----:B--2---:R0:W-:Y:S04]  /*6a940*/  STL [R1+0xa194], R28 ;  /* 0x00a1941c01007387 */ /* 0x0041e80000100800 */
[----:B0-----:R-:W2:Y:S04]  /*6a950*/  LDL.LU R28, [R1+0x200] ;  /* 0x00020000011c7983 */ /* 0x001ea80000300800 */
        /* <DEDUP_REMOVED lines=49> */
[----:B-1----:R-:W5:Y:S04]  /*6ac70*/  LDL.LU R13, [R1] ;  /* 0x00000000010d7983 */ /* 0x002f680000300800 */
        /* <DEDUP_REMOVED lines=10> */
[----:B--2---:R0:W-:Y:S04]  /*6ad20*/  STS.U8 [R3+UR7+0x5e80], R28 ;  /* 0x005e801c03007988 */ /* 0x0041e80008000007 */
[----:B0-----:R-:W2:Y:S04]  /*6ad30*/  LDL.LU R28, [R1+0xa190] ;  /* 0x00a19000011c7983 */ /* 0x001ea80000300800 */
[----:B------:R-:W3:Y:S04]  /*6ad40*/  LDL.LU R5, [R1+0xa18c] ;  /* 0x00a18c0001057983 */ /* 0x000ee80000300800 */
[----:B------:R-:W4:Y:S04]  /*6ad50*/  LDL.LU R6, [R1+0xa188] ;  /* 0x00a1880001067983 */ /* 0x000f280000300800 */
[----:B------:R-:W5:Y:S04]  /*6ad60*/  LDL.LU R17, [R1+0xa184] ;  /* 0x00a1840001117983 */ /* 0x000f680000300800 */
[----:B------:R-:W2:Y:S04]  /*6ad70*/  LDL.LU R19, [R1+0xa180] ;  /* 0x00a1800001137983 */ /* 0x000ea80000300800 */
[----:B------:R0:W-:Y:S04]  /*6ad80*/  STS.U8 [R3+UR7+0x6480], R2 ;  /* 0x0064800203007988 */ /* 0x0001e80008000007 */
[----:B0-----:R-:W3:Y:S04]  /*6ad90*/  LDL.LU R2, [R1+0xa17c] ;  /* 0x00a17c0001027983 */ /* 0x001ee80000300800 */
[----:B------:R-:W-:Y:S04]  /*6ada0*/  STS.U8 [R3+UR7+0x7ac0], R13 ;  /* 0x007ac00d03007988 */ /* 0x000fe80008000007 */
[----:B--2---:R0:W-:Y:S04]  /*6adb0*/  STS.U8 [R3+UR7+0x7e80], R19 ;  /* 0x007e801303007988 */ /* 0x0041e80008000007 */
[----:B0-----:R-:W2:Y:S01]  /*6adc0*/  LDL.LU R19, [R1+0x57c] ;  /* 0x00057c0001137983 */ /* 0x001ea20000300800 */
[----:B------:R-:W0:Y:S03]  /*6add0*/  S2R R13, SR_TID.X ;  /* 0x00000000000d7919 */ /* 0x000e260000002100 */
[----:B-----5:R-:W-:Y:S04]  /*6ade0*/  STS.U8 [R3+UR7+0x7ec0], R17 ;  /* 0x007ec01103007988 */ /* 0x020fe80008000007 */
        /* <DEDUP_REMOVED lines=8> */
[----:B------:R0:W-:Y:S04]  /*6ae70*/  STS.U8 [R3+UR7+0x66c0], R4 ;  /* 0x0066c00403007988 */ /* 0x0001e80008000007 */
[----:B------:R-:W-:Y:S04]  /*6ae80*/  STS.U8 [R3+UR7+0x6c80], R10 ;  /* 0x006c800a03007988 */ /* 0x000fe80008000007 */
[----:B------:R-:W-:Y:S01]  /*6ae90*/  STS.U8 [R3+UR7+0x6cc0], R9 ;  /* 0x006cc00903007988 */ /* 0x000fe20008000007 */
[----:B0-----:R-:W-:-:S03]  /*6aea0*/  LOP3.LUT R4, R13, 0x7, RZ, 0xc0, !PT ;  /* 0x000000070d047812 */ /* 0x001fc600078ec0ff */
[----:B------:R-:W-:Y:S04]  /*6aeb0*/  STS.U8 [R3+UR7+0x6ec0], R20 ;  /* 0x006ec01403007988 */ /* 0x000fe80008000007 */
[----:B------:R-:W-:Y:S01]  /*6aec0*/  STS.U8 [R3+UR7+0x6e80], R22 ;  /* 0x006e801603007988 */ /* 0x000fe20008000007 */
[----:B------:R-:W-:-:S03]  /*6aed0*/  IMAD R4, R4, 0x90, RZ ;  /* 0x0000009004047824 */ /* 0x000fc600078e02ff */
        /* <DEDUP_REMOVED lines=10> */
[----:B---3--:R0:W-:Y:S02]  /*6af80*/  STS.U8 [R3+UR7+0x7c80], R5 ;  /* 0x007c800503007988 */ /* 0x0081e40008000007 */
[----:B0-----:R-:W-:-:S02]  /*6af90*/  IMAD.SHL.U32 R3, R13, 0x2, RZ ;  /* 0x000000020d037824 */ /* 0x001fc400078e00ff */
[----:B------:R-:W-:-:S03]  /*6afa0*/  IMAD.SHL.U32 R5, R13, 0x20, RZ ;  /* 0x000000200d057824 */ /* 0x000fc600078e00ff */
[----:B------:R-:W-:Y:S02]  /*6afb0*/  LOP3.LUT R3, R4, 0x30, R3, 0x78, !PT ;  /* 0x0000003004037812 */ /* 0x000fe400078e7803 */
[----:B------:R-:W-:-:S04]  /*6afc0*/  LOP3.LUT R4, R5, 0x400, RZ, 0xc0, !PT ;  /* 0x0000040005047812 */ /* 0x000fc800078ec0ff */
[----:B------:R-:W-:Y:S01]  /*6afd0*/  LOP3.LUT R4, R3, R4, RZ, 0xfc, !PT ;  /* 0x0000000403047212 */ /* 0x000fe200078efcff */
        /* <DEDUP_REMOVED lines=26> */
[----:B------:R-:W3:Y:S04]  /*6b180*/  LDL.LU R5, [R1+0x690] ;  /* 0x0006900001057983 */ /* 0x000ee80000300800 */
[----:B------:R-:W4:Y:S04]  /*6b190*/  LDL.LU R3, [R1+0x680] ;  /* 0x0006800001037983 */ /* 0x000f280000300800 */
[----:B------:R0:W-:Y:S04]  /*6b1a0*/  STL [R1+0x1700], R4 ;  /* 0x0017000401007387 */ /* 0x0001e80000100800 */
[----:B0-----:R-:W5:Y:S04]  /*6b1b0*/  LDL.LU R4, [R1+0x59c] ;  /* 0x00059c0001047983 */ /* 0x001f680000300800 */
[----:B--2---:R0:W-:Y:S04]  /*6b1c0*/  STS.U8 [R2+UR7+0x100], R19 ;  /* 0x0001001302007988 */ /* 0x0041e80008000007 */
[----:B0-----:R-:W2:Y:S04]  /*6b1d0*/  LDL.LU R19, [R1+0xa178] ;  /* 0x00a1780001137983 */ /* 0x001ea80000300800 */
[----:B----4-:R0:W-:Y:S04]  /*6b1e0*/  STS.U8 [R2+UR7+0x140], R3 ;  /* 0x0001400302007988 */ /* 0x0101e80008000007 */
[----:B0-----:R-:W4:Y:S04]  /*6b1f0*/  LDL.LU R3, [R1+0x48c] ;  /* 0x00048c0001037983 */ /* 0x001f280000300800 */
[----:B----4-:R0:W-:Y:S04]  /*6b200*/  STL [R1+0xa16c], R3 ;  /* 0x00a16c0301007387 */ /* 0x0101e80000100800 */
[----:B0-----:R-:W4:Y:S04]  /*6b210*/  LDL.LU R3, [R1+0x7c0] ;  /* 0x0007c00001037983 */ /* 0x001f280000300800 */
[----:B----4-:R0:W-:Y:S04]  /*6b220*/  STL [R1+0xa170], R3 ;  /* 0x00a1700301007387 */ /* 0x0101e80000100800 */
[----:B0-----:R-:W4:Y:S04]  /*6b230*/  LDL.LU R3, [R1+0x49c] ;  /* 0x00049c0001037983 */ /* 0x001f280000300800 */
[----:B-----5:R-:W-:Y:S04]  /*6b240*/  STS.U8 [R2+UR7+0x340], R4 ;  /* 0x0003400402007988 */ /* 0x020fe80008000007 */
[----:B---3--:R-:W-:Y:S04]  /*6b250*/  STS.U8 [R2+UR7+0x300], R5 ;  /* 0x0003000502007988 */ /* 0x008fe80008000007 */
[----:B--2---:R-:W-:Y:S04]  /*6b260*/  STS.U8 [R2+UR7+0x500], R19 ;  /* 0x0005001302007988 */ /* 0x004fe80008000007 */
[----:B------:R-:W-:Y:S04]  /*6b270*/  STS.U8 [R2+UR7+0x540], R17 ;  /* 0x0005401102007988 */ /* 0x000fe80008000007 */
[----:B------:R-:W-:Y:S04]  /*6b280*/  STS.U8 [R2+UR7+0x740], R6 ;  /* 0x0007400602007988 */ /* 0x000fe80008000007 */
        /* <DEDUP_REMOVED lines=111> */
[----:B-1----:R-:W3:Y:S04]  /*6b980*/  LDL.LU R27, [R1+0x288] ;  /* 0x00028800011b7983 */ /* 0x002ee80000300800 */
[----:B------:R1:W-:Y:S04]  /*6b990*/  STS.U8 [R2+UR7+0x3940], R15 ;  /* 0x0039400f02007988 */ /* 0x0003e80008000007 */
[----:B0-----:R-:W4:Y:S04]  /*6b9a0*/  LDL.LU R29, [R1+0x284] ;  /* 0x00028400011d7983 */ /* 0x001f280000300800 */
[----:B------:R0:W-:Y:S04]  /*6b9b0*/  STS.U8 [R2+UR7+0x3b40], R14 ;  /* 0x003b400e02007988 */ /* 0x0001e80008000007 */
[----:B-1----:R-:W4:Y:S04]  /*6b9c0*/  LDL.LU R15, [R1+0x268] ;  /* 0x00026800010f7983 */ /* 0x002f280000300800 */
[----:B------:R1:W-:Y:S04]  /*6b9d0*/  STS.U8 [R2+UR7+0x3b00], R13 ;  /* 0x003b000d02007988 */ /* 0x0003e80008000007 */
[----:B0-----:R-:W4:Y:S04]  /*6b9e0*/  LDL.LU R14, [R1+0x264] ;  /* 0x00026400010e7983 */ /* 0x001f280000300800 */
[----:B-1----:R-:W4:Y:S04]  /*6b9f0*/  LDL.LU R13, [R1+0x248] ;  /* 0x00024800010d7983 */ /* 0x002f280000300800 */
        /* <DEDUP_REMOVED lines=12> */
[----:B-----5:R-:W-:Y:S04]  /*6bac0*/  STS.U8 [R2+UR7+0x5540], R26 ;  /* 0x0055401a02007988 */ /* 0x020fe80008000007 */
[----:B----4-:R-:W-:Y:S04]  /*6bad0*/  STS.U8 [R2+UR7+0x5500], R7 ;  /* 0x0055000702007988 */ /* 0x010fe80008000007 */
        /* <DEDUP_REMOVED lines=9> */
[----:B------:R0:W-:Y:S04]  /*6bb70*/  STS.U8 [R2+UR7+0x5100], R0 ;  /* 0x0051000002007988 */ /* 0x0001e80008000007 */
[----:B------:R-:W5:Y:S04]  /*6bb80*/  LDL.LU R23, [R1+0x174] ;  /* 0x0001740001177983 */ /* 0x000f680000300800 */
[----:B--2---:R1:W-:Y:S04]  /*6bb90*/  STS.U8 [R2+UR7+0x3f00], R3 ;  /* 0x003f000302007988 */ /* 0x0043e80008000007 */
        /* <DEDUP_REMOVED lines=41> */
[----:B-1----:R-:W2:Y:S04]  /*6be30*/  LDL.LU R13, [R1+0x14] ;  /* 0x00001400010d7983 */ /* 0x002ea80000300800 */
[----:B---3--:R0:W-:Y:S04]  /*6be40*/  STS.U8 [R2+UR7+0x5b00], R27 ;  /* 0x005b001b02007988 */ /* 0x0081e80008000007 */
[----:B0-----:R-:W3:Y:S04]  /*6be50*/  LDL.LU R27, [R1+0xa15c] ;  /* 0x00a15c00011b7983 */ /* 0x001ee80000300800 */
[----:B---3--:R0:W-:Y:S04]  /*6be60*/  STS.U8 [R2+UR7+0x5d00], R27 ;  /* 0x005d001b02007988 */ /* 0x0081e80008000007 */
[----:B0-----:R-:W3:Y:S04]  /*6be70*/  LDL.LU R27, [R1+0xa158] ;  /* 0x00a15800011b7983 */ /* 0x001ee80000300800 */
[----:B---3--:R0:W-:Y:S04]  /*6be80*/  STS.U8 [R2+UR7+0x5d40], R27 ;  /* 0x005d401b02007988 */ /* 0x0081e80008000007 */
[----:B0-----:R-:W3:Y:S04]  /*6be90*/  LDL.LU R27, [R1+0xa154] ;  /* 0x00a15400011b7983 */ /* 0x001ee80000300800 */
[----:B----4-:R-:W-:Y:S04]  /*6bea0*/  STS.U8 [R2+UR7+0x5f00], R26 ;  /* 0x005f001a02007988 */ /* 0x010fe80008000007 */
[----:B-----5:R-:W-:Y:S04]  /*6beb0*/  STS.U8 [R2+UR7+0x6100], R7 ;  /* 0x0061000702007988 */ /* 0x020fe80008000007 */
[----:B------:R-:W-:Y:S04]  /*6bec0*/  STS.U8 [R2+UR7+0x6140], R8 ;  /* 0x0061400802007988 */ /* 0x000fe80008000007 */
[----:B------:R-:W-:Y:S04]  /*6bed0*/  STS.U8 [R2+UR7+0x6340], R21 ;  /* 0x0063401502007988 */ /* 0x000fe80008000007 */
[----:B------:R-:W-:Y:S04]  /*6bee0*/  STS.U8 [R2+UR7+0x6300], R23 ;  /* 0x0063001702007988 */ /* 0x000fe80008000007 */
[----:B--2---:R-:W-:Y:S04]  /*6bef0*/  STS.U8 [R2+UR7+0x6500], R0 ;  /* 0x0065000002007988 */ /* 0x004fe80008000007 */
[----:B------:R-:W-:Y:S04]  /*6bf00*/  STS.U8 [R2+UR7+0x6540], R3 ;  /* 0x0065400302007988 */ /* 0x000fe80008000007 */
[----:B---3--:R0:W-:Y:S04]  /*6bf10*/  STS.U8 [R2+UR7+0x5f40], R27 ;  /* 0x005f401b02007988 */ /* 0x0081e80008000007 */
[----:B0-----:R-:W2:Y:S04]  /*6bf20*/  LDL.LU R27, [R1+0xa150] ;  /* 0x00a15000011b7983 */ /* 0x001ea80000300800 */
[----:B------:R-:W3:Y:S04]  /*6bf30*/  LDL.LU R26, [R1+0xa14c] ;  /* 0x00a14c00011a7983 */ /* 0x000ee80000300800 */
[----:B------:R-:W4:Y:S04]  /*6bf40*/  LDL.LU R7, [R1+0xa148] ;  /* 0x00a1480001077983 */ /* 0x000f280000300800 */
[----:B------:R-:W5:Y:S04]  /*6bf50*/  LDL.LU R8, [R1+0xa144] ;  /* 0x00a1440001087983 */ /* 0x000f680000300800 */
[----:B------:R-:W5:Y:S04]  /*6bf60*/  LDL.LU R21, [R1+0xa140] ;  /* 0x00a1400001157983 */ /* 0x000f680000300800 */
[----:B------:R-:W5:Y:S04]  /*6bf70*/  LDL.LU R23, [R1+0xa13c] ;  /* 0x00a13c0001177983 */ /* 0x000f680000300800 */
[----:B------:R-:W5:Y:S04]  /*6bf80*/  LDL.LU R0, [R1+0xa138] ;  /* 0x00a1380001007983 */ /* 0x000f680000300800 */
[----:B------:R-:W4:Y:S04]  /*6bf90*/  LDL.LU R3, [R1+0x548] ;  /* 0x0005480001037983 */ /* 0x000f280000300800 */
        /* <DEDUP_REMOVED lines=44> */
[----:B------:R-:W3:Y:S04]  /*6c260*/  LDL.LU R27, [R1+0x6b8] ;  /* 0x0006b800011b7983 */ /* 0x000ee80000300800 */
[----:B------:R-:W4:Y:S04]  /*6c270*/  LDL.LU R26, [R1+0x558] ;  /* 0x00055800011a7983 */ /* 0x000f280000300800 */
[----:B------:R0:W-:Y:S04]  /*6c280*/  STS.U8 [R2+UR7+0x7d00], R7 ;  /* 0x007d000702007988 */ /* 0x0001e80008000007 */
[----:B-----5:R1:W-:Y:S04]  /*6c290*/  STS.U8 [R2+UR7+0x7d40], R8 ;  /* 0x007d400802007988 */ /* 0x0203e80008000007 */
[----:B------:R5:W-:Y:S04]  /*6c2a0*/  STS.U8 [R2+UR7+0x7f40], R21 ;  /* 0x007f401502007988 */ /* 0x000be80008000007 */
[----:B0-----:R-:W3:Y:S04]  /*6c2b0*/  LDL.LU R7, [R1+0x6a8] ;  /* 0x0006a80001077983 */ /* 0x001ee80000300800 */
[----:B-1----:R-:W4:Y:S04]  /*6c2c0*/  LDL.LU R8, [R1+0x578] ;  /* 0x0005780001087983 */ /* 0x002f280000300800 */
[----:B-----5:R-:W5:Y:S04]  /*6c2d0*/  LDL.LU R21, [R1+0x698] ;  /* 0x0006980001157983 */ /* 0x020f680000300800 */
[----:B------:R0:W-:Y:S04]  /*6c2e0*/  STS.U8 [R2+UR7+0x7f00], R23 ;  /* 0x007f001702007988 */ /* 0x0001e80008000007 */
[----:B0-----:R-:W3:Y:S04]  /*6c2f0*/  LDL.LU R23, [R1+0x688] ;  /* 0x0006880001177983 */ /* 0x001ee80000300800 */
[----:B------:R-:W4:Y:S04]  /*6c300*/  LDL.LU R2, [R1+0x598] ;  /* 0x0005980001027983 */ /* 0x000f280000300800 */
[----:B--2---:R0:W-:Y:S04]  /*6c310*/  STS.U8 [R0+UR7+0x180], R3 ;  /* 0x0001800300007988 */ /* 0x0041e80008000007 */
[----:B0-----:R-:W2:Y:S04]  /*6c320*/  LDL.LU R3, [R1+0xa134] ;  /* 0x00a1340001037983 */ /* 0x001ea80000300800 */
[----:B---3--:R0:W-:Y:S04]  /*6c330*/  STS.U8 [R0+UR7+0x1c0], R23 ;  /* 0x0001c01700007988 */ /* 0x0081e80008000007 */
        /* <DEDUP_REMOVED lines=84> */
[----:B--2---:R0:W-:Y:S04]  /*6c880*/  STS.U8 [R0+UR7+0x27c0], R27 ;  /* 0x0027c01b00007988 */ /* 0x0041e80008000007 */
        /* <DEDUP_REMOVED lines=26> */
[----:B0-----:R-:W4:Y:S04]  /*6ca30*/  LDL.LU R25, [R1+0x2dc] ;  /* 0x0002dc0001197983 */ /* 0x001f280000300800 */
[----:B------:R0:W-:Y:S04]  /*6ca40*/  STS.U8 [R0+UR7+0x3580], R10 ;  /* 0x0035800a00007988 */ /* 0x0001e80008000007 */
[----:B-1----:R-:W5:Y:S04]  /*6ca50*/  LDL.LU R24, [R1+0x2c0] ;  /* 0x0002c00001187983 */ /* 0x002f680000300800 */
[----:B------:R1:W-:Y:S04]  /*6ca60*/  STS.U8 [R0+UR7+0x35c0], R9 ;  /* 0x0035c00900007988 */ /* 0x0003e80008000007 */
[----:B0-----:R-:W2:Y:S04]  /*6ca70*/  LDL.LU R10, [R1+0x2bc] ;  /* 0x0002bc00010a7983 */ /* 0x001ea80000300800 */
[----:B------:R0:W-:Y:S04]  /*6ca80*/  STS.U8 [R0+UR7+0x37c0], R20 ;  /* 0x0037c01400007988 */ /* 0x0001e80008000007 */
[----:B-1----:R-:W4:Y:S04]  /*6ca90*/  LDL.LU R9, [R1+0x2a0] ;  /* 0x0002a00001097983 */ /* 0x002f280000300800 */
[----:B------:R1:W-:Y:S04]  /*6caa0*/  STS.U8 [R0+UR7+0x3780], R22 ;  /* 0x0037801600007988 */ /* 0x0003e80008000007 */
[----:B0-----:R-:W5:Y:S04]  /*6cab0*/  LDL.LU R20, [R1+0x29c] ;  /* 0x00029c0001147983 */ /* 0x001f680000300800 */
[----:B------:R0:W-:Y:S04]  /*6cac0*/  STS.U8 [R0+UR7+0x3980], R29 ;  /* 0x0039801d00007988 */ /* 0x0001e80008000007 */
[----:B-1----:R-:W2:Y:S04]  /*6cad0*/  LDL.LU R22, [R1+0x280] ;  /* 0x0002800001167983 */ /* 0x002ea80000300800 */
[----:B------:R1:W-:Y:S04]  /*6cae0*/  STS.U8 [R0+UR7+0x39c0], R15 ;  /* 0x0039c00f00007988 */ /* 0x0003e80008000007 */
[----:B0-----:R-:W4:Y:S04]  /*6caf0*/  LDL.LU R29, [R1+0x27c] ;  /* 0x00027c00011d7983 */ /* 0x001f280000300800 */
[----:B------:R0:W-:Y:S04]  /*6cb00*/  STS.U8 [R0+UR7+0x3bc0], R14 ;  /* 0x003bc00e00007988 */ /* 0x0001e80008000007 */
[----:B-1----:R-:W4:Y:S04]  /*6cb10*/  LDL.LU R15, [R1+0x260] ;  /* 0x00026000010f7983 */ /* 0x002f280000300800 */
[----:B------:R1:W-:Y:S04]  /*6cb20*/  STS.U8 [R0+UR7+0x3b80], R13 ;  /* 0x003b800d00007988 */ /* 0x0003e80008000007 */
[----:B0-----:R-:W4:Y:S04]  /*6cb30*/  LDL.LU R14, [R1+0x25c] ;  /* 0x00025c00010e7983 */ /* 0x001f280000300800 */
[----:B-1----:R-:W4:Y:S04]  /*6cb40*/  LDL.LU R13, [R1+0x240] ;  /* 0x00024000010d7983 */ /* 0x002f280000300800 */
[----:B---3--:R0:W-:Y:S04]  /*6cb50*/  STS.U8 [R0+UR7+0x3d80], R23 ;  /* 0x003d801700007988 */ /* 0x0081e80008000007 */
[----:B0-----:R-:W3:Y:S04]  /*6cb60*/  LDL.LU R23, [R1+0xa124] ;  /* 0x00a1240001177983 */ /* 0x001ee80000300800 */
[----:B---3--:R0:W-:Y:S04]  /*6cb70*/  STS.U8 [R0+UR7+0x3dc0], R23 ;  /* 0x003dc01700007988 */ /* 0x0081e80008000007 */
[----:B0-----:R-:W3:Y:S04]  /*6cb80*/  LDL.LU R23, [R1+0xa120] ;  /* 0x00a1200001177983 */ /* 0x001ee80000300800 */
[----:B--2---:R-:W-:Y:S04]  /*6cb90*/  STS.U8 [R0+UR7+0x57c0], R22 ;  /* 0x0057c01600007988 */ /* 0x004fe80008000007 */
[----:B---3--:R0:W-:Y:S04]  /*6cba0*/  STS.U8 [R0+UR7+0x3fc0], R23 ;  /* 0x003fc01700007988 */ /* 0x0081e80008000007 */
        /* <DEDUP_REMOVED lines=72> */
[----:B--2---:R-:W-:Y:S04]  /*6d030*/  STS.U8 [R0+UR7+0x6380], R25 ;  /* 0x0063801900007988 */ /* 0x004fe80008000007 */
[----:B---3--:R0:W-:Y:S04]  /*6d040*/  STS.U8 [R0+UR7+0x5fc0], R22 ;  /* 0x005fc01600007988 */ /* 0x0081e80008000007 */
[----:B0-----:R-:W2:Y:S04]  /*6d050*/  LDL.LU R22, [R1+0xa10c] ;  /* 0x00a10c0001167983 */ /* 0x001ea80000300800 */
[----:B------:R-:W3:Y:S04]  /*6d060*/  LDL.LU R20, [R1+0xa108] ;  /* 0x00a1080001147983 */ /* 0x000ee80000300800 */
[----:B------:R-:W4:Y:S04]  /*6d070*/  LDL.LU R9, [R1+0xa104] ;  /* 0x00a1040001097983 */ /* 0x000f280000300800 */
[----:B------:R-:W5:Y:S04]  /*6d080*/  LDL.LU R10, [R1+0xa100] ;  /* 0x00a10000010a7983 */ /* 0x000f680000300800 */
[----:B------:R-:W5:Y:S04]  /*6d090*/  LDL.LU R24, [R1+0xa0fc] ;  /* 0x00a0fc0001187983 */ /* 0x000f680000300800 */
[----:B------:R-:W5:Y:S04]  /*6d0a0*/  LDL.LU R25, [R1+0xa0f8] ;  /* 0x00a0f80001197983 */ /* 0x000f680000300800 */
[----:B------:R0:W-:Y:S04]  /*6d0b0*/  STS.U8 [R0+UR7+0x6fc0], R19 ;  /* 0x006fc01300007988 */ /* 0x0001e80008000007 */
[----:B------:R1:W-:Y:S04]  /*6d0c0*/  STS.U8 [R0+UR7+0x7580], R16 ;  /* 0x0075801000007988 */ /* 0x0003e80008000007 */
[----:B------:R1:W-:Y:S04]  /*6d0d0*/  STS.U8 [R0+UR7+0x6f80], R17 ;  /* 0x006f801100007988 */ /* 0x0003e80008000007 */
[----:B0-----:R-:W5:Y:S04]  /*6d0e0*/  LDL.LU R19, [R1+0x5f0] ;  /* 0x0005f00001137983 */ /* 0x001f680000300800 */
[----:B-1----:R-:W5:Y:S04]  /*6d0f0*/  LDL.LU R16, [R1+0x5ec] ;  /* 0x0005ec0001107983 */ /* 0x002f680000300800 */
        /* <DEDUP_REMOVED lines=24> */
[----:B0-----:R-:W5:Y:S04]  /*6d280*/  LDL.LU R14, [R1+0x624] ;  /* 0x00062400010e7983 */ /* 0x001f680000300800 */
[----:B--2---:R-:W-:Y:S04]  /*6d290*/  STS.U8 [R0+UR7+0x7bc0], R22 ;  /* 0x007bc01600007988 */ /* 0x004fe80008000007 */
[----:B---3--:R-:W-:Y:S04]  /*6d2a0*/  STS.U8 [R0+UR7+0x7b80], R20 ;  /* 0x007b801400007988 */ /* 0x008fe80008000007 */
[----:B----4-:R-:W-:Y:S04]  /*6d2b0*/  STS.U8 [R0+UR7+0x7d80], R9 ;  /* 0x007d800900007988 */ /* 0x010fe80008000007 */
[----:B-----5:R-:W-:Y:S04]  /*6d2c0*/  STS.U8 [R0+UR7+0x7dc0], R10 ;  /* 0x007dc00a00007988 */ /* 0x020fe80008000007 */
[----:B------:R-:W-:Y:S04]  /*6d2d0*/  STS.U8 [R0+UR7+0x7fc0], R24 ;  /* 0x007fc01800007988 */ /* 0x000fe80008000007 */
[----:B------:R0:W-:Y:S04]  /*6d2e0*/  STS.U8 [R0+UR7+0x7f80], R25 ;  /* 0x007f801900007988 */ /* 0x0001e80008000007 */
[----:B0-----:R-:W2:Y:S01]  /*6d2f0*/  LDL.LU R0, [R1+0x1700] ;  /* 0x0017000001007983 */ /* 0x001ea20000300800 */
[----:B------:R-:W-:Y:S06]  /*6d300*/  BAR.SYNC.DEFER_BLOCKING 0x0 ;  /* 0x0000000000007b1d */ /* 0x000fec0000010000 */
[----:B--2---:R-:W0:Y:S04]  /*6d310*/  LDSM.16.M88.4 R4, [R0+UR7] ;  /* 0x000000070004783b */ /* 0x004e280008000200 */
[----:B0-----:R-:W-:Y:S01]  /*6d320*/  STL.64 [R1+0x1600], R4 ;  /* 0x0016000401007387 */ /* 0x001fe20000100a00 */
[----:B------:R-:W-:-:S02]  /*6d330*/  IMAD.MOV.U32 R12, RZ, RZ, R4 ;  /* 0x000000ffff0c7224 */ /* 0x000fc400078e0004 */
[----:B------:R-:W-:Y:S01]  /*6d340*/  IMAD.MOV.U32 R13, RZ, RZ, R5 ;  /* 0x000000ffff0d7224 */ /* 0x000fe200078e0005 */
[----:B------:R-:W-:Y:S04]  /*6d350*/  STL.64 [R1+0x1608], R6 ;  /* 0x0016080601007387 */ /* 0x000fe80000100a00 */
[----:B------:R-:W0:Y:S04]  /*6d360*/  LDSM.16.M88.4 R4, [R0+UR7+0x800] ;  /* 0x000800070004783b */ /* 0x000e280008000200 */
[----:B0-----:R-:W-:Y:S01]  /*6d370*/  STL.64 [R1+0x1610], R4 ;  /* 0x0016100401007387 */ /* 0x001fe20000100a00 */
[----:B------:R-:W-:-:S02]  /*6d380*/  IMAD.MOV.U32 R10, RZ, RZ, R4 ;  /* 0x000000ffff0a7224 */ /* 0x000fc400078e0004 */
[----:B------:R-:W-:Y:S01]  /*6d390*/  IMAD.MOV.U32 R11, RZ, RZ, R5 ;  /* 0x000000ffff0b7224 */ /* 0x000fe200078e0005 */
[----:B------:R-:W-:Y:S04]  /*6d3a0*/  STL.64 [R1+0x1618], R6 ;  /* 0x0016180601007387 */ /* 0x000fe80000100a00 */
[----:B------:R-:W0:Y:S02]  /*6d3b0*/  LDSM.16.M88.4 R4, [R0+UR7+0x1000] ;  /* 0x001000070004783b */ /* 0x000e240008000200 */
[----:B0-----:R-:W-:Y:S02]  /*6d3c0*/  IMAD.MOV.U32 R8, RZ, RZ, R4 ;  /* 0x000000ffff087224 */ /* 0x001fe400078e0004 */
[----:B------:R-:W-:Y:S01]  /*6d3d0*/  IMAD.MOV.U32 R9, RZ, RZ, R5 ;  /* 0x000000ffff097224 */ /* 0x000fe200078e0005 */
[----:B------:R-:W-:Y:S04]  /*6d3e0*/  STL.64 [R1+0x1620], R4 ;  /* 0x0016200401007387 */ /* 0x000fe80000100a00 */
[----:B------:R-:W-:Y:S04]  /*6d3f0*/  STL.64 [R1+0x1628], R6 ;  /* 0x0016280601007387 */ /* 0x000fe80000100a00 */
[----:B------:R-:W-:Y:S04]  /*6d400*/  STL.64 [R1+0xa0f0], R10 ;  /* 0x00a0f00a01007387 */ /* 0x000fe80000100a00 */
[----:B------:R-:W0:Y:S04]  /*6d410*/  LDSM.16.M88.4 R4, [R0+UR7+0x1800] ;  /* 0x001800070004783b */ /* 0x000e280008000200 */
[----:B------:R-:W-:Y:S04]  /*6d420*/  STL.64 [R1+0xa0e8], R8 ;  /* 0x00a0e80801007387 */ /* 0x000fe80000100a00 */
[----:B------:R-:W1:Y:S04]  /*6d430*/  LDSM.16.M88.4 R8, [R0+UR7+0x2000] ;  /* 0x002000070008783b */ /* 0x000e680008000200 */
[----:B0-----:R0:W-:Y:S01]  /*6d440*/  STL.64 [R1+0x1630], R4 ;  /* 0x0016300401007387 */ /* 0x0011e20000100a00 */
[----:B------:R-:W-:-:S02]  /*6d450*/  IMAD.MOV.U32 R2, RZ, RZ, R4 ;  /* 0x000000ffff027224 */ /* 0x000fc400078e0004 */
[----:B------:R-:W-:Y:S01]  /*6d460*/  IMAD.MOV.U32 R3, RZ, RZ, R5 ;  /* 0x000000ffff037224 */ /* 0x000fe200078e0005 */
[----:B------:R-:W-:Y:S04]  /*6d470*/  STL.64 [R1+0x1638], R6 ;  /* 0x0016380601007387 */ /* 0x000fe80000100a00 */
[----:B-1----:R-:W-:Y:S01]  /*6d480*/  STL.64 [R1+0x1640], R8 ;  /* 0x0016400801007387 */ /* 0x002fe20000100a00 */
[----:B0-----:R-:W-:-:S03]  /*6d490*/  IMAD.MOV.U32 R4, RZ, RZ, R8 ;  /* 0x000000ffff047224 */ /* 0x001fc600078e0008 */
[----:B------:R-:W-:Y:S01]  /*6d4a0*/  STL.64 [R1+0x1648], R10 ;  /* 0x0016480a01007387 */ /* 0x000fe20000100a00 */
[----:B------:R-:W-:-:S03]  /*6d4b0*/  IMAD.MOV.U32 R5, RZ, RZ, R9 ;  /* 0x000000ffff057224 */ /* 0x000fc600078e0009 */
[----:B------:R-:W0:Y:S04]  /*6d4c0*/  LDSM.16.M88.4 R8, [R0+UR7+0x2800] ;  /* 0x002800070008783b */ /* 0x000e280008000200 */
[----:B0-----:R-:W-:Y:S01]  /*6d4d0*/  STL.64 [R1+0x1650], R8 ;  /* 0x0016500801007387 */ /* 0x001fe20000100a00 */
[----:B------:R-:W-:Y:S02]  /*6d4e0*/  IMAD.MOV.U32 R27, RZ, RZ, R8 ;  /* 0x000000ffff1b7224 */ /* 0x000fe400078e0008 */
[----:B------:R-:W-:Y:S01]  /*6d4f0*/  IMAD.MOV.U32 R6, RZ, RZ, R9 ;  /* 0x000000ffff067224 */ /* 0x000fe200078e0009 */
[----:B------:R-:W-:Y:S04]  /*6d500*/  STL.64 [R1+0x1658], R10 ;  /* 0x0016580a01007387 */ /* 0x000fe80000100a00 */
[----:B------:R-:W0:Y:S04]  /*6d510*/  LDSM.16.M88.4 R8, [R0+UR7+0x3000] ;  /* 0x003000070008783b */ /* 0x000e280008000200 */
        /* <DEDUP_REMOVED lines=10> */
[----:B------:R-:W-:Y:S04]  /*6d5c0*/  STL.64 [R1+0xa0e0], R26 ;  /* 0x00a0e01a01007387 */ /* 0x000fe80000100a00 */
[----:B------:R1:W-:Y:S04]  /*6d5d0*/  STL.64 [R1+0xa0d8], R24 ;  /* 0x00a0d81801007387 */ /* 0x0003e80000100a00 */
[----:B0-----:R-:W-:Y:S01]  /*6d5e0*/  STL.64 [R1+0x1680], R8 ;  /* 0x0016800801007387 */ /* 0x001fe20000100a00 */
[----:B------:R-:W-:-:S02]  /*6d5f0*/  IMAD.MOV.U32 R22, RZ, RZ, R8 ;  /* 0x000000ffff167224 */ /* 0x000fc400078e0008 */
[----:B------:R-:W-:Y:S01]  /*6d600*/  IMAD.MOV.U32 R7, RZ, RZ, R9 ;  /* 0x000000ffff077224 */ /* 0x000fe200078e0009 */
[----:B------:R-:W-:Y:S04]  /*6d610*/  STL.64 [R1+0x1688], R10 ;  /* 0x0016880a01007387 */ /* 0x000fe80000100a00 */
[----:B------:R-:W0:Y:S01]  /*6d620*/  LDSM.16.M88.4 R8, [R0+UR7+0x4800] ;  /* 0x004800070008783b */ /* 0x000e220008000200 */
[----:B------:R-:W-:-:S03]  /*6d630*/  F2FP.F16.E5M2.UNPACK_B R12, R12 ;  /* 0x0000000cff0c723e */ /* 0x000fc600020004ff */
[----:B-1----:R-:W2:Y:S01]  /*6d640*/  LDL.LU.64 R24, [R1+0x310] ;  /* 0x0003100001187983 */ /* 0x002ea20000300a00 */
[----:B------:R-:W-:-:S03]  /*6d650*/  F2FP.F16.E5M2.UNPACK_B R13, R13 ;  /* 0x0000000dff0d723e */ /* 0x000fc600020004ff */
[----:B------:R-:W2:Y:S04]  /*6d660*/  LDL.LU.64 R26, [R1+0x318] ;  /* 0x00031800011a7983 */ /* 0x000ea80000300a00 */
[----:B------:R-:W-:Y:S04]  /*6d670*/  STL [R1+0x20], R12 ;  /* 0x0000200c01007387 */ /* 0x000fe80000100800 */
[----:B0-----:R-:W-:Y:S01]  /*6d680*/  STL.64 [R1+0x1690], R8 ;  /* 0x0016900801007387 */ /* 0x001fe20000100a00 */
[----:B------:R-:W-:Y:S02]  /*6d690*/  IMAD.MOV.U32 R20, RZ, RZ, R8 ;  /* 0x000000ffff147224 */ /* 0x000fe400078e0008 */
[----:B------:R-:W-:Y:S01]  /*6d6a0*/  IMAD.MOV.U32 R21, RZ, RZ, R9 ;  /* 0x000000ffff157224 */ /* 0x000fe200078e0009 */
[----:B------:R0:W-:Y:S04]  /*6d6b0*/  STL.64 [R1+0x1698], R10 ;  /* 0x0016980a01007387 */ /* 0x0001e80000100a00 */
[----:B0-----:R-:W3:Y:S04]  /*6d6c0*/  LDL.LU.64 R10, [R1+0xa0f0] ;  /* 0x00a0f000010a7983 */ /* 0x001ee80000300a00 */
[----:B------:R-:W4:Y:S04]  /*6d6d0*/  LDL.LU.64 R8, [R1+0xa0e8] ;  /* 0x00a0e80001087983 */ /* 0x000f280000300a00 */
[----:B------:R-:W-:Y:S04]  /*6d6e0*/  STL [R1+0x24], R13 ;  /* 0x0000240d01007387 */ /* 0x000fe80000100800 */
[----:B------:R-:W-:Y:S04]  /*6d6f0*/  STL.64 [R1+0xa0c0], R22 ;  /* 0x00a0c01601007387 */ /* 0x000fe80000100a00 */
[----:B------:R0:W-:Y:S04]  /*6d700*/  STL.64 [R1+0xa0b8], R20 ;  /* 0x00a0b81401007387 */ /* 0x0001e80000100a00 */
[----:B0-----:R-:W5:Y:S04]  /*6d710*/  LDL.LU.64 R20, [R1+0x220] ;  /* 0x0002200001147983 */ /* 0x001f680000300a00 */
[----:B------:R-:W5:Y:S01]  /*6d720*/  LDL.LU.64 R22, [R1+0x228] ;  /* 0x0002280001167983 */ /* 0x000f620000300a00 */
[----:B------:R-:W-:-:S02]  /*6d730*/  IMAD R16, R16, 0x100, R19 ;  /* 0x0000010010107824 */ /* 0x000fc400078e0213 */
[----:B------:R-:W-:Y:S02]  /*6d740*/  IMAD R17, R28, 0x100, R17 ;  /* 0x000001001c117824 */ /* 0x000fe400078e0211 */
[----:B------:R-:W-:Y:S02]  /*6d750*/  IMAD R18, R29, 0x100, R18 ;  /* 0x000001001d127824 */ /* 0x000fe400078e0212 */
[----:B------:R-:W-:Y:S01]  /*6d760*/  IMAD R19, R14, 0x100, R15 ;  /* 0x000001000e137824 */ /* 0x000fe200078e020f */
[----:B------:R-:W-:Y:S02]  /*6d770*/  F2FP.F16.E5M2.UNPACK_B R16, R16 ;  /* 0x00000010ff10723e */ /* 0x000fe400020004ff */
[----:B------:R-:W-:Y:S02]  /*6d780*/  F2FP.F16.E5M2.UNPACK_B R17, R17 ;  /* 0x00000011ff11723e */ /* 0x000fe400020004ff */
[----:B------:R-:W-:Y:S02]  /*6d790*/  F2FP.F16.E5M2.UNPACK_B R18, R18 ;  /* 0x00000012ff12723e */ /* 0x000fe400020004ff */
[----:B------:R-:W-:-:S02]  /*6d7a0*/  F2FP.F16.E5M2.UNPACK_B R19, R19 ;  /* 0x00000013ff13723e */ /* 0x000fc400020004ff */
[----:B---3--:R-:W-:Y:S02]  /*6d7b0*/  F2FP.F16.E5M2.UNPACK_B R10, R10 ;  /* 0x0000000aff0a723e */ /* 0x008fe400020004ff */
[----:B------:R-:W-:-:S07]  /*6d7c0*/  F2FP.F16.E5M2.UNPACK_B R11, R11 ;  /* 0x0000000bff0b723e */ /* 0x000fce00020004ff */
[C---:B--2---:R-:W-:Y:S06]  /*6d7d0*/  HMMA.16816.F32 R24, R16.reuse, R10, R24 ;  /* 0x0000000a1018723c */ /* 0x044fec0000001818 */
[----:B-----5:R-:W-:Y:S01]  /*6d7e0*/  HMMA.16816.F32 R12, R16, R12, R20 ;  /* 0x0000000c100c723c */ /* 0x020fe20000001814 */
[----:B------:R-:W0:-:S15]  /*6d7f0*/  LDSM.16.M88.4 R20, [R0+UR7+0x5000] ;  /* 0x005000070014783b */ /* 0x000e1e0008000200 */
[----:B------:R-:W-:-:S07]  /*6d800*/  NOP ;  /* 0x0000000000007918 */ /* 0x000fce0000000000 */
[----:B------:R-:W-:Y:S04]  /*6d810*/  STL.64 [R1+0x40], R12 ;  /* 0x0000400c01007387 */ /* 0x000fe80000100a00 */
[----:B------:R1:W-:Y:S04]  /*6d820*/  STL.64 [R1+0x48], R14 ;  /* 0x0000480e01007387 */ /* 0x0003e80000100a00 */
[----:B0-----:R0:W-:Y:S01]  /*6d830*/  STL.64 [R1+0x16a0], R20 ;  /* 0x0016a01401007387 */ /* 0x0011e20000100a00 */
[----:B-1----:R-:W-:Y:S02]  /*6d840*/  IMAD.MOV.U32 R14, RZ, RZ, R20 ;  /* 0x000000ffff0e7224 */ /* 0x002fe400078e0014 */
[----:B------:R-:W-:Y:S01]  /*6d850*/  IMAD.MOV.U32 R15, RZ, RZ, R21 ;  /* 0x000000ffff0f7224 */ /* 0x000fe200078e0015 */
[----:B------:R1:W-:Y:S04]  /*6d860*/  STL.64 [R1+0x16a8], R22 ;  /* 0x0016a81601007387 */ /* 0x0003e80000100a00 */
[----:B------:R-:W-:Y:S04]  /*6d870*/  STL.64 [R1+0x18], R10 ;  /* 0x0000180a01007387 */ /* 0x000fe80000100a00 */
[----:B0-----:R-:W2:Y:S04]  /*6d880*/  LDL.LU.64 R20, [R1+0x860] ;  /* 0x0008600001147983 */ /* 0x001ea80000300a00 */
[----:B-1----:R-:W2:Y:S04]  /*6d890*/  LDL.LU.64 R22, [R1+0x868] ;  /* 0x0008680001167983 */ /* 0x002ea80000300a00 */
[----:B------:R-:W-:Y:S04]  /*6d8a0*/  STL.64 [R1+0x50], R24 ;  /* 0x0000501801007387 */ /* 0x000fe80000100a00 */
[----:B------:R-:W-:Y:S04]  /*6d8b0*/  STL.64 [R1+0x58], R26 ;  /* 0x0000581a01007387 */ /* 0x000fe80000100a00 */
[----:B------:R-:W0:Y:S01]  /*6d8c0*/  LDSM.16.M88.4 R24, [R0+UR7+0x5800] ;  /* 0x005800070018783b */ /* 0x000e220008000200 */
[----:B----4-:R-:W-:-:S02]  /*6d8d0*/  F2FP.F16.E5M2.UNPACK_B R8, R8 ;  /* 0x00000008ff08723e */ /* 0x010fc400020004ff */
[----:B------:R-:W-:Y:S01]  /*6d8e0*/  F2FP.F16.E5M2.UNPACK_B R9, R9 ;  /* 0x00000009ff09723e */ /* 0x000fe200020004ff */
[----:B0-----:R-:W-:Y:S01]  /*6d8f0*/  STL.64 [R1+0x16b0], R24 ;  /* 0x0016b01801007387 */ /* 0x001fe20000100a00 */
[----:B------:R-:W-:Y:S02]  /*6d900*/  IMAD.MOV.U32 R12, RZ, RZ, R24 ;  /* 0x000000ffff0c7224 */ /* 0x000fe400078e0018 */
[----:B------:R-:W-:Y:S01]  /*6d910*/  IMAD.MOV.U32 R13, RZ, RZ, R25 ;  /* 0x000000ffff0d7224 */ /* 0x000fe200078e0019 */
[----:B------:R0:W-:Y:S04]  /*6d920*/  STL.64 [R1+0x16b8], R26 ;  /* 0x0016b81a01007387 */ /* 0x0001e80000100a00 */
[----:B0-----:R-:W3:Y:S04]  /*6d930*/  LDL.LU.64 R26, [R1+0xa0e0] ;  /* 0x00a0e000011a7983 */ /* 0x001ee80000300a00 */
[----:B------:R-:W4:Y:S04]  /*6d940*/  LDL.LU.64 R24, [R1+0xa0d8] ;  /* 0x00a0d80001187983 */ /* 0x000f280000300a00 */
[----:B------:R-:W-:Y:S04]  /*6d950*/  STL.64 [R1+0x10], R8 ;  /* 0x0000100801007387 */ /* 0x000fe80000100a00 */
[----:B------:R-:W-:Y:S04]  /*6d960*/  STL.64 [R1+0xa0b0], R14 ;  /* 0x00a0b00e01007387 */ /* 0x000fe80000100a00 */
[----:B------:R0:W-:Y:S04]  /*6d970*/  STL.64 [R1+0xa0a8], R12 ;  /* 0x00a0a80c01007387 */ /* 0x0001e80000100a00 */
[----:B0-----:R-:W5:Y:S04]  /*6d980*/  LDL.LU.64 R12, [R1+0x810] ;  /* 0x00081000010c7983 */ /* 0x001f680000300a00 */
[----:B------:R-:W5:Y:S01]  /*6d990*/  LDL.LU.64 R14, [R1+0x818] ;  /* 0x00081800010e7983 */ /* 0x000f620000300a00 */
[----:B------:R-:W-:-:S02]  /*6d9a0*/  F2FP.F16.E5M2.UNPACK_B R2, R2 ;  /* 0x00000002ff02723e */ /* 0x000fc400020004ff */
[----:B------:R-:W-:Y:S02]  /*6d9b0*/  F2FP.F16.E5M2.UNPACK_B R3, R3 ;  /* 0x00000003ff03723e */ /* 0x000fe400020004ff */
[----:B------:R-:W-:Y:S02]  /*6d9c0*/  F2FP.F16.E5M2.UNPACK_B R4, R4 ;  /* 0x00000004ff04723e */ /* 0x000fe400020004ff */
[----:B------:R-:W-:-:S03]  /*6d9d0*/  F2FP.F16.E5M2.UNPACK_B R5, R5 ;  /* 0x00000005ff05723e */ /* 0x000fc600020004ff */
[C---:B--2---:R-:W-:Y:S06]  /*6d9e0*/  HMMA.16816.F32 R20, R16.reuse, R2, R20 ;  /* 0x000000021014723c */ /* 0x044fec0000001814 */
[----:B-----5:R-:W-:Y:S01]  /*6d9f0*/  HMMA.16816.F32 R8, R16, R8, R12 ;  /* 0x000000081008723c */ /* 0x020fe2000000180c */
[----:B------:R-:W0:-:S15]  /*6da00*/  LDSM.16.M88.4 R12, [R0+UR7+0x6000] ;  /* 0x00600007000c783b */ /* 0x000e1e0008000200 */
[----:B------:R-:W-:-:S07]  /*6da10*/  NOP ;  /* 0x0000000000007918 */ /* 0x000fce0000000000 */
[----:B------:R-:W-:Y:S04]  /*6da20*/  STL.64 [R1+0x60], R8 ;  /* 0x0000600801007387 */ /* 0x000fe80000100a00 */
[----:B------:R1:W-:Y:S04]  /*6da30*/  STL.64 [R1+0x68], R10 ;  /* 0x0000680a01007387 */ /* 0x0003e80000100a00 */
[----:B0-----:R-:W-:Y:S01]  /*6da40*/  STL.64 [R1+0x16c0], R12 ;  /* 0x0016c00c01007387 */ /* 0x001fe20000100a00 */
[----:B-1----:R-:W-:Y:S02]  /*6da50*/  IMAD.MOV.U32 R10, RZ, RZ, R12 ;  /* 0x000000ffff0a7224 */ /* 0x002fe400078e000c */
[----:B------:R-:W-:Y:S01]  /*6da60*/  IMAD.MOV.U32 R11, RZ, RZ, R13 ;  /* 0x000000ffff0b7224 */ /* 0x000fe200078e000d */
[----:B------:R-:W-:Y:S04]  /*6da70*/  STL.64 [R1+0x16c8], R14 ;  /* 0x0016c80e01007387 */ /* 0x000fe80000100a00 */
[----:B------:R-:W0:Y:S04]  /*6da80*/  LDSM.16.M88.4 R12, [R0+UR7+0x6800] ;  /* 0x00680007000c783b */ /* 0x000e280008000200 */
[----:B------:R-:W-:Y:S04]  /*6da90*/  STL.64 [R1+0x8], R2 ;  /* 0x0000080201007387 */ /* 0x000fe80000100a00 */
[----:B------:R1:W-:Y:S04]  /*6daa0*/  STL.64 [R1+0x70], R20 ;  /* 0x0000701401007387 */ /* 0x0003e80000100a00 */
[----:B------:R2:W-:Y:S04]  /*6dab0*/  STL.64 [R1+0x78], R22 ;  /* 0x0000781601007387 */ /* 0x0005e80000100a00 */
[----:B0-----:R-:W-:Y:S04]  /*6dac0*/  STL.64 [R1+0x16d0], R12 ;  /* 0x0016d00c01007387 */ /* 0x001fe80000100a00 */
[----:B------:R-:W-:Y:S04]  /*6dad0*/  STL.64 [R1+0x16d8], R14 ;  /* 0x0016d80e01007387 */ /* 0x000fe80000100a00 */
[----:B------:R-:W-:Y:S04]  /*6dae0*/  STL.64 [R1], R4 ;  /* 0x0000000401007387 */ /* 0x000fe80000100a00 */
[----:B-1----:R-:W5:Y:S04]  /*6daf0*/  LDL.LU.64 R20, [R1+0x8f0] ;  /* 0x0008f00001147983 */ /* 0x002f680000300a00 */
[----:B--2---:R-:W2:Y:S01]  /*6db00*/  LDL.LU.64 R22, [R1+0x8f8] ;  /* 0x0008f80001167983 */ /* 0x004ea20000300a00 */
[----:B------:R-:W-:-:S02]  /*6db10*/  IMAD.MOV.U32 R8, RZ, RZ, R12 ;  /* 0x000000ffff087224 */ /* 0x000fc400078e000c */
[----:B------:R-:W-:Y:S02]  /*6db20*/  IMAD.MOV.U32 R9, RZ, RZ, R13 ;  /* 0x000000ffff097224 */ /* 0x000fe400078e000d */
[----:B------:R-:W0:Y:S04]  /*6db30*/  LDSM.16.M88.4 R12, [R0+UR7+0x7000] ;  /* 0x00700007000c783b */ /* 0x000e280008000200 */
[----:B--2---:R-:W-:Y:S04]  /*6db40*/  STL.64 [R1+0xa0d0], R22 ;  /* 0x00a0d01601007387 */ /* 0x004fe80000100a00 */
[----:B-----5:R1:W-:Y:S04]  /*6db50*/  STL.64 [R1+0xa0c8], R20 ;  /* 0x00a0c81401007387 */ /* 0x0203e80000100a00 */
[----:B-1----:R-:W2:Y:S04]  /*6db60*/  LDL.LU.64 R20, [R1+0x8b0] ;  /* 0x0008b00001147983 */ /* 0x002ea80000300a00 */
[----:B------:R-:W2:Y:S01]  /*6db70*/  LDL.LU.64 R22, [R1+0x8b8] ;  /* 0x0008b80001167983 */ /* 0x000ea20000300a00 */
[----:B0-----:R-:W-:-:S03]  /*6db80*/  IMAD.MOV.U32 R2, RZ, RZ, R12 ;  /* 0x000000ffff027224 */ /* 0x001fc600078e000c */
[----:B------:R-:W-:Y:S01]  /*6db90*/  STL.64 [R1+0xa090], R10 ;  /* 0x00a0900a01007387 */ /* 0x000fe20000100a00 */
[----:B------:R-:W-:-:S03]  /*6dba0*/  IMAD.MOV.U32 R3, RZ, RZ, R13 ;  /* 0x000000ffff037224 */ /* 0x000fc600078e000d */
[----:B------:R-:W-:Y:S04]  /*6dbb0*/  STL.64 [R1+0xa088], R8 ;  /* 0x00a0880801007387 */ /* 0x000fe80000100a00 */
[----:B------:R0:W-:Y:S04]  /*6dbc0*/  STL.64 [R1+0x16e0], R12 ;  /* 0x0016e00c01007387 */ /* 0x0001e80000100a00 */
[----:B------:R1:W-:Y:S04]  /*6dbd0*/  STL.64 [R1+0x16e8], R14 ;  /* 0x0016e80e01007387 */ /* 0x0003e80000100a00 */
[----:B0-----:R-:W5:Y:S04]  /*6dbe0*/  LDL.LU.64 R12, [R1+0x920] ;  /* 0x00092000010c7983 */ /* 0x001f680000300a00 */
[----:B-1----:R-:W5:Y:S04]  /*6dbf0*/  LDL.LU.64 R14, [R1+0x928] ;  /* 0x00092800010e7983 */ /* 0x002f680000300a00 */
[----:B------:R-:W5:Y:S04]  /*6dc00*/  LDL.LU.64 R8, [R1+0x950] ;  /* 0x0009500001087983 */ /* 0x000f680000300a00 */
[----:B------:R-:W5:Y:S01]  /*6dc10*/  LDL.LU.64 R10, [R1+0x958] ;  /* 0x00095800010a7983 */ /* 0x000f620000300a00 */
[----:B------:R-:W-:Y:S01]  /*6dc20*/  F2FP.F16.E5M2.UNPACK_B R29, R6 ;  /* 0x00000006ff1d723e */ /* 0x000fe200020004ff */
[----:B--2---:R-:W-:-:S15]  /*6dc30*/  HMMA.16816.F32 R20, R16, R4, R20 ;  /* 0x000000041014723c */ /* 0x004fde0000001814 */
[----:B------:R-:W-:-:S08]  /*6dc40*/  NOP ;  /* 0x0000000000007918 */ /* 0x000fd00000000000 */
[----:B------:R-:W-:Y:S04]  /*6dc50*/  STL.64 [R1+0x80], R20 ;  /* 0x0000801401007387 */ /* 0x000fe80000100a00 */
[----:B------:R-:W-:Y:S04]  /*6dc60*/  STL.64 [R1+0x88], R22 ;  /* 0x0000881601007387 */ /* 0x000fe80000100a00 */
[----:B------:R-:W0:Y:S04]  /*6dc70*/  LDSM.16.M88.4 R20, [R0+UR7+0x7800] ;  /* 0x007800070014783b */ /* 0x000e280008000200 */
[----:B------:R-:W2:Y:S04]  /*6dc80*/  LDL.LU R4, [R1+0x880] ;  /* 0x0008800001047983 */ /* 0x000ea80000300800 */
[----:B------:R-:W2:Y:S04]  /*6dc90*/  LDL.LU R5, [R1+0x894] ;  /* 0x0008940001057983 */ /* 0x000ea80000300800 */
[----:B------:R-:W2:Y:S04]  /*6dca0*/  LDL.LU R6, [R1+0x8c0] ;  /* 0x0008c00001067983 */ /* 0x000ea80000300800 */
[----:B0-----:R-:W-:Y:S04]  /*6dcb0*/  STL.64 [R1+0x16f0], R20 ;  /* 0x0016f01401007387 */ /* 0x001fe80000100a00 */
[----:B------:R0:W-:Y:S04]  /*6dcc0*/  STL.64 [R1+0x16f8], R22 ;  /* 0x0016f81601007387 */ /* 0x0001e80000100a00 */
[----:B0-----:R-:W4:Y:S04]  /*6dcd0*/  LDL.LU.64 R22, [R1+0xa0d0] ;  /* 0x00a0d00001167983 */ /* 0x001f280000300a00 */
[----:B------:R-:W4:Y:S01]  /*6dce0*/  LDL.LU.64 R20, [R1+0xa0c8] ;  /* 0x00a0c80001147983 */ /* 0x000f220000300a00 */
[----:B---3--:R-:W-:-:S03]  /*6dcf0*/  F2FP.F16.E5M2.UNPACK_B R28, R27 ;  /* 0x0000001bff1c723e */ /* 0x008fc600020004ff */
[----:B------:R0:W-:Y:S04]  /*6dd00*/  STL [R1+0x6650], R0 ;  /* 0x0066500001007387 */ /* 0x0001e80000100800 */
[----:B0-----:R-:W3:Y:S01]  /*6dd10*/  LDL.LU R0, [R1+0x8c4] ;  /* 0x0008c40001007983 */ /* 0x001ee20000300800 */
[----:B----4-:R-:W-:-:S15]  /*6dd20*/  HMMA.16816.F32 R20, R16, R28, R20 ;  /* 0x0000001c1014723c */ /* 0x010fde0000001814 */
[----:B------:R-:W-:-:S08]  /*6dd30*/  NOP ;  /* 0x0000000000007918 */ /* 0x000fd00000000000 */
[----:B------:R-:W-:Y:S04]  /*6dd40*/  STL.64 [R1+0x90], R20 ;  /* 0x0000901401007387 */ /* 0x000fe80000100a00 */
[----:B------:R0:W-:Y:S04]  /*6dd50*/  STL.64 [R1+0x98], R22 ;  /* 0x0000981601007387 */ /* 0x0001e80000100a00 */
[----:B0-----:R-:W4:Y:S01]  /*6dd60*/  LDL.LU.64 R22, [R1+0xa0c0] ;  /* 0x00a0c00001167983 */ /* 0x001f220000300a00 */
[----:B------:R-:W-:Y:S02]  /*6dd70*/  F2FP.F16.E5M2.UNPACK_B R26, R26 ;  /* 0x0000001aff1a723e */ /* 0x000fe400020004ff */
[----:B------:R-:W-:Y:S01]  /*6dd80*/  F2FP.F16.E5M2.UNPACK_B R27, R25 ;  /* 0x00000019ff1b723e */ /* 0x000fe200020004ff */
[----:B------:R-:W2:Y:S01]  /*6dd90*/  LDL.LU.64 R20, [R1+0xa0b8] ;  /* 0x00a0b80001147983 */ /* 0x000ea20000300a00 */
[----:B------:R-:W-:-:S05]  /*6dda0*/  F2FP.F16.E5M2.UNPACK_B R24, R24 ;  /* 0x00000018ff18723e */ /* 0x000fca00020004ff */
[----:B-----5:R-:W-:Y:S01]  /*6ddb0*/  HMMA.16816.F32 R12, R16, R26, R12 ;  /* 0x0000001a100c723c */ /* 0x020fe2000000180c */
[----:B------:R0:W-:Y:S04]  /*6ddc0*/  STL.64 [R1+0xa040], R28 ;  /* 0x00a0401c01007387 */ /* 0x0001e80000100a00 */
[----:B0-----:R-:W5:-:S15]  /*6ddd0*/  LDL.LU R28, [R1+0x898] ;  /* 0x00089800011c7983 */ /* 0x001f5e0000300800 */
[----:B------:R-:W-:-:S03]  /*6dde0*/  NOP ;  /* 0x0000000000007918 */ /* 0x000fc60000000000 */
[----:B------:R0:W-:Y:S04]  /*6ddf0*/  STL.64 [R1+0xa0], R12 ;  /* 0x0000a00c01007387 */ /* 0x0001e80000100a00 */
[----:B------:R1:W-:Y:S04]  /*6de00*/  STL.64 [R1+0xa8], R14 ;  /* 0x0000a80e01007387 */ /* 0x0003e80000100a00 */
[----:B0-----:R-:W3:Y:S04]  /*6de10*/  LDL.LU.64 R12, [R1+0x990] ;  /* 0x00099000010c7983 */ /* 0x001ee80000300a00 */
[----:B-1----:R-:W3:Y:S01]  /*6de20*/  LDL.LU.64 R14, [R1+0x998] ;  /* 0x00099800010e7983 */ /* 0x002ee20000300a00 */
[----:B----4-:R-:W-:-:S07]  /*6de30*/  F2FP.F16.E5M2.UNPACK_B R25, R23 ;  /* 0x00000017ff19723e */ /* 0x010fce00020004ff */
[----:B------:R-:W-:-:S15]  /*6de40*/  HMMA.16816.F32 R8, R16, R24, R8 ;  /* 0x000000181008723c */ /* 0x000fde0000001808 */
[----:B------:R-:W-:-:S08]  /*6de50*/  NOP ;  /* 0x0000000000007918 */ /* 0x000fd00000000000 */
[----:B------:R0:W-:Y:S04]  /*6de60*/  STL.64 [R1+0xb0], R8 ;  /* 0x0000b00801007387 */ /* 0x0001e80000100a00 */
[----:B------:R1:W-:Y:S04]  /*6de70*/  STL.64 [R1+0xb8], R10 ;  /* 0x0000b80a01007387 */ /* 0x0003e80000100a00 */
[----:B0-----:R-:W4:Y:S04]  /*6de80*/  LDL.LU.64 R8, [R1+0xaa0] ;  /* 0x000aa00001087983 */ /* 0x001f280000300a00 */
[----:B-1----:R-:W2:Y:S01]  /*6de90*/  LDL.LU.64 R10, [R1+0xaa8] ;  /* 0x000aa800010a7983 */ /* 0x002ea20000300a00 */
[----:B------:R-:W-:-:S02]  /*6dea0*/  F2FP.F16.E5M2.UNPACK_B R22, R22 ;  /* 0x00000016ff16723e */ /* 0x000fc400020004ff */
[----:B------:R-:W-:Y:S01]  /*6deb0*/  F2FP.F16.E5M2.UNPACK_B R23, R7 ;  /* 0x00000007ff17723e */ /* 0x000fe200020004ff */
[----:B--2---:R-:W-:Y:S04]  /*6dec0*/  STL.64 [R1+0xa0a0], R10 ;  /* 0x00a0a00a01007387 */ /* 0x004fe80000100a00 */
[----:B----4-:R0:W-:Y:S04]  /*6ded0*/  STL.64 [R1+0xa098], R8 ;  /* 0x00a0980801007387 */ /* 0x0101e80000100a00 */
[----:B0-----:R-:W2:Y:S04]  /*6dee0*/  LDL.LU.64 R8, [R1+0xa30] ;  /* 0x000a300001087983 */ /* 0x001ea80000300a00 */
[----:B------:R-:W2:Y:S01]  /*6def0*/  LDL.LU.64 R10, [R1+0xa38] ;  /* 0x000a3800010a7983 */ /* 0x000ea20000300a00 */
[----:B------:R-:W-:Y:S01]  /*6df00*/  F2FP.F16.E5M2.UNPACK_B R20, R20 ;  /* 0x00000014ff14723e */ /* 0x000fe200020004ff */
[C---:B---3--:R-:W-:Y:S01]  /*6df10*/  HMMA.16816.F32 R12, R16.reuse, R22, R12 ;  /* 0x00000016100c723c */ /* 0x048fe2000000180c */
[----:B------:R-:W-:Y:S01]  /*6df20*/  F2FP.F16.E5M2.UNPACK_B R21, R21 ;  /* 0x00000015ff15723e */ /* 0x000fe200020004ff */
[----:B------:R-:W3:Y:S04]  /*6df30*/  LDL.LU R29, [R1+0x90c] ;  /* 0x00090c00011d7983 */ /* 0x000ee80000300800 */
[----:B------:R-:W3:Y:S04]  /*6df40*/  LDL.LU R7, [R1+0x908] ;  /* 0x0009080001077983 */ /* 0x000ee80000300800 */
[----:B------:R0:W-:Y:S04]  /*6df50*/  STL.64 [R1+0xa038], R26 ;  /* 0x00a0381a01007387 */ /* 0x0001e80000100a00 */
[----:B0-----:R-:W4:Y:S04]  /*6df60*/  LDL.LU R27, [R1+0x884] ;  /* 0x00088400011b7983 */ /* 0x001f280000300800 */
[----:B------:R-:W-:Y:S05]  /*6df70*/  STL.64 [R1+0xa030], R24 ;  /* 0x00a0301801007387 */ /* 0x000fea0000100a00 */
[----:B------:R-:W-:Y:S04]  /*6df80*/  STL.64 [R1+0xc0], R12 ;  /* 0x0000c00c01007387 */ /* 0x000fe80000100a00 */
[----:B------:R0:W-:Y:S04]  /*6df90*/  STL.64 [R1+0xc8], R14 ;  /* 0x0000c80e01007387 */ /* 0x0001e80000100a00 */
[----:B0-----:R-:W5:Y:S04]  /*6dfa0*/  LDL.LU.64 R14, [R1+0xa0b0] ;  /* 0x00a0b000010e7983 */ /* 0x001f680000300a00 */
[----:B------:R-:W3:Y:S01]  /*6dfb0*/  LDL.LU.64 R12, [R1+0xa0a8] ;  /* 0x00a0a800010c7983 */ /* 0x000ee20000300a00 */
[----:B--2---:R-:W-:-:S15]  /*6dfc0*/  HMMA.16816.F32 R8, R16, R20, R8 ;  /* 0x000000141008723c */ /* 0x004fde0000001808 */
[----:B------:R-:W-:-:S08]  /*6dfd0*/  NOP ;  /* 0x0000000000007918 */ /* 0x000fd00000000000 */
[----:B------:R-:W-:Y:S04]  /*6dfe0*/  STL.64 [R1+0xd0], R8 ;  /* 0x0000d00801007387 */ /* 0x000fe80000100a00 */
[----:B------:R0:W-:Y:S04]  /*6dff0*/  STL.64 [R1+0xd8], R10 ;  /* 0x0000d80a01007387 */ /* 0x0001e80000100a00 */
[----:B0-----:R-:W2:Y:S04]  /*6e000*/  LDL.LU.64 R10, [R1+0xa0a0] ;  /* 0x00a0a000010a7983 */ /* 0x001ea80000300a00 */
[----:B------:R-:W2:Y:S04]  /*6e010*/  LDL.LU.64 R8, [R1+0xa098] ;  /* 0x00a0980001087983 */ /* 0x000ea80000300a00 */
[----:B------:R-:W-:Y:S04]  /*6e020*/  STL.64 [R1+0xa028], R22 ;  /* 0x00a0281601007387 */ /* 0x000fe80000100a00 */
[----:B------:R0:W-:Y:S04]  /*6e030*/  STL.64 [R1+0xa020], R20 ;  /* 0x00a0201401007387 */ /* 0x0001e80000100a00 */
[----:B0-----:R-:W2:Y:S04]  /*6e040*/  LDL.LU.64 R20, [R1+0xb50] ;  /* 0x000b500001147983 */ /* 0x001ea80000300a00 */
[----:B------:R-:W2:Y:S01]  /*6e050*/  LDL.LU.64 R22, [R1+0xb58] ;  /* 0x000b580001167983 */ /* 0x000ea20000300a00 */
[----:B-----5:R-:W-:-:S02]  /*6e060*/  F2FP.F16.E5M2.UNPACK_B R14, R14 ;  /* 0x0000000eff0e723e */ /* 0x020fc400020004ff */
[----:B------:R-:W-:Y:S02]  /*6e070*/  F2FP.F16.E5M2.UNPACK_B R15, R15 ;  /* 0x0000000fff0f723e */ /* 0x000fe400020004ff */
[----:B---3--:R-:W-:Y:S02]  /*6e080*/  F2FP.F16.E5M2.UNPACK_B R12, R12 ;  /* 0x0000000cff0c723e */ /* 0x008fe400020004ff */
[----:B------:R-:W-:Y:S01]  /*6e090*/  F2FP.F16.E5M2.UNPACK_B R13, R13 ;  /* 0x0000000dff0d723e */ /* 0x000fe200020004ff */
[----:B----4-:R-:W-:Y:S02]  /*6e0a0*/  IMAD R4, R4, 0x100, R27 ;  /* 0x0000010004047824 */ /* 0x010fe400078e021b */
[C---:B--2---:R-:W-:Y:S06]  /*6e0b0*/  HMMA.16816.F32 R8, R16.reuse, R14, R8 ;  /* 0x0000000e1008723c */ /* 0x044fec0000001808 */
[----:B------:R-:W-:-:S15]  /*6e0c0*/  HMMA.16816.F32 R20, R16, R12, R20 ;  /* 0x0000000c1014723c */ /* 0x000fde0000001814 */
[----:B------:R-:W-:-:S02]  /*6e0d0*/  NOP ;  /* 0x0000000000007918 */ /* 0x000fc40000000000 */
[----:B------:R-:W-:Y:S04]  /*6e0e0*/  STL.64 [R1+0xe0], R8 ;  /* 0x0000e00801007387 */ /* 0x000fe80000100a00 */
[----:B------:R0:W-:Y:S04]  /*6e0f0*/  STL.64 [R1+0xe8], R10 ;  /* 0x0000e80a01007387 */ /* 0x0001e80000100a00 */
[----:B0-----:R-:W2:Y:S04]  /*6e100*/  LDL.LU.64 R10, [R1+0xa090] ;  /* 0x00a09000010a7983 */ /* 0x001ea80000300a00 */
[----:B------:R-:W3:Y:S04]  /*6e110*/  LDL.LU.64 R8, [R1+0xa088] ;  /* 0x00a0880001087983 */ /* 0x000ee80000300a00 */
[----:B------:R-:W4:Y:S04]  /*6e120*/  LDL.64 R26, [R1+0x10] ;  /* 0x00001000011a7983 */ /* 0x000f280000100a00 */
[----:B------:R-:W5:Y:S04]  /*6e130*/  LDL R24, [R1+0x18] ;  /* 0x0000180001187983 */ /* 0x000f680000100800 */
[----:B------:R0:W-:Y:S04]  /*6e140*/  STL.64 [R1+0xf0], R20 ;  /* 0x0000f01401007387 */ /* 0x0001e80000100a00 */
[----:B------:R-:W-:Y:S04]  /*6e150*/  STL.64 [R1+0xf8], R22 ;  /* 0x0000f81601007387 */ /* 0x000fe80000100a00 */
[----:B------:R-:W5:Y:S04]  /*6e160*/  LDL R25, [R1+0x1c] ;  /* 0x00001c0001197983 */ /* 0x000f680000100800 */
[----:B0-----:R-:W2:Y:S04]  /*6e170*/  LDL R20, [R1+0x20] ;  /* 0x0000200001147983 */ /* 0x001ea80000100800 */
[----:B------:R-:W2:Y:S01]  /*6e180*/  LDL R21, [R1+0x24] ;  /* 0x0000240001157983 */ /* 0x000ea20000100800 */
[----:B------:R-:W-:-:S03]  /*6e190*/  IMAD R6, R6, 0x100, R0 ;  /* 0x0000010006067824 */ /* 0x000fc600078e0200 */
[----:B------:R-:W3:Y:S04]  /*6e1a0*/  LDL R0, [R1+0x16f4] ;  /* 0x0016f40001007983 */ /* 0x000ee80000100800 */
[----:B--2---:R0:W-:Y:S04]  /*6e1b0*/  STL.64 [R1+0xa060], R20 ;  /* 0x00a0601401007387 */ /* 0x0041e80000100a00 */
[----:B0-----:R-:W2:Y:S04]  /*6e1c0*/  LDL R21, [R1+0x16f0] ;  /* 0x0016f00001157983 */ /* 0x001ea80000100800 */
[----:B----4-:R-:W-:Y:S04]  /*6e1d0*/  STL.64 [R1+0xa058], R26 ;  /* 0x00a0581a01007387 */ /* 0x010fe80000100a00 */
[----:B-----5:R0:W-:Y:S04]  /*6e1e0*/  STL.64 [R1+0xa050], R24 ;  /* 0x00a0501801007387 */ /* 0x0201e80000100a00 */
[----:B0-----:R-:W4:Y:S04]  /*6e1f0*/  LDL.LU.64 R24, [R1+0xbd0] ;  /* 0x000bd00001187983 */ /* 0x001f280000300a00 */
[----:B------:R-:W4:Y:S01]  /*6e200*/  LDL.LU.64 R26, [R1+0xbd8] ;  /* 0x000bd800011a7983 */ /* 0x000f220000300a00 */
[----:B------:R-:W-:-:S02]  /*6e210*/  F2FP.F16.E5M2.UNPACK_B R10, R10 ;  /* 0x0000000aff0a723e */ /* 0x000fc400020004ff */
[----:B------:R-:W-:Y:S01]  /*6e220*/  F2FP.F16.E5M2.UNPACK_B R11, R11 ;  /* 0x0000000bff0b723e */ /* 0x000fe200020004ff */
[----:B------:R-:W-:Y:S04]  /*6e230*/  STL.64 [R1+0xa008], R14 ;  /* 0x00a0080e01007387 */ /* 0x000fe80000100a00 */
[----:B------:R0:W-:Y:S04]  /*6e240*/  STL.64 [R1+0xa000], R12 ;  /* 0x00a0000c01007387 */ /* 0x0001e80000100a00 */
[----:B------:R-:W5:Y:S04]  /*6e250*/  LDL R22, [R1+0x8] ;  /* 0x0000080001167983 */ /* 0x000f680000100800 */
[----:B------:R-:W5:Y:S04]  /*6e260*/  LDL R23, [R1+0xc] ;  /* 0x00000c0001177983 */ /* 0x000f680000100800 */
[----:B0-----:R-:W2:Y:S04]  /*6e270*/  LDL.LU.64 R12, [R1+0x1920] ;  /* 0x00192000010c7983 */ /* 0x001ea80000300a00 */
[----:B------:R-:W2:Y:S01]  /*6e280*/  LDL.LU.64 R14, [R1+0x1928] ;  /* 0x00192800010e7983 */ /* 0x000ea20000300a00 */
[----:B----4-:R-:W-:-:S15]  /*6e290*/  HMMA.16816.F32 R24, R16, R10, R24 ;  /* 0x0000000a1018723c */ /* 0x010fde0000001818 */
[----:B------:R-:W-:-:S08]  /*6e2a0*/  NOP ;  /* 0x0000000000007918 */ /* 0x000fd00000000000 */
[----:B------:R0:W-:Y:S04]  /*6e2b0*/  STL.64 [R1+0x100], R24 ;  /* 0x0001001801007387 */ /* 0x0001e80000100a00 */
[----:B------:R1:W-:Y:S04]  /*6e2c0*/  STL.64 [R1+0x108], R26 ;  /* 0x0001081a01007387 */ /* 0x0003e80000100a00 */
[----:B0-----:R-:W4:Y:S04]  /*6e2d0*/  LDL.LU.64 R24, [R1+0x1720] ;  /* 0x0017200001187983 */ /* 0x001f280000300a00 */
[----:B-1----:R-:W3:Y:S04]  /*6e2e0*/  LDL.LU.64 R26, [R1+0x1728] ;  /* 0x00172800011a7983 */ /* 0x002ee80000300a00 */
[----:B---3--:R-:W-:Y:S04]  /*6e2f0*/  STL.64 [R1+0xa070], R26 ;  /* 0x00a0701a01007387 */ /* 0x008fe80000100a00 */
[----:B----4-:R0:W-:Y:S04]  /*6e300*/  STL.64 [R1+0xa068], R24 ;  /* 0x00a0681801007387 */ /* 0x0101e80000100a00 */
[----:B0-----:R-:W3:Y:S04]  /*6e310*/  LDL.LU.64 R24, [R1+0x1730] ;  /* 0x0017300001187983 */ /* 0x001ee80000300a00 */
[----:B------:R-:W4:Y:S01]  /*6e320*/  LDL.LU.64 R26, [R1+0x1738] ;  /* 0x00173800011a7983 */ /* 0x000f220000300a00 */
[----:B------:R-:W-:-:S02]  /*6e330*/  F2FP.F16.E5M2.UNPACK_B R8, R8 ;  /* 0x00000008ff08723e */ /* 0x000fc400020004ff */
[----:B------:R-:W-:Y:S01]  /*6e340*/  F2FP.F16.E5M2.UNPACK_B R9, R9 ;  /* 0x00000009ff09723e */ /* 0x000fe200020004ff */
[----:B----4-:R-:W-:Y:S04]  /*6e350*/  STL.64 [R1+0xa080], R26 ;  /* 0x00a0801a01007387 */ /* 0x010fe80000100a00 */
[----:B---3--:R0:W-:Y:S04]  /*6e360*/  STL.64 [R1+0xa078], R24 ;  /* 0x00a0781801007387 */ /* 0x0081e80000100a00 */
[----:B0-----:R-:W3:Y:S04]  /*6e370*/  LDL.LU.64 R24, [R1+0x1910] ;  /* 0x0019100001187983 */ /* 0x001ee80000300a00 */
[----:B------:R-:W3:Y:S01]  /*6e380*/  LDL.LU.64 R26, [R1+0x1918] ;  /* 0x00191800011a7983 */ /* 0x000ee20000300a00 */
[----:B--2---:R-:W-:Y:S01]  /*6e390*/  HMMA.16816.F32 R12, R16, R8, R12 ;  /* 0x00000008100c723c */ /* 0x004fe2000000180c */
[----:B------:R-:W-:-:S02]  /*6e3a0*/  F2FP.F16.E5M2.UNPACK_B R2, R2 ;  /* 0x00000002ff02723e */ /* 0x000fc400020004ff */
[----:B------:R-:W-:Y:S01]  /*6e3b0*/  F2FP.F16.E5M2.UNPACK_B R3, R3 ;  /* 0x00000003ff03723e */ /* 0x000fe200020004ff */
[----:B------:R-:W-:Y:S02]  /*6e3c0*/  IMAD R5, R5, 0x100, R28 ;  /* 0x0000010005057824 */ /* 0x000fe400078e021c */
[----:B------:R-:W-:Y:S01]  /*6e3d0*/  IMAD R7, R7, 0x100, R29 ;  /* 0x0000010007077824 */ /* 0x000fe200078e021d */
[----:B------:R-:W-:Y:S01]  /*6e3e0*/  F2FP.F16.E5M2.UNPACK_B R20, R21 ;  /* 0x00000015ff14723e */ /* 0x000fe200020004ff */
[----:B------:R-:W2:Y:S01]  /*6e3f0*/  LDL.64 R28, [R1] ;  /* 0x00000000011c7983 */ /* 0x000ea20000100a00 */
[----:B------:R-:W-:-:S03]  /*6e400*/  F2FP.F16.E5M2.UNPACK_B R21, R0 ;  /* 0x00000000ff15723e */ /* 0x000fc600020004ff */
[----:B------:R-:W-:Y:S04]  /*6e410*/  STL [R1+0x9ff4], R10 ;  /* 0x009ff40a01007387 */ /* 0x000fe80000100800 */
[----:B------:R-:W-:Y:S07]  /*6e420*/  STL [R1+0x9ff0], R11 ;  /* 0x009ff00b01007387 */ /* 0x000fee0000100800 */
[----:B------:R0:W-:Y:S04]  /*6e430*/  STL.64 [R1+0x550], R12 ;  /* 0x0005500c01007387 */ /* 0x0001e80000100a00 */
[----:B------:R1:W-:Y:S04]  /*6e440*/  STL.64 [R1+0x558], R14 ;  /* 0x0005580e01007387 */ /* 0x0003e80000100a00 */
[----:B0-----:R-:W5:Y:S04]  /*6e450*/  LDL.LU.64 R12, [R1+0x15e0] ;  /* 0x0015e000010c7983 */ /* 0x001f680000300a00 */
[----:B------:R-:W-:Y:S04]  /*6e460*/  STL [R1+0x28], R20 ;  /* 0x0000281401007387 */ /* 0x000fe80000100800 */
[----:B-1----:R-:W5:Y:S04]  /*6e470*/  LDL.LU.64 R14, [R1+0x15e8] ;  /* 0x0015e800010e7983 */ /* 0x002f680000300a00 */
[----:B------:R-:W-:Y:S04]  /*6e480*/  STL [R1+0x2c], R21 ;  /* 0x00002c1501007387 */ /* 0x000fe80000100800 */
[----:B------:R-:W-:Y:S04]  /*6e490*/  STL [R1+0x9ffc], R8 ;  /* 0x009ffc0801007387 */ /* 0x000fe80000100800 */
[----:B------:R0:W-:Y:S04]  /*6e4a0*/  STL [R1+0x9ff8], R9 ;  /* 0x009ff80901007387 */ /* 0x0001e80000100800 */
[----:B0-----:R-:W4:Y:S04]  /*6e4b0*/  LDL.LU.64 R8, [R1+0x15f0] ;  /* 0x0015f00001087983 */ /* 0x001f280000300a00 */
[----:B------:R-:W4:Y:S01]  /*6e4c0*/  LDL.LU.64 R10, [R1+0x15f8] ;  /* 0x0015f800010a7983 */ /* 0x000f220000300a00 */
[----:B---3--:R-:W-:-:S15]  /*6e4d0*/  HMMA.16816.F32 R24, R16, R2, R24 ;  /* 0x000000021018723c */ /* 0x008fde0000001818 */
[----:B------:R-:W-:-:S08]  /*6e4e0*/  NOP ;  /* 0x0000000000007918 */ /* 0x000fd00000000000 */
[----:B------:R-:W-:Y:S04]  /*6e4f0*/  STL.64 [R1+0x540], R24 ;  /* 0x0005401801007387 */ /* 0x000fe80000100a00 */
[----:B------:R0:W-:Y:S04]  /*6e500*/  STL.64 [R1+0x548], R26 ;  /* 0x0005481a01007387 */ /* 0x0001e80000100a00 */
[----:B0-----:R-:W3:Y:S04]  /*6e510*/  LDL.LU.64 R26, [R1+0xa080] ;  /* 0x00a08000011a7983 */ /* 0x001ee80000300a00 */
[----:B------:R-:W3:Y:S01]  /*6e520*/  LDL.LU.64 R24, [R1+0xa078] ;  /* 0x00a0780001187983 */ /* 0x000ee20000300a00 */
[----:B------:R-:W-:Y:S01]  /*6e530*/  IMAD.MOV.U32 R0, RZ, RZ, R21 ;  /* 0x000000ffff007224 */ /* 0x000fe200078e0015 */
[----:B------:R-:W-:-:S02]  /*6e540*/  F2FP.F16.E5M2.UNPACK_B R4, R4 ;  /* 0x00000004ff04723e */ /* 0x000fc400020004ff */
[----:B------:R-:W-:Y:S01]  /*6e550*/  F2FP.F16.E5M2.UNPACK_B R5, R5 ;  /* 0x00000005ff05723e */ /* 0x000fe200020004ff */
[----:B---3--:R-:W-:Y:S01]  /*6e560*/  HMMA.16816.F32 R16, R16, R20, R24 ;  /* 0x000000141010723c */ /* 0x008fe20000001818 */
[----:B------:R-:W3:Y:S04]  /*6e570*/  LDL.LU.64 R26, [R1+0xa070] ;  /* 0x00a07000011a7983 */ /* 0x000ee80000300a00 */
[----:B------:R-:W3:Y:S04]  /*6e580*/  LDL.LU.64 R24, [R1+0xa068] ;  /* 0x00a0680001187983 */ /* 0x000ee80000300a00 */
[----:B------:R-:W3:Y:S01]  /*6e590*/  LDL.LU.64 R20, [R1+0xa060] ;  /* 0x00a0600001147983 */ /* 0x000ee20000300a00 */
[----:B------:R-:W-:-:S02]  /*6e5a0*/  F2FP.F16.E5M2.UNPACK_B R6, R6 ;  /* 0x00000006ff06723e */ /* 0x000fc400020004ff */
[----:B------:R-:W-:-:S11]  /*6e5b0*/  F2FP.F16.E5M2.UNPACK_B R7, R7 ;  /* 0x00000007ff07723e */ /* 0x000fd600020004ff */
[----:B------:R0:W-:Y:S04]  /*6e5c0*/  STL.64 [R1+0x4b0], R16 ;  /* 0x0004b01001007387 */ /* 0x0001e80000100a00 */
[----:B------:R1:W-:Y:S04]  /*6e5d0*/  STL.64 [R1+0x4b8], R18 ;  /* 0x0004b81201007387 */ /* 0x0003e80000100a00 */
[----:B0-----:R-:W2:Y:S04]  /*6e5e0*/  LDL.LU.64 R16, [R1+0x1710] ;  /* 0x0017100001107983 */ /* 0x001ea80000300a00 */
[----:B-1----:R-:W2:Y:S01]  /*6e5f0*/  LDL.LU.64 R18, [R1+0x1718] ;  /* 0x0017180001127983 */ /* 0x002ea20000300a00 */
[----:B---3--:R-:W-:-:S15]  /*6e600*/  HMMA.16816.F32 R24, R4, R20, R24 ;  /* 0x000000140418723c */ /* 0x008fde0000001818 */
[----:B------:R-:W-:-:S08]  /*6e610*/  NOP ;  /* 0x0000000000007918 */ /* 0x000fd00000000000 */
[----:B------:R-:W-:Y:S04]  /*6e620*/  STL.64 [R1+0x4a0], R24 ;  /* 0x0004a01801007387 */ /* 0x000fe80000100a00 */
[----:B------:R0:W-:Y:S04]  /*6e630*/  STL.64 [R1+0x4a8], R26 ;  /* 0x0004a81a01007387 */ /* 0x0001e80000100a00 */
[----:B0-----:R-:W4:Y:S04]  /*6e640*/  LDL.LU.64 R26, [R1+0xa058] ;  /* 0x00a05800011a7983 */ /* 0x001f280000300a00 */
[----:B------:R-:W2:Y:S01]  /*6e650*/  LDL.LU.64 R24, [R1+0xa050] ;  /* 0x00a0500001187983 */ /* 0x000ea20000300a00 */
[C---:B-----5:R-:W-:Y:S06]  /*6e660*/  HMMA.16816.F32 R12, R4.reuse, R22, R12 ;  /* 0x00000016040c723c */ /* 0x060fec000000180c */
[----:B--2---:R-:W-:-:S15]  /*6e670*/  HMMA.16816.F32 R16, R4, R24, R16 ;  /* 0x000000180410723c */ /* 0x004fde0000001810 */
[----:B------:R-:W-:-:S08]  /*6e680*/  NOP ;  /* 0x0000000000007918 */ /* 0x000fd00000000000 */
[----:B------:R-:W-:Y:S04]  /*6e690*/  STL.64 [R1+0x490], R16 ;  /* 0x0004901001007387 */ /* 0x000fe80000100a00 */
[----:B------:R4:W-:Y:S02]  /*6e6a0*/  STL.64 [R1+0x498], R18 ;  /* 0x0004981201007387 */ /* 0x0009e40000100a00 */
[----:B----4-:R-:W-:Y:S07]  /*6e6b0*/  HMMA.16816.F32 R16, R4, R26, R8 ;  /* 0x0000001a0410723c */ /* 0x010fee0000001808 */
[----:B------:R-:W-:-:S02]  /*6e6c0*/  IMAD.MOV.U32 R10, RZ, RZ, R26 ;  /* 0x000000ffff0a7224 */ /* 0x000fc400078e001a */
[----:B------:R-:W-:-:S14]  /*6e6d0*/  IMAD.MOV.U32 R11, RZ, RZ, R27 ;  /* 0x000000ffff0b7224 */ /* 0x000fdc00078e001b */
[----:B------:R-:W-:Y:S04]  /*6e6e0*/  STL.64 [R1+0x480], R16 ;  /* 0x0004801001007387 */ /* 0x000fe80000100a00 */
[----:B------:R-:W-:Y:S04]  /*6e6f0*/  STL.64 [R1+0x488], R18 ;  /* 0x0004881201007387 */ /* 0x000fe80000100a00 */
[----:B------:R0:W-:Y:S04]  /*6e700*/  STL.64 [R1+0xa048], R10 ;  /* 0x00a0480a01007387 */ /* 0x0001e80000100a00 */
[----:B------:R-:W2:Y:S04]  /*6e710*/  LDL.LU.64 R8, [R1+0x15d0] ;  /* 0x0015d00001087983 */ /* 0x000ea80000300a00 */
[----:B0-----:R-:W2:Y:S04]  /*6e720*/  LDL.LU.64 R10, [R1+0x15d8] ;  /* 0x0015d800010a7983 */ /* 0x001ea80000300a00 */
[----:B------:R-:W3:Y:S04]  /*6e730*/  LDL.LU.64 R24, [R1+0x15c0] ;  /* 0x0015c00001187983 */ /* 0x000ee80000300a00 */
[----:B------:R-:W3:Y:S04]  /*6e740*/  LDL.LU.64 R26, [R1+0x15c8] ;  /* 0x0015c800011a7983 */ /* 0x000ee80000300a00 */
[----:B------:R-:W4:Y:S04]  /*6e750*/  LDL.LU.64 R16, [R1+0x15b0] ;  /* 0x0015b00001107983 */ /* 0x000f280000300a00 */
[----:B------:R-:W4:Y:S04]  /*6e760*/  LDL.LU.64 R18, [R1+0x15b8] ;  /* 0x0015b80001127983 */ /* 0x000f280000300a00 */
[----:B------:R-:W5:Y:S04]  /*6e770*/  LDL.LU.64 R20, [R1+0x15a0] ;  /* 0x0015a00001147983 */ /* 0x000f680000300a00 */
[----:B------:R-:W5:Y:S04]  /*6e780*/  LDL.LU.64 R22, [R1+0x15a8] ;  /* 0x0015a80001167983 */ /* 0x000f680000300a00 */
[----:B------:R0:W-:Y:S04]  /*6e790*/  STL.64 [R1+0x470], R12 ;  /* 0x0004700c01007387 */ /* 0x0001e80000100a00 */
[----:B------:R1:W-:Y:S04]  /*6e7a0*/  STL.64 [R1+0x478], R14 ;  /* 0x0004780e01007387 */ /* 0x0003e80000100a00 */
[----:B0-----:R-:W3:Y:S04]  /*6e7b0*/  LDL.LU.64 R12, [R1+0x1580] ;  /* 0x00158000010c7983 */ /* 0x001ee80000300a00 */
[----:B-1----:R-:W4:Y:S01]  /*6e7c0*/  LDL.LU.64 R14, [R1+0x1588] ;  /* 0x00158800010e7983 */ /* 0x002f220000300a00 */
[----:B--2---:R-:W-:Y:S03]  /*6e7d0*/  HMMA.16816.F32 R8, R4, R28, R8 ;  /* 0x0000001c0408723c */ /* 0x004fe60000001808 */
[----:B----4-:R-:W-:Y:S04]  /*6e7e0*/  STL.64 [R1+0xa018], R14 ;  /* 0x00a0180e01007387 */ /* 0x010fe80000100a00 */
[----:B---3--:R0:W-:Y:S04]  /*6e7f0*/  STL.64 [R1+0xa010], R12 ;  /* 0x00a0100c01007387 */ /* 0x0081e80000100a00 */
[----:B0-----:R-:W2:Y:S04]  /*6e800*/  LDL.LU.64 R12, [R1+0x1590] ;  /* 0x00159000010c7983 */ /* 0x001ea80000300a00 */
[----:B------:R-:W2:Y:S08]  /*6e810*/  LDL.LU.64 R14, [R1+0x1598] ;  /* 0x00159800010e7983 */ /* 0x000eb00000300a00 */
[----:B------:R0:W-:Y:S04]  /*6e820*/  STL.64 [R1+0x460], R8 ;  /* 0x0004600801007387 */ /* 0x0001e80000100a00 */
[----:B------:R1:W-:Y:S01]  /*6e830*/  STL.64 [R1+0x468], R10 ;  /* 0x0004680a01007387 */ /* 0x0003e20000100a00 */
[----:B0-----:R-:W-:-:S02]  /*6e840*/  IMAD.MOV.U32 R8, RZ, RZ, R28 ;  /* 0x000000ffff087224 */ /* 0x001fc400078e001c */
[----:B------:R-:W-:Y:S01]  /*6e850*/  IMAD.MOV.U32 R9, RZ, RZ, R29 ;  /* 0x000000ffff097224 */ /* 0x000fe200078e001d */
[----:B-1----:R-:W3:Y:S04]  /*6e860*/  LDL.LU.64 R10, [R1+0xa048] ;  /* 0x00a04800010a7983 */ /* 0x002ee80000300a00 */
[----:B------:R-:W4:Y:S02]  /*6e870*/  LDL.LU.64 R28, [R1+0xa040] ;  /* 0x00a04000011c7983 */ /* 0x000f240000300a00 */
[----:B----4-:R-:W-:-:S15]  /*6e880*/  HMMA.16816.F32 R24, R4, R28, R24 ;  /* 0x0000001c0418723c */ /* 0x010fde0000001818 */
[----:B------:R-:W-:-:S08]  /*6e890*/  NOP ;  /* 0x0000000000007918 */ /* 0x000fd00000000000 */
[----:B------:R-:W-:Y:S04]  /*6e8a0*/  STL.64 [R1+0x450], R24 ;  /* 0x0004501801007387 */ /* 0x000fe80000100a00 */
[----:B------:R0:W-:Y:S04]  /*6e8b0*/  STL.64 [R1+0x458], R26 ;  /* 0x0004581a01007387 */ /* 0x0001e80000100a00 */
[----:B0-----:R-:W4:Y:S04]  /*6e8c0*/  LDL.LU.64 R26, [R1+0xa038] ;  /* 0x00a03800011a7983 */ /* 0x001f280000300a00 */
[----:B------:R-:W5:Y:S04]  /*6e8d0*/  LDL.LU.64 R24, [R1+0xa030] ;  /* 0x00a0300001187983 */ /* 0x000f680000300a00 */
[----:B------:R-:W-:Y:S01]  /*6e8e0*/  STL.64 [R1+0x9fb8], R28 ;  /* 0x009fb81c01007387 */ /* 0x000fe20000100a00 */
[C---:B----4-:R-:W-:Y:S06]  /*6e8f0*/  HMMA.16816.F32 R16, R4.reuse, R26, R16 ;  /* 0x0000001a0410723c */ /* 0x050fec0000001810 */
[----:B-----5:R-:W-:-:S15]  /*6e900*/  HMMA.16816.F32 R20, R4, R24, R20 ;  /* 0x000000180414723c */ /* 0x020fde0000001814 */
[----:B------:R-:W-:-:S02]  /*6e910*/  NOP ;  /* 0x0000000000007918 */ /* 0x000fc40000000000 */
[----:B------:R0:W-:Y:S04]  /*6e920*/  STL.64 [R1+0x440], R16 ;  /* 0x0004401001007387 */ /* 0x0001e80000100a00 */
[----:B------:R1:W-:Y:S04]  /*6e930*/  STL.64 [R1+0x448], R18 ;  /* 0x0004481201007387 */ /* 0x0003e80000100a00 */
[----:B0-----:R-:W4:Y:S04]  /*6e940*/  LDL.LU R16, [R1+0x96c] ;  /* 0x00096c0001107983 */ /* 0x001f280000300800 */
[----:B------:R-:W5:Y:S04]  /*6e950*/  LDL.LU R17, [R1+0x974] ;  /* 0x0009740001117983 */ /* 0x000f680000300800 */
[----:B-1----:R-:W5:Y:S04]  /*6e960*/  LDL.LU R18, [R1+0x97c] ;  /* 0x00097c0001127983 */ /* 0x002f680000300800 */
[----:B------:R-:W5:Y:S04]  /*6e970*/  LDL.LU R19, [R1+0x9a4] ;  /* 0x0009a40001137983 */ /* 0x000f680000300800 */
[----:B------:R-:W-:Y:S04]  /*6e980*/  STL.64 [R1+0x430], R20 ;  /* 0x0004301401007387 */ /* 0x000fe80000100a00 */
[----:B------:R0:W-:Y:S04]  /*6e990*/  STL.64 [R1+0x438], R22 ;  /* 0x0004381601007387 */ /* 0x0001e80000100a00 */
[----:B0-----:R-:W2:Y:S04]  /*6e9a0*/  LDL.LU.64 R22, [R1+0xa028] ;  /* 0x00a0280001167983 */ /* 0x001ea80000300a00 */
[----:B------:R-:W3:Y:S04]  /*6e9b0*/  LDL.LU.64 R20, [R1+0xa020] ;  /* 0x00a0200001147983 */ /* 0x000ee80000300a00 */
[----:B------:R-:W-:Y:S04]  /*6e9c0*/  STL.64 [R1+0x9f90], R26 ;  /* 0x009f901a01007387 */ /* 0x000fe80000100a00 */
[----:B------:R0:W-:Y:S04]  /*6e9d0*/  STL.64 [R1+0x9f88], R24 ;  /* 0x009f881801007387 */ /* 0x0001e80000100a00 */
[----:B0-----:R-:W4:Y:S04]  /*6e9e0*/  LDL.LU.64 R24, [R1+0x1560] ;  /* 0x0015600001187983 */ /* 0x001f280000300a00 */
[----:B------:R-:W4:Y:S01]  /*6e9f0*/  LDL.LU.64 R26, [R1+0x1568] ;  /* 0x00156800011a7983 */ /* 0x000f220000300a00 */
[----:B--2---:R-:W-:-:S15]  /*6ea00*/  HMMA.16816.F32 R12, R4, R22, R12 ;  /* 0x00000016040c723c */ /* 0x004fde000000180c */
[----:B------:R-:W-:-:S08]  /*6ea10*/  NOP ;  /* 0x0000000000007918 */ /* 0x000fd00000000000 */
[----:B------:R-:W-:Y:S04]  /*6ea20*/  STL.64 [R1+0x420], R12 ;  /* 0x0004200c01007387 */ /* 0x000fe80000100a00 */
[----:B------:R0:W-:Y:S04]  /*6ea30*/  STL.64 [R1+0x428], R14 ;  /* 0x0004280e01007387 */ /* 0x0001e80000100a00 */
[----:B0-----:R-:W3:Y:S04]  /*6ea40*/  LDL.LU.64 R14, [R1+0xa018] ;  /* 0x00a01800010e7983 */ /* 0x001ee80000300a00 */
[----:B------:R-:W3:Y:S02]  /*6ea50*/  LDL.LU.64 R12, [R1+0xa010] ;  /* 0x00a01000010c7983 */ /* 0x000ee40000300a00 */
[----:B---3--:R-:W-:-:S15]  /*6ea60*/  HMMA.16816.F32 R12, R4, R20, R12 ;  /* 0x00000014040c723c */ /* 0x008fde000000180c */
[----:B------:R-:W-:-:S08]  /*6ea70*/  NOP ;  /* 0x0000000000007918 */ /* 0x000fd00000000000 */
[----:B------:R-:W-:Y:S04]  /*6ea80*/  STL.64 [R1+0x410], R12 ;  /* 0x0004100c01007387 */ /* 0x000fe80000100a00 */
[----:B------:R0:W-:Y:S04]  /*6ea90*/  STL.64 [R1+0x418], R14 ;  /* 0x0004180e01007387 */ /* 0x0001e80000100a00 */
[----:B0-----:R-:W2:Y:S04]  /*6eaa0*/  LDL.LU.64 R14, [R1+0xa008] ;  /* 0x00a00800010e7983 */ /* 0x001ea80000300a00 */
[----:B------:R-:W4:Y:S04]  /*6eab0*/  LDL.LU.64 R12, [R1+0xa000] ;  /* 0x00a00000010c7983 */ /* 0x000f280000300a00 */
[----:B------:R-:W-:Y:S04]  /*6eac0*/  STL.64 [R1+0x9f70], R22 ;  /* 0x009f701601007387 */ /* 0x000fe80000100a00 */
[----:B------:R0:W-:Y:S04]  /*6ead0*/  STL.64 [R1+0x9f68], R20 ;  /* 0x009f681401007387 */ /* 0x0001e80000100a00 */
[----:B0-----:R-:W2:Y:S04]  /*6eae0*/  LDL.LU.64 R20, [R1+0x1570] ;  /* 0x0015700001147983 */ /* 0x001ea80000300a00 */
[----:B------:R-:W2:Y:S01]  /*6eaf0*/  LDL.LU.64 R22, [R1+0x1578] ;  /* 0x0015780001167983 */ /* 0x000ea20000300a00 */
[C---:B----4-:R-:W-:Y:S06]  /*6eb00*/  HMMA.16816.F32 R24, R4.reuse, R12, R24 ;  /* 0x0000000c0418723c */ /* 0x050fec0000001818 */
[----:B--2---:R-:W-:-:S15]  /*6eb10*/  HMMA.16816.F32 R20, R4, R14, R20 ;  /* 0x0000000e0414723c */ /* 0x004fde0000001814 */
[----:B------:R-:W-:-:S08]  /*6eb20*/  NOP ;  /* 0x0000000000007918 */ /* 0x000fd00000000000 */
[----:B------:R-:W-:Y:S04]  /*6eb30*/  STL.64 [R1+0x400], R20 ;  /* 0x0004001401007387 */ /* 0x000fe80000100a00 */
[----:B------:R0:W-:Y:S02]  /*6eb40*/  STL.64 [R1+0x408], R22 ;  /* 0x0004081601007387 */ /* 0x0001e40000100a00 */
[----:B0-----:R-:W-:Y:S02]  /*6eb50*/  IMAD.MOV.U32 R22, RZ, RZ, R8 ;  /* 0x000000ffff167224 */ /* 0x001fe400078e0008 */
[----:B------:R-:W2:Y:S01]  /*6eb60*/  LDL.LU R8, [R1+0x9ffc] ;  /* 0x009ffc0001087983 */ /* 0x000ea20000300800 */
[----:B------:R-:W-:-:S03]  /*6eb70*/  IMAD.MOV.U32 R23, RZ, RZ, R9 ;  /* 0x000000ffff177224 */ /* 0x000fc600078e0009 */
[----:B------:R-:W-:Y:S04]  /*6eb80*/  STL.64 [R1+0x3f0], R24 ;  /* 0x0003f01801007387 */ /* 0x000fe80000100a00 */
[----:B------:R0:W-:Y:S04]  /*6eb90*/  STL.64 [R1+0x3f8], R26 ;  /* 0x0003f81a01007387 */ /* 0x0001e80000100a00 */
[----:B------:R-:W2:Y:S01]  /*6eba0*/  LDL.LU R9, [R1+0x9ff8] ;  /* 0x009ff80001097983 */ /* 0x000ea20000300800 */
[----:B0-----:R-:W-:-:S03]  /*6ebb0*/  IMAD.MOV.U32 R26, RZ, RZ, R10 ;  /* 0x000000ffff1a7224 */ /* 0x001fc600078e000a */
[----:B------:R-:W3:Y:S01]  /*6ebc0*/  LDL.LU R10, [R1+0x9ff4] ;  /* 0x009ff400010a7983 */ /* 0x000ee20000300800 */
[----:B------:R-:W-:-:S03]  /*6ebd0*/  IMAD.MOV.U32 R27, RZ, RZ, R11 ;  /* 0x000000ffff1b7224 */ /* 0x000fc600078e000b */
[----:B------:R-:W4:Y:S04]  /*6ebe0*/  LDL.LU R11, [R1+0x9ff0] ;  /* 0x009ff000010b7983 */ /* 0x000f280000300800 */
[----:B------:R-:W5:Y:S04]  /*6ebf0*/  LDL.64 R24, [R1+0x18] ;  /* 0x0000180001187983 */ /* 0x000f680000100a00 */
[----:B------:R-:W2:Y:S04]  /*6ec00*/  LDL.64 R28, [R1+0x20] ;  /* 0x00002000011c7983 */ /* 0x000ea80000100a00 */
[----:B------:R-:W-:Y:S04]  /*6ec10*/  STL.64 [R1+0x9fc8], R26 ;  /* 0x009fc81a01007387 */ /* 0x000fe80000100a00 */
[----:B-----5:R0:W-:Y:S04]  /*6ec20*/  STL.64 [R1+0x9fc0], R24 ;  /* 0x009fc01801007387 */ /* 0x0201e80000100a00 */
[----:B0-----:R-:W2:Y:S04]  /*6ec30*/  LDL.LU.64 R24, [R1+0x1900] ;  /* 0x0019000001187983 */ /* 0x001ea80000300a00 */
[----:B------:R-:W2:Y:S04]  /*6ec40*/  LDL.LU.64 R26, [R1+0x1908] ;  /* 0x00190800011a7983 */ /* 0x000ea80000300a00 */
[----:B------:R-:W5:Y:S04]  /*6ec50*/  LDL.64 R20, [R1+0x8] ;  /* 0x0000080001147983 */ /* 0x000f680000100a00 */
[----:B------:R0:W-:Y:S04]  /*6ec60*/  STL.64 [R1+0x9fa0], R22 ;  /* 0x009fa01601007387 */ /* 0x0001e80000100a00 */
[----:B0-----:R-:W2:Y:S04]  /*6ec70*/  LDL.LU R22, [R1+0x9a0] ;  /* 0x0009a00001167983 */ /* 0x001ea80000300800 */
[----:B------:R-:W2:Y:S04]  /*6ec80*/  LDL.LU R23, [R1+0x9a8] ;  /* 0x0009a80001177983 */ /* 0x000ea80000300800 */
[----:B-----5:R0:W-:Y:S04]  /*6ec90*/  STL.64 [R1+0x9f98], R20 ;  /* 0x009f981401007387 */ /* 0x0201e80000100a00 */
[----:B0-----:R-:W5:Y:S04]  /*6eca0*/  LDL.LU R20, [R1+0x970] ;  /* 0x0009700001147983 */ /* 0x001f680000300800 */
[----:B------:R-:W5:Y:S04]  /*6ecb0*/  LDL.LU R21, [R1+0x978] ;  /* 0x0009780001157983 */ /* 0x000f680000300800 */
[----:B------:R-:W-:Y:S04]  /*6ecc0*/  STL.64 [R1+0x9f50], R14 ;  /* 0x009f500e01007387 */ /* 0x000fe80000100a00 */
[----:B------:R0:W-:Y:S04]  /*6ecd0*/  STL.64 [R1+0x9f48], R12 ;  /* 0x009f480c01007387 */ /* 0x0001e80000100a00 */
[----:B0-----:R-:W2:Y:S04]  /*6ece0*/  LDL.LU.64 R12, [R1+0x1550] ;  /* 0x00155000010c7983 */ /* 0x001ea80000300a00 */
[----:B------:R-:W2:Y:S04]  /*6ecf0*/  LDL.LU.64 R14, [R1+0x1558] ;  /* 0x00155800010e7983 */ /* 0x000ea80000300a00 */
[----:B---3--:R-:W-:Y:S04]  /*6ed00*/  STL [R1+0x9f34], R10 ;  /* 0x009f340a01007387 */ /* 0x008fe80000100800 */
[----:B----4-:R-:W-:Y:S01]  /*6ed10*/  STL [R1+0x9f30], R11 ;  /* 0x009f300b01007387 */ /* 0x010fe20000100800 */
[----:B--2---:R-:W-:-:S15]  /*6ed20*/  HMMA.16816.F32 R12, R4, R10, R12 ;  /* 0x0000000a040c723c */ /* 0x004fde000000180c */
[----:B------:R-:W-:-:S08]  /*6ed30*/  NOP ;  /* 0x0000000000007918 */ /* 0x000fd00000000000 */
[----:B------:R-:W-:Y:S04]  /*6ed40*/  STL.64 [R1+0x3e0], R12 ;  /* 0x0003e00c01007387 */ /* 0x000fe80000100a00 */
[----:B------:R0:W-:Y:S02]  /*6ed50*/  STL.64 [R1+0x3e8], R14 ;  /* 0x0003e80e01007387 */ /* 0x0001e40000100a00 */
[----:B0-----:R-:W-:Y:S02]  /*6ed60*/  HMMA.16816.F32 R12, R4, R8, R24 ;  /* 0x00000008040c723c */ /* 0x001fe40000001818 */
[----:B------:R-:W2:Y:S04]  /*6ed70*/  LDL.LU.64 R24, [R1+0x1530] ;  /* 0x0015300001187983 */ /* 0x000ea80000300a00 */
[----:B------:R-:W3:-:S15]  /*6ed80*/  LDL.LU.64 R26, [R1+0x1538] ;  /* 0x00153800011a7983 */ /* 0x000ede0000300a00 */
[----:B------:R-:W-:-:S02]  /*6ed90*/  NOP ;  /* 0x0000000000007918 */ /* 0x000fc40000000000 */
[----:B------:R-:W-:Y:S04]  /*6eda0*/  STL.64 [R1+0x530], R12 ;  /* 0x0005300c01007387 */ /* 0x000fe80000100a00 */
[----:B------:R-:W-:Y:S04]  /*6edb0*/  STL.64 [R1+0x538], R14 ;  /* 0x0005380e01007387 */ /* 0x000fe80000100a00 */
[----:B---3--:R-:W-:Y:S04]  /*6edc0*/  STL.64 [R1+0x9fd8], R26 ;  /* 0x009fd81a01007387 */ /* 0x008fe80000100a00 */
[----:B--2---:R0:W-:Y:S04]  /*6edd0*/  STL.64 [R1+0x9fd0], R24 ;  /* 0x009fd01801007387 */ /* 0x0041e80000100a00 */
[----:B0-----:R-:W2:Y:S04]  /*6ede0*/  LDL.LU.64 R24, [R1+0x1540] ;  /* 0x0015400001187983 */ /* 0x001ea80000300a00 */
[----:B------:R-:W3:Y:S01]  /*6edf0*/  LDL.LU.64 R26, [R1+0x1548] ;  /* 0x00154800011a7983 */ /* 0x000ee20000300a00 */
[----:B-----5:R-:W-:-:S02]  /*6ee00*/  IMAD R16, R16, 0x100, R20 ;  /* 0x0000010010107824 */ /* 0x020fc400078e0214 */
[----:B------:R-:W-:Y:S02]  /*6ee10*/  IMAD R17, R17, 0x100, R21 ;  /* 0x0000010011117824 */ /* 0x000fe400078e0215 */
[----:B------:R-:W-:Y:S02]  /*6ee20*/  IMAD R18, R18, 0x100, R22 ;  /* 0x0000010012127824 */ /* 0x000fe400078e0216 */
[----:B------:R-:W-:Y:S01]  /*6ee30*/  IMAD R19, R19, 0x100, R23 ;  /* 0x0000010013137824 */ /* 0x000fe200078e0217 */
[----:B---3--:R-:W-:Y:S04]  /*6ee40*/  STL.64 [R1+0x9fe8], R26 ;  /* 0x009fe81a01007387 */ /* 0x008fe80000100a00 */
[----:B--2---:R0:W-:Y:S04]  /*6ee50*/  STL.64 [R1+0x9fe0], R24 ;  /* 0x009fe01801007387 */ /* 0x0041e80000100a00 */
[----:B0-----:R-:W2:Y:S04]  /*6ee60*/  LDL.LU.64 R24, [R1+0x18f0] ;  /* 0x0018f00001187983 */ /* 0x001ea80000300a00 */
[----:B------:R-:W2:Y:S04]  /*6ee70*/  LDL.LU.64 R26, [R1+0x18f8] ;  /* 0x0018f800011a7983 */ /* 0x000ea80000300a00 */
[----:B------:R-:W3:Y:S04]  /*6ee80*/  LDL.LU.64 R20, [R1+0x1510] ;  /* 0x0015100001147983 */ /* 0x000ee80000300a00 */
[----:B------:R-:W4:Y:S01]  /*6ee90*/  LDL.LU.64 R22, [R1+0x1518] ;  /* 0x0015180001167983 */ /* 0x000f220000300a00 */
[----:B--2---:R-:W-:Y:S03]  /*6eea0*/  HMMA.16816.F32 R24, R4, R2, R24 ;  /* 0x000000020418723c */ /* 0x004fe60000001818 */
[----:B----4-:R-:W-:Y:S04]  /*6eeb0*/  STL.64 [R1+0x9fb0], R22 ;  /* 0x009fb01601007387 */ /* 0x010fe80000100a00 */
[----:B---3--:R0:W-:Y:S04]  /*6eec0*/  STL.64 [R1+0x9fa8], R20 ;  /* 0x009fa81401007387 */ /* 0x0081e80000100a00 */
[----:B0-----:R-:W2:Y:S04]  /*6eed0*/  LDL.LU.64 R20, [R1+0x1520] ;  /* 0x0015200001147983 */ /* 0x001ea80000300a00 */
[----:B------:R-:W2:Y:S04]  /*6eee0*/  LDL.LU.64 R22, [R1+0x1528] ;  /* 0x0015280001167983 */ /* 0x000ea80000300a00 */
[----:B------:R-:W3:Y:S04]  /*6eef0*/  LDL.LU.64 R12, [R1+0x14e0] ;  /* 0x0014e000010c7983 */ /* 0x000ee80000300a00 */
[----:B------:R-:W3:Y:S04]  /*6ef00*/  LDL.LU.64 R14, [R1+0x14e8] ;  /* 0x0014e800010e7983 */ /* 0x000ee80000300a00 */
[----:B------:R-:W-:Y:S04]  /*6ef10*/  STL [R1+0x9f1c], R8 ;  /* 0x009f1c0801007387 */ /* 0x000fe80000100800 */
[----:B------:R0:W-:Y:S04]  /*6ef20*/  STL [R1+0x9f18], R9 ;  /* 0x009f180901007387 */ /* 0x0001e80000100800 */
[----:B0-----:R-:W4:Y:S04]  /*6ef30*/  LDL.LU.64 R8, [R1+0x14f0] ;  /* 0x0014f00001087983 */ /* 0x001f280000300a00 */
[----:B------:R-:W4:Y:S04]  /*6ef40*/  LDL.LU.64 R10, [R1+0x14f8] ;  /* 0x0014f800010a7983 */ /* 0x000f280000300a00 */
[----:B------:R-:W-:Y:S04]  /*6ef50*/  STL.64 [R1+0x520], R24 ;  /* 0x0005201801007387 */ /* 0x000fe80000100a00 */
[----:B------:R0:W-:Y:S04]  /*6ef60*/  STL.64 [R1+0x528], R26 ;  /* 0x0005281a01007387 */ /* 0x0001e80000100a00 */
[----:B0-----:R-:W5:Y:S04]  /*6ef70*/  LDL.LU.64 R26, [R1+0x9fe8] ;  /* 0x009fe800011a7983 */ /* 0x001f680000300a00 */
[----:B------:R-:W5:Y:S04]  /*6ef80*/  LDL.LU.64 R24, [R1+0x9fe0] ;  /* 0x009fe00001187983 */ /* 0x000f680000300a00 */
[----:B------:R0:W-:Y:S04]  /*6ef90*/  STL [R1+0x9f3c], R2 ;  /* 0x009f3c0201007387 */ /* 0x0001e80000100800 */
[----:B------:R1:W-:Y:S04]  /*6efa0*/  STL [R1+0x9f38], R3 ;  /* 0x009f380301007387 */ /* 0x0003e80000100800 */
[----:B0-----:R-:W5:Y:S01]  /*6efb0*/  LDL R2, [R1+0x28] ;  /* 0x0000280001027983 */ /* 0x001f620000100800 */
[----:B-1----:R-:W-:Y:S01]  /*6efc0*/  IMAD.MOV.U32 R3, RZ, RZ, R0 ;  /* 0x000000ffff037224 */ /* 0x002fe200078e0000 */
[----:B------:R-:W-:-:S06]  /*6efd0*/  F2FP.F16.E5M2.UNPACK_B R16, R16 ;  /* 0x00000010ff10723e */ /* 0x000fcc00020004ff */
[----:B-----5:R-:W-:Y:S01]  /*6efe0*/  HMMA.16816.F32 R4, R4, R2, R24 ;  /* 0x000000020404723c */ /* 0x020fe20000001818 */
[----:B------:R-:W5:Y:S04]  /*6eff0*/  LDL.LU.64 R26, [R1+0x9fd8] ;  /* 0x009fd800011a7983 */ /* 0x000f680000300a00 */
[----:B------:R-:W5:Y:S01]  /*6f000*/  LDL.LU.64 R24, [R1+0x9fd0] ;  /* 0x009fd00001187983 */ /* 0x000f620000300a00 */
[----:B------:R-:W-:Y:S02]  /*6f010*/  F2FP.F16.E5M2.UNPACK_B R17, R17 ;  /* 0x00000011ff11723e */ /* 0x000fe400020004ff */
[----:B------:R-:W-:Y:S02]  /*6f020*/  F2FP.F16.E5M2.UNPACK_B R18, R18 ;  /* 0x00000012ff12723e */ /* 0x000fe400020004ff */
[----:B------:R-:W-:-:S13]  /*6f030*/  F2FP.F16.E5M2.UNPACK_B R19, R19 ;  /* 0x00000013ff13723e */ /* 0x000fda00020004ff */
[----:B------:R0:W-:Y:S04]  /*6f040*/  STL.64 [R1+0x3d0], R4 ;  /* 0x0003d00401007387 */ /* 0x0001e80000100a00 */
[----:B------:R1:W-:Y:S04]  /*6f050*/  STL.64 [R1+0x3d8], R6 ;  /* 0x0003d80601007387 */ /* 0x0003e80000100a00 */
[----:B0-----:R-:W3:Y:S04]  /*6f060*/  LDL.LU.64 R4, [R1+0x1500] ;  /* 0x0015000001047983 */ /* 0x001ee80000300a00 */
[----:B-1----:R-:W3:Y:S01]  /*6f070*/  LDL.LU.64 R6, [R1+0x1508] ;  /* 0x0015080001067983 */ /* 0x002ee20000300a00 */
[----:B-----5:R-:W-:-:S15]  /*6f080*/  HMMA.16816.F32 R24, R16, R28, R24 ;  /* 0x0000001c1018723c */ /* 0x020fde0000001818 */
[----:B------:R-:W-:-:S08]  /*6f090*/  NOP ;  /* 0x0000000000007918 */ /* 0x000fd00000000000 */
[----:B------:R-:W-:Y:S04]  /*6f0a0*/  STL.64 [R1+0x3c0], R24 ;  /* 0x0003c01801007387 */ /* 0x000fe80000100a00 */
[----:B------:R0:W-:Y:S04]  /*6f0b0*/  STL.64 [R1+0x3c8], R26 ;  /* 0x0003c81a01007387 */ /* 0x0001e80000100a00 */
[----:B0-----:R-:W5:Y:S04]  /*6f0c0*/  LDL.LU.64 R26, [R1+0x9fc8] ;  /* 0x009fc800011a7983 */ /* 0x001f680000300a00 */
[----:B------:R-:W2:Y:S01]  /*6f0d0*/  LDL.LU.64 R24, [R1+0x9fc0] ;  /* 0x009fc00001187983 */ /* 0x000ea20000300a00 */
[----:B------:R-:W-:-:S02]  /*6f0e0*/  IMAD.MOV.U32 R2, RZ, RZ, R28 ;  /* 0x000000ffff027224 */ /* 0x000fc400078e001c */
[----:B------:R-:W-:Y:S02]  /*6f0f0*/  IMAD.MOV.U32 R3, RZ, RZ, R29 ;  /* 0x000000ffff037224 */ /* 0x000fe400078e001d */
[----:B------:R-:W3:Y:S01]  /*6f100*/  LDL.LU.64 R28, [R1+0x9fb8] ;  /* 0x009fb800011c7983 */ /* 0x000ee20000300a00 */
[----:B--2---:R-:W-:-:S15]  /*6f110*/  HMMA.16816.F32 R20, R16, R24, R20 ;  /* 0x000000181014723c */ /* 0x004fde0000001814 */
[----:B------:R-:W-:-:S08]  /*6f120*/  NOP ;  /* 0x0000000000007918 */ /* 0x000fd00000000000 */
[----:B------:R-:W-:Y:S04]  /*6f130*/  STL.64 [R1+0x3b0], R20 ;  /* 0x0003b01401007387 */ /* 0x000fe80000100a00 */
[----:B------:R0:W-:Y:S04]  /*6f140*/  STL.64 [R1+0x3b8], R22 ;  /* 0x0003b81601007387 */ /* 0x0001e80000100a00 */
[----:B0-----:R-:W5:Y:S04]  /*6f150*/  LDL.LU.64 R22, [R1+0x9fb0] ;  /* 0x009fb00001167983 */ /* 0x001f680000300a00 */
[----:B------:R-:W5:Y:S01]  /*6f160*/  LDL.LU.64 R20, [R1+0x9fa8] ;  /* 0x009fa80001147983 */ /* 0x000f620000300a00 */
[----:B------:R-:W-:-:S05]  /*6f170*/  IMAD.MOV.U32 R0, RZ, RZ, R25 ;  /* 0x000000ffff007224 */ /* 0x000fca00078e0019 */
[----:B------:R-:W-:Y:S01]  /*6f180*/  STL [R1+0x9f40], R0 ;  /* 0x009f400001007387 */ /* 0x000fe20000100800 */
[----:B-----5:R-:W-:Y:S03]  /*6f190*/  HMMA.16816.F32 R24, R16, R26, R20 ;  /* 0x0000001a1018723c */ /* 0x020fe60000001814 */
[----:B------:R-:W4:Y:S04]  /*6f1a0*/  LDL.LU.64 R22, [R1+0x9fa0] ;  /* 0x009fa00001167983 */ /* 0x000f280000300a00 */
[----:B------:R-:W3:-:S15]  /*6f1b0*/  LDL.LU.64 R20, [R1+0x9f98] ;  /* 0x009f980001147983 */ /* 0x000ede0000300a00 */
[----:B------:R-:W-:-:S01]  /*6f1c0*/  NOP ;  /* 0x0000000000007918 */ /* 0x000fc20000000000 */
[----:B------:R-:W-:Y:S04]  /*6f1d0*/  STL.64 [R1+0x3a0], R24 ;  /* 0x0003a01801007387 */ /* 0x000fe80000100a00 */
[----:B------:R0:W-:Y:S04]  /*6f1e0*/  STL.64 [R1+0x3a8], R26 ;  /* 0x0003a81a01007387 */ /* 0x0001e80000100a00 */
[----:B0-----:R-:W2:Y:S04]  /*6f1f0*/  LDL.LU.64 R26, [R1+0x9f90] ;  /* 0x009f9000011a7983 */ /* 0x001ea80000300a00 */
[----:B------:R-:W5:Y:S01]  /*6f200*/  LDL.LU.64 R24, [R1+0x9f88] ;  /* 0x009f880001187983 */ /* 0x000f620000300a00 */
[C---:B----4-:R-:W-:Y:S06]  /*6f210*/  HMMA.16816.F32 R8, R16.reuse, R22, R8 ;  /* 0x000000161008723c */ /* 0x050fec0000001808 */
[----:B---3--:R-:W-:Y:S06]  /*6f220*/  HMMA.16816.F32 R4, R16, R20, R4 ;  /* 0x000000141004723c */ /* 0x008fec0000001804 */
[----:B------:R-:W-:-:S15]  /*6f230*/  IMAD.MOV.U32 R0, RZ, RZ, R21 ;  /* 0x000000ffff007224 */ /* 0x000fde00078e0015 */
[----:B------:R-:W-:-:S02]  /*6f240*/  NOP ;  /* 0x0000000000007918 */ /* 0x000fc40000000000 */
[----:B------:R-:W-:Y:S04]  /*6f250*/  STL.64 [R1+0x390], R4 ;  /* 0x0003900401007387 */ /* 0x000fe80000100a00 */
[----:B------:R0:W-:Y:S04]  /*6f260*/  STL.64 [R1+0x398], R6 ;  /* 0x0003980601007387 */ /* 0x0001e80000100a00 */
[----:B------:R-:W3:Y:S04]  /*6f270*/  LDL.LU.64 R20, [R1+0x14c0] ;  /* 0x0014c00001147983 */ /* 0x000ee80000300a00 */
[----:B------:R-:W-:Y:S04]  /*6f280*/  STL.64 [R1+0x380], R8 ;  /* 0x0003800801007387 */ /* 0x000fe80000100a00 */
[----:B------:R-:W-:Y:S04]  /*6f290*/  STL.64 [R1+0x388], R10 ;  /* 0x0003880a01007387 */ /* 0x000fe80000100a00 */
[----:B------:R-:W4:Y:S01]  /*6f2a0*/  LDL.LU.64 R22, [R1+0x14c8] ;  /* 0x0014c80001167983 */ /* 0x000f220000300a00 */
[----:B0-----:R-:W-:-:S15]  /*6f2b0*/  HMMA.16816.F32 R4, R16, R28, R12 ;  /* 0x0000001c1004723c */ /* 0x001fde000000180c */
[----:B------:R-:W-:-:S08]  /*6f2c0*/  NOP ;  /* 0x0000000000007918 */ /* 0x000fd00000000000 */
[----:B------:R-:W-:Y:S04]  /*6f2d0*/  STL.64 [R1+0x370], R4 ;  /* 0x0003700401007387 */ /* 0x000fe80000100a00 */
[----:B------:R-:W-:Y:S04]  /*6f2e0*/  STL.64 [R1+0x378], R6 ;  /* 0x0003780601007387 */ /* 0x000fe80000100a00 */
[----:B----4-:R-:W-:Y:S04]  /*6f2f0*/  STL.64 [R1+0x9f80], R22 ;  /* 0x009f801601007387 */ /* 0x010fe80000100a00 */
[----:B---3--:R0:W-:Y:S04]  /*6f300*/  STL.64 [R1+0x9f78], R20 ;  /* 0x009f781401007387 */ /* 0x0081e80000100a00 */
[----:B0-----:R-:W2:Y:S04]  /*6f310*/  LDL.LU.64 R20, [R1+0x14d0] ;  /* 0x0014d00001147983 */ /* 0x001ea80000300a00 */
[----:B------:R-:W2:Y:S04]  /*6f320*/  LDL.LU.64 R22, [R1+0x14d8] ;  /* 0x0014d80001167983 */ /* 0x000ea80000300a00 */
[----:B------:R-:W3:Y:S04]  /*6f330*/  LDL.LU.64 R12, [R1+0x14a0] ;  /* 0x0014a000010c7983 */ /* 0x000ee80000300a00 */
[----:B------:R-:W4:Y:S01]  /*6f340*/  LDL.LU.64 R14, [R1+0x14a8] ;  /* 0x0014a800010e7983 */ /* 0x000f220000300a00 */
[C---:B--2---:R-:W-:Y:S03]  /*6f350*/  HMMA.16816.F32 R20, R16.reuse, R26, R20 ;  /* 0x0000001a1014723c */ /* 0x044fe60000001814 */
[----:B----4-:R-:W-:Y:S04]  /*6f360*/  STL.64 [R1+0x9f60], R14 ;  /* 0x009f600e01007387 */ /* 0x010fe80000100a00 */
[----:B---3--:R0:W-:Y:S04]  /*6f370*/  STL.64 [R1+0x9f58], R12 ;  /* 0x009f580c01007387 */ /* 0x0081e80000100a00 */
[----:B0-----:R-:W2:Y:S04]  /*6f380*/  LDL.LU.64 R12, [R1+0x14b0] ;  /* 0x0014b000010c7983 */ /* 0x001ea80000300a00 */
[----:B------:R-:W2:Y:S04]  /*6f390*/  LDL.LU.64 R14, [R1+0x14b8] ;  /* 0x0014b800010e7983 */ /* 0x000ea80000300a00 */
[----:B------:R-:W3:Y:S04]  /*6f3a0*/  LDL.LU R10, [R1+0x1704] ;  /* 0x00170400010a7983 */ /* 0x000ee80000300800 */
[----:B------:R-:W3:Y:S04]  /*6f3b0*/  LDL.LU R4, [R1+0x9ac] ;  /* 0x0009ac0001047983 */ /* 0x000ee80000300800 */
[----:B------:R-:W4:Y:S04]  /*6f3c0*/  LDL.LU R11, [R1+0x170c] ;  /* 0x00170c00010b7983 */ /* 0x000f280000300800 */
[----:B------:R-:W4:Y:S04]  /*6f3d0*/  LDL.LU R5, [R1+0x1708] ;  /* 0x0017080001057983 */ /* 0x000f280000300800 */
[----:B------:R-:W4:Y:S04]  /*6f3e0*/  LDL.LU R8, [R1+0x1938] ;  /* 0x0019380001087983 */ /* 0x000f280000300800 */
[----:B------:R-:W4:Y:S04]  /*6f3f0*/  LDL.LU R6, [R1+0x1934] ;  /* 0x0019340001067983 */ /* 0x000f280000300800 */
[----:B------:R-:W4:Y:S04]  /*6f400*/  LDL.LU R9, [R1+0x1940] ;  /* 0x0019400001097983 */ /* 0x000f280000300800 */
[----:B------:R-:W4:Y:S04]  /*6f410*/  LDL.LU R7, [R1+0x193c] ;  /* 0x00193c0001077983 */ /* 0x000f280000300800 */
[----:B------:R-:W-:Y:S04]  /*6f420*/  STL.64 [R1+0x9ed8], R28 ;  /* 0x009ed81c01007387 */ /* 0x000fe80000100a00 */
[----:B------:R-:W-:Y:S04]  /*6f430*/  STL.64 [R1+0x360], R20 ;  /* 0x0003601401007387 */ /* 0x000fe80000100a00 */
[----:B------:R0:W-:Y:S04]  /*6f440*/  STL.64 [R1+0x368], R22 ;  /* 0x0003681601007387 */ /* 0x0001e80000100a00 */
[----:B0-----:R-:W5:Y:S04]  /*6f450*/  LDL.LU.64 R22, [R1+0x9f80] ;  /* 0x009f800001167983 */ /* 0x001f680000300a00 */
[----:B------:R-:W5:Y:S02]  /*6f460*/  LDL.LU.64 R20, [R1+0x9f78] ;  /* 0x009f780001147983 */ /* 0x000f640000300a00 */
[----:B-----5:R-:W-:-:S15]  /*6f470*/  HMMA.16816.F32 R20, R16, R24, R20 ;  /* 0x000000181014723c */ /* 0x020fde0000001814 */
[----:B------:R-:W-:-:S08]  /*6f480*/  NOP ;  /* 0x0000000000007918 */ /* 0x000fd00000000000 */
[----:B------:R-:W-:Y:S04]  /*6f490*/  STL.64 [R1+0x350], R20 ;  /* 0x0003501401007387 */ /* 0x000fe80000100a00 */
[----:B------:R0:W-:Y:S04]  /*6f4a0*/  STL.64 [R1+0x358], R22 ;  /* 0x0003581601007387 */ /* 0x0001e80000100a00 */
[----:B0-----:R-:W2:Y:S04]  /*6f4b0*/  LDL.LU.64 R22, [R1+0x9f70] ;  /* 0x009f700001167983 */ /* 0x001ea80000300a00 */
[----:B------:R-:W5:Y:S04]  /*6f4c0*/  LDL.LU.64 R20, [R1+0x9f68] ;  /* 0x009f680001147983 */ /* 0x000f680000300a00 */
[----:B------:R-:W-:Y:S04]  /*6f4d0*/  STL.64 [R1+0x9ee8], R26 ;  /* 0x009ee81a01007387 */ /* 0x000fe80000100a00 */
[----:B------:R0:W-:Y:S04]  /*6f4e0*/  STL.64 [R1+0x9ee0], R24 ;  /* 0x009ee01801007387 */ /* 0x0001e80000100a00 */
[----:B0-----:R-:W3:Y:S04]  /*6f4f0*/  LDL.LU.64 R24, [R1+0x1480] ;  /* 0x0014800001187983 */ /* 0x001ee80000300a00 */
[----:B------:R-:W3:Y:S01]  /*6f500*/  LDL.LU.64 R26, [R1+0x1488] ;  /* 0x00148800011a7983 */ /* 0x000ee20000300a00 */
[----:B--2---:R-:W-:-:S15]  /*6f510*/  HMMA.16816.F32 R12, R16, R22, R12 ;  /* 0x00000016100c723c */ /* 0x004fde000000180c */
[----:B------:R-:W-:-:S08]  /*6f520*/  NOP ;  /* 0x0000000000007918 */ /* 0x000fd00000000000 */
        /* <DEDUP_REMOVED lines=9> */
[----:B------:R-:W3:Y:S04]  /*6f5c0*/  LDL.LU.64 R12, [R1+0x9f48] ;  /* 0x009f4800010c7983 */ /* 0x000ee80000300a00 */
[----:B------:R-:W-:Y:S04]  /*6f5d0*/  STL.64 [R1+0x9ec0], R22 ;  /* 0x009ec01601007387 */ /* 0x000fe80000100a00 */
[----:B------:R0:W-:Y:S04]  /*6f5e0*/  STL.64 [R1+0x9eb8], R20 ;  /* 0x009eb81401007387 */ /* 0x0001e80000100a00 */
[----:B0-----:R-:W2:Y:S04]  /*6f5f0*/  LDL.LU.64 R20, [R1+0x1490] ;  /* 0x0014900001147983 */ /* 0x001ea80000300a00 */
[----:B------:R-:W2:Y:S01]  /*6f600*/  LDL.LU.64 R22, [R1+0x1498] ;  /* 0x0014980001167983 */ /* 0x000ea20000300a00 */
[C---:B---3--:R-:W-:Y:S06]  /*6f610*/  HMMA.16816.F32 R24, R16.reuse, R12, R24 ;  /* 0x0000000c1018723c */ /* 0x048fec0000001818 */
[----:B--2---:R-:W-:-:S15]  /*6f620*/  HMMA.16816.F32 R20, R16, R14, R20 ;  /* 0x0000000e1014723c */ /* 0x004fde0000001814 */
[----:B------:R-:W-:-:S08]  /*6f630*/  NOP ;  /* 0x0000000000007918 */ /* 0x000fd00000000000 */
[----:B------:R0:W-:Y:S04]  /*6f640*/  STL.64 [R1+0x320], R20 ;  /* 0x0003201401007387 */ /* 0x0001e80000100a00 */
[----:B------:R1:W-:Y:S04]  /*6f650*/  STL.64 [R1+0x328], R22 ;  /* 0x0003281601007387 */ /* 0x0003e80000100a00 */
[----:B0-----:R-:W2:Y:S01]  /*6f660*/  LDL R20, [R1+0x8] ;  /* 0x0000080001147983 */ /* 0x001ea20000100800 */
[----:B------:R-:W-:-:S03]  /*6f670*/  IMAD.MOV.U32 R21, RZ, RZ, R0 ;  /* 0x000000ffff157224 */ /* 0x000fc600078e0000 */
[----:B------:R-:W-:Y:S04]  /*6f680*/  STL.64 [R1+0x310], R24 ;  /* 0x0003101801007387 */ /* 0x000fe80000100a00 */
[----:B------:R-:W-:Y:S04]  /*6f690*/  STL.64 [R1+0x318], R26 ;  /* 0x0003181a01007387 */ /* 0x000fe80000100a00 */
[----:B------:R-:W3:Y:S04]  /*6f6a0*/  LDL.LU R0, [R1+0x9f40] ;  /* 0x009f400001007983 */ /* 0x000ee80000300800 */
[----:B-1----:R-:W5:Y:S04]  /*6f6b0*/  LDL.64 R22, [R1] ;  /* 0x0000000001167983 */ /* 0x002f680000100a00 */
[----:B------:R-:W3:Y:S04]  /*6f6c0*/  LDL.64 R28, [R1+0x10] ;  /* 0x00001000011c7983 */ /* 0x000ee80000100a00 */
[----:B-----5:R0:W-:Y:S02]  /*6f6d0*/  STL.64 [R1+0x9ef8], R22 ;  /* 0x009ef81601007387 */ /* 0x0201e40000100a00 */
[----:B0-----:R-:W-:-:S02]  /*6f6e0*/  IMAD.MOV.U32 R22, RZ, RZ, R2 ;  /* 0x000000ffff167224 */ /* 0x001fc400078e0002 */
[----:B------:R-:W5:Y:S01]  /*6f6f0*/  LDL.LU R2, [R1+0x9f3c] ;  /* 0x009f3c0001027983 */ /* 0x000f620000300800 */
[----:B------:R-:W-:-:S03]  /*6f700*/  IMAD.MOV.U32 R23, RZ, RZ, R3 ;  /* 0x000000ffff177224 */ /* 0x000fc600078e0003 */
[----:B------:R-:W5:Y:S04]  /*6f710*/  LDL.LU R3, [R1+0x9f38] ;  /* 0x009f380001037983 */ /* 0x000f680000300800 */
[----:B------:R-:W2:Y:S04]  /*6f720*/  LDL.LU.64 R24, [R1+0x18d0] ;  /* 0x0018d00001187983 */ /* 0x000ea80000300a00 */
[----:B------:R-:W3:Y:S01]  /*6f730*/  LDL.LU.64 R26, [R1+0x18d8] ;  /* 0x0018d800011a7983 */ /* 0x000ee20000300a00 */
[----:B------:R-:W-:Y:S02]  /*6f740*/  IMAD R4, R4, 0x100, R10 ;  /* 0x0000010004047824 */ /* 0x000fe400078e020a */
[----:B----4-:R-:W-:Y:S01]  /*6f750*/  IMAD R5, R5, 0x100, R11 ;  /* 0x0000010005057824 */ /* 0x010fe200078e020b */
[----:B---3--:R-:W-:Y:S04]  /*6f760*/  STL.64 [R1+0x9f28], R26 ;  /* 0x009f281a01007387 */ /* 0x008fe80000100a00 */
[----:B--2---:R0:W-:Y:S04]  /*6f770*/  STL.64 [R1+0x9f20], R24 ;  /* 0x009f201801007387 */ /* 0x0041e80000100a00 */
[----:B0-----:R-:W2:Y:S04]  /*6f780*/  LDL.LU.64 R24, [R1+0x1470] ;  /* 0x0014700001187983 */ /* 0x001ea80000300a00 */
[----:B------:R-:W2:Y:S04]  /*6f790*/  LDL.LU.64 R26, [R1+0x1478] ;  /* 0x00147800011a7983 */ /* 0x000ea80000300a00 */
[----:B------:R0:W-:Y:S04]  /*6f7a0*/  STL.64 [R1+0x9ef0], R20 ;  /* 0x009ef01401007387 */ /* 0x0001e80000100a00 */
[----:B0-----:R-:W3:Y:S04]  /*6f7b0*/  LDL.64 R20, [R1+0x28] ;  /* 0x0000280001147983 */ /* 0x001ee80000100a00 */
[----:B------:R-:W-:Y:S04]  /*6f7c0*/  STL.64 [R1+0x9ea0], R14 ;  /* 0x009ea00e01007387 */ /* 0x000fe80000100a00 */
[----:B------:R0:W-:Y:S04]  /*6f7d0*/  STL.64 [R1+0x9e98], R12 ;  /* 0x009e980c01007387 */ /* 0x0001e80000100a00 */
[----:B0-----:R-:W4:Y:S04]  /*6f7e0*/  LDL.LU.64 R12, [R1+0x18e0] ;  /* 0x0018e000010c7983 */ /* 0x001f280000300a00 */
[----:B------:R-:W4:Y:S04]  /*6f7f0*/  LDL.LU.64 R14, [R1+0x18e8] ;  /* 0x0018e800010e7983 */ /* 0x000f280000300a00 */
[----:B------:R-:W2:Y:S04]  /*6f800*/  LDL.LU R10, [R1+0x9f34] ;  /* 0x009f3400010a7983 */ /* 0x000ea80000300800 */
[----:B------:R-:W2:Y:S01]  /*6f810*/  LDL.LU R11, [R1+0x9f30] ;  /* 0x009f3000010b7983 */ /* 0x000ea20000300800 */
[----:B------:R-:W-:-:S02]  /*6f820*/  IMAD R6, R6, 0x100, R8 ;  /* 0x0000010006067824 */ /* 0x000fc400078e0208 */
[----:B------:R-:W-:Y:S01]  /*6f830*/  IMAD R7, R7, 0x100, R9 ;  /* 0x0000010007077824 */ /* 0x000fe200078e0209 */
[----:B--2---:R-:W-:-:S15]  /*6f840*/  HMMA.16816.F32 R24, R16, R10, R24 ;  /* 0x0000000a1018723c */ /* 0x004fde0000001818 */
[----:B------:R-:W-:-:S08]  /*6f850*/  NOP ;  /* 0x0000000000007918 */ /* 0x000fd00000000000 */
[----:B------:R-:W-:Y:S04]  /*6f860*/  STL.64 [R1+0x300], R24 ;  /* 0x0003001801007387 */ /* 0x000fe80000100a00 */
[----:B------:R0:W-:Y:S04]  /*6f870*/  STL.64 [R1+0x308], R26 ;  /* 0x0003081a01007387 */ /* 0x0001e80000100a00 */
[----:B0-----:R-:W5:Y:S04]  /*6f880*/  LDL.LU.64 R26, [R1+0x9f28] ;  /* 0x009f2800011a7983 */ /* 0x001f680000300a00 */
[----:B------:R-:W5:Y:S04]  /*6f890*/  LDL.LU.64 R24, [R1+0x9f20] ;  /* 0x009f200001187983 */ /* 0x000f680000300a00 */
[----:B------:R-:W4:Y:S04]  /*6f8a0*/  LDL.LU R8, [R1+0x9f1c] ;  /* 0x009f1c0001087983 */ /* 0x000f280000300800 */
[----:B------:R-:W4:Y:S02]  /*6f8b0*/  LDL.LU R9, [R1+0x9f18] ;  /* 0x009f180001097983 */ /* 0x000f240000300800 */
[----:B----4-:R-:W-:Y:S06]  /*6f8c0*/  HMMA.16816.F32 R12, R16, R8, R12 ;  /* 0x00000008100c723c */ /* 0x010fec000000180c */
[----:B------:R-:W-:Y:S04]  /*6f8d0*/  STL [R1+0x9e70], R8 ;  /* 0x009e700801007387 */ /* 0x000fe80000100800 */
[----:B------:R0:W-:-:S13]  /*6f8e0*/  STL [R1+0x9e6c], R9 ;  /* 0x009e6c0901007387 */ /* 0x0001da0000100800 */
[----:B------:R-:W-:Y:S04]  /*6f8f0*/  STL.64 [R1+0x510], R12 ;  /* 0x0005100c01007387 */ /* 0x000fe80000100a00 */
[----:B------:R-:W-:Y:S04]  /*6f900*/  STL.64 [R1+0x518], R14 ;  /* 0x0005180e01007387 */ /* 0x000fe80000100a00 */
[----:B------:R1:W-:Y:S04]  /*6f910*/  STL.64 [R1+0x9f10], R10 ;  /* 0x009f100a01007387 */ /* 0x0003e80000100a00 */
[----:B0-----:R-:W3:Y:S04]  /*6f920*/  LDL.LU.64 R8, [R1+0x1460] ;  /* 0x0014600001087983 */ /* 0x001ee80000300a00 */
[----:B-1----:R-:W3:Y:S01]  /*6f930*/  LDL.LU.64 R10, [R1+0x1468] ;  /* 0x00146800010a7983 */ /* 0x002ee20000300a00 */
[----:B-----5:R-:W-:Y:S03]  /*6f940*/  HMMA.16816.F32 R12, R16, R2, R24 ;  /* 0x00000002100c723c */ /* 0x020fe60000001818 */
[----:B------:R-:W2:Y:S04]  /*6f950*/  LDL.LU.64 R24, [R1+0x1430] ;  /* 0x0014300001187983 */ /* 0x000ea80000300a00 */
[----:B------:R-:W4:-:S15]  /*6f960*/  LDL.LU.64 R26, [R1+0x1438] ;  /* 0x00143800011a7983 */ /* 0x000f1e0000300a00 */
[----:B------:R-:W-:-:S01]  /*6f970*/  NOP ;  /* 0x0000000000007918 */ /* 0x000fc20000000000 */
[----:B------:R-:W-:Y:S04]  /*6f980*/  STL.64 [R1+0x500], R12 ;  /* 0x0005000c01007387 */ /* 0x000fe80000100a00 */
[----:B------:R-:W-:Y:S01]  /*6f990*/  STL.64 [R1+0x508], R14 ;  /* 0x0005080e01007387 */ /* 0x000fe20000100a00 */
[----:B---3--:R-:W-:Y:S03]  /*6f9a0*/  HMMA.16816.F32 R16, R16, R20, R8 ;  /* 0x000000141010723c */ /* 0x008fe60000001808 */
[----:B----4-:R-:W-:Y:S04]  /*6f9b0*/  STL.64 [R1+0x9f08], R26 ;  /* 0x009f081a01007387 */ /* 0x010fe80000100a00 */
[----:B--2---:R0:W-:Y:S04]  /*6f9c0*/  STL.64 [R1+0x9f00], R24 ;  /* 0x009f001801007387 */ /* 0x0041e80000100a00 */
[----:B0-----:R-:W2:Y:S04]  /*6f9d0*/  LDL.LU.64 R24, [R1+0x1450] ;  /* 0x0014500001187983 */ /* 0x001ea80000300a00 */
[----:B------:R-:W2:Y:S04]  /*6f9e0*/  LDL.LU.64 R26, [R1+0x1458] ;  /* 0x00145800011a7983 */ /* 0x000ea80000300a00 */
[----:B------:R-:W3:Y:S04]  /*6f9f0*/  LDL.LU.64 R12, [R1+0x1410] ;  /* 0x00141000010c7983 */ /* 0x000ee80000300a00 */
[----:B------:R-:W3:Y:S04]  /*6fa00*/  LDL.LU.64 R14, [R1+0x1418] ;  /* 0x00141800010e7983 */ /* 0x000ee80000300a00 */
[----:B------:R0:W-:Y:S04]  /*6fa10*/  STL [R1+0x9e74], R2 ;  /* 0x009e740201007387 */ /* 0x0001e80000100800 */
[----:B------:R-:W-:Y:S04]  /*6fa20*/  STL [R1+0x9e68], R3 ;  /* 0x009e680301007387 */ /* 0x000fe80000100800 */
[----:B0-----:R-:W4:Y:S04]  /*6fa30*/  LDL R2, [R1+0x18] ;  /* 0x0000180001027983 */ /* 0x001f280000100800 */
[----:B------:R-:W5:Y:S04]  /*6fa40*/  LDL.LU.64 R10, [R1+0x9f10] ;  /* 0x009f1000010a7983 */ /* 0x000f680000300a00 */
[----:B------:R0:W-:Y:S04]  /*6fa50*/  STL.64 [R1+0x2f0], R16 ;  /* 0x0002f01001007387 */ /* 0x0001e80000100a00 */
[----:B------:R1:W-:Y:S04]  /*6fa60*/  STL.64 [R1+0x2f8], R18 ;  /* 0x0002f81201007387 */ /* 0x0003e80000100a00 */
[----:B0-----:R-:W4:Y:S04]  /*6fa70*/  LDL.LU.64 R16, [R1+0x1440] ;  /* 0x0014400001107983 */ /* 0x001f280000300a00 */
[----:B-1----:R-:W4:Y:S01]  /*6fa80*/  LDL.LU.64 R18, [R1+0x1448] ;  /* 0x0014480001127983 */ /* 0x002f220000300a00 */
[----:B------:R-:W-:-:S02]  /*6fa90*/  F2FP.F16.E5M2.UNPACK_B R4, R4 ;  /* 0x00000004ff04723e */ /* 0x000fc400020004ff */
[----:B------:R-:W-:Y:S02]  /*6faa0*/  F2FP.F16.E5M2.UNPACK_B R5, R5 ;  /* 0x00000005ff05723e */ /* 0x000fe400020004ff */
[----:B------:R-:W-:Y:S02]  /*6fab0*/  F2FP.F16.E5M2.UNPACK_B R6, R6 ;  /* 0x00000006ff06723e */ /* 0x000fe400020004ff */
[----:B------:R-:W-:Y:S01]  /*6fac0*/  F2FP.F16.E5M2.UNPACK_B R7, R7 ;  /* 0x00000007ff07723e */ /* 0x000fe200020004ff */
[----:B------:R-:W-:Y:S02]  /*6fad0*/  IMAD.MOV.U32 R3, RZ, RZ, R0 ;  /* 0x000000ffff037224 */ /* 0x000fe400078e0000 */
[----:B------:R-:W-:-:S04]  /*6fae0*/  IMAD.MOV.U32 R9, RZ, RZ, R20 ;  /* 0x000000ffff097224 */ /* 0x000fc800078e0014 */
[----:B--2---:R-:W-:Y:S01]  /*6faf0*/  HMMA.16816.F32 R20, R4, R22, R24 ;  /* 0x000000160414723c */ /* 0x004fe20000001818 */
[----:B------:R-:W2:Y:S04]  /*6fb00*/  LDL.LU.64 R26, [R1+0x9f08] ;  /* 0x009f0800011a7983 */ /* 0x000ea80000300a00 */
[----:B------:R-:W2:-:S15]  /*6fb10*/  LDL.LU.64 R24, [R1+0x9f00] ;  /* 0x009f000001187983 */ /* 0x000e9e0000300a00 */
[----:B------:R-:W-:-:S03]  /*6fb20*/  NOP ;  /* 0x0000000000007918 */ /* 0x000fc60000000000 */
[----:B------:R-:W-:Y:S01]  /*6fb30*/  STL.64 [R1+0x2e0], R20 ;  /* 0x0002e01401007387 */ /* 0x000fe20000100a00 */
[----:B----4-:R-:W-:Y:S03]  /*6fb40*/  HMMA.16816.F32 R16, R4, R2, R16 ;  /* 0x000000020410723c */ /* 0x010fe60000001810 */
[----:B------:R0:W-:Y:S04]  /*6fb50*/  STL.64 [R1+0x2e8], R22 ;  /* 0x0002e81601007387 */ /* 0x0001e80000100a00 */
[----:B0-----:R-:W3:Y:S04]  /*6fb60*/  LDL.LU.64 R22, [R1+0x9ef8] ;  /* 0x009ef80001167983 */ /* 0x001ee80000300a00 */
[----:B------:R-:W4:-:S12]  /*6fb70*/  LDL.LU.64 R20, [R1+0x9ef0] ;  /* 0x009ef00001147983 */ /* 0x000f180000300a00 */
[----:B------:R0:W-:Y:S04]  /*6fb80*/  STL.64 [R1+0x2d0], R16 ;  /* 0x0002d01001007387 */ /* 0x0001e80000100a00 */
[----:B------:R1:W-:Y:S04]  /*6fb90*/  STL.64 [R1+0x2d8], R18 ;  /* 0x0002d81201007387 */ /* 0x0003e80000100a00 */
[----:B0-----:R-:W5:Y:S04]  /*6fba0*/  LDL.LU R16, [R1+0x1944] ;  /* 0x0019440001107983 */ /* 0x001f680000300800 */
[----:B------:R-:W5:Y:S04]  /*6fbb0*/  LDL.LU R17, [R1+0x194c] ;  /* 0x00194c0001117983 */ /* 0x000f680000300800 */
[----:B-1----:R-:W2:Y:S04]  /*6fbc0*/  LDL.LU R18, [R1+0x1954] ;  /* 0x0019540001127983 */ /* 0x002ea80000300800 */
[----:B------:R-:W2:Y:S04]  /*6fbd0*/  LDL.LU R19, [R1+0x195c] ;  /* 0x00195c0001137983 */ /* 0x000ea80000300800 */
[----:B--2---:R-:W-:Y:S04]  /*6fbe0*/  STL.64 [R1+0x9e80], R18 ;  /* 0x009e801201007387 */ /* 0x004fe80000100a00 */
[----:B-----5:R0:W-:Y:S04]  /*6fbf0*/  STL.64 [R1+0x9e78], R16 ;  /* 0x009e781001007387 */ /* 0x0201e80000100a00 */
[----:B0-----:R-:W4:Y:S04]  /*6fc00*/  LDL.LU.64 R16, [R1+0x1420] ;  /* 0x0014200001107983 */ /* 0x001f280000300a00 */
[----:B------:R-:W4:Y:S01]  /*6fc10*/  LDL.LU.64 R18, [R1+0x1428] ;  /* 0x0014280001127983 */ /* 0x000f220000300a00 */
[C---:B------:R-:W-:Y:S06]  /*6fc20*/  HMMA.16816.F32 R24, R4.reuse, R28, R24 ;  /* 0x0000001c0418723c */ /* 0x040fec0000001818 */
[----:B---3--:R-:W-:Y:S01]  /*6fc30*/  HMMA.16816.F32 R12, R4, R22, R12 ;  /* 0x00000016040c723c */ /* 0x008fe2000000180c */
[----:B------:R-:W-:-:S02]  /*6fc40*/  IMAD.MOV.U32 R3, RZ, RZ, R28 ;  /* 0x000000ffff037224 */ /* 0x000fc400078e001c */
[----:B------:R-:W-:-:S03]  /*6fc50*/  IMAD.MOV.U32 R0, RZ, RZ, R29 ;  /* 0x000000ffff007224 */ /* 0x000fc600078e001d */
[----:B------:R-:W-:-:S11]  /*6fc60*/  IMAD.MOV.U32 R2, RZ, RZ, R22 ;  /* 0x000000ffff027224 */ /* 0x000fd600078e0016 */
[----:B------:R-:W-:Y:S04]  /*6fc70*/  STL.64 [R1+0x2c0], R24 ;  /* 0x0002c01801007387 */ /* 0x000fe80000100a00 */
[----:B------:R0:W-:Y:S01]  /*6fc80*/  STL.64 [R1+0x2c8], R26 ;  /* 0x0002c81a01007387 */ /* 0x0001e20000100a00 */
[----:B------:R-:W-:-:S03]  /*6fc90*/  IMAD.MOV.U32 R8, RZ, RZ, R23 ;  /* 0x000000ffff087224 */ /* 0x000fc600078e0017 */
[----:B0-----:R-:W2:Y:S04]  /*6fca0*/  LDL.LU.64 R26, [R1+0x9ee8] ;  /* 0x009ee800011a7983 */ /* 0x001ea80000300a00 */
[----:B------:R-:W3:Y:S04]  /*6fcb0*/  LDL.LU.64 R24, [R1+0x9ee0] ;  /* 0x009ee00001187983 */ /* 0x000ee80000300a00 */
[----:B------:R-:W5:Y:S01]  /*6fcc0*/  LDL.LU.64 R28, [R1+0x9ed8] ;  /* 0x009ed800011c7983 */ /* 0x000f620000300a00 */
[----:B----4-:R-:W-:-:S15]  /*6fcd0*/  HMMA.16816.F32 R16, R4, R20, R16 ;  /* 0x000000140410723c */ /* 0x010fde0000001810 */
[----:B------:R-:W-:-:S08]  /*6fce0*/  NOP ;  /* 0x0000000000007918 */ /* 0x000fd00000000000 */
[----:B------:R0:W-:Y:S04]  /*6fcf0*/  STL.64 [R1+0x2b0], R16 ;  /* 0x0002b01001007387 */ /* 0x0001e80000100a00 */
[----:B------:R1:W-:Y:S04]  /*6fd00*/  STL.64 [R1+0x2b8], R18 ;  /* 0x0002b81201007387 */ /* 0x0003e80000100a00 */
[----:B------:R-:W-:Y:S04]  /*6fd10*/  STL.64 [R1+0x2a0], R12 ;  /* 0x0002a00c01007387 */ /* 0x000fe80000100a00 */
[----:B------:R-:W-:Y:S04]  /*6fd20*/  STL.64 [R1+0x2a8], R14 ;  /* 0x0002a80e01007387 */ /* 0x000fe80000100a00 */
[----:B0-----:R-:W5:Y:S04]  /*6fd30*/  LDL.LU.64 R16, [R1+0x1400] ;  /* 0x0014000001107983 */ /* 0x001f680000300a00 */
[----:B-1----:R-:W5:Y:S04]  /*6fd40*/  LDL.LU.64 R18, [R1+0x1408] ;  /* 0x0014080001127983 */ /* 0x002f680000300a00 */
[----:B------:R-:W4:Y:S04]  /*6fd50*/  LDL.LU.64 R20, [R1+0x13e0] ;  /* 0x0013e00001147983 */ /* 0x000f280000300a00 */
[----:B------:R-:W2:Y:S04]  /*6fd60*/  LDL.LU.64 R22, [R1+0x13e8] ;  /* 0x0013e80001167983 */ /* 0x000ea80000300a00 */
[----:B--2---:R-:W-:Y:S04]  /*6fd70*/  STL.64 [R1+0x9ed0], R22 ;  /* 0x009ed01601007387 */ /* 0x004fe80000100a00 */
[----:B----4-:R0:W-:Y:S04]  /*6fd80*/  STL.64 [R1+0x9ec8], R20 ;  /* 0x009ec81401007387 */ /* 0x0101e80000100a00 */
[----:B0-----:R-:W2:Y:S04]  /*6fd90*/  LDL.LU.64 R20, [R1+0x13f0] ;  /* 0x0013f00001147983 */ /* 0x001ea80000300a00 */
[----:B------:R-:W2:Y:S04]  /*6fda0*/  LDL.LU.64 R22, [R1+0x13f8] ;  /* 0x0013f80001167983 */ /* 0x000ea80000300a00 */
[----:B------:R-:W4:Y:S04]  /*6fdb0*/  LDL.LU.64 R12, [R1+0x13c0] ;  /* 0x0013c000010c7983 */ /* 0x000f280000300a00 */
[----:B------:R-:W3:Y:S01]  /*6fdc0*/  LDL.LU.64 R14, [R1+0x13c8] ;  /* 0x0013c800010e7983 */ /* 0x000ee20000300a00 */
[C---:B-----5:R-:W-:Y:S06]  /*6fdd0*/  HMMA.16816.F32 R16, R4.reuse, R28, R16 ;  /* 0x0000001c0410723c */ /* 0x060fec0000001810 */
[C---:B--2---:R-:W-:Y:S01]  /*6fde0*/  HMMA.16816.F32 R20, R4.reuse, R26, R20 ;  /* 0x0000001a0414723c */ /* 0x044fe20000001814 */
[----:B---3--:R-:W-:Y:S04]  /*6fdf0*/  STL.64 [R1+0x9eb0], R14 ;  /* 0x009eb00e01007387 */ /* 0x008fe80000100a00 */
[----:B----4-:R0:W-:Y:S04]  /*6fe00*/  STL.64 [R1+0x9ea8], R12 ;  /* 0x009ea80c01007387 */ /* 0x0101e80000100a00 */
[----:B0-----:R-:W2:Y:S04]  /*6fe10*/  LDL.LU.64 R12, [R1+0x13d0] ;  /* 0x0013d000010c7983 */ /* 0x001ea80000300a00 */
[----:B------:R-:W2:Y:S04]  /*6fe20*/  LDL.LU.64 R14, [R1+0x13d8] ;  /* 0x0013d800010e7983 */ /* 0x000ea80000300a00 */
[----:B------:R-:W-:Y:S04]  /*6fe30*/  STL.64 [R1+0x9e90], R10 ;  /* 0x009e900a01007387 */ /* 0x000fe80000100a00 */
[----:B------:R0:W-:Y:S04]  /*6fe40*/  STL.64 [R1+0x9e88], R8 ;  /* 0x009e880801007387 */ /* 0x0001e80000100a00 */
[----:B0-----:R-:W3:Y:S04]  /*6fe50*/  LDL.LU.64 R8, [R1+0x13b0] ;  /* 0x0013b00001087983 */ /* 0x001ee80000300a00 */
[----:B------:R-:W3:Y:S04]  /*6fe60*/  LDL.LU.64 R10, [R1+0x13b8] ;  /* 0x0013b800010a7983 */ /* 0x000ee80000300a00 */
[----:B------:R0:W-:Y:S04]  /*6fe70*/  STL.64 [R1+0x290], R16 ;  /* 0x0002901001007387 */ /* 0x0001e80000100a00 */
[----:B------:R1:W-:Y:S04]  /*6fe80*/  STL.64 [R1+0x298], R18 ;  /* 0x0002981201007387 */ /* 0x0003e80000100a00 */
[----:B0-----:R-:W4:Y:S04]  /*6fe90*/  LDL.LU.64 R16, [R1+0x13a0] ;  /* 0x0013a00001107983 */ /* 0x001f280000300a00 */
[----:B-1----:R-:W4:Y:S04]  /*6fea0*/  LDL.LU.64 R18, [R1+0x13a8] ;  /* 0x0013a80001127983 */ /* 0x002f280000300a00 */
[----:B------:R0:W-:Y:S04]  /*6feb0*/  STL.64 [R1+0x9e40], R28 ;  /* 0x009e401c01007387 */ /* 0x0001e80000100a00 */
[----:B0-----:R-:W5:Y:S04]  /*6fec0*/  LDL.LU R28, [R1+0x1958] ;  /* 0x00195800011c7983 */ /* 0x001f680000300800 */
[----:B------:R-:W5:Y:S04]  /*6fed0*/  LDL.LU R29, [R1+0x1960] ;  /* 0x00196000011d7983 */ /* 0x000f680000300800 */
[----:B------:R-:W-:Y:S04]  /*6fee0*/  STL.64 [R1+0x280], R20 ;  /* 0x0002801401007387 */ /* 0x000fe80000100a00 */
[----:B------:R0:W-:Y:S04]  /*6fef0*/  STL.64 [R1+0x288], R22 ;  /* 0x0002881601007387 */ /* 0x0001e80000100a00 */
[----:B0-----:R-:W2:Y:S04]  /*6ff00*/  LDL.LU.64 R22, [R1+0x9ed0] ;  /* 0x009ed00001167983 */ /* 0x001ea80000300a00 */
[----:B------:R-:W2:Y:S02]  /*6ff10*/  LDL.LU.64 R20, [R1+0x9ec8] ;  /* 0x009ec80001147983 */ /* 0x000ea40000300a00 */
[----:B--2---:R-:W-:-:S15]  /*6ff20*/  HMMA.16816.F32 R20, R4, R24, R20 ;  /* 0x000000180414723c */ /* 0x004fde0000001814 */
[----:B------:R-:W-:-:S08]  /*6ff30*/  NOP ;  /* 0x0000000000007918 */ /* 0x000fd00000000000 */
[----:B------:R-:W-:Y:S04]  /*6ff40*/  STL.64 [R1+0x270], R20 ;  /* 0x0002701401007387 */ /* 0x000fe80000100a00 */
[----:B------:R0:W-:Y:S04]  /*6ff50*/  STL.64 [R1+0x278], R22 ;  /* 0x0002781601007387 */ /* 0x0001e80000100a00 */
[----:B0-----:R-:W2:Y:S04]  /*6ff60*/  LDL.LU.64 R22, [R1+0x9ec0] ;  /* 0x009ec00001167983 */ /* 0x001ea80000300a00 */
[----:B------:R-:W3:Y:S04]  /*6ff70*/  LDL.LU.64 R20, [R1+0x9eb8] ;  /* 0x009eb80001147983 */ /* 0x000ee80000300a00 */
[----:B------:R-:W-:Y:S04]  /*6ff80*/  STL.64 [R1+0x9df8], R26 ;  /* 0x009df81a01007387 */ /* 0x000fe80000100a00 */
[----:B------:R0:W-:Y:S04]  /*6ff90*/  STL.64 [R1+0x9df0], R24 ;  /* 0x009df01801007387 */ /* 0x0001e80000100a00 */
[----:B0-----:R-:W5:Y:S04]  /*6ffa0*/  LDL.LU R24, [R1+0x1948] ;  /* 0x0019480001187983 */ /* 0x001f680000300800 */
[----:B------:R-:W5:Y:S01]  /*6ffb0*/  LDL.LU R25, [R1+0x1950] ;  /* 0x0019500001197983 */ /* 0x000f620000300800 */
[----:B--2---:R-:W-:-:S15]  /*6ffc0*/  HMMA.16816.F32 R12, R4, R22, R12 ;  /* 0x00000016040c723c */ /* 0x004fde000000180c */
[----:B------:R-:W-:-:S08]  /*6ffd0*/  NOP ;  /* 0x0000000000007918 */ /* 0x000fd00000000000 */
[----:B------:R-:W-:Y:S04]  /*6ffe0*/  STL.64 [R1+0x260], R12 ;  /* 0x0002600c01007387 */ /* 0x000fe80000100a00 */
[----:B------:R0:W-:Y:S04]  /*6fff0*/  STL.64 [R1+0x268], R14 ;  /* 0x0002680e01007387 */ /* 0x0001e80000100a00 */
[----:B0-----:R-:W3:Y:S04]  /*70000*/  LDL.LU.64 R14, [R1+0x9eb0] ;  /* 0x009eb000010e7983 */ /* 0x001ee80000300a00 */
[----:B------:R-:W3:Y:S04]  /*70010*/  LDL.LU.64 R12, [R1+0x9ea8] ;  /* 0x009ea800010c7983 */ /* 0x000ee80000300a00 */
[----:B------:R-:W-:Y:S01]  /*70020*/  STL [R1+0x9dec], R23 ;  /* 0x009dec1701007387 */ /* 0x000fe20000100800 */
[----:B---3--:R-:W-:-:S15]  /*70030*/  HMMA.16816.F32 R12, R4, R20, R12 ;  /* 0x00000014040c723c */ /* 0x008fde000000180c */
[----:B------:R-:W-:-:S08]  /*70040*/  NOP ;  /* 0x0000000000007918 */ /* 0x000fd00000000000 */
[----:B------:R-:W-:Y:S04]  /*70050*/  STL.64 [R1+0x250], R12 ;  /* 0x0002500c01007387 */ /* 0x000fe80000100a00 */
[----:B------:R0:W-:Y:S04]  /*70060*/  STL.64 [R1+0x258], R14 ;  /* 0x0002580e01007387 */ /* 0x0001e80000100a00 */
[----:B0-----:R-:W2:Y:S04]  /*70070*/  LDL.LU.64 R14, [R1+0x9ea0] ;  /* 0x009ea000010e7983 */ /* 0x001ea80000300a00 */
[----:B------:R-:W4:Y:S04]  /*70080*/  LDL.LU.64 R12, [R1+0x9e98] ;  /* 0x009e9800010c7983 */ /* 0x000f280000300a00 */
[----:B------:R-:W-:Y:S04]  /*70090*/  STL [R1+0x9de8], R20 ;  /* 0x009de81401007387 */ /* 0x000fe80000100800 */
[----:B------:R0:W-:Y:S04]  /*700a0*/  STL [R1+0x9de4], R21 ;  /* 0x009de41501007387 */ /* 0x0001e80000100800 */
[----:B------:R1:W-:Y:S04]  /*700b0*/  STL [R1+0x9e48], R22 ;  /* 0x009e481601007387 */ /* 0x0003e80000100800 */
[----:B0-----:R-:W3:Y:S04]  /*700c0*/  LDL.LU.64 R20, [R1+0x1390] ;  /* 0x0013900001147983 */ /* 0x001ee80000300a00 */
[----:B-1----:R-:W3:Y:S01]  /*700d0*/  LDL.LU.64 R22, [R1+0x1398] ;  /* 0x0013980001167983 */ /* 0x002ee20000300a00 */
[C---:B--2---:R-:W-:Y:S06]  /*700e0*/  HMMA.16816.F32 R8, R4.reuse, R14, R8 ;  /* 0x0000000e0408723c */ /* 0x044fec0000001808 */
[----:B----4-:R-:W-:-:S15]  /*700f0*/  HMMA.16816.F32 R16, R4, R12, R16 ;  /* 0x0000000c0410723c */ /* 0x010fde0000001810 */
[----:B------:R-:W-:-:S02]  /*70100*/  NOP ;  /* 0x0000000000007918 */ /* 0x000fc40000000000 */
[----:B------:R-:W-:Y:S04]  /*70110*/  STL.64 [R1+0x240], R8 ;  /* 0x0002400801007387 */ /* 0x000fe80000100a00 */
[----:B------:R0:W-:Y:S04]  /*70120*/  STL.64 [R1+0x248], R10 ;  /* 0x0002480a01007387 */ /* 0x0001e80000100a00 */
[----:B0-----:R-:W3:Y:S04]  /*70130*/  LDL.LU.64 R10, [R1+0x9e90] ;  /* 0x009e9000010a7983 */ /* 0x001ee80000300a00 */
[----:B------:R-:W2:Y:S04]  /*70140*/  LDL.LU.64 R8, [R1+0x9e88] ;  /* 0x009e880001087983 */ /* 0x000ea80000300a00 */
[----:B------:R-:W-:Y:S04]  /*70150*/  STL.64 [R1+0x230], R16 ;  /* 0x0002301001007387 */ /* 0x000fe80000100a00 */
[----:B------:R0:W-:Y:S04]  /*70160*/  STL.64 [R1+0x238], R18 ;  /* 0x0002381201007387 */ /* 0x0001e80000100a00 */
[----:B0-----:R-:W4:Y:S04]  /*70170*/  LDL.LU.64 R18, [R1+0x9e80] ;  /* 0x009e800001127983 */ /* 0x001f280000300a00 */
[----:B------:R-:W5:Y:S01]  /*70180*/  LDL.LU.64 R16, [R1+0x9e78] ;  /* 0x009e780001107983 */ /* 0x000f620000300a00 */
[----:B------:R-:W-:-:S03]  /*70190*/  IMAD.MOV.U32 R26, RZ, RZ, R2 ;  /* 0x000000ffff1a7224 */ /* 0x000fc600078e0002 */
[----:B------:R-:W4:Y:S01]  /*701a0*/  LDL.LU R2, [R1+0x9e74] ;  /* 0x009e740001027983 */ /* 0x000f220000300800 */
[----:B--2---:R-:W-:-:S03]  /*701b0*/  IMAD.MOV.U32 R27, RZ, RZ, R8 ;  /* 0x000000ffff1b7224 */ /* 0x004fc600078e0008 */
[----:B------:R-:W2:Y:S04]  /*701c0*/  LDL.LU R8, [R1+0x9e70] ;  /* 0x009e700001087983 */ /* 0x000ea80000300800 */
[----:B------:R-:W-:Y:S04]  /*701d0*/  STL.64 [R1+0x9dc8], R14 ;  /* 0x009dc80e01007387 */ /* 0x000fe80000100a00 */
[----:B------:R3:W-:Y:S01]  /*701e0*/  STL.64 [R1+0x9dc0], R12 ;  /* 0x009dc00c01007387 */ /* 0x0007e20000100a00 */
[----:B-----5:R-:W-:Y:S02]  /*701f0*/  IMAD R16, R16, 0x100, R24 ;  /* 0x0000010010107824 */ /* 0x020fe400078e0218 */
[----:B------:R-:W-:-:S02]  /*70200*/  IMAD R17, R17, 0x100, R25 ;  /* 0x0000010011117824 */ /* 0x000fc400078e0219 */
[----:B------:R-:W5:Y:S01]  /*70210*/  LDL.64 R24, [R1+0x8] ;  /* 0x0000080001187983 */ /* 0x000f620000100a00 */
[----:B---3--:R-:W-:Y:S03]  /*70220*/  HMMA.16816.F32 R12, R4, R10, R20 ;  /* 0x0000000a040c723c */ /* 0x008fe60000001814 */
[----:B------:R-:W-:Y:S01]  /*70230*/  STL.64 [R1+0x9e28], R26 ;  /* 0x009e281a01007387 */ /* 0x000fe20000100a00 */
[----:B----4-:R-:W-:Y:S02]  /*70240*/  IMAD R18, R18, 0x100, R28 ;  /* 0x0000010012127824 */ /* 0x010fe400078e021c */
[----:B------:R-:W-:Y:S01]  /*70250*/  IMAD R19, R19, 0x100, R29 ;  /* 0x0000010013137824 */ /* 0x000fe200078e021d */
[----:B-----5:R-:W-:Y:S04]  /*70260*/  STL.64 [R1+0x9e20], R24 ;  /* 0x009e201801007387 */ /* 0x020fe80000100a00 */
[----:B------:R-:W2:Y:S04]  /*70270*/  LDL.LU.64 R20, [R1+0x18c0] ;  /* 0x0018c00001147983 */ /* 0x000ea80000300a00 */
[----:B------:R-:W2:Y:S08]  /*70280*/  LDL.LU.64 R22, [R1+0x18c8] ;  /* 0x0018c80001167983 */ /* 0x000eb00000300a00 */
[----:B------:R0:W-:Y:S04]  /*70290*/  STL.64 [R1+0x220], R12 ;  /* 0x0002200c01007387 */ /* 0x0001e80000100a00 */
[----:B------:R1:W-:Y:S04]  /*702a0*/  STL.64 [R1+0x228], R14 ;  /* 0x0002280e01007387 */ /* 0x0003e80000100a00 */
[----:B0-----:R-:W3:Y:S04]  /*702b0*/  LDL.LU.64 R12, [R1+0x18b0] ;  /* 0x0018b000010c7983 */ /* 0x001ee80000300a00 */
[----:B-1----:R-:W3:Y:S04]  /*702c0*/  LDL.LU.64 R14, [R1+0x18b8] ;  /* 0x0018b800010e7983 */ /* 0x002ee80000300a00 */
[----:B------:R-:W4:Y:S01]  /*702d0*/  LDL.64 R28, [R1+0x20] ;  /* 0x00002000011c7983 */ /* 0x000f220000100a00 */
[----:B------:R-:W-:-:S02]  /*702e0*/  IMAD.MOV.U32 R26, RZ, RZ, R3 ;  /* 0x000000ffff1a7224 */ /* 0x000fc400078e0003 */
[----:B------:R-:W-:Y:S01]  /*702f0*/  IMAD.MOV.U32 R27, RZ, RZ, R0 ;  /* 0x000000ffff1b7224 */ /* 0x000fe200078e0000 */
[----:B----4-:R0:W-:Y:S02]  /*70300*/  STL.64 [R1+0x9e50], R28 ;  /* 0x009e501c01007387 */ /* 0x0101e40000100a00 */
[----:B0-----:R-:W-:Y:S02]  /*70310*/  IMAD.MOV.U32 R28, RZ, RZ, R9 ;  /* 0x000000ffff1c7224 */ /* 0x001fe400078e0009 */
[----:B------:R-:W2:Y:S04]  /*70320*/  LDL.LU R9, [R1+0x9e6c] ;  /* 0x009e6c0001097983 */ /* 0x000ea80000300800 */
[----:B------:R-:W4:Y:S04]  /*70330*/  LDL.64 R24, [R1+0x18] ;  /* 0x0000180001187983 */ /* 0x000f280000100a00 */
[----:B------:R-:W5:Y:S04]  /*70340*/  LDL R29, [R1+0x2c] ;  /* 0x00002c00011d7983 */ /* 0x000f680000100800 */
[----:B------:R-:W3:Y:S04]  /*70350*/  LDL.LU R3, [R1+0x9e68] ;  /* 0x009e680001037983 */ /* 0x000ee80000300800 */
[----:B------:R-:W-:Y:S01]  /*70360*/  STL.64 [R1+0x9e60], R26 ;  /* 0x009e601a01007387 */ /* 0x000fe20000100a00 */
[C---:B--2---:R-:W-:Y:S03]  /*70370*/  HMMA.16816.F32 R20, R4.reuse, R8, R20 ;  /* 0x000000080414723c */ /* 0x044fe60000001814 */
[----:B----4-:R-:W-:Y:S04]  /*70380*/  STL.64 [R1+0x9e58], R24 ;  /* 0x009e581801007387 */ /* 0x010fe80000100a00 */
[----:B------:R-:W-:Y:S04]  /*70390*/  STL.64 [R1+0x9db8], R10 ;  /* 0x009db80a01007387 */ /* 0x000fe80000100a00 */
[----:B------:R3:W-:Y:S02]  /*703a0*/  STL.64 [R1+0x9db0], R8 ;  /* 0x009db00801007387 */ /* 0x0007e40000100a00 */
[C---:B---3--:R-:W-:Y:S10]  /*703b0*/  HMMA.16816.F32 R8, R4.reuse, R2, R12 ;  /* 0x000000020408723c */ /* 0x048ff4000000180c */
[----:B------:R0:W-:Y:S04]  /*703c0*/  STL.64 [R1+0x4f0], R20 ;  /* 0x0004f01401007387 */ /* 0x0001e80000100a00 */
[----:B------:R1:W-:Y:S04]  /*703d0*/  STL.64 [R1+0x4f8], R22 ;  /* 0x0004f81601007387 */ /* 0x0003e80000100a00 */
[----:B------:R-:W5:Y:S04]  /*703e0*/  LDL.LU.64 R24, [R1+0x1380] ;  /* 0x0013800001187983 */ /* 0x000f680000300a00 */
[----:B------:R-:W5:Y:S04]  /*703f0*/  LDL.LU.64 R26, [R1+0x1388] ;  /* 0x00138800011a7983 */ /* 0x000f680000300a00 */
[----:B------:R2:W-:Y:S04]  /*70400*/  STL.64 [R1+0x4e0], R8 ;  /* 0x0004e00801007387 */ /* 0x0005e80000100a00 */
[----:B------:R3:W-:Y:S04]  /*70410*/  STL.64 [R1+0x4e8], R10 ;  /* 0x0004e80a01007387 */ /* 0x0007e80000100a00 */
[----:B0-----:R-:W4:Y:S04]  /*70420*/  LDL.LU.64 R20, [R1+0x1370] ;  /* 0x0013700001147983 */ /* 0x001f280000300a00 */
[----:B-1----:R-:W4:Y:S04]  /*70430*/  LDL.LU.64 R22, [R1+0x1378] ;  /* 0x0013780001167983 */ /* 0x002f280000300a00 */
[----:B--2---:R-:W2:Y:S04]  /*70440*/  LDL.LU.64 R8, [R1+0x1f0] ;  /* 0x0001f00001087983 */ /* 0x004ea80000300a00 */
[----:B---3--:R-:W2:Y:S04]  /*70450*/  LDL.LU.64 R10, [R1+0x1f8] ;  /* 0x0001f800010a7983 */ /* 0x008ea80000300a00 */
[----:B------:R-:W3:Y:S04]  /*70460*/  LDL.LU.64 R12, [R1+0x1340] ;  /* 0x00134000010c7983 */ /* 0x000ee80000300a00 */
[----:B------:R-:W5:Y:S04]  /*70470*/  LDL.LU.64 R14, [R1+0x1348] ;  /* 0x00134800010e7983 */ /* 0x000f680000300a00 */
[----:B-----5:R-:W-:Y:S04]  /*70480*/  STL.64 [R1+0x9e08], R14 ;  /* 0x009e080e01007387 */ /* 0x020fe80000100a00 */
[----:B---3--:R0:W-:Y:S04]  /*70490*/  STL.64 [R1+0x9e00], R12 ;  /* 0x009e000c01007387 */ /* 0x0081e80000100a00 */
[----:B0-----:R-:W3:Y:S04]  /*704a0*/  LDL.LU.64 R12, [R1+0x1350] ;  /* 0x00135000010c7983 */ /* 0x001ee80000300a00 */
[----:B------:R-:W5:Y:S04]  /*704b0*/  LDL.LU.64 R14, [R1+0x1358] ;  /* 0x00135800010e7983 */ /* 0x000f680000300a00 */
[----:B-----5:R-:W-:Y:S04]  /*704c0*/  STL.64 [R1+0x9e18], R14 ;  /* 0x009e180e01007387 */ /* 0x020fe80000100a00 */
[----:B---3--:R0:W-:Y:S04]  /*704d0*/  STL.64 [R1+0x9e10], R12 ;  /* 0x009e100c01007387 */ /* 0x0081e80000100a00 */
[----:B0-----:R-:W3:Y:S04]  /*704e0*/  LDL.LU.64 R12, [R1+0x1d0] ;  /* 0x0001d000010c7983 */ /* 0x001ee80000300a00 */
[----:B------:R-:W5:Y:S01]  /*704f0*/  LDL.LU.64 R14, [R1+0x1d8] ;  /* 0x0001d800010e7983 */ /* 0x000f620000300a00 */
[----:B------:R-:W-:Y:S03]  /*70500*/  HMMA.16816.F32 R4, R4, R28, R24 ;  /* 0x0000001c0404723c */ /* 0x000fe60000001818 */
[----:B-----5:R-:W-:Y:S04]  /*70510*/  STL.64 [R1+0x9e38], R14 ;  /* 0x009e380e01007387 */ /* 0x020fe80000100a00 */
[----:B---3--:R0:W-:Y:S04]  /*70520*/  STL.64 [R1+0x9e30], R12 ;  /* 0x009e300c01007387 */ /* 0x0081e80000100a00 */
[----:B0-----:R-:W3:Y:S04]  /*70530*/  LDL.LU.64 R12, [R1+0x1360] ;  /* 0x00136000010c7983 */ /* 0x001ee80000300a00 */
[----:B------:R-:W3:Y:S04]  /*70540*/  LDL.LU.64 R14, [R1+0x1368] ;  /* 0x00136800010e7983 */ /* 0x000ee80000300a00 */
[----:B------:R-:W-:Y:S04]  /*70550*/  STL [R1+0x9de0], R3 ;  /* 0x009de00301007387 */ /* 0x000fe80000100800 */
[----:B------:R-:W3:Y:S04]  /*70560*/  LDL.LU.64 R26, [R1+0x9e60] ;  /* 0x009e6000011a7983 */ /* 0x000ee80000300a00 */
[----:B------:R-:W2:Y:S04]  /*70570*/  LDL.LU.64 R24, [R1+0x9e58] ;  /* 0x009e580001187983 */ /* 0x000ea80000300a00 */
[----:B------:R-:W4:Y:S01]  /*70580*/  LDL.LU.64 R28, [R1+0x9e50] ;  /* 0x009e5000011c7983 */ /* 0x000f220000300a00 */
[----:B------:R-:W-:-:S02]  /*70590*/  F2FP.F16.E5M2.UNPACK_B R16, R16 ;  /* 0x00000010ff10723e */ /* 0x000fc400020004ff */
[----:B------:R-:W-:Y:S02]  /*705a0*/  F2FP.F16.E5M2.UNPACK_B R17, R17 ;  /* 0x00000011ff11723e */ /* 0x000fe400020004ff */
[----:B------:R-:W-:Y:S02]  /*705b0*/  F2FP.F16.E5M2.UNPACK_B R18, R18 ;  /* 0x00000012ff12723e */ /* 0x000fe400020004ff */
[----:B------:R-:W-:Y:S01]  /*705c0*/  F2FP.F16.E5M2.UNPACK_B R19, R19 ;  /* 0x00000013ff13723e */ /* 0x000fe200020004ff */
[----:B------:R0:W-:Y:S04]  /*705d0*/  STL.64 [R1+0x210], R4 ;  /* 0x0002100401007387 */ /* 0x0001e80000100a00 */
[----:B------:R1:W-:Y:S04]  /*705e0*/  STL.64 [R1+0x218], R6 ;  /* 0x0002180601007387 */ /* 0x0003e80000100a00 */
[----:B0-----:R-:W5:Y:S04]  /*705f0*/  LDL.LU.64 R4, [R1+0x1b0] ;  /* 0x0001b00001047983 */ /* 0x001f680000300a00 */
[----:B-1----:R-:W5:Y:S01]  /*70600*/  LDL.LU.64 R6, [R1+0x1b8] ;  /* 0x0001b80001067983 */ /* 0x002f620000300a00 */
[C---:B----4-:R-:W-:Y:S06]  /*70610*/  HMMA.16816.F32 R20, R16.reuse, R28, R20 ;  /* 0x0000001c1014723c */ /* 0x050fec0000001814 */
[----:B--2---:R-:W-:-:S15]  /*70620*/  HMMA.16816.F32 R8, R16, R24, R8 ;  /* 0x000000181008723c */ /* 0x004fde0000001808 */
[----:B------:R-:W-:-:S02]  /*70630*/  NOP ;  /* 0x0000000000007918 */ /* 0x000fc40000000000 */
[----:B------:R0:W-:Y:S04]  /*70640*/  STL.64 [R1+0x200], R20 ;  /* 0x0002001401007387 */ /* 0x0001e80000100a00 */
[----:B------:R1:W-:Y:S01]  /*70650*/  STL.64 [R1+0x208], R22 ;  /* 0x0002081601007387 */ /* 0x0003e20000100a00 */
[----:B0-----:R-:W-:Y:S02]  /*70660*/  IMAD.MOV.U32 R20, RZ, RZ, R25 ;  /* 0x000000ffff147224 */ /* 0x001fe400078e0019 */
[----:B-1----:R-:W-:Y:S01]  /*70670*/  IMAD.MOV.U32 R23, RZ, RZ, R24 ;  /* 0x000000ffff177224 */ /* 0x002fe200078e0018 */
[----:B------:R-:W2:Y:S01]  /*70680*/  LDL.LU R22, [R1+0x9e48] ;  /* 0x009e480001167983 */ /* 0x000ea20000300800 */
[----:B---3--:R-:W-:Y:S01]  /*70690*/  HMMA.16816.F32 R24, R16, R26, R12 ;  /* 0x0000001a1018723c */ /* 0x008fe2000000180c */
[----:B------:R-:W-:-:S02]  /*706a0*/  IMAD.MOV.U32 R21, RZ, RZ, R28 ;  /* 0x000000ffff157224 */ /* 0x000fc400078e001c */
[----:B------:R-:W-:Y:S02]  /*706b0*/  IMAD.MOV.U32 R3, RZ, RZ, R29 ;  /* 0x000000ffff037224 */ /* 0x000fe400078e001d */
[----:B------:R-:W5:Y:S04]  /*706c0*/  LDL.LU.64 R28, [R1+0x9e40] ;  /* 0x009e4000011c7983 */ /* 0x000f680000300a00 */
[----:B------:R0:W-:Y:S04]  /*706d0*/  STL.64 [R1+0x1f0], R8 ;  /* 0x0001f00801007387 */ /* 0x0001e80000100a00 */
[----:B------:R1:W-:Y:S04]  /*706e0*/  STL.64 [R1+0x1f8], R10 ;  /* 0x0001f80a01007387 */ /* 0x0003e80000100a00 */
[----:B0-----:R-:W3:Y:S04]  /*706f0*/  LDL.LU.64 R8, [R1+0x190] ;  /* 0x0001900001087983 */ /* 0x001ee80000300a00 */
[----:B-1----:R-:W3:Y:S04]  /*70700*/  LDL.LU.64 R10, [R1+0x198] ;  /* 0x00019800010a7983 */ /* 0x002ee80000300a00 */
[----:B------:R-:W4:Y:S04]  /*70710*/  LDL.LU.64 R14, [R1+0x9e38] ;  /* 0x009e3800010e7983 */ /* 0x000f280000300a00 */
[----:B------:R-:W4:Y:S04]  /*70720*/  LDL.LU.64 R12, [R1+0x9e30] ;  /* 0x009e3000010c7983 */ /* 0x000f280000300a00 */
[----:B------:R-:W-:Y:S04]  /*70730*/  STL.64 [R1+0x1e0], R24 ;  /* 0x0001e01801007387 */ /* 0x000fe80000100a00 */
[----:B------:R0:W-:Y:S04]  /*70740*/  STL.64 [R1+0x1e8], R26 ;  /* 0x0001e81a01007387 */ /* 0x0001e80000100a00 */
[----:B0-----:R-:W2:Y:S04]  /*70750*/  LDL.LU.64 R26, [R1+0x9e28] ;  /* 0x009e2800011a7983 */ /* 0x001ea80000300a00 */
[----:B------:R-:W4:Y:S02]  /*70760*/  LDL.LU.64 R24, [R1+0x9e20] ;  /* 0x009e200001187983 */ /* 0x000f240000300a00 */
[----:B----4-:R-:W-:-:S15]  /*70770*/  HMMA.16816.F32 R12, R16, R24, R12 ;  /* 0x00000018100c723c */ /* 0x010fde000000180c */
[----:B------:R-:W-:-:S08]  /*70780*/  NOP ;  /* 0x0000000000007918 */ /* 0x000fd00000000000 */
[----:B------:R-:W-:Y:S04]  /*70790*/  STL.64 [R1+0x1d0], R12 ;  /* 0x0001d00c01007387 */ /* 0x000fe80000100a00 */
[----:B------:R0:W-:Y:S04]  /*707a0*/  STL.64 [R1+0x1d8], R14 ;  /* 0x0001d80e01007387 */ /* 0x0001e80000100a00 */
[----:B0-----:R-:W2:Y:S04]  /*707b0*/  LDL.LU.64 R14, [R1+0x9e18] ;  /* 0x009e1800010e7983 */ /* 0x001ea80000300a00 */
[----:B------:R-:W2:Y:S01]  /*707c0*/  LDL.LU.64 R12, [R1+0x9e10] ;  /* 0x009e1000010c7983 */ /* 0x000ea20000300a00 */
[----:B------:R-:W-:-:S02]  /*707d0*/  IMAD.MOV.U32 R0, RZ, RZ, R25 ;  /* 0x000000ffff007224 */ /* 0x000fc400078e0019 */
[----:B--2---:R-:W-:Y:S01]  /*707e0*/  HMMA.16816.F32 R24, R16, R26, R12 ;  /* 0x0000001a1018723c */ /* 0x004fe2000000180c */
[----:B------:R-:W2:Y:S04]  /*707f0*/  LDL.LU.64 R14, [R1+0x9e08] ;  /* 0x009e0800010e7983 */ /* 0x000ea80000300a00 */
[----:B------:R-:W2:-:S15]  /*70800*/  LDL.LU.64 R12, [R1+0x9e00] ;  /* 0x009e0000010c7983 */ /* 0x000e9e0000300a00 */
[----:B------:R-:W-:-:S03]  /*70810*/  NOP ;  /* 0x0000000000007918 */ /* 0x000fc60000000000 */
[----:B------:R-:W-:Y:S04]  /*70820*/  STL.64 [R1+0x1c0], R24 ;  /* 0x0001c01801007387 */ /* 0x000fe80000100a00 */
[----:B------:R0:W-:Y:S04]  /*70830*/  STL.64 [R1+0x1c8], R26 ;  /* 0x0001c81a01007387 */ /* 0x0001e80000100a00 */
[----:B0-----:R-:W2:Y:S01]  /*70840*/  LDL.LU.64 R26, [R1+0x9df8] ;  /* 0x009df800011a7983 */ /* 0x001ea20000300a00 */
[----:B-----5:R-:W-:Y:S03]  /*70850*/  HMMA.16816.F32 R4, R16, R28, R4 ;  /* 0x0000001c1004723c */ /* 0x020fe60000001804 */
[----:B------:R-:W3:-:S15]  /*70860*/  LDL.LU.64 R24, [R1+0x9df0] ;  /* 0x009df00001187983 */ /* 0x000ede0000300a00 */
[----:B------:R-:W-:-:S05]  /*70870*/  NOP ;  /* 0x0000000000007918 */ /* 0x000fca0000000000 */
[----:B------:R0:W-:Y:S04]  /*70880*/  STL.64 [R1+0x1b0], R4 ;  /* 0x0001b00401007387 */ /* 0x0001e80000100a00 */
[----:B------:R-:W-:Y:S04]  /*70890*/  STL.64 [R1+0x1b8], R6 ;  /* 0x0001b80601007387 */ /* 0x000fe80000100a00 */
[----:B0-----:R-:W4:Y:S04]  /*708a0*/  LDL.LU R4, [R1+0x1964] ;  /* 0x0019640001047983 */ /* 0x001f280000300800 */
[----:B------:R-:W5:Y:S01]  /*708b0*/  LDL.LU R5, [R1+0x196c] ;  /* 0x00196c0001057983 */ /* 0x000f620000300800 */
[----:B--2---:R-:W-:-:S15]  /*708c0*/  HMMA.16816.F32 R12, R16, R26, R12 ;  /* 0x0000001a100c723c */ /* 0x004fde000000180c */
[----:B------:R-:W-:-:S08]  /*708d0*/  NOP ;  /* 0x0000000000007918 */ /* 0x000fd00000000000 */
[----:B------:R0:W-:Y:S04]  /*708e0*/  STL.64 [R1+0x1a0], R12 ;  /* 0x0001a00c01007387 */ /* 0x0001e80000100a00 */
[----:B------:R1:W-:Y:S04]  /*708f0*/  STL.64 [R1+0x1a8], R14 ;  /* 0x0001a80e01007387 */ /* 0x0003e80000100a00 */
[----:B0-----:R-:W2:Y:S04]  /*70900*/  LDL.LU.64 R12, [R1+0x1320] ;  /* 0x00132000010c7983 */ /* 0x001ea80000300a00 */
[----:B-1----:R-:W4:Y:S01]  /*70910*/  LDL.LU.64 R14, [R1+0x1328] ;  /* 0x00132800010e7983 */ /* 0x002f220000300a00 */
[----:B---3--:R-:W-:Y:S03]  /*70920*/  HMMA.16816.F32 R8, R16, R24, R8 ;  /* 0x000000181008723c */ /* 0x008fe60000001808 */
[----:B----4-:R-:W-:Y:S04]  /*70930*/  STL.64 [R1+0x9dd8], R14 ;  /* 0x009dd80e01007387 */ /* 0x010fe80000100a00 */
[----:B--2---:R0:W-:Y:S04]  /*70940*/  STL.64 [R1+0x9dd0], R12 ;  /* 0x009dd00c01007387 */ /* 0x0041e80000100a00 */
[----:B0-----:R-:W2:Y:S04]  /*70950*/  LDL.LU.64 R12, [R1+0x1330] ;  /* 0x00133000010c7983 */ /* 0x001ea80000300a00 */
[----:B------:R-:W2:Y:S08]  /*70960*/  LDL.LU.64 R14, [R1+0x1338] ;  /* 0x00133800010e7983 */ /* 0x000eb00000300a00 */
[----:B------:R0:W-:Y:S04]  /*70970*/  STL.64 [R1+0x190], R8 ;  /* 0x0001900801007387 */ /* 0x0001e80000100a00 */
[----:B------:R1:W-:Y:S04]  /*70980*/  STL.64 [R1+0x198], R10 ;  /* 0x0001980a01007387 */ /* 0x0003e80000100a00 */
[----:B0-----:R-:W3:Y:S04]  /*70990*/  LDL.LU.64 R8, [R1+0x1310] ;  /* 0x0013100001087983 */ /* 0x001ee80000300a00 */
[----:B-1----:R-:W3:Y:S04]  /*709a0*/  LDL.LU.64 R10, [R1+0x1318] ;  /* 0x00131800010a7983 */ /* 0x002ee80000300a00 */
[----:B------:R-:W4:Y:S04]  /*709b0*/  LDL.LU R6, [R1+0x1974] ;  /* 0x0019740001067983 */ /* 0x000f280000300800 */
[----:B------:R-:W4:Y:S04]  /*709c0*/  LDL.LU R7, [R1+0x197c] ;  /* 0x00197c0001077983 */ /* 0x000f280000300800 */
[----:B------:R0:W-:Y:S02]  /*709d0*/  STL.64 [R1+0x9d30], R26 ;  /* 0x009d301a01007387 */ /* 0x0001e40000100a00 */
[----:B0-----:R-:W-:-:S02]  /*709e0*/  IMAD.MOV.U32 R26, RZ, RZ, R23 ;  /* 0x000000ffff1a7224 */ /* 0x001fc400078e0017 */
[----:B------:R-:W2:Y:S01]  /*709f0*/  LDL.LU R23, [R1+0x9dec] ;  /* 0x009dec0001177983 */ /* 0x000ea20000300800 */
[----:B------:R-:W-:-:S03]  /*70a00*/  IMAD.MOV.U32 R27, RZ, RZ, R20 ;  /* 0x000000ffff1b7224 */ /* 0x000fc600078e0014 */
[----:B------:R-:W5:Y:S04]  /*70a10*/  LDL.LU R20, [R1+0x9de8] ;  /* 0x009de80001147983 */ /* 0x000f680000300800 */
[----:B------:R0:W-:Y:S02]  /*70a20*/  STL.64 [R1+0x9d28], R24 ;  /* 0x009d281801007387 */ /* 0x0001e40000100a00 */
[----:B0-----:R-:W-:Y:S02]  /*70a30*/  IMAD.MOV.U32 R24, RZ, RZ, R21 ;  /* 0x000000ffff187224 */ /* 0x001fe400078e0015 */
[----:B------:R-:W5:Y:S01]  /*70a40*/  LDL.LU R21, [R1+0x9de4] ;  /* 0x009de40001157983 */ /* 0x000f620000300800 */
[----:B------:R-:W-:-:S03]  /*70a50*/  IMAD.MOV.U32 R25, RZ, RZ, R3 ;  /* 0x000000ffff197224 */ /* 0x000fc600078e0003 */
[----:B------:R-:W4:Y:S04]  /*70a60*/  LDL.LU R3, [R1+0x9de0] ;  /* 0x009de00001037983 */ /* 0x000f280000300800 */
[----:B------:R0:W-:Y:S04]  /*70a70*/  STL.64 [R1+0x9d80], R26 ;  /* 0x009d801a01007387 */ /* 0x0001e80000100a00 */
[----:B0-----:R-:W4:Y:S04]  /*70a80*/  LDL.LU R26, [R1+0x1968] ;  /* 0x00196800011a7983 */ /* 0x001f280000300800 */
[----:B------:R-:W4:Y:S04]  /*70a90*/  LDL.LU R27, [R1+0x1970] ;  /* 0x00197000011b7983 */ /* 0x000f280000300800 */
[----:B------:R-:W-:Y:S01]  /*70aa0*/  STL.64 [R1+0x9d78], R24 ;  /* 0x009d781801007387 */ /* 0x000fe20000100a00 */
        /* <DEDUP_REMOVED lines=10> */
[----:B0-----:R-:W3:Y:S04]  /*70b50*/  LDL.LU.64 R14, [R1+0x9dc8] ;  /* 0x009dc800010e7983 */ /* 0x001ee80000300a00 */
[----:B------:R-:W2:Y:S04]  /*70b60*/  LDL.LU.64 R12, [R1+0x9dc0] ;  /* 0x009dc000010c7983 */ /* 0x000ea80000300a00 */
[----:B------:R-:W-:Y:S04]  /*70b70*/  STL [R1+0x9d10], R21 ;  /* 0x009d101501007387 */ /* 0x000fe80000100800 */
[----:B------:R-:W-:Y:S04]  /*70b80*/  STL.64 [R1+0x9d90], R22 ;  /* 0x009d901601007387 */ /* 0x000fe80000100a00 */
[----:B------:R0:W-:Y:S04]  /*70b90*/  STL [R1+0x9d88], R20 ;  /* 0x009d881401007387 */ /* 0x0001e80000100800 */
[----:B0-----:R-:W2:Y:S04]  /*70ba0*/  LDL.LU.64 R20, [R1+0x1300] ;  /* 0x0013000001147983 */ /* 0x001ea80000300a00 */
[----:B------:R-:W2:Y:S01]  /*70bb0*/  LDL.LU.64 R22, [R1+0x1308] ;  /* 0x0013080001167983 */ /* 0x000ea20000300a00 */
[C---:B---3--:R-:W-:Y:S06]  /*70bc0*/  HMMA.16816.F32 R8, R16.reuse, R14, R8 ;  /* 0x0000000e1008723c */ /* 0x048fec0000001808 */
[----:B--2---:R-:W-:-:S15]  /*70bd0*/  HMMA.16816.F32 R20, R16, R12, R20 ;  /* 0x0000000c1014723c */ /* 0x004fde0000001814 */
[----:B------:R-:W-:-:S02]  /*70be0*/  NOP ;  /* 0x0000000000007918 */ /* 0x000fc40000000000 */
[----:B------:R-:W-:Y:S04]  /*70bf0*/  STL.64 [R1+0x160], R8 ;  /* 0x0001600801007387 */ /* 0x000fe80000100a00 */
[----:B------:R0:W-:Y:S04]  /*70c00*/  STL.64 [R1+0x168], R10 ;  /* 0x0001680a01007387 */ /* 0x0001e80000100a00 */
[----:B0-----:R-:W2:Y:S04]  /*70c10*/  LDL.LU.64 R10, [R1+0x9db8] ;  /* 0x009db800010a7983 */ /* 0x001ea80000300a00 */
[----:B------:R-:W3:Y:S04]  /*70c20*/  LDL.LU.64 R8, [R1+0x9db0] ;  /* 0x009db00001087983 */ /* 0x000ee80000300a00 */
[----:B------:R-:W-:Y:S04]  /*70c30*/  STL.64 [R1+0x9d08], R14 ;  /* 0x009d080e01007387 */ /* 0x000fe80000100a00 */
[----:B------:R0:W-:Y:S04]  /*70c40*/  STL.64 [R1+0x9d00], R12 ;  /* 0x009d000c01007387 */ /* 0x0001e80000100a00 */
[----:B------:R-:W-:Y:S04]  /*70c50*/  STL.64 [R1+0x150], R20 ;  /* 0x0001501401007387 */ /* 0x000fe80000100a00 */
[----:B------:R-:W-:Y:S04]  /*70c60*/  STL.64 [R1+0x158], R22 ;  /* 0x0001581601007387 */ /* 0x000fe80000100a00 */
[----:B0-----:R-:W5:Y:S04]  /*70c70*/  LDL.64 R12, [R1+0x28] ;  /* 0x00002800010c7983 */ /* 0x001f680000100a00 */
[----:B-----5:R0:W-:Y:S04]  /*70c80*/  STL.64 [R1+0x9d98], R12 ;  /* 0x009d980c01007387 */ /* 0x0201e80000100a00 */
[----:B0-----:R-:W5:Y:S04]  /*70c90*/  LDL.LU.64 R12, [R1+0x18a0] ;  /* 0x0018a000010c7983 */ /* 0x001f680000300a00 */
[----:B------:R-:W4:Y:S04]  /*70ca0*/  LDL.LU.64 R14, [R1+0x18a8] ;  /* 0x0018a800010e7983 */ /* 0x000f280000300a00 */
[----:B----4-:R-:W-:Y:S04]  /*70cb0*/  STL.64 [R1+0x9da8], R14 ;  /* 0x009da80e01007387 */ /* 0x010fe80000100a00 */
[----:B-----5:R0:W-:Y:S04]  /*70cc0*/  STL.64 [R1+0x9da0], R12 ;  /* 0x009da00c01007387 */ /* 0x0201e80000100a00 */
[----:B0-----:R-:W2:Y:S04]  /*70cd0*/  LDL.LU.64 R12, [R1+0x12f0] ;  /* 0x0012f000010c7983 */ /* 0x001ea80000300a00 */
[----:B------:R-:W2:Y:S01]  /*70ce0*/  LDL.LU.64 R14, [R1+0x12f8] ;  /* 0x0012f800010e7983 */ /* 0x000ea20000300a00 */
[----:B------:R-:W-:-:S03]  /*70cf0*/  IMAD R4, R4, 0x100, R26 ;  /* 0x0000010004047824 */ /* 0x000fc600078e021a */
[----:B------:R-:W4:Y:S01]  /*70d00*/  LDL.LU.64 R20, [R1+0x1890] ;  /* 0x0018900001147983 */ /* 0x000f220000300a00 */
[----:B------:R-:W-:-:S03]  /*70d10*/  IMAD R5, R5, 0x100, R27 ;  /* 0x0000010005057824 */ /* 0x000fc600078e021b */
[----:B------:R-:W4:Y:S04]  /*70d20*/  LDL.LU.64 R22, [R1+0x1898] ;  /* 0x0018980001167983 */ /* 0x000f280000300a00 */
[----:B------:R-:W5:Y:S04]  /*70d30*/  LDL.LU.64 R24, [R1+0x12e0] ;  /* 0x0012e00001187983 */ /* 0x000f680000300a00 */
[----:B------:R-:W5:Y:S01]  /*70d40*/  LDL.LU.64 R26, [R1+0x12e8] ;  /* 0x0012e800011a7983 */ /* 0x000f620000300a00 */
[----:B--2---:R-:W-:-:S15]  /*70d50*/  HMMA.16816.F32 R12, R16, R10, R12 ;  /* 0x0000000a100c723c */ /* 0x004fde000000180c */
[----:B------:R-:W-:-:S08]  /*70d60*/  NOP ;  /* 0x0000000000007918 */ /* 0x000fd00000000000 */
[----:B------:R-:W-:Y:S04]  /*70d70*/  STL.64 [R1+0x140], R12 ;  /* 0x0001400c01007387 */ /* 0x000fe80000100a00 */
[----:B------:R0:W-:Y:S04]  /*70d80*/  STL.64 [R1+0x148], R14 ;  /* 0x0001480e01007387 */ /* 0x0001e80000100a00 */
[----:B0-----:R-:W3:Y:S04]  /*70d90*/  LDL.LU.64 R14, [R1+0x9da8] ;  /* 0x009da800010e7983 */ /* 0x001ee80000300a00 */
[----:B------:R-:W3:Y:S04]  /*70da0*/  LDL.LU.64 R12, [R1+0x9da0] ;  /* 0x009da000010c7983 */ /* 0x000ee80000300a00 */
[----:B------:R0:W-:Y:S04]  /*70db0*/  STL [R1+0x9cec], R10 ;  /* 0x009cec0a01007387 */ /* 0x0001e80000100800 */
[----:B0-----:R-:W2:Y:S04]  /*70dc0*/  LDL.LU R10, [R1+0x1980] ;  /* 0x00198000010a7983 */ /* 0x001ea80000300800 */
[----:B------:R0:W-:Y:S04]  /*70dd0*/  STL [R1+0x9ce8], R11 ;  /* 0x009ce80b01007387 */ /* 0x0001e80000100800 */
[----:B0-----:R-:W5:Y:S01]  /*70de0*/  LDL.LU R11, [R1+0x1978] ;  /* 0x00197800010b7983 */ /* 0x001f620000300800 */
[----:B---3--:R-:W-:-:S15]  /*70df0*/  HMMA.16816.F32 R12, R16, R8, R12 ;  /* 0x00000008100c723c */ /* 0x008fde000000180c */
[----:B------:R-:W-:-:S08]  /*70e00*/  NOP ;  /* 0x0000000000007918 */ /* 0x000fd00000000000 */
[----:B------:R0:W-:Y:S04]  /*70e10*/  STL.64 [R1+0x4d0], R12 ;  /* 0x0004d00c01007387 */ /* 0x0001e80000100a00 */
[----:B------:R1:W-:Y:S04]  /*70e20*/  STL.64 [R1+0x4d8], R14 ;  /* 0x0004d80e01007387 */ /* 0x0003e80000100a00 */
[----:B0-----:R-:W3:Y:S01]  /*70e30*/  LDL.LU.64 R12, [R1+0x9d98] ;  /* 0x009d9800010c7983 */ /* 0x001ee20000300a00 */
[----:B----4-:R-:W-:Y:S03]  /*70e40*/  HMMA.16816.F32 R20, R16, R2, R20 ;  /* 0x000000021014723c */ /* 0x010fe60000001814 */
[----:B-1----:R-:W4:Y:S01]  /*70e50*/  LDL.64 R14, [R1+0x10] ;  /* 0x00001000010e7983 */ /* 0x002f220000100a00 */
[----:B-----5:R-:W-:-:S03]  /*70e60*/  IMAD R6, R6, 0x100, R11 ;  /* 0x0000010006067824 */ /* 0x020fc600078e020b */
[----:B------:R-:W-:Y:S01]  /*70e70*/  STL [R1+0x9cd4], R8 ;  /* 0x009cd40801007387 */ /* 0x000fe20000100800 */
[----:B--2---:R-:W-:-:S03]  /*70e80*/  IMAD R7, R7, 0x100, R10 ;  /* 0x0000010007077824 */ /* 0x004fc600078e020a */
[----:B------:R0:W-:Y:S04]  /*70e90*/  STL [R1+0x9cd0], R9 ;  /* 0x009cd00901007387 */ /* 0x0001e80000100800 */
[----:B0-----:R-:W2:Y:S04]  /*70ea0*/  LDL.LU.64 R8, [R1+0x12c0] ;  /* 0x0012c00001087983 */ /* 0x001ea80000300a00 */
[----:B------:R-:W2:Y:S04]  /*70eb0*/  LDL.LU.64 R10, [R1+0x12c8] ;  /* 0x0012c800010a7983 */ /* 0x000ea80000300a00 */
[----:B------:R-:W-:Y:S04]  /*70ec0*/  STL.64 [R1+0x4c0], R20 ;  /* 0x0004c01401007387 */ /* 0x000fe80000100a00 */
[----:B------:R0:W-:Y:S04]  /*70ed0*/  STL.64 [R1+0x4c8], R22 ;  /* 0x0004c81601007387 */ /* 0x0001e80000100a00 */
[----:B0-----:R-:W5:Y:S04]  /*70ee0*/  LDL.LU.64 R22, [R1+0x9d90] ;  /* 0x009d900001167983 */ /* 0x001f680000300a00 */
[----:B------:R-:W4:Y:S01]  /*70ef0*/  LDL.LU R20, [R1+0x9d88] ;  /* 0x009d880001147983 */ /* 0x000f220000300800 */
[----:B---3--:R-:W-:Y:S03]  /*70f00*/  HMMA.16816.F32 R16, R16, R12, R24 ;  /* 0x0000000c1010723c */ /* 0x008fe60000001818 */
[----:B------:R-:W2:Y:S04]  /*70f10*/  LDL.LU.64 R26, [R1+0x9d80] ;  /* 0x009d8000011a7983 */ /* 0x000ea80000300a00 */
[----:B------:R-:W3:-:S15]  /*70f20*/  LDL.LU.64 R24, [R1+0x9d78] ;  /* 0x009d780001187983 */ /* 0x000ede0000300a00 */
[----:B------:R-:W-:-:S01]  /*70f30*/  NOP ;  /* 0x0000000000007918 */ /* 0x000fc20000000000 */
[----:B------:R0:W-:Y:S04]  /*70f40*/  STL.64 [R1+0x130], R16 ;  /* 0x0001301001007387 */ /* 0x0001e80000100a00 */
[----:B------:R1:W-:Y:S04]  /*70f50*/  STL.64 [R1+0x138], R18 ;  /* 0x0001381201007387 */ /* 0x0003e80000100a00 */
[----:B0-----:R-:W3:Y:S04]  /*70f60*/  LDL.LU.64 R16, [R1+0x12d0] ;  /* 0x0012d00001107983 */ /* 0x001ee80000300a00 */
[----:B-1----:R-:W3:Y:S01]  /*70f70*/  LDL.LU.64 R18, [R1+0x12d8] ;  /* 0x0012d80001127983 */ /* 0x002ee20000300a00 */
[----:B------:R-:W-:-:S02]  /*70f80*/  F2FP.F16.E5M2.UNPACK_B R4, R4 ;  /* 0x00000004ff04723e */ /* 0x000fc400020004ff */
[----:B------:R-:W-:Y:S02]  /*70f90*/  F2FP.F16.E5M2.UNPACK_B R5, R5 ;  /* 0x00000005ff05723e */ /* 0x000fe400020004ff */
[----:B------:R-:W-:Y:S02]  /*70fa0*/  F2FP.F16.E5M2.UNPACK_B R6, R6 ;  /* 0x00000006ff06723e */ /* 0x000fe400020004ff */
[----:B------:R-:W-:Y:S01]  /*70fb0*/  F2FP.F16.E5M2.UNPACK_B R7, R7 ;  /* 0x00000007ff07723e */ /* 0x000fe200020004ff */
[----:B------:R-:W-:Y:S01]  /*70fc0*/  IMAD.MOV.U32 R21, RZ, RZ, R12 ;  /* 0x000000ffff157224 */ /* 0x000fe200078e000c */
[----:B-----5:R-:W-:Y:S04]  /*70fd0*/  STL.64 [R1+0x9d20], R22 ;  /* 0x009d201601007387 */ /* 0x020fe80000100a00 */
[----:B----4-:R-:W-:Y:S01]  /*70fe0*/  STL.64 [R1+0x9d18], R20 ;  /* 0x009d181401007387 */ /* 0x010fe20000100a00 */
[C---:B--2---:R-:W-:Y:S06]  /*70ff0*/  HMMA.16816.F32 R8, R4.reuse, R26, R8 ;  /* 0x0000001a0408723c */ /* 0x044fec0000001808 */
[----:B---3--:R-:W-:Y:S01]  /*71000*/  HMMA.16816.F32 R16, R4, R24, R16 ;  /* 0x000000180410723c */ /* 0x008fe20000001810 */
[----:B------:R-:W2:-:S15]  /*71010*/  LDL.LU.64 R24, [R1+0x1280] ;  /* 0x0012800001187983 */ /* 0x000e9e0000300a00 */
[----:B------:R-:W-:-:S07]  /*71020*/  NOP ;  /* 0x0000000000007918 */ /* 0x000fce0000000000 */
[----:B------:R-:W-:Y:S04]  /*71030*/  STL.64 [R1+0x120], R16 ;  /* 0x0001201001007387 */ /* 0x000fe80000100a00 */
[----:B------:R-:W-:Y:S04]  /*71040*/  STL.64 [R1+0x128], R18 ;  /* 0x0001281201007387 */ /* 0x000fe80000100a00 */
[----:B------:R-:W3:Y:S04]  /*71050*/  LDL.LU.64 R26, [R1+0x1288] ;  /* 0x00128800011a7983 */ /* 0x000ee80000300a00 */
[----:B------:R-:W-:Y:S04]  /*71060*/  STL.64 [R1+0x110], R8 ;  /* 0x0001100801007387 */ /* 0x000fe80000100a00 */
[----:B------:R-:W-:Y:S04]  /*71070*/  STL.64 [R1+0x118], R10 ;  /* 0x0001180a01007387 */ /* 0x000fe80000100a00 */
[----:B---3--:R0:W-:Y:S04]  /*71080*/  STL.64 [R1+0x9d40], R26 ;  /* 0x009d401a01007387 */ /* 0x0081e80000100a00 */
[----:B0-----:R-:W3:Y:S04]  /*71090*/  LDL R26, [R1] ;  /* 0x00000000011a7983 */ /* 0x001ee80000100800 */
[----:B------:R-:W3:Y:S04]  /*710a0*/  LDL R27, [R1+0x4] ;  /* 0x00000400011b7983 */ /* 0x000ee80000100800 */
[----:B--2---:R0:W-:Y:S04]  /*710b0*/  STL.64 [R1+0x9d38], R24 ;  /* 0x009d381801007387 */ /* 0x0041e80000100a00 */
[----:B0-----:R-:W2:Y:S01]  /*710c0*/  LDL R24, [R1+0x8] ;  /* 0x0000080001187983 */ /* 0x001ea20000100800 */
[----:B------:R-:W-:-:S03]  /*710d0*/  IMAD.MOV.U32 R25, RZ, RZ, R0 ;  /* 0x000000ffff197224 */ /* 0x000fc600078e0000 */
[----:B---3--:R-:W-:Y:S04]  /*710e0*/  STL.64 [R1+0x9d58], R26 ;  /* 0x009d581a01007387 */ /* 0x008fe80000100a00 */
[----:B--2---:R0:W-:Y:S04]  /*710f0*/  STL.64 [R1+0x9d70], R24 ;  /* 0x009d701801007387 */ /* 0x0041e80000100a00 */
[----:B0-----:R-:W2:Y:S04]  /*71100*/  LDL.LU.64 R24, [R1+0x12b0] ;  /* 0x0012b00001187983 */ /* 0x001ea80000300a00 */
[----:B------:R-:W2:Y:S04]  /*71110*/  LDL.LU.64 R26, [R1+0x12b8] ;  /* 0x0012b800011a7983 */ /* 0x000ea80000300a00 */
[----:B------:R-:W3:Y:S04]  /*71120*/  LDL.LU.64 R20, [R1+0x1270] ;  /* 0x0012700001147983 */ /* 0x000ee80000300a00 */
[----:B------:R-:W4:Y:S04]  /*71130*/  LDL.LU.64 R22, [R1+0x1278] ;  /* 0x0012780001167983 */ /* 0x000f280000300a00 */
[----:B----4-:R-:W-:Y:S04]  /*71140*/  STL.64 [R1+0x9d50], R22 ;  /* 0x009d501601007387 */ /* 0x010fe80000100a00 */
[----:B---3--:R0:W-:Y:S04]  /*71150*/  STL.64 [R1+0x9d48], R20 ;  /* 0x009d481401007387 */ /* 0x0081e80000100a00 */
[----:B0-----:R-:W3:Y:S04]  /*71160*/  LDL.LU.64 R20, [R1+0x1290] ;  /* 0x0012900001147983 */ /* 0x001ee80000300a00 */
[----:B------:R-:W4:Y:S01]  /*71170*/  LDL.LU.64 R22, [R1+0x1298] ;  /* 0x0012980001167983 */ /* 0x000f220000300a00 */
[C---:B--2---:R-:W-:Y:S06]  /*71180*/  HMMA.16816.F32 R24, R4.reuse, R14, R24 ;  /* 0x0000000e0418723c */ /* 0x044fec0000001818 */
[----:B------:R-:W-:Y:S01]  /*71190*/  IMAD.MOV.U32 R0, RZ, RZ, R15 ;  /* 0x000000ffff007224 */ /* 0x000fe200078e000f */
[----:B----4-:R-:W-:Y:S04]  /*711a0*/  STL.64 [R1+0x9d68], R22 ;  /* 0x009d681601007387 */ /* 0x010fe80000100a00 */
[----:B---3--:R0:W-:Y:S04]  /*711b0*/  STL.64 [R1+0x9d60], R20 ;  /* 0x009d601401007387 */ /* 0x0081e80000100a00 */
[----:B0-----:R-:W2:Y:S04]  /*711c0*/  LDL.LU.64 R20, [R1+0x12a0] ;  /* 0x0012a00001147983 */ /* 0x001ea80000300a00 */
[----:B------:R-:W2:Y:S04]  /*711d0*/  LDL.LU.64 R22, [R1+0x12a8] ;  /* 0x0012a80001167983 */ /* 0x000ea80000300a00 */
[----:B------:R-:W3:Y:S04]  /*711e0*/  LDL.LU R8, [R1+0x1998] ;  /* 0x0019980001087983 */ /* 0x000ee80000300800 */
[----:B------:R-:W4:Y:S04]  /*711f0*/  LDL.LU R18, [R1+0x1994] ;  /* 0x0019940001127983 */ /* 0x000f280000300800 */
[----:B------:R-:W3:Y:S04]  /*71200*/  LDL.LU R9, [R1+0x19a0] ;  /* 0x0019a00001097983 */ /* 0x000ee80000300800 */
[----:B------:R-:W5:Y:S04]  /*71210*/  LDL.LU R19, [R1+0x199c] ;  /* 0x00199c0001137983 */ /* 0x000f680000300800 */
[----:B------:R0:W-:Y:S04]  /*71220*/  STL.64 [R1+0x570], R24 ;  /* 0x0005701801007387 */ /* 0x0001e80000100a00 */
[----:B------:R2:W-:Y:S04]  /*71230*/  STL.64 [R1+0x578], R26 ;  /* 0x0005781a01007387 */ /* 0x0005e80000100a00 */
[----:B0-----:R-:W2:Y:S04]  /*71240*/  LDL.LU.64 R24, [R1+0x9d70] ;  /* 0x009d700001187983 */ /* 0x001ea80000300a00 */
[----:B------:R-:W4:Y:S04]  /*71250*/  LDL.LU.64 R12, [R1+0x1250] ;  /* 0x00125000010c7983 */ /* 0x000f280000300a00 */
[----:B------:R-:W4:Y:S04]  /*71260*/  LDL.LU.64 R14, [R1+0x1258] ;  /* 0x00125800010e7983 */ /* 0x000f280000300a00 */
[----:B------:R-:W3:Y:S04]  /*71270*/  LDL.LU R10, [R1+0x1988] ;  /* 0x00198800010a7983 */ /* 0x000ee80000300800 */
[----:B------:R-:W5:Y:S04]  /*71280*/  LDL.LU R16, [R1+0x1984] ;  /* 0x0019840001107983 */ /* 0x000f680000300800 */
[----:B------:R-:W3:Y:S01]  /*71290*/  LDL.LU R11, [R1+0x1990] ;  /* 0x00199000010b7983 */ /* 0x000ee20000300800 */
[C---:B--2---:R-:W-:Y:S03]  /*712a0*/  HMMA.16816.F32 R24, R4.reuse, R24, R20 ;  /* 0x000000180418723c */ /* 0x044fe60000001814 */
[----:B---3--:R-:W-:Y:S04]  /*712b0*/  STL.64 [R1+0x9cf8], R10 ;  /* 0x009cf80a01007387 */ /* 0x008fe80000100a00 */
[----:B------:R0:W-:Y:S04]  /*712c0*/  STL.64 [R1+0x9cf0], R8 ;  /* 0x009cf00801007387 */ /* 0x0001e80000100a00 */
[----:B0-----:R-:W2:Y:S04]  /*712d0*/  LDL.LU.64 R8, [R1+0x1260] ;  /* 0x0012600001087983 */ /* 0x001ea80000300a00 */
[----:B------:R-:W2:Y:S04]  /*712e0*/  LDL.LU.64 R10, [R1+0x1268] ;  /* 0x00126800010a7983 */ /* 0x000ea80000300a00 */
[----:B------:R-:W3:Y:S04]  /*712f0*/  LDL.LU R17, [R1+0x198c] ;  /* 0x00198c0001117983 */ /* 0x000ee80000300800 */
[----:B------:R-:W4:Y:S04]  /*71300*/  LDL.LU.64 R22, [R1+0x9d68] ;  /* 0x009d680001167983 */ /* 0x000f280000300a00 */
[----:B------:R-:W4:Y:S04]  /*71310*/  LDL.LU.64 R20, [R1+0x9d60] ;  /* 0x009d600001147983 */ /* 0x000f280000300a00 */
[----:B------:R-:W-:Y:S04]  /*71320*/  STL.64 [R1+0x590], R24 ;  /* 0x0005901801007387 */ /* 0x000fe80000100a00 */
[----:B------:R0:W-:Y:S04]  /*71330*/  STL.64 [R1+0x598], R26 ;  /* 0x0005981a01007387 */ /* 0x0001e80000100a00 */
[----:B0-----:R-:W4:Y:S02]  /*71340*/  LDL.LU.64 R26, [R1+0x9d58] ;  /* 0x009d5800011a7983 */ /* 0x001f240000300a00 */
[----:B----4-:R-:W-:Y:S02]  /*71350*/  HMMA.16816.F32 R24, R4, R26, R20 ;  /* 0x0000001a0418723c */ /* 0x010fe40000001814 */
[----:B------:R-:W4:Y:S04]  /*71360*/  LDL.LU.64 R22, [R1+0x9d50] ;  /* 0x009d500001167983 */ /* 0x000f280000300a00 */
[----:B------:R-:W4:-:S15]  /*71370*/  LDL.LU.64 R20, [R1+0x9d48] ;  /* 0x009d480001147983 */ /* 0x000f1e0000300a00 */
[----:B------:R-:W-:-:S02]  /*71380*/  NOP ;  /* 0x0000000000007918 */ /* 0x000fc40000000000 */
        /* <DEDUP_REMOVED lines=8> */
[----:B0-----:R-:W4:Y:S04]  /*71410*/  LDL.LU.64 R26, [R1+0x9d30] ;  /* 0x009d3000011a7983 */ /* 0x001f280000300a00 */
[----:B------:R-:W2:Y:S01]  /*71420*/  LDL.LU.64 R24, [R1+0x9d28] ;  /* 0x009d280001187983 */ /* 0x000ea20000300a00 */
[----:B----4-:R-:W-:-:S15]  /*71430*/  HMMA.16816.F32 R20, R4, R26, R20 ;  /* 0x0000001a0414723c */ /* 0x010fde0000001814 */
[----:B------:R-:W-:-:S08]  /*71440*/  NOP ;  /* 0x0000000000007918 */ /* 0x000fd00000000000 */
[----:B------:R-:W-:Y:S04]  /*71450*/  STL.64 [R1+0x5c0], R20 ;  /* 0x0005c01401007387 */ /* 0x000fe80000100a00 */
[----:B------:R0:W-:Y:S04]  /*71460*/  STL.64 [R1+0x5c8], R22 ;  /* 0x0005c81601007387 */ /* 0x0001e80000100a00 */
[----:B0-----:R-:W4:Y:S04]  /*71470*/  LDL.LU.64 R22, [R1+0x9d20] ;  /* 0x009d200001167983 */ /* 0x001f280000300a00 */
[----:B------:R-:W5:Y:S01]  /*71480*/  LDL.LU.64 R20, [R1+0x9d18] ;  /* 0x009d180001147983 */ /* 0x000f620000300a00 */
[----:B--2---:R-:W-:-:S15]  /*71490*/  HMMA.16816.F32 R8, R4, R24, R8 ;  /* 0x000000180408723c */ /* 0x004fde0000001808 */
[----:B------:R-:W-:-:S08]  /*714a0*/  NOP ;  /* 0x0000000000007918 */ /* 0x000fd00000000000 */
[----:B------:R0:W-:Y:S04]  /*714b0*/  STL.64 [R1+0x5d0], R8 ;  /* 0x0005d00801007387 */ /* 0x0001e80000100a00 */
[----:B------:R1:W-:Y:S04]  /*714c0*/  STL.64 [R1+0x5d8], R10 ;  /* 0x0005d80a01007387 */ /* 0x0003e80000100a00 */
[----:B0-----:R-:W2:Y:S04]  /*714d0*/  LDL.LU.64 R8, [R1+0x1230] ;  /* 0x0012300001087983 */ /* 0x001ea80000300a00 */
[----:B-1----:R-:W2:Y:S04]  /*714e0*/  LDL.LU.64 R10, [R1+0x1238] ;  /* 0x00123800010a7983 */ /* 0x002ea80000300a00 */
[----:B------:R5:W-:Y:S02]  /*714f0*/  STL.64 [R1+0x9c50], R26 ;  /* 0x009c501a01007387 */ /* 0x000be40000100a00 */
[----:B-----5:R-:W-:-:S02]  /*71500*/  IMAD.MOV.U32 R26, RZ, RZ, R21 ;  /* 0x000000ffff1a7224 */ /* 0x020fc400078e0015 */
[----:B------:R-:W5:Y:S04]  /*71510*/  LDL.LU R21, [R1+0x9d10] ;  /* 0x009d100001157983 */ /* 0x000f680000300800 */
[----:B------:R-:W3:Y:S04]  /*71520*/  LDL R27, [R1+0x2c] ;  /* 0x00002c00011b7983 */ /* 0x000ee80000100800 */
[----:B------:R0:W-:Y:S04]  /*71530*/  STL.64 [R1+0x9c48], R24 ;  /* 0x009c481801007387 */ /* 0x0001e80000100a00 */
[----:B---3--:R1:W-:Y:S04]  /*71540*/  STL.64 [R1+0x9cc8], R26 ;  /* 0x009cc81a01007387 */ /* 0x0083e80000100a00 */
[----:B0-----:R-:W5:Y:S04]  /*71550*/  LDL.LU.64 R24, [R1+0x1240] ;  /* 0x0012400001187983 */ /* 0x001f680000300a00 */
[----:B-1----:R-:W5:Y:S01]  /*71560*/  LDL.LU.64 R26, [R1+0x1248] ;  /* 0x00124800011a7983 */ /* 0x002f620000300a00 */
[----:B----4-:R-:W-:-:S15]  /*71570*/  HMMA.16816.F32 R12, R4, R22, R12 ;  /* 0x00000016040c723c */ /* 0x010fde000000180c */
[----:B------:R-:W-:-:S08]  /*71580*/  NOP ;  /* 0x0000000000007918 */ /* 0x000fd00000000000 */
[----:B------:R-:W-:Y:S04]  /*71590*/  STL.64 [R1+0x5e0], R12 ;  /* 0x0005e00c01007387 */ /* 0x000fe80000100a00 */
[----:B------:R0:W-:Y:S04]  /*715a0*/  STL.64 [R1+0x5e8], R14 ;  /* 0x0005e80e01007387 */ /* 0x0001e80000100a00 */
[----:B0-----:R-:W2:Y:S04]  /*715b0*/  LDL.LU.64 R14, [R1+0x9d08] ;  /* 0x009d0800010e7983 */ /* 0x001ea80000300a00 */
[----:B------:R-:W3:Y:S01]  /*715c0*/  LDL.LU.64 R12, [R1+0x9d00] ;  /* 0x009d0000010c7983 */ /* 0x000ee20000300a00 */
[----:B-----5:R-:W-:-:S15]  /*715d0*/  HMMA.16816.F32 R24, R4, R20, R24 ;  /* 0x000000140418723c */ /* 0x020fde0000001818 */
[----:B------:R-:W-:-:S08]  /*715e0*/  NOP ;  /* 0x0000000000007918 */ /* 0x000fd00000000000 */
[----:B------:R0:W-:Y:S04]  /*715f0*/  STL.64 [R1+0x5f0], R24 ;  /* 0x0005f01801007387 */ /* 0x0001e80000100a00 */
[----:B------:R1:W-:Y:S04]  /*71600*/  STL.64 [R1+0x5f8], R26 ;  /* 0x0005f81a01007387 */ /* 0x0003e80000100a00 */
[----:B0-----:R-:W4:Y:S04]  /*71610*/  LDL.LU.64 R24, [R1+0x1880] ;  /* 0x0018800001187983 */ /* 0x001f280000300a00 */
[----:B-1----:R-:W5:Y:S01]  /*71620*/  LDL.LU.64 R26, [R1+0x1888] ;  /* 0x00188800011a7983 */ /* 0x002f620000300a00 */
[C---:B--2---:R-:W-:Y:S03]  /*71630*/  HMMA.16816.F32 R8, R4.reuse, R14, R8 ;  /* 0x0000000e0408723c */ /* 0x044fe60000001808 */
[----:B-----5:R-:W-:Y:S04]  /*71640*/  STL.64 [R1+0x9ce0], R26 ;  /* 0x009ce01a01007387 */ /* 0x020fe80000100a00 */
[----:B----4-:R0:W-:Y:S04]  /*71650*/  STL.64 [R1+0x9cd8], R24 ;  /* 0x009cd81801007387 */ /* 0x0101e80000100a00 */
[----:B0-----:R-:W2:Y:S04]  /*71660*/  LDL.LU.64 R24, [R1+0x1210] ;  /* 0x0012100001187983 */ /* 0x001ea80000300a00 */
[----:B------:R-:W2:Y:S04]  /*71670*/  LDL.LU.64 R26, [R1+0x1218] ;  /* 0x00121800011a7983 */ /* 0x000ea80000300a00 */
[----:B------:R-:W-:Y:S04]  /*71680*/  STL [R1+0x9c34], R21 ;  /* 0x009c341501007387 */ /* 0x000fe80000100800 */
[----:B------:R-:W-:Y:S04]  /*71690*/  STL.64 [R1+0x9cc0], R22 ;  /* 0x009cc01601007387 */ /* 0x000fe80000100a00 */
[----:B------:R0:W-:Y:S04]  /*716a0*/  STL [R1+0x9cb8], R20 ;  /* 0x009cb81401007387 */ /* 0x0001e80000100800 */
[----:B0-----:R-:W3:Y:S04]  /*716b0*/  LDL.LU.64 R20, [R1+0x1220] ;  /* 0x0012200001147983 */ /* 0x001ee80000300a00 */
[----:B------:R-:W3:Y:S04]  /*716c0*/  LDL.LU.64 R22, [R1+0x1228] ;  /* 0x0012280001167983 */ /* 0x000ee80000300a00 */
[----:B------:R-:W-:Y:S04]  /*716d0*/  STL.64 [R1+0x600], R8 ;  /* 0x0006000801007387 */ /* 0x000fe80000100a00 */
[----:B------:R0:W-:Y:S04]  /*716e0*/  STL.64 [R1+0x608], R10 ;  /* 0x0006080a01007387 */ /* 0x0001e80000100a00 */
[----:B0-----:R-:W4:Y:S04]  /*716f0*/  LDL.LU.64 R10, [R1+0x9cf8] ;  /* 0x009cf800010a7983 */ /* 0x001f280000300a00 */
[----:B------:R-:W5:Y:S01]  /*71700*/  LDL.LU.64 R8, [R1+0x9cf0] ;  /* 0x009cf00001087983 */ /* 0x000f620000300a00 */
[----:B---3--:R-:W-:-:S15]  /*71710*/  HMMA.16816.F32 R20, R4, R12, R20 ;  /* 0x0000000c0414723c */ /* 0x008fde0000001814 */
[----:B------:R-:W-:-:S08]  /*71720*/  NOP ;  /* 0x0000000000007918 */ /* 0x000fd00000000000 */
[----:B------:R0:W-:Y:S04]  /*71730*/  STL.64 [R1+0x610], R20 ;  /* 0x0006101401007387 */ /* 0x0001e80000100a00 */
[----:B------:R1:W-:Y:S01]  /*71740*/  STL.64 [R1+0x618], R22 ;  /* 0x0006181601007387 */ /* 0x0003e20000100a00 */
[----:B----4-:R-:W-:-:S03]  /*71750*/  IMAD R16, R16, 0x100, R10 ;  /* 0x0000010010107824 */ /* 0x010fc600078e020a */
[----:B0-----:R-:W3:Y:S04]  /*71760*/  LDL.LU.64 R20, [R1+0x1200] ;  /* 0x0012000001147983 */ /* 0x001ee80000300a00 */
[----:B-1----:R-:W3:Y:S04]  /*71770*/  LDL.LU.64 R22, [R1+0x1208] ;  /* 0x0012080001167983 */ /* 0x002ee80000300a00 */
[----:B------:R-:W-:Y:S01]  /*71780*/  STL.64 [R1+0x9c18], R14 ;  /* 0x009c180e01007387 */ /* 0x000fe20000100a00 */
[----:B------:R-:W-:-:S03]  /*71790*/  IMAD R17, R17, 0x100, R11 ;  /* 0x0000010011117824 */ /* 0x000fc600078e020b */
[----:B------:R0:W-:Y:S04]  /*717a0*/  STL.64 [R1+0x9c10], R12 ;  /* 0x009c100c01007387 */ /* 0x0001e80000100a00 */
[----:B0-----:R-:W4:Y:S04]  /*717b0*/  LDL.LU.64 R12, [R1+0x1870] ;  /* 0x00187000010c7983 */ /* 0x001f280000300a00 */
[----:B------:R-:W4:Y:S04]  /*717c0*/  LDL.LU.64 R14, [R1+0x1878] ;  /* 0x00187800010e7983 */ /* 0x000f280000300a00 */
[----:B------:R-:W2:Y:S04]  /*717d0*/  LDL.LU R10, [R1+0x9cec] ;  /* 0x009cec00010a7983 */ /* 0x000ea80000300800 */
[----:B------:R-:W2:Y:S01]  /*717e0*/  LDL.LU R11, [R1+0x9ce8] ;  /* 0x009ce800010b7983 */ /* 0x000ea20000300800 */
[----:B-----5:R-:W-:-:S02]  /*717f0*/  IMAD R18, R18, 0x100, R8 ;  /* 0x0000010012127824 */ /* 0x020fc400078e0208 */
[----:B------:R-:W-:Y:S01]  /*71800*/  IMAD R19, R19, 0x100, R9 ;  /* 0x0000010013137824 */ /* 0x000fe200078e0209 */
[----:B--2---:R-:W-:-:S15]  /*71810*/  HMMA.16816.F32 R24, R4, R10, R24 ;  /* 0x0000000a0418723c */ /* 0x004fde0000001818 */
[----:B------:R-:W-:-:S08]  /*71820*/  NOP ;  /* 0x0000000000007918 */ /* 0x000fd00000000000 */
[----:B------:R-:W-:Y:S04]  /*71830*/  STL.64 [R1+0x620], R24 ;  /* 0x0006201801007387 */ /* 0x000fe80000100a00 */
[----:B------:R0:W-:Y:S04]  /*71840*/  STL.64 [R1+0x628], R26 ;  /* 0x0006281a01007387 */ /* 0x0001e80000100a00 */
[----:B0-----:R-:W2:Y:S04]  /*71850*/  LDL.LU.64 R26, [R1+0x9ce0] ;  /* 0x009ce000011a7983 */ /* 0x001ea80000300a00 */
[----:B------:R-:W2:Y:S04]  /*71860*/  LDL.LU.64 R24, [R1+0x9cd8] ;  /* 0x009cd80001187983 */ /* 0x000ea80000300a00 */
[----:B------:R-:W2:Y:S04]  /*71870*/  LDL.LU R8, [R1+0x9cd4] ;  /* 0x009cd40001087983 */ /* 0x000ea80000300800 */
[----:B------:R-:W2:Y:S02]  /*71880*/  LDL.LU R9, [R1+0x9cd0] ;  /* 0x009cd00001097983 */ /* 0x000ea40000300800 */
[----:B--2---:R-:W-:-:S15]  /*71890*/  HMMA.16816.F32 R24, R4, R8, R24 ;  /* 0x000000080418723c */ /* 0x004fde0000001818 */
[----:B------:R-:W-:-:S08]  /*718a0*/  NOP ;  /* 0x0000000000007918 */ /* 0x000fd00000000000 */
[----:B------:R-:W-:Y:S04]  /*718b0*/  STL.64 [R1+0x660], R24 ;  /* 0x0006601801007387 */ /* 0x000fe80000100a00 */
[----:B------:R0:W-:Y:S04]  /*718c0*/  STL.64 [R1+0x668], R26 ;  /* 0x0006681a01007387 */ /* 0x0001e80000100a00 */
[----:B0-----:R-:W3:Y:S04]  /*718d0*/  LDL.LU.64 R26, [R1+0x9cc8] ;  /* 0x009cc800011a7983 */ /* 0x001ee80000300a00 */
[----:B------:R-:W-:Y:S04]  /*718e0*/  STL [R1+0x9be8], R9 ;  /* 0x009be80901007387 */ /* 0x000fe80000100800 */
[----:B------:R-:W-:Y:S04]  /*718f0*/  STL.64 [R1+0x9c40], R10 ;  /* 0x009c400a01007387 */ /* 0x000fe80000100a00 */
[----:B------:R4:W-:Y:S02]  /*71900*/  STL [R1+0x9c38], R8 ;  /* 0x009c380801007387 */ /* 0x0009e40000100800 */
[----:B----4-:R-:W-:Y:S06]  /*71910*/  HMMA.16816.F32 R8, R4, R2, R12 ;  /* 0x000000020408723c */ /* 0x010fec000000180c */
[----:B------:R-:W-:-:S15]  /*71920*/  STL [R1+0x9c30], R3 ;  /* 0x009c300301007387 */ /* 0x000fde0000100800 */
[----:B------:R-:W-:-:S02]  /*71930*/  NOP ;  /* 0x0000000000007918 */ /* 0x000fc40000000000 */
[----:B------:R-:W-:Y:S04]  /*71940*/  STL.64 [R1+0x650], R8 ;  /* 0x0006500801007387 */ /* 0x000fe80000100a00 */
[----:B------:R-:W-:Y:S01]  /*71950*/  STL.64 [R1+0x658], R10 ;  /* 0x0006580a01007387 */ /* 0x000fe20000100a00 */
[----:B---3--:R-:W-:Y:S03]  /*71960*/  HMMA.16816.F32 R4, R4, R26, R20 ;  /* 0x0000001a0404723c */ /* 0x008fe60000001814 */
[----:B------:R-:W2:Y:S04]  /*71970*/  LDL.LU.64 R20, [R1+0x11f0] ;  /* 0x0011f00001147983 */ /* 0x000ea80000300a00 */
[----:B------:R-:W2:-:S15]  /*71980*/  LDL.LU.64 R22, [R1+0x11f8] ;  /* 0x0011f80001167983 */ /* 0x000e9e0000300a00 */
[----:B------:R-:W-:-:S01]  /*71990*/  NOP ;  /* 0x0000000000007918 */ /* 0x000fc20000000000 */
[----:B------:R-:W-:Y:S04]  /*719a0*/  STL.64 [R1+0x630], R4 ;  /* 0x0006300401007387 */ /* 0x000fe80000100a00 */
[----:B------:R0:W-:Y:S04]  /*719b0*/  STL.64 [R1+0x638], R6 ;  /* 0x0006380601007387 */ /* 0x0001e80000100a00 */
[----:B0-----:R-:W2:Y:S04]  /*719c0*/  LDL.64 R6, [R1+0x20] ;  /* 0x0000200001067983 */ /* 0x001ea80000100a00 */
[----:B------:R-:W3:Y:S04]  /*719d0*/  LDL.LU.64 R24, [R1+0x11a0] ;  /* 0x0011a00001187983 */ /* 0x000ee80000300a00 */
[----:B------:R-:W4:Y:S04]  /*719e0*/  LDL.LU.64 R26, [R1+0x11a8] ;  /* 0x0011a800011a7983 */ /* 0x000f280000300a00 */
[----:B----4-:R0:W-:Y:S04]  /*719f0*/  STL.64 [R1+0x9c60], R26 ;  /* 0x009c601a01007387 */ /* 0x0101e80000100a00 */
[----:B0-----:R-:W4:Y:S04]  /*71a00*/  LDL R26, [R1] ;  /* 0x00000000011a7983 */ /* 0x001f280000100800 */
[----:B------:R-:W4:Y:S04]  /*71a10*/  LDL R27, [R1+0x4] ;  /* 0x00000400011b7983 */ /* 0x000f280000100800 */
[----:B---3--:R0:W-:Y:S04]  /*71a20*/  STL.64 [R1+0x9c58], R24 ;  /* 0x009c581801007387 */ /* 0x0081e80000100a00 */
[----:B0-----:R-:W3:Y:S04]  /*71a30*/  LDL.64 R24, [R1+0x8] ;  /* 0x0000080001187983 */ /* 0x001ee80000100a00 */
[----:B----4-:R0:W-:Y:S04]  /*71a40*/  STL.64 [R1+0x9c90], R26 ;  /* 0x009c901a01007387 */ /* 0x0101e80000100a00 */
[----:B0-----:R-:W4:Y:S04]  /*71a50*/  LDL R26, [R1+0x10] ;  /* 0x00001000011a7983 */ /* 0x001f280000100800 */
[----:B---3--:R0:W-:Y:S04]  /*71a60*/  STL.64 [R1+0x9c88], R24 ;  /* 0x009c881801007387 */ /* 0x0081e80000100a00 */
[----:B0-----:R-:W3:Y:S04]  /*71a70*/  LDL.64 R24, [R1+0x18] ;  /* 0x0000180001187983 */ /* 0x001ee80000100a00 */
[----:B------:R-:W5:Y:S04]  /*71a80*/  LDL.LU.64 R8, [R1+0x1190] ;  /* 0x0011900001087983 */ /* 0x000f680000300a00 */
[----:B------:R-:W2:Y:S04]  /*71a90*/  LDL.LU.64 R10, [R1+0x1198] ;  /* 0x00119800010a7983 */ /* 0x000ea80000300a00 */
[----:B--2---:R-:W-:Y:S04]  /*71aa0*/  STL.64 [R1+0x9c70], R10 ;  /* 0x009c700a01007387 */ /* 0x004fe80000100a00 */
[----:B-----5:R0:W-:Y:S04]  /*71ab0*/  STL.64 [R1+0x9c68], R8 ;  /* 0x009c680801007387 */ /* 0x0201e80000100a00 */
[----:B0-----:R-:W2:Y:S04]  /*71ac0*/  LDL.LU.64 R8, [R1+0x11b0] ;  /* 0x0011b00001087983 */ /* 0x001ea80000300a00 */
[----:B------:R-:W5:Y:S04]  /*71ad0*/  LDL.LU.64 R10, [R1+0x11b8] ;  /* 0x0011b800010a7983 */ /* 0x000f680000300a00 */
[----:B-----5:R-:W-:Y:S04]  /*71ae0*/  STL.64 [R1+0x9c80], R10 ;  /* 0x009c800a01007387 */ /* 0x020fe80000100a00 */
[----:B--2---:R0:W-:Y:S04]  /*71af0*/  STL.64 [R1+0x9c78], R8 ;  /* 0x009c780801007387 */ /* 0x0041e80000100a00 */
[----:B0-----:R-:W2:Y:S04]  /*71b00*/  LDL.LU.64 R8, [R1+0x11c0] ;  /* 0x0011c00001087983 */ /* 0x001ea80000300a00 */
[----:B------:R-:W5:Y:S04]  /*71b10*/  LDL.LU.64 R10, [R1+0x11c8] ;  /* 0x0011c800010a7983 */ /* 0x000f680000300a00 */
[----:B-----5:R-:W-:Y:S04]  /*71b20*/  STL.64 [R1+0x9ca0], R10 ;  /* 0x009ca00a01007387 */ /* 0x020fe80000100a00 */
[----:B--2---:R0:W-:Y:S04]  /*71b30*/  STL.64 [R1+0x9c98], R8 ;  /* 0x009c980801007387 */ /* 0x0041e80000100a00 */
[----:B0-----:R-:W2:Y:S04]  /*71b40*/  LDL.LU.64 R8, [R1+0x11d0] ;  /* 0x0011d00001087983 */ /* 0x001ea80000300a00 */
[----:B------:R-:W5:Y:S01]  /*71b50*/  LDL.LU.64 R10, [R1+0x11d8] ;  /* 0x0011d800010a7983 */ /* 0x000f620000300a00 */
[----:B------:R-:W-:-:S02]  /*71b60*/  F2FP.F16.E5M2.UNPACK_B R16, R16 ;  /* 0x00000010ff10723e */ /* 0x000fc400020004ff */
[----:B------:R-:W-:Y:S02]  /*71b70*/  F2FP.F16.E5M2.UNPACK_B R17, R17 ;  /* 0x00000011ff11723e */ /* 0x000fe400020004ff */
[----:B------:R-:W-:Y:S02]  /*71b80*/  F2FP.F16.E5M2.UNPACK_B R18, R18 ;  /* 0x00000012ff12723e */ /* 0x000fe400020004ff */
[----:B------:R-:W-:Y:S01]  /*71b90*/  F2FP.F16.E5M2.UNPACK_B R19, R19 ;  /* 0x00000013ff13723e */ /* 0x000fe200020004ff */
[----:B-----5:R-:W-:Y:S04]  /*71ba0*/  STL.64 [R1+0x9cb0], R10 ;  /* 0x009cb00a01007387 */ /* 0x020fe80000100a00 */
[----:B--2---:R0:W-:Y:S04]  /*71bb0*/  STL.64 [R1+0x9ca8], R8 ;  /* 0x009ca80801007387 */ /* 0x0041e80000100a00 */
[----:B0-----:R-:W3:Y:S04]  /*71bc0*/  LDL.LU.64 R8, [R1+0x11e0] ;  /* 0x0011e00001087983 */ /* 0x001ee80000300a00 */
[----:B------:R-:W3:Y:S01]  /*71bd0*/  LDL.LU.64 R10, [R1+0x11e8] ;  /* 0x0011e800010a7983 */ /* 0x000ee20000300a00 */
[----:B------:R-:W-:Y:S03]  /*71be0*/  HMMA.16816.F32 R20, R16, R6, R20 ;  /* 0x000000061014723c */ /* 0x000fe60000001814 */
[----:B------:R-:W2:Y:S04]  /*71bf0*/  LDL.LU.64 R12, [R1+0x1180] ;  /* 0x00118000010c7983 */ /* 0x000ea80000300a00 */
[----:B------:R-:W2:-:S15]  /*71c00*/  LDL.LU.64 R14, [R1+0x1188] ;  /* 0x00118800010e7983 */ /* 0x000e9e0000300a00 */
[----:B------:R-:W-:-:S01]  /*71c10*/  NOP ;  /* 0x0000000000007918 */ /* 0x000fc20000000000 */
[----:B------:R-:W-:Y:S04]  /*71c20*/  STL.64 [R1+0x640], R20 ;  /* 0x0006401401007387 */ /* 0x000fe80000100a00 */
[----:B------:R0:W-:Y:S04]  /*71c30*/  STL.64 [R1+0x648], R22 ;  /* 0x0006481601007387 */ /* 0x0001e80000100a00 */
[----:B0-----:R-:W5:Y:S04]  /*71c40*/  LDL.LU.64 R22, [R1+0x9cc0] ;  /* 0x009cc00001167983 */ /* 0x001f680000300a00 */
[----:B------:R-:W5:Y:S04]  /*71c50*/  LDL.LU R20, [R1+0x9cb8] ;  /* 0x009cb80001147983 */ /* 0x000f680000300800 */
[----:B------:R-:W5:Y:S04]  /*71c60*/  LDL.LU R4, [R1+0x19a4] ;  /* 0x0019a40001047983 */ /* 0x000f680000300800 */
[----:B------:R-:W5:Y:S01]  /*71c70*/  LDL.LU R5, [R1+0x19ac] ;  /* 0x0019ac0001057983 */ /* 0x000f620000300800 */
[----:B---3--:R-:W-:-:S15]  /*71c80*/  HMMA.16816.F32 R8, R16, R24, R8 ;  /* 0x000000181008723c */ /* 0x008fde0000001808 */
[----:B------:R-:W-:-:S08]  /*71c90*/  NOP ;  /* 0x0000000000007918 */ /* 0x000fd00000000000 */
[----:B------:R-:W-:Y:S04]  /*71ca0*/  STL.64 [R1+0x670], R8 ;  /* 0x0006700801007387 */ /* 0x000fe80000100a00 */
[----:B------:R0:W-:Y:S04]  /*71cb0*/  STL.64 [R1+0x678], R10 ;  /* 0x0006780a01007387 */ /* 0x0001e80000100a00 */
[----:B0-----:R-:W4:Y:S04]  /*71cc0*/  LDL.LU.64 R10, [R1+0x9cb0] ;  /* 0x009cb000010a7983 */ /* 0x001f280000300a00 */
[----:B------:R-:W4:Y:S01]  /*71cd0*/  LDL.LU.64 R8, [R1+0x9ca8] ;  /* 0x009ca80001087983 */ /* 0x000f220000300a00 */
[----:B------:R-:W-:-:S02]  /*71ce0*/  IMAD.MOV.U32 R27, RZ, RZ, R0 ;  /* 0x000000ffff1b7224 */ /* 0x000fc400078e0000 */
[----:B------:R-:W-:Y:S02]  /*71cf0*/  IMAD.MOV.U32 R21, RZ, RZ, R6 ;  /* 0x000000ffff157224 */ /* 0x000fe400078e0006 */
[----:B------:R-:W-:Y:S02]  /*71d00*/  IMAD.MOV.U32 R3, RZ, RZ, R7 ;  /* 0x000000ffff037224 */ /* 0x000fe400078e0007 */
[----:B------:R-:W-:Y:S02]  /*71d10*/  IMAD.MOV.U32 R7, RZ, RZ, R24 ;  /* 0x000000ffff077224 */ /* 0x000fe400078e0018 */
[----:B------:R-:W-:Y:S02]  /*71d20*/  IMAD.MOV.U32 R6, RZ, RZ, R25 ;  /* 0x000000ffff067224 */ /* 0x000fe400078e0019 */
[----:B----4-:R-:W-:Y:S01]  /*71d30*/  HMMA.16816.F32 R24, R16, R26, R8 ;  /* 0x0000001a1018723c */ /* 0x010fe20000001808 */
[----:B------:R-:W3:Y:S04]  /*71d40*/  LDL.LU.64 R10, [R1+0x9ca0] ;  /* 0x009ca000010a7983 */ /* 0x000ee80000300a00 */
[----:B------:R-:W3:-:S15]  /*71d50*/  LDL.LU.64 R8, [R1+0x9c98] ;  /* 0x009c980001087983 */ /* 0x000ede0000300a00 */
[----:B------:R-:W-:-:S03]  /*71d60*/  NOP ;  /* 0x0000000000007918 */ /* 0x000fc60000000000 */
[----:B------:R-:W-:Y:S04]  /*71d70*/  STL.64 [R1+0x680], R24 ;  /* 0x0006801801007387 */ /* 0x000fe80000100a00 */
[----:B------:R0:W-:Y:S04]  /*71d80*/  STL.64 [R1+0x688], R26 ;  /* 0x0006881a01007387 */ /* 0x0001e80000100a00 */
[----:B0-----:R-:W4:Y:S04]  /*71d90*/  LDL.LU.64 R26, [R1+0x9c90] ;  /* 0x009c9000011a7983 */ /* 0x001f280000300a00 */
[----:B------:R-:W3:Y:S02]  /*71da0*/  LDL.LU.64 R24, [R1+0x9c88] ;  /* 0x009c880001187983 */ /* 0x000ee40000300a00 */
[----:B---3--:R-:W-:-:S15]  /*71db0*/  HMMA.16816.F32 R8, R16, R24, R8 ;  /* 0x000000181008723c */ /* 0x008fde0000001808 */
[----:B------:R-:W-:-:S08]  /*71dc0*/  NOP ;  /* 0x0000000000007918 */ /* 0x000fd00000000000 */
[----:B------:R-:W-:Y:S04]  /*71dd0*/  STL.64 [R1+0x690], R8 ;  /* 0x0006900801007387 */ /* 0x000fe80000100a00 */
[----:B------:R0:W-:Y:S04]  /*71de0*/  STL.64 [R1+0x698], R10 ;  /* 0x0006980a01007387 */ /* 0x0001e80000100a00 */
[----:B0-----:R-:W4:Y:S04]  /*71df0*/  LDL.LU.64 R10, [R1+0x9c80] ;  /* 0x009c8000010a7983 */ /* 0x001f280000300a00 */
[----:B------:R-:W4:Y:S01]  /*71e00*/  LDL.LU.64 R8, [R1+0x9c78] ;  /* 0x009c780001087983 */ /* 0x000f220000300a00 */
[----:B------:R-:W-:-:S02]  /*71e10*/  IMAD.MOV.U32 R0, RZ, RZ, R25 ;  /* 0x000000ffff007224 */ /* 0x000fc400078e0019 */
[----:B----4-:R-:W-:Y:S01]  /*71e20*/  HMMA.16816.F32 R24, R16, R26, R8 ;  /* 0x0000001a1018723c */ /* 0x010fe20000001808 */
[----:B------:R-:W3:Y:S04]  /*71e30*/  LDL.LU.64 R10, [R1+0x9c70] ;  /* 0x009c7000010a7983 */ /* 0x000ee80000300a00 */
[----:B------:R-:W3:-:S15]  /*71e40*/  LDL.LU.64 R8, [R1+0x9c68] ;  /* 0x009c680001087983 */ /* 0x000ede0000300a00 */
[----:B------:R-:W-:-:S03]  /*71e50*/  NOP ;  /* 0x0000000000007918 */ /* 0x000fc60000000000 */
[----:B------:R-:W-:Y:S04]  /*71e60*/  STL.64 [R1+0x6a0], R24 ;  /* 0x0006a01801007387 */ /* 0x000fe80000100a00 */
[----:B------:R0:W-:Y:S04]  /*71e70*/  STL.64 [R1+0x6a8], R26 ;  /* 0x0006a81a01007387 */ /* 0x0001e80000100a00 */
[----:B0-----:R-:W4:Y:S04]  /*71e80*/  LDL.LU.64 R26, [R1+0x9c60] ;  /* 0x009c6000011a7983 */ /* 0x001f280000300a00 */
[----:B------:R-:W4:Y:S02]  /*71e90*/  LDL.LU.64 R24, [R1+0x9c58] ;  /* 0x009c580001187983 */ /* 0x000f240000300a00 */
[----:B----4-:R-:W-:-:S15]  /*71ea0*/  HMMA.16816.F32 R24, R16, R28, R24 ;  /* 0x0000001c1018723c */ /* 0x010fde0000001818 */
[----:B------:R-:W-:-:S08]  /*71eb0*/  NOP ;  /* 0x0000000000007918 */ /* 0x000fd00000000000 */
[----:B------:R-:W-:Y:S04]  /*71ec0*/  STL.64 [R1+0x6b0], R24 ;  /* 0x0006b01801007387 */ /* 0x000fe80000100a00 */
[----:B------:R0:W-:Y:S04]  /*71ed0*/  STL.64 [R1+0x6b8], R26 ;  /* 0x0006b81a01007387 */ /* 0x0001e80000100a00 */
[----:B0-----:R-:W3:Y:S04]  /*71ee0*/  LDL.LU.64 R26, [R1+0x9c50] ;  /* 0x009c5000011a7983 */ /* 0x001ee80000300a00 */
[----:B------:R-:W2:Y:S04]  /*71ef0*/  LDL.LU.64 R24, [R1+0x9c48] ;  /* 0x009c480001187983 */ /* 0x000ea80000300a00 */
[----:B------:R0:W-:Y:S04]  /*71f00*/  STL.64 [R1+0x9b78], R28 ;  /* 0x009b781c01007387 */ /* 0x0001e80000100a00 */
[----:B0-----:R-:W4:Y:S01]  /*71f10*/  LDL.LU R28, [R1+0x19b0] ;  /* 0x0019b000011c7983 */ /* 0x001f220000300800 */
[C---:B---3--:R-:W-:Y:S06]  /*71f20*/  HMMA.16816.F32 R8, R16.reuse, R26, R8 ;  /* 0x0000001a1008723c */ /* 0x048fec0000001808 */
[----:B--2---:R-:W-:-:S15]  /*71f30*/  HMMA.16816.F32 R12, R16, R24, R12 ;  /* 0x00000018100c723c */ /* 0x004fde000000180c */
[----:B------:R-:W-:-:S02]  /*71f40*/  NOP ;  /* 0x0000000000007918 */ /* 0x000fc40000000000 */
[----:B------:R-:W-:Y:S04]  /*71f50*/  STL.64 [R1+0x6d0], R8 ;  /* 0x0006d00801007387 */ /* 0x000fe80000100a00 */
[----:B------:R0:W-:Y:S04]  /*71f60*/  STL.64 [R1+0x6d8], R10 ;  /* 0x0006d80a01007387 */ /* 0x0001e80000100a00 */
[----:B0-----:R-:W2:Y:S04]  /*71f70*/  LDL.LU.64 R10, [R1+0x9c40] ;  /* 0x009c4000010a7983 */ /* 0x001ea80000300a00 */
[----:B------:R-:W3:Y:S04]  /*71f80*/  LDL.LU R8, [R1+0x9c38] ;  /* 0x009c380001087983 */ /* 0x000ee80000300800 */
[----:B------:R0:W-:Y:S04]  /*71f90*/  STL.64 [R1+0x6f0], R12 ;  /* 0x0006f00c01007387 */ /* 0x0001e80000100a00 */
[----:B------:R1:W-:Y:S04]  /*71fa0*/  STL.64 [R1+0x6f8], R14 ;  /* 0x0006f80e01007387 */ /* 0x0003e80000100a00 */
[----:B0-----:R-:W5:Y:S04]  /*71fb0*/  LDL.LU.64 R12, [R1+0x1160] ;  /* 0x00116000010c7983 */ /* 0x001f680000300a00 */
[----:B-1----:R-:W4:Y:S04]  /*71fc0*/  LDL.LU.64 R14, [R1+0x1168] ;  /* 0x00116800010e7983 */ /* 0x002f280000300a00 */
[----:B----4-:R-:W-:Y:S04]  /*71fd0*/  STL.64 [R1+0x9c28], R14 ;  /* 0x009c280e01007387 */ /* 0x010fe80000100a00 */
[----:B-----5:R0:W-:Y:S04]  /*71fe0*/  STL.64 [R1+0x9c20], R12 ;  /* 0x009c200c01007387 */ /* 0x0201e80000100a00 */
[----:B0-----:R-:W4:Y:S04]  /*71ff0*/  LDL.LU.64 R12, [R1+0x1170] ;  /* 0x00117000010c7983 */ /* 0x001f280000300a00 */
[----:B------:R-:W4:Y:S04]  /*72000*/  LDL.LU.64 R14, [R1+0x1178] ;  /* 0x00117800010e7983 */ /* 0x000f280000300a00 */
[----:B------:R0:W-:Y:S04]  /*72010*/  STL.64 [R1+0x9b70], R26 ;  /* 0x009b701a01007387 */ /* 0x0001e80000100a00 */
[----:B------:R-:W5:Y:S01]  /*72020*/  LDL.LU R29, [R1+0x19b8] ;  /* 0x0019b800011d7983 */ /* 0x000f620000300800 */
[----:B0-----:R-:W-:-:S03]  /*72030*/  IMAD.MOV.U32 R27, RZ, RZ, R6 ;  /* 0x000000ffff1b7224 */ /* 0x001fc600078e0006 */
[----:B------:R-:W5:Y:S04]  /*72040*/  LDL.LU R6, [R1+0x19b4] ;  /* 0x0019b40001067983 */ /* 0x000f680000300800 */
[----:B------:R-:W3:Y:S01]  /*72050*/  LDL.LU R9, [R1+0x19c0] ;  /* 0x0019c00001097983 */ /* 0x000ee20000300800 */
[----:B------:R-:W-:-:S03]  /*72060*/  IMAD.MOV.U32 R26, RZ, RZ, R7 ;  /* 0x000000ffff1a7224 */ /* 0x000fc600078e0007 */
[----:B--2---:R-:W-:Y:S01]  /*72070*/  STL.64 [R1+0x9c08], R10 ;  /* 0x009c080a01007387 */ /* 0x004fe20000100a00 */
[----:B----4-:R-:W-:Y:S03]  /*72080*/  HMMA.16816.F32 R12, R16, R22, R12 ;  /* 0x00000016100c723c */ /* 0x010fe6000000180c */
[----:B---3--:R0:W-:Y:S04]  /*72090*/  STL.64 [R1+0x9c00], R8 ;  /* 0x009c000801007387 */ /* 0x0081e80000100a00 */
[----:B0-----:R-:W2:Y:S04]  /*720a0*/  LDL.LU.64 R8, [R1+0x1150] ;  /* 0x0011500001087983 */ /* 0x001ea80000300a00 */
[----:B------:R-:W2:Y:S04]  /*720b0*/  LDL.LU.64 R10, [R1+0x1158] ;  /* 0x00115800010a7983 */ /* 0x000ea80000300a00 */
[----:B------:R-:W5:Y:S04]  /*720c0*/  LDL.LU R7, [R1+0x19bc] ;  /* 0x0019bc0001077983 */ /* 0x000f680000300800 */
[----:B------:R0:W-:Y:S02]  /*720d0*/  STL.64 [R1+0x9b68], R24 ;  /* 0x009b681801007387 */ /* 0x0001e40000100a00 */
[----:B0-----:R-:W-:-:S02]  /*720e0*/  IMAD.MOV.U32 R24, RZ, RZ, R21 ;  /* 0x000000ffff187224 */ /* 0x001fc400078e0015 */
[----:B------:R-:W-:Y:S01]  /*720f0*/  IMAD.MOV.U32 R25, RZ, RZ, R3 ;  /* 0x000000ffff197224 */ /* 0x000fe200078e0003 */
[----:B------:R-:W3:Y:S04]  /*72100*/  LDL.LU R21, [R1+0x9c34] ;  /* 0x009c340001157983 */ /* 0x000ee80000300800 */
[----:B------:R-:W4:Y:S04]  /*72110*/  LDL.LU R3, [R1+0x9c30] ;  /* 0x009c300001037983 */ /* 0x000f280000300800 */
[----:B------:R0:W-:Y:S04]  /*72120*/  STL.64 [R1+0x9bc0], R26 ;  /* 0x009bc01a01007387 */ /* 0x0001e80000100a00 */
[----:B0-----:R-:W2:Y:S04]  /*72130*/  LDL.LU R27, [R1+0x19a8] ;  /* 0x0019a800011b7983 */ /* 0x001ea80000300800 */
[----:B------:R-:W-:Y:S04]  /*72140*/  STL.64 [R1+0x9bb8], R24 ;  /* 0x009bb81801007387 */ /* 0x000fe80000100a00 */
        /* <DEDUP_REMOVED lines=8> */
[----:B0-----:R-:W3:Y:S04]  /*721d0*/  LDL.LU.64 R14, [R1+0x9c18] ;  /* 0x009c1800010e7983 */ /* 0x001ee80000300a00 */
[----:B------:R-:W5:Y:S04]  /*721e0*/  LDL.LU.64 R12, [R1+0x9c10] ;  /* 0x009c1000010c7983 */ /* 0x000f680000300a00 */
[----:B------:R-:W-:Y:S04]  /*721f0*/  STL.64 [R1+0x9b60], R22 ;  /* 0x009b601601007387 */ /* 0x000fe80000100a00 */
[----:B------:R0:W-:Y:S04]  /*72200*/  STL.64 [R1+0x9b58], R20 ;  /* 0x009b581401007387 */ /* 0x0001e80000100a00 */
[----:B0-----:R-:W5:Y:S04]  /*72210*/  LDL.LU.64 R20, [R1+0x1140] ;  /* 0x0011400001147983 */ /* 0x001f680000300a00 */
[----:B------:R-:W5:Y:S01]  /*72220*/  LDL.LU.64 R22, [R1+0x1148] ;  /* 0x0011480001167983 */ /* 0x000f620000300a00 */
[----:B--2---:R-:W-:-:S02]  /*72230*/  IMAD R4, R4, 0x100, R27 ;  /* 0x0000010004047824 */ /* 0x004fc400078e021b */
[----:B------:R-:W-:Y:S01]  /*72240*/  IMAD R5, R5, 0x100, R28 ;  /* 0x0000010005057824 */ /* 0x000fe200078e021c */
[C---:B---3--:R-:W-:Y:S06]  /*72250*/  HMMA.16816.F32 R8, R16.reuse, R14, R8 ;  /* 0x0000000e1008723c */ /* 0x048fec0000001808 */
[----:B-----5:R-:W-:-:S15]  /*72260*/  HMMA.16816.F32 R20, R16, R12, R20 ;  /* 0x0000000c1014723c */ /* 0x020fde0000001814 */
[----:B------:R-:W-:-:S02]  /*72270*/  NOP ;  /* 0x0000000000007918 */ /* 0x000fc40000000000 */
[----:B------:R-:W-:Y:S04]  /*72280*/  STL.64 [R1+0x730], R8 ;  /* 0x0007300801007387 */ /* 0x000fe80000100a00 */
[----:B------:R0:W-:Y:S04]  /*72290*/  STL.64 [R1+0x738], R10 ;  /* 0x0007380a01007387 */ /* 0x0001e80000100a00 */
[----:B0-----:R-:W2:Y:S04]  /*722a0*/  LDL.LU.64 R10, [R1+0x9c08] ;  /* 0x009c0800010a7983 */ /* 0x001ea80000300a00 */
[----:B------:R-:W3:Y:S04]  /*722b0*/  LDL.LU.64 R8, [R1+0x9c00] ;  /* 0x009c000001087983 */ /* 0x000ee80000300a00 */
[----:B------:R-:W-:Y:S04]  /*722c0*/  STL.64 [R1+0x9b40], R14 ;  /* 0x009b400e01007387 */ /* 0x000fe80000100a00 */
[----:B------:R-:W-:Y:S04]  /*722d0*/  STL.64 [R1+0x9b38], R12 ;  /* 0x009b380c01007387 */ /* 0x000fe80000100a00 */
[----:B------:R-:W-:Y:S04]  /*722e0*/  STL.64 [R1+0x740], R20 ;  /* 0x0007401401007387 */ /* 0x000fe80000100a00 */
[----:B------:R-:W-:Y:S04]  /*722f0*/  STL.64 [R1+0x748], R22 ;  /* 0x0007481601007387 */ /* 0x000fe80000100a00 */
[----:B------:R-:W-:Y:S04]  /*72300*/  STL.64 [R1+0x9bf8], R6 ;  /* 0x009bf80601007387 */ /* 0x000fe80000100a00 */
[----:B------:R0:W-:Y:S04]  /*72310*/  STL.64 [R1+0x9bf0], R4 ;  /* 0x009bf00401007387 */ /* 0x0001e80000100a00 */
[----:B0-----:R-:W2:Y:S04]  /*72320*/  LDL.LU.64 R4, [R1+0x1130] ;  /* 0x0011300001047983 */ /* 0x001ea80000300a00 */
[----:B------:R-:W2:Y:S04]  /*72330*/  LDL.LU.64 R6, [R1+0x1138] ;  /* 0x0011380001067983 */ /* 0x000ea80000300a00 */
[----:B------:R-:W5:Y:S04]  /*72340*/  LDL.LU.64 R24, [R1+0x1120] ;  /* 0x0011200001187983 */ /* 0x000f680000300a00 */
[----:B------:R-:W4:Y:S04]  /*72350*/  LDL.LU.64 R26, [R1+0x1128] ;  /* 0x00112800011a7983 */ /* 0x000f280000300a00 */
[----:B----4-:R-:W-:Y:S04]  /*72360*/  STL.64 [R1+0x9bd0], R26 ;  /* 0x009bd01a01007387 */ /* 0x010fe80000100a00 */
[----:B-----5:R0:W-:Y:S04]  /*72370*/  STL.64 [R1+0x9bc8], R24 ;  /* 0x009bc81801007387 */ /* 0x0201e80000100a00 */
[----:B0-----:R-:W4:Y:S04]  /*72380*/  LDL.LU.64 R24, [R1+0x1850] ;  /* 0x0018500001187983 */ /* 0x001f280000300a00 */
[----:B------:R-:W5:Y:S01]  /*72390*/  LDL.LU.64 R26, [R1+0x1858] ;  /* 0x00185800011a7983 */ /* 0x000f620000300a00 */
[----:B--2---:R-:W-:Y:S03]  /*723a0*/  HMMA.16816.F32 R4, R16, R10, R4 ;  /* 0x0000000a1004723c */ /* 0x004fe60000001804 */
[----:B-----5:R-:W-:Y:S04]  /*723b0*/  STL.64 [R1+0x9be0], R26 ;  /* 0x009be01a01007387 */ /* 0x020fe80000100a00 */
[----:B----4-:R0:W-:Y:S04]  /*723c0*/  STL.64 [R1+0x9bd8], R24 ;  /* 0x009bd81801007387 */ /* 0x0101e80000100a00 */
[----:B0-----:R-:W2:Y:S04]  /*723d0*/  LDL.LU.64 R24, [R1+0x1860] ;  /* 0x0018600001187983 */ /* 0x001ea80000300a00 */
[----:B------:R-:W2:Y:S04]  /*723e0*/  LDL.LU.64 R26, [R1+0x1868] ;  /* 0x00186800011a7983 */ /* 0x000ea80000300a00 */
[----:B------:R-:W4:Y:S04]  /*723f0*/  LDL.LU.64 R20, [R1+0x1110] ;  /* 0x0011100001147983 */ /* 0x000f280000300a00 */
[----:B------:R-:W4:Y:S04]  /*72400*/  LDL.LU.64 R22, [R1+0x1118] ;  /* 0x0011180001167983 */ /* 0x000f280000300a00 */
[----:B------:R-:W5:Y:S04]  /*72410*/  LDL.LU.64 R12, [R1+0x1100] ;  /* 0x00110000010c7983 */ /* 0x000f680000300a00 */
[----:B------:R-:W5:Y:S04]  /*72420*/  LDL.LU.64 R14, [R1+0x1108] ;  /* 0x00110800010e7983 */ /* 0x000f680000300a00 */
[----:B------:R-:W-:Y:S04]  /*72430*/  STL.64 [R1+0x750], R4 ;  /* 0x0007500401007387 */ /* 0x000fe80000100a00 */
[----:B------:R0:W-:Y:S04]  /*72440*/  STL.64 [R1+0x758], R6 ;  /* 0x0007580601007387 */ /* 0x0001e80000100a00 */
[----:B0-----:R-:W3:Y:S04]  /*72450*/  LDL.LU.64 R6, [R1+0x9bf8] ;  /* 0x009bf80001067983 */ /* 0x001ee80000300a00 */
[----:B------:R-:W4:Y:S01]  /*72460*/  LDL.LU.64 R4, [R1+0x9bf0] ;  /* 0x009bf00001047983 */ /* 0x000f220000300a00 */
[----:B---3--:R-:W-:-:S03]  /*72470*/  IMAD R6, R6, 0x100, R29 ;  /* 0x0000010006067824 */ /* 0x008fc600078e021d */
[----:B------:R-:W3:Y:S01]  /*72480*/  LDL.64 R28, [R1] ;  /* 0x00000000011c7983 */ /* 0x000ee20000100a00 */
[----:B------:R-:W-:-:S03]  /*72490*/  IMAD R7, R7, 0x100, R9 ;  /* 0x0000010007077824 */ /* 0x000fc600078e0209 */
[----:B------:R-:W2:Y:S02]  /*724a0*/  LDL.LU R9, [R1+0x9be8] ;  /* 0x009be80001097983 */ /* 0x000ea40000300800 */
[----:B--2---:R-:W-:-:S15]  /*724b0*/  HMMA.16816.F32 R24, R16, R8, R24 ;  /* 0x000000081018723c */ /* 0x004fde0000001818 */
[----:B------:R-:W-:-:S08]  /*724c0*/  NOP ;  /* 0x0000000000007918 */ /* 0x000fd00000000000 */
[----:B------:R-:W-:Y:S04]  /*724d0*/  STL.64 [R1+0x7b0], R24 ;  /* 0x0007b01801007387 */ /* 0x000fe80000100a00 */
[----:B------:R0:W-:Y:S04]  /*724e0*/  STL.64 [R1+0x7b8], R26 ;  /* 0x0007b81a01007387 */ /* 0x0001e80000100a00 */
[----:B0-----:R-:W2:Y:S04]  /*724f0*/  LDL.LU.64 R26, [R1+0x9be0] ;  /* 0x009be000011a7983 */ /* 0x001ea80000300a00 */
[----:B------:R-:W2:Y:S04]  /*72500*/  LDL.LU.64 R24, [R1+0x9bd8] ;  /* 0x009bd80001187983 */ /* 0x000ea80000300a00 */
[----:B------:R0:W-:Y:S04]  /*72510*/  STL.64 [R1+0x9b30], R10 ;  /* 0x009b300a01007387 */ /* 0x0001e80000100a00 */
[----:B0-----:R-:W5:Y:S04]  /*72520*/  LDL R10, [R1+0x28] ;  /* 0x00002800010a7983 */ /* 0x001f680000100800 */
[----:B------:R-:W5:Y:S04]  /*72530*/  LDL R11, [R1+0x2c] ;  /* 0x00002c00010b7983 */ /* 0x000f680000100800 */
[----:B------:R-:W-:Y:S01]  /*72540*/  STL.64 [R1+0x9b28], R8 ;  /* 0x009b280801007387 */ /* 0x000fe20000100a00 */
[----:B--2---:R-:W-:-:S15]  /*72550*/  HMMA.16816.F32 R24, R16, R2, R24 ;  /* 0x000000021018723c */ /* 0x004fde0000001818 */
[----:B------:R-:W-:-:S08]  /*72560*/  NOP ;  /* 0x0000000000007918 */ /* 0x000fd00000000000 */
[----:B------:R-:W-:Y:S04]  /*72570*/  STL.64 [R1+0x7a0], R24 ;  /* 0x0007a01801007387 */ /* 0x000fe80000100a00 */
[----:B------:R0:W-:Y:S04]  /*72580*/  STL.64 [R1+0x7a8], R26 ;  /* 0x0007a81a01007387 */ /* 0x0001e80000100a00 */
[----:B0-----:R-:W5:Y:S04]  /*72590*/  LDL.LU.64 R26, [R1+0x9bd0] ;  /* 0x009bd000011a7983 */ /* 0x001f680000300a00 */
[----:B------:R-:W5:Y:S01]  /*725a0*/  LDL.LU.64 R24, [R1+0x9bc8] ;  /* 0x009bc80001187983 */ /* 0x000f620000300a00 */
[----:B----4-:R-:W-:-:S02]  /*725b0*/  F2FP.F16.E5M2.UNPACK_B R4, R4 ;  /* 0x00000004ff04723e */ /* 0x010fc400020004ff */
[----:B------:R-:W-:Y:S02]  /*725c0*/  F2FP.F16.E5M2.UNPACK_B R5, R5 ;  /* 0x00000005ff05723e */ /* 0x000fe400020004ff */
[----:B------:R-:W-:Y:S01]  /*725d0*/  F2FP.F16.E5M2.UNPACK_B R6, R6 ;  /* 0x00000006ff06723e */ /* 0x000fe200020004ff */
[----:B-----5:R-:W-:Y:S01]  /*725e0*/  HMMA.16816.F32 R8, R16, R10, R24 ;  /* 0x0000000a1008723c */ /* 0x020fe20000001818 */
[----:B------:R-:W2:Y:S04]  /*725f0*/  LDL.LU.64 R26, [R1+0x9bc0] ;  /* 0x009bc000011a7983 */ /* 0x000ea80000300a00 */
[----:B------:R-:W4:Y:S01]  /*72600*/  LDL.LU.64 R24, [R1+0x9bb8] ;  /* 0x009bb80001187983 */ /* 0x000f220000300a00 */
[----:B------:R-:W-:-:S03]  /*72610*/  F2FP.F16.E5M2.UNPACK_B R7, R7 ;  /* 0x00000007ff07723e */ /* 0x000fc600020004ff */
[----:B------:R-:W5:-:S14]  /*72620*/  LDL R18, [R1+0x10] ;  /* 0x0000100001127983 */ /* 0x000f5c0000100800 */
[----:B------:R-:W-:Y:S04]  /*72630*/  STL.64 [R1+0x780], R8 ;  /* 0x0007800801007387 */ /* 0x000fe80000100a00 */
[----:B------:R2:W-:Y:S04]  /*72640*/  STL.64 [R1+0x788], R10 ;  /* 0x0007880a01007387 */ /* 0x0005e80000100a00 */
[----:B------:R-:W5:Y:S01]  /*72650*/  LDL R19, [R1+0x14] ;  /* 0x0000140001137983 */ /* 0x000f620000100800 */
[C---:B----4-:R-:W-:Y:S03]  /*72660*/  HMMA.16816.F32 R20, R4.reuse, R24, R20 ;  /* 0x000000180414723c */ /* 0x050fe60000001814 */
[----:B------:R-:W4:Y:S03]  /*72670*/  LDL.LU.64 R24, [R1+0x10c0] ;  /* 0x0010c00001187983 */ /* 0x000f260000300a00 */
[----:B--2---:R-:W-:-:S15]  /*72680*/  HMMA.16816.F32 R8, R4, R26, R12 ;  /* 0x0000001a0408723c */ /* 0x004fde000000180c */
[----:B------:R-:W-:-:S02]  /*72690*/  NOP ;  /* 0x0000000000007918 */ /* 0x000fc40000000000 */
[----:B------:R-:W-:Y:S04]  /*726a0*/  STL.64 [R1+0x790], R20 ;  /* 0x0007901401007387 */ /* 0x000fe80000100a00 */
[----:B------:R-:W-:Y:S04]  /*726b0*/  STL.64 [R1+0x798], R22 ;  /* 0x0007981601007387 */ /* 0x000fe80000100a00 */
[----:B------:R-:W2:Y:S04]  /*726c0*/  LDL.LU.64 R26, [R1+0x10c8] ;  /* 0x0010c800011a7983 */ /* 0x000ea80000300a00 */
[----:B------:R-:W-:Y:S04]  /*726d0*/  STL.64 [R1+0x7c0], R8 ;  /* 0x0007c00801007387 */ /* 0x000fe80000100a00 */
[----:B------:R-:W-:Y:S04]  /*726e0*/  STL.64 [R1+0x7c8], R10 ;  /* 0x0007c80a01007387 */ /* 0x000fe80000100a00 */
[----:B--2---:R-:W-:Y:S04]  /*726f0*/  STL.64 [R1+0x9b88], R26 ;  /* 0x009b881a01007387 */ /* 0x004fe80000100a00 */
[----:B----4-:R0:W-:Y:S04]  /*72700*/  STL.64 [R1+0x9b80], R24 ;  /* 0x009b801801007387 */ /* 0x0101e80000100a00 */
[----:B0-----:R-:W2:Y:S04]  /*72710*/  LDL.LU.64 R24, [R1+0x10d0] ;  /* 0x0010d00001187983 */ /* 0x001ea80000300a00 */
[----:B------:R-:W4:Y:S04]  /*72720*/  LDL.LU.64 R26, [R1+0x10d8] ;  /* 0x0010d800011a7983 */ /* 0x000f280000300a00 */
[----:B----4-:R0:W-:Y:S04]  /*72730*/  STL.64 [R1+0x9b98], R26 ;  /* 0x009b981a01007387 */ /* 0x0101e80000100a00 */
[----:B0-----:R-:W4:Y:S01]  /*72740*/  LDL R26, [R1+0x8] ;  /* 0x00000800011a7983 */ /* 0x001f220000100800 */
[----:B------:R-:W-:-:S03]  /*72750*/  IMAD.MOV.U32 R27, RZ, RZ, R0 ;  /* 0x000000ffff1b7224 */ /* 0x000fc600078e0000 */
[----:B--2---:R0:W-:Y:S04]  /*72760*/  STL.64 [R1+0x9b90], R24 ;  /* 0x009b901801007387 */ /* 0x0041e80000100a00 */
[----:B----4-:R1:W-:Y:S04]  /*72770*/  STL.64 [R1+0x9bb0], R26 ;  /* 0x009bb01a01007387 */ /* 0x0103e80000100a00 */
[----:B0-----:R-:W5:Y:S04]  /*72780*/  LDL.LU.64 R24, [R1+0x10f0] ;  /* 0x0010f00001187983 */ /* 0x001f680000300a00 */
[----:B-1----:R-:W5:Y:S04]  /*72790*/  LDL.LU.64 R26, [R1+0x10f8] ;  /* 0x0010f800011a7983 */ /* 0x002f680000300a00 */
[----:B------:R-:W2:Y:S04]  /*727a0*/  LDL.LU.64 R20, [R1+0x10b0] ;  /* 0x0010b00001147983 */ /* 0x000ea80000300a00 */
[----:B------:R-:W4:Y:S04]  /*727b0*/  LDL.LU.64 R22, [R1+0x10b8] ;  /* 0x0010b80001167983 */ /* 0x000f280000300a00 */
[----:B----4-:R-:W-:Y:S04]  /*727c0*/  STL.64 [R1+0x9ba8], R22 ;  /* 0x009ba81601007387 */ /* 0x010fe80000100a00 */
[----:B--2---:R0:W-:Y:S04]  /*727d0*/  STL.64 [R1+0x9ba0], R20 ;  /* 0x009ba01401007387 */ /* 0x0041e80000100a00 */
[----:B0-----:R-:W2:Y:S04]  /*727e0*/  LDL.LU.64 R20, [R1+0x10e0] ;  /* 0x0010e00001147983 */ /* 0x001ea80000300a00 */
[----:B------:R-:W2:Y:S04]  /*727f0*/  LDL.LU.64 R22, [R1+0x10e8] ;  /* 0x0010e80001167983 */ /* 0x000ea80000300a00 */
[----:B------:R-:W4:Y:S04]  /*72800*/  LDL.LU.64 R8, [R1+0x10a0] ;  /* 0x0010a00001087983 */ /* 0x000f280000300a00 */
[----:B------:R-:W4:Y:S04]  /*72810*/  LDL.LU.64 R10, [R1+0x10a8] ;  /* 0x0010a800010a7983 */ /* 0x000f280000300a00 */
[----:B------:R-:W3:Y:S04]  /*72820*/  LDL.LU.64 R12, [R1+0x1080] ;  /* 0x00108000010c7983 */ /* 0x000ee80000300a00 */
[----:B------:R-:W2:Y:S01]  /*72830*/  LDL.LU.64 R14, [R1+0x1088] ;  /* 0x00108800010e7983 */ /* 0x000ea20000300a00 */
[C---:B-----5:R-:W-:Y:S03]  /*72840*/  HMMA.16816.F32 R24, R4.reuse, R18, R24 ;  /* 0x000000120418723c */ /* 0x060fe60000001818 */
[----:B--2---:R-:W-:Y:S04]  /*72850*/  STL.64 [R1+0x9b50], R14 ;  /* 0x009b500e01007387 */ /* 0x004fe80000100a00 */
[----:B---3--:R0:W-:Y:S04]  /*72860*/  STL.64 [R1+0x9b48], R12 ;  /* 0x009b480c01007387 */ /* 0x0081e80000100a00 */
[----:B0-----:R-:W2:Y:S04]  /*72870*/  LDL.LU.64 R12, [R1+0x1090] ;  /* 0x00109000010c7983 */ /* 0x001ea80000300a00 */
[----:B------:R-:W2:Y:S04]  /*72880*/  LDL.LU.64 R14, [R1+0x1098] ;  /* 0x00109800010e7983 */ /* 0x000ea80000300a00 */
[----:B------:R-:W3:Y:S04]  /*72890*/  LDL.LU R16, [R1+0x19c4] ;  /* 0x0019c40001107983 */ /* 0x000ee80000300800 */
[----:B------:R-:W5:Y:S04]  /*728a0*/  LDL.LU R17, [R1+0x19cc] ;  /* 0x0019cc0001117983 */ /* 0x000f680000300800 */
[----:B------:R-:W-:Y:S04]  /*728b0*/  STL.64 [R1+0x7d0], R24 ;  /* 0x0007d01801007387 */ /* 0x000fe80000100a00 */
[----:B------:R0:W-:Y:S04]  /*728c0*/  STL.64 [R1+0x7d8], R26 ;  /* 0x0007d81a01007387 */ /* 0x0001e80000100a00 */
[----:B0-----:R-:W4:Y:S04]  /*728d0*/  LDL.LU.64 R26, [R1+0x9bb0] ;  /* 0x009bb000011a7983 */ /* 0x001f280000300a00 */
[----:B------:R-:W5:Y:S04]  /*728e0*/  LDL.LU R18, [R1+0x19d4] ;  /* 0x0019d40001127983 */ /* 0x000f680000300800 */
[----:B------:R-:W5:Y:S01]  /*728f0*/  LDL.LU R19, [R1+0x19dc] ;  /* 0x0019dc0001137983 */ /* 0x000f620000300800 */
[----:B----4-:R-:W-:Y:S03]  /*72900*/  HMMA.16816.F32 R24, R4, R26, R20 ;  /* 0x0000001a0418723c */ /* 0x010fe60000001814 */
[----:B------:R-:W4:Y:S04]  /*72910*/  LDL.LU.64 R22, [R1+0x9ba8] ;  /* 0x009ba80001167983 */ /* 0x000f280000300a00 */
[----:B------:R-:W4:-:S15]  /*72920*/  LDL.LU.64 R20, [R1+0x9ba0] ;  /* 0x009ba00001147983 */ /* 0x000f1e0000300a00 */
[----:B------:R-:W-:-:S01]  /*72930*/  NOP ;  /* 0x0000000000007918 */ /* 0x000fc20000000000 */
[----:B------:R-:W-:Y:S04]  /*72940*/  STL.64 [R1+0x7f0], R24 ;  /* 0x0007f01801007387 */ /* 0x000fe80000100a00 */
[----:B------:R0:W-:Y:S04]  /*72950*/  STL.64 [R1+0x7f8], R26 ;  /* 0x0007f81a01007387 */ /* 0x0001e80000100a00 */
[----:B0-----:R-:W2:Y:S04]  /*72960*/  LDL.LU.64 R26, [R1+0x9b98] ;  /* 0x009b9800011a7983 */ /* 0x001ea80000300a00 */
[----:B------:R-:W2:Y:S01]  /*72970*/  LDL.LU.64 R24, [R1+0x9b90] ;  /* 0x009b900001187983 */ /* 0x000ea20000300a00 */
[----:B------:R-:W-:Y:S01]  /*72980*/  IMAD.MOV.U32 R0, RZ, RZ, R29 ;  /* 0x000000ffff007224 */ /* 0x000fe200078e001d */
[----:B--2---:R-:W-:-:S15]  /*72990*/  HMMA.16816.F32 R24, R4, R28, R24 ;  /* 0x0000001c0418723c */ /* 0x004fde0000001818 */
[----:B------:R-:W-:-:S08]  /*729a0*/  NOP ;  /* 0x0000000000007918 */ /* 0x000fd00000000000 */
[----:B------:R-:W-:Y:S04]  /*729b0*/  STL.64 [R1+0x800], R24 ;  /* 0x0008001801007387 */ /* 0x000fe80000100a00 */
[----:B------:R0:W-:Y:S04]  /*729c0*/  STL.64 [R1+0x808], R26 ;  /* 0x0008081a01007387 */ /* 0x0001e80000100a00 */
[----:B0-----:R-:W2:Y:S04]  /*729d0*/  LDL.LU.64 R26, [R1+0x9b88] ;  /* 0x009b8800011a7983 */ /* 0x001ea80000300a00 */
[----:B------:R-:W2:Y:S04]  /*729e0*/  LDL.LU.64 R24, [R1+0x9b80] ;  /* 0x009b800001187983 */ /* 0x000ea80000300a00 */
[----:B------:R-:W2:Y:S02]  /*729f0*/  LDL.LU.64 R28, [R1+0x9b78] ;  /* 0x009b7800011c7983 */ /* 0x000ea40000300a00 */
[----:B--2---:R-:W-:-:S15]  /*72a00*/  HMMA.16816.F32 R24, R4, R28, R24 ;  /* 0x0000001c0418723c */ /* 0x004fde0000001818 */
        /* <DEDUP_REMOVED lines=9> */
[----:B0-----:R-:W4:Y:S01]  /*72aa0*/  LDL.LU.64 R22, [R1+0x9b60] ;  /* 0x009b600001167983 */ /* 0x001f220000300a00 */
[----:B--2---:R-:W-:Y:S03]  /*72ab0*/  HMMA.16816.F32 R8, R4, R24, R8 ;  /* 0x000000180408723c */ /* 0x004fe60000001808 */
[----:B------:R-:W2:-:S15]  /*72ac0*/  LDL.LU.64 R20, [R1+0x9b58] ;  /* 0x009b580001147983 */ /* 0x000e9e0000300a00 */
[----:B------:R-:W-:-:S05]  /*72ad0*/  NOP ;  /* 0x0000000000007918 */ /* 0x000fca0000000000 */
[----:B------:R0:W-:Y:S04]  /*72ae0*/  STL.64 [R1+0x850], R8 ;  /* 0x0008500801007387 */ /* 0x0001e80000100a00 */
[----:B------:R1:W-:Y:S04]  /*72af0*/  STL.64 [R1+0x858], R10 ;  /* 0x0008580a01007387 */ /* 0x0003e80000100a00 */
[----:B0-----:R-:W3:Y:S04]  /*72b00*/  LDL.LU.64 R8, [R1+0x1060] ;  /* 0x0010600001087983 */ /* 0x001ee80000300a00 */
[----:B-1----:R-:W3:Y:S04]  /*72b10*/  LDL.LU.64 R10, [R1+0x1068] ;  /* 0x00106800010a7983 */ /* 0x002ee80000300a00 */
[----:B------:R-:W-:Y:S04]  /*72b20*/  STL.64 [R1+0x9ad8], R26 ;  /* 0x009ad81a01007387 */ /* 0x000fe80000100a00 */
[----:B------:R0:W-:Y:S04]  /*72b30*/  STL.64 [R1+0x9ad0], R24 ;  /* 0x009ad01801007387 */ /* 0x0001e80000100a00 */
[----:B0-----:R-:W5:Y:S01]  /*72b40*/  LDL.64 R24, [R1+0x28] ;  /* 0x0000280001187983 */ /* 0x001f620000100a00 */
[----:B----4-:R-:W-:-:S15]  /*72b50*/  HMMA.16816.F32 R12, R4, R22, R12 ;  /* 0x00000016040c723c */ /* 0x010fde000000180c */
[----:B------:R-:W-:-:S08]  /*72b60*/  NOP ;  /* 0x0000000000007918 */ /* 0x000fd00000000000 */
[----:B------:R-:W-:Y:S04]  /*72b70*/  STL.64 [R1+0x860], R12 ;  /* 0x0008600c01007387 */ /* 0x000fe80000100a00 */
[----:B------:R0:W-:Y:S04]  /*72b80*/  STL.64 [R1+0x868], R14 ;  /* 0x0008680e01007387 */ /* 0x0001e80000100a00 */
[----:B0-----:R-:W2:Y:S04]  /*72b90*/  LDL.LU.64 R14, [R1+0x9b50] ;  /* 0x009b5000010e7983 */ /* 0x001ea80000300a00 */
[----:B------:R-:W2:Y:S04]  /*72ba0*/  LDL.LU.64 R12, [R1+0x9b48] ;  /* 0x009b4800010c7983 */ /* 0x000ea80000300a00 */
[----:B------:R-:W-:Y:S01]  /*72bb0*/  STL [R1+0x9aac], R23 ;  /* 0x009aac1701007387 */ /* 0x000fe20000100800 */
[----:B--2---:R-:W-:-:S15]  /*72bc0*/  HMMA.16816.F32 R12, R4, R20, R12 ;  /* 0x00000014040c723c */ /* 0x004fde000000180c */
[----:B------:R-:W-:-:S08]  /*72bd0*/  NOP ;  /* 0x0000000000007918 */ /* 0x000fd00000000000 */
[----:B------:R-:W-:Y:S04]  /*72be0*/  STL.64 [R1+0x880], R12 ;  /* 0x0008800c01007387 */ /* 0x000fe80000100a00 */
[----:B------:R0:W-:Y:S04]  /*72bf0*/  STL.64 [R1+0x888], R14 ;  /* 0x0008880e01007387 */ /* 0x0001e80000100a00 */
[----:B0-----:R-:W2:Y:S04]  /*72c00*/  LDL.LU.64 R14, [R1+0x9b40] ;  /* 0x009b4000010e7983 */ /* 0x001ea80000300a00 */
[----:B------:R-:W3:Y:S04]  /*72c10*/  LDL.LU.64 R12, [R1+0x9b38] ;  /* 0x009b3800010c7983 */ /* 0x000ee80000300a00 */
[----:B------:R-:W-:Y:S04]  /*72c20*/  STL [R1+0x9aa8], R20 ;  /* 0x009aa81401007387 */ /* 0x000fe80000100800 */
[----:B------:R0:W-:Y:S04]  /*72c30*/  STL [R1+0x9aa4], R21 ;  /* 0x009aa41501007387 */ /* 0x0001e80000100800 */
[----:B------:R1:W-:Y:S04]  /*72c40*/  STL [R1+0x9b00], R22 ;  /* 0x009b001601007387 */ /* 0x0003e80000100800 */
[----:B0-----:R-:W2:Y:S04]  /*72c50*/  LDL.LU.64 R20, [R1+0x1070] ;  /* 0x0010700001147983 */ /* 0x001ea80000300a00 */
[----:B-1----:R-:W2:Y:S02]  /*72c60*/  LDL.LU.64 R22, [R1+0x1078] ;  /* 0x0010780001167983 */ /* 0x002ea40000300a00 */
[----:B--2---:R-:W-:-:S15]  /*72c70*/  HMMA.16816.F32 R20, R4, R14, R20 ;  /* 0x0000000e0414723c */ /* 0x004fde0000001814 */
[----:B------:R-:W-:-:S08]  /*72c80*/  NOP ;  /* 0x0000000000007918 */ /* 0x000fd00000000000 */
[----:B------:R0:W-:Y:S04]  /*72c90*/  STL.64 [R1+0x890], R20 ;  /* 0x0008901401007387 */ /* 0x0001e80000100a00 */
[----:B------:R1:W-:Y:S04]  /*72ca0*/  STL.64 [R1+0x898], R22 ;  /* 0x0008981601007387 */ /* 0x0003e80000100a00 */
[----:B0-----:R-:W2:Y:S04]  /*72cb0*/  LDL.LU.64 R20, [R1+0x1840] ;  /* 0x0018400001147983 */ /* 0x001ea80000300a00 */
[----:B-1----:R-:W4:Y:S01]  /*72cc0*/  LDL.LU.64 R22, [R1+0x1848] ;  /* 0x0018480001167983 */ /* 0x002f220000300a00 */
[C---:B---3--:R-:W-:Y:S03]  /*72cd0*/  HMMA.16816.F32 R8, R4.reuse, R12, R8 ;  /* 0x0000000c0408723c */ /* 0x048fe60000001808 */
[----:B----4-:R-:W-:Y:S04]  /*72ce0*/  STL.64 [R1+0x9b20], R22 ;  /* 0x009b201601007387 */ /* 0x010fe80000100a00 */
[----:B--2---:R0:W-:Y:S04]  /*72cf0*/  STL.64 [R1+0x9b18], R20 ;  /* 0x009b181401007387 */ /* 0x0041e80000100a00 */
[----:B0-----:R-:W2:Y:S04]  /*72d00*/  LDL.LU.64 R20, [R1+0x1050] ;  /* 0x0010500001147983 */ /* 0x001ea80000300a00 */
[----:B------:R-:W2:Y:S08]  /*72d10*/  LDL.LU.64 R22, [R1+0x1058] ;  /* 0x0010580001167983 */ /* 0x000eb00000300a00 */
[----:B------:R-:W-:Y:S04]  /*72d20*/  STL.64 [R1+0x8b0], R8 ;  /* 0x0008b00801007387 */ /* 0x000fe80000100a00 */
[----:B------:R0:W-:Y:S04]  /*72d30*/  STL.64 [R1+0x8b8], R10 ;  /* 0x0008b80a01007387 */ /* 0x0001e80000100a00 */
[----:B0-----:R-:W2:Y:S04]  /*72d40*/  LDL.LU.64 R10, [R1+0x9b30] ;  /* 0x009b3000010a7983 */ /* 0x001ea80000300a00 */
[----:B------:R-:W3:Y:S04]  /*72d50*/  LDL.LU.64 R8, [R1+0x9b28] ;  /* 0x009b280001087983 */ /* 0x000ee80000300a00 */
[----:B------:R-:W4:Y:S04]  /*72d60*/  LDL.64 R26, [R1+0x20] ;  /* 0x00002000011a7983 */ /* 0x000f280000100a00 */
[----:B------:R0:W-:Y:S04]  /*72d70*/  STL.64 [R1+0x9a88], R14 ;  /* 0x009a880e01007387 */ /* 0x0001e80000100a00 */
[----:B0-----:R-:W5:Y:S04]  /*72d80*/  LDL.LU R14, [R1+0x19c8] ;  /* 0x0019c800010e7983 */ /* 0x001f680000300800 */
[----:B------:R-:W3:Y:S04]  /*72d90*/  LDL.LU R15, [R1+0x19d0] ;  /* 0x0019d000010f7983 */ /* 0x000ee80000300800 */
[----:B------:R0:W-:Y:S04]  /*72da0*/  STL.64 [R1+0x9a80], R12 ;  /* 0x009a800c01007387 */ /* 0x0001e80000100a00 */
[----:B0-----:R-:W4:Y:S01]  /*72db0*/  LDL.LU.64 R12, [R1+0x1040] ;  /* 0x00104000010c7983 */ /* 0x001f220000300a00 */
[----:B--2---:R-:W-:Y:S01]  /*72dc0*/  HMMA.16816.F32 R20, R4, R10, R20 ;  /* 0x0000000a0414723c */ /* 0x004fe20000001814 */
[----:B-----5:R-:W-:-:S02]  /*72dd0*/  IMAD R16, R16, 0x100, R14 ;  /* 0x0000010010107824 */ /* 0x020fc400078e020e */
[----:B---3--:R-:W-:Y:S02]  /*72de0*/  IMAD R17, R17, 0x100, R15 ;  /* 0x0000010011117824 */ /* 0x008fe400078e020f */
[----:B------:R-:W4:-:S15]  /*72df0*/  LDL.LU.64 R14, [R1+0x1048] ;  /* 0x00104800010e7983 */ /* 0x000f1e0000300a00 */
[----:B------:R-:W-:-:S03]  /*72e00*/  NOP ;  /* 0x0000000000007918 */ /* 0x000fc60000000000 */
[----:B------:R-:W-:Y:S04]  /*72e10*/  STL.64 [R1+0x8c0], R20 ;  /* 0x0008c01401007387 */ /* 0x000fe80000100a00 */
[----:B------:R0:W-:Y:S04]  /*72e20*/  STL.64 [R1+0x8c8], R22 ;  /* 0x0008c81601007387 */ /* 0x0001e80000100a00 */
[----:B0-----:R-:W2:Y:S04]  /*72e30*/  LDL.LU.64 R22, [R1+0x9b20] ;  /* 0x009b200001167983 */ /* 0x001ea80000300a00 */
[----:B------:R-:W2:Y:S04]  /*72e40*/  LDL.LU.64 R20, [R1+0x9b18] ;  /* 0x009b180001147983 */ /* 0x000ea80000300a00 */
[----:B------:R0:W-:Y:S04]  /*72e50*/  STL [R1+0x9a74], R10 ;  /* 0x009a740a01007387 */ /* 0x0001e80000100800 */
[----:B0-----:R-:W3:Y:S04]  /*72e60*/  LDL.LU R10, [R1+0x19e0] ;  /* 0x0019e000010a7983 */ /* 0x001ee80000300800 */
[----:B------:R0:W-:Y:S04]  /*72e70*/  STL [R1+0x9a70], R11 ;  /* 0x009a700b01007387 */ /* 0x0001e80000100800 */
[----:B0-----:R-:W5:Y:S01]  /*72e80*/  LDL.LU R11, [R1+0x19d8] ;  /* 0x0019d800010b7983 */ /* 0x001f620000300800 */
[----:B--2---:R-:W-:Y:S01]  /*72e90*/  HMMA.16816.F32 R20, R4, R8, R20 ;  /* 0x000000080414723c */ /* 0x004fe20000001814 */
[----:B---3--:R-:W-:-:S15]  /*72ea0*/  IMAD R19, R19, 0x100, R10 ;  /* 0x0000010013137824 */ /* 0x008fde00078e020a */
[----:B------:R-:W-:-:S07]  /*72eb0*/  NOP ;  /* 0x0000000000007918 */ /* 0x000fce0000000000 */
[----:B------:R0:W-:Y:S04]  /*72ec0*/  STL.64 [R1+0x910], R20 ;  /* 0x0009101401007387 */ /* 0x0001e80000100a00 */
[----:B------:R1:W-:Y:S01]  /*72ed0*/  STL.64 [R1+0x918], R22 ;  /* 0x0009181601007387 */ /* 0x0003e20000100a00 */
[----:B-----5:R-:W-:-:S03]  /*72ee0*/  IMAD R18, R18, 0x100, R11 ;  /* 0x0000010012127824 */ /* 0x020fc600078e020b */
[----:B0-----:R-:W2:Y:S04]  /*72ef0*/  LDL.LU.64 R20, [R1+0xf50] ;  /* 0x000f500001147983 */ /* 0x001ea80000300a00 */
[----:B-1----:R-:W2:Y:S04]  /*72f00*/  LDL.LU.64 R22, [R1+0xf58] ;  /* 0x000f580001167983 */ /* 0x002ea80000300a00 */
[----:B------:R-:W-:Y:S04]  /*72f10*/  STL [R1+0x9a7c], R8 ;  /* 0x009a7c0801007387 */ /* 0x000fe80000100800 */
[----:B------:R0:W-:Y:S04]  /*72f20*/  STL [R1+0x9a78], R9 ;  /* 0x009a780901007387 */ /* 0x0001e80000100800 */
[----:B0-----:R-:W3:Y:S04]  /*72f30*/  LDL.LU.64 R8, [R1+0x1830] ;  /* 0x0018300001087983 */ /* 0x001ee80000300a00 */
[----:B------:R-:W3:Y:S04]  /*72f40*/  LDL.LU.64 R10, [R1+0x1838] ;  /* 0x00183800010a7983 */ /* 0x000ee80000300a00 */
[----:B------:R-:W-:Y:S01]  /*72f50*/  STL [R1+0x9aa0], R3 ;  /* 0x009aa00301007387 */ /* 0x000fe20000100800 */
[C---:B---3--:R-:W-:Y:S06]  /*72f60*/  HMMA.16816.F32 R8, R4.reuse, R2, R8 ;  /* 0x000000020408723c */ /* 0x048fec0000001808 */
[----:B----4-:R-:W-:-:S15]  /*72f70*/  HMMA.16816.F32 R4, R4, R24, R12 ;  /* 0x000000180404723c */ /* 0x010fde000000180c */
[----:B------:R-:W-:-:S02]  /*72f80*/  NOP ;  /* 0x0000000000007918 */ /* 0x000fc40000000000 */
[----:B------:R-:W-:Y:S04]  /*72f90*/  STL.64 [R1+0x900], R8 ;  /* 0x0009000801007387 */ /* 0x000fe80000100a00 */
[----:B------:R-:W-:Y:S04]  /*72fa0*/  STL.64 [R1+0x908], R10 ;  /* 0x0009080a01007387 */ /* 0x000fe80000100a00 */
[----:B------:R0:W-:Y:S04]  /*72fb0*/  STL.64 [R1+0x8e0], R4 ;  /* 0x0008e00401007387 */ /* 0x0001e80000100a00 */
[----:B------:R1:W-:Y:S04]  /*72fc0*/  STL.64 [R1+0x8e8], R6 ;  /* 0x0008e80601007387 */ /* 0x0003e80000100a00 */
[----:B------:R-:W3:Y:S04]  /*72fd0*/  LDL.64 R14, [R1+0x8] ;  /* 0x00000800010e7983 */ /* 0x000ee80000100a00 */
[----:B------:R-:W4:Y:S04]  /*72fe0*/  LDL.64 R12, [R1+0x10] ;  /* 0x00001000010c7983 */ /* 0x000f280000100a00 */
[----:B---3--:R-:W-:Y:S04]  /*72ff0*/  STL.64 [R1+0x9b10], R14 ;  /* 0x009b100e01007387 */ /* 0x008fe80000100a00 */
[----:B----4-:R-:W-:Y:S04]  /*73000*/  STL.64 [R1+0x9b08], R12 ;  /* 0x009b080c01007387 */ /* 0x010fe80000100a00 */
[----:B0-----:R-:W3:Y:S04]  /*73010*/  LDL.LU R4, [R1+0x1a08] ;  /* 0x001a080001047983 */ /* 0x001ee80000300800 */
[----:B------:R-:W3:Y:S04]  /*73020*/  LDL.LU R5, [R1+0x1a04] ;  /* 0x001a040001057983 */ /* 0x000ee80000300800 */
[----:B-1----:R-:W4:Y:S04]  /*73030*/  LDL.LU R6, [R1+0x1a10] ;  /* 0x001a100001067983 */ /* 0x002f280000300800 */
[----:B------:R-:W4:Y:S01]  /*73040*/  LDL.LU R7, [R1+0x1a0c] ;  /* 0x001a0c0001077983 */ /* 0x000f220000300800 */
[----:B------:R-:W-:-:S02]  /*73050*/  F2FP.F16.E5M2.UNPACK_B R16, R16 ;  /* 0x00000010ff10723e */ /* 0x000fc400020004ff */
[----:B------:R-:W-:Y:S02]  /*73060*/  F2FP.F16.E5M2.UNPACK_B R17, R17 ;  /* 0x00000011ff11723e */ /* 0x000fe400020004ff */
[----:B------:R-:W-:Y:S02]  /*73070*/  F2FP.F16.E5M2.UNPACK_B R18, R18 ;  /* 0x00000012ff12723e */ /* 0x000fe400020004ff */
[----:B------:R-:W-:Y:S01]  /*73080*/  F2FP.F16.E5M2.UNPACK_B R19, R19 ;  /* 0x00000013ff13723e */ /* 0x000fe200020004ff */
[----:B------:R-:W-:Y:S02]  /*73090*/  IMAD.MOV.U32 R10, RZ, RZ, R24 ;  /* 0x000000ffff0a7224 */ /* 0x000fe400078e0018 */
[----:B------:R-:W-:Y:S02]  /*730a0*/  IMAD.MOV.U32 R11, RZ, RZ, R25 ;  /* 0x000000ffff0b7224 */ /* 0x000fe400078e0019 */
[----:B------:R-:W-:Y:S02]  /*730b0*/  IMAD.MOV.U32 R8, RZ, RZ, R26 ;  /* 0x000000ffff087224 */ /* 0x000fe400078e001a */
[----:B------:R-:W-:Y:S01]  /*730c0*/  IMAD.MOV.U32 R9, RZ, RZ, R27 ;  /* 0x000000ffff097224 */ /* 0x000fe200078e001b */
[----:B----4-:R-:W-:Y:S04]  /*730d0*/  STL.64 [R1+0x9a98], R6 ;  /* 0x009a980601007387 */ /* 0x010fe80000100a00 */
[----:B---3--:R2:W-:Y:S02]  /*730e0*/  STL.64 [R1+0x9a90], R4 ;  /* 0x009a900401007387 */ /* 0x0085e40000100a00 */
[----:B--2---:R-:W-:-:S15]  /*730f0*/  HMMA.16816.F32 R4, R16, R26, R20 ;  /* 0x0000001a1004723c */ /* 0x004fde0000001814 */
[----:B------:R-:W-:-:S08]  /*73100*/  NOP ;  /* 0x0000000000007918 */ /* 0x000fd00000000000 */
[----:B------:R-:W-:Y:S04]  /*73110*/  STL.64 [R1+0x8f0], R4 ;  /* 0x0008f00401007387 */ /* 0x000fe80000100a00 */
[----:B------:R-:W-:Y:S04]  /*73120*/  STL.64 [R1+0x8f8], R6 ;  /* 0x0008f80601007387 */ /* 0x000fe80000100a00 */
[----:B------:R-:W2:Y:S04]  /*73130*/  LDL.LU.64 R12, [R1+0xf40] ;  /* 0x000f4000010c7983 */ /* 0x000ea80000300a00 */
[----:B------:R-:W2:Y:S04]  /*73140*/  LDL.LU.64 R14, [R1+0xf48] ;  /* 0x000f4800010e7983 */ /* 0x000ea80000300a00 */
[----:B------:R-:W3:Y:S04]  /*73150*/  LDL.LU.64 R24, [R1+0xa70] ;  /* 0x000a700001187983 */ /* 0x000ee80000300a00 */
[----:B------:R-:W4:Y:S04]  /*73160*/  LDL.LU.64 R26, [R1+0xa78] ;  /* 0x000a7800011a7983 */ /* 0x000f280000300a00 */
[----:B----4-:R0:W-:Y:S04]  /*73170*/  STL.64 [R1+0x9ae8], R26 ;  /* 0x009ae81a01007387 */ /* 0x0101e80000100a00 */
[----:B0-----:R-:W4:Y:S04]  /*73180*/  LDL R26, [R1] ;  /* 0x00000000011a7983 */ /* 0x001f280000100800 */
[----:B------:R-:W5:Y:S04]  /*73190*/  LDL.LU.64 R20, [R1+0xe50] ;  /* 0x000e500001147983 */ /* 0x000f680000300a00 */
[----:B------:R-:W5:Y:S04]  /*731a0*/  LDL.LU.64 R22, [R1+0xe58] ;  /* 0x000e580001167983 */ /* 0x000f680000300a00 */
[----:B------:R-:W5:Y:S04]  /*731b0*/  LDL.LU.64 R4, [R1+0xe40] ;  /* 0x000e400001047983 */ /* 0x000f680000300a00 */
[----:B------:R-:W5:Y:S04]  /*731c0*/  LDL.LU.64 R6, [R1+0xe48] ;  /* 0x000e480001067983 */ /* 0x000f680000300a00 */
[----:B---3--:R0:W-:Y:S04]  /*731d0*/  STL.64 [R1+0x9ae0], R24 ;  /* 0x009ae01801007387 */ /* 0x0081e80000100a00 */
[----:B0-----:R-:W2:Y:S04]  /*731e0*/  LDL.64 R24, [R1+0x18] ;  /* 0x0000180001187983 */ /* 0x001ea80000100a00 */
[----:B------:R-:W-:Y:S04]  /*731f0*/  STL.64 [R1+0x9ab8], R10 ;  /* 0x009ab80a01007387 */ /* 0x000fe80000100a00 */
[----:B------:R0:W-:Y:S04]  /*73200*/  STL.64 [R1+0x9ab0], R8 ;  /* 0x009ab00801007387 */ /* 0x0001e80000100a00 */
[----:B0-----:R-:W3:Y:S04]  /*73210*/  LDL.LU.64 R8, [R1+0x9b0] ;  /* 0x0009b00001087983 */ /* 0x001ee80000300a00 */
[----:B------:R-:W4:Y:S04]  /*73220*/  LDL.LU.64 R10, [R1+0x9b8] ;  /* 0x0009b800010a7983 */ /* 0x000f280000300a00 */
[----:B----4-:R-:W-:Y:S04]  /*73230*/  STL.64 [R1+0x9ac8], R10 ;  /* 0x009ac80a01007387 */ /* 0x010fe80000100a00 */
[----:B---3--:R0:W-:Y:S04]  /*73240*/  STL.64 [R1+0x9ac0], R8 ;  /* 0x009ac00801007387 */ /* 0x0081e80000100a00 */
[----:B0-----:R-:W3:Y:S04]  /*73250*/  LDL.LU.64 R8, [R1+0xa60] ;  /* 0x000a600001087983 */ /* 0x001ee80000300a00 */
[----:B------:R-:W4:Y:S01]  /*73260*/  LDL.LU.64 R10, [R1+0xa68] ;  /* 0x000a6800010a7983 */ /* 0x000f220000300a00 */
[----:B--2---:R-:W-:Y:S03]  /*73270*/  HMMA.16816.F32 R12, R16, R24, R12 ;  /* 0x00000018100c723c */ /* 0x004fe6000000180c */
[----:B----4-:R-:W-:Y:S04]  /*73280*/  STL.64 [R1+0x9af8], R10 ;  /* 0x009af80a01007387 */ /* 0x010fe80000100a00 */
[----:B---3--:R0:W-:Y:S04]  /*73290*/  STL.64 [R1+0x9af0], R8 ;  /* 0x009af00801007387 */ /* 0x0081e80000100a00 */
[----:B0-----:R-:W2:Y:S04]  /*732a0*/  LDL.LU.64 R8, [R1+0xd40] ;  /* 0x000d400001087983 */ /* 0x001ea80000300a00 */
[----:B------:R-:W2:Y:S08]  /*732b0*/  LDL.LU.64 R10, [R1+0xd48] ;  /* 0x000d4800010a7983 */ /* 0x000eb00000300a00 */
[----:B------:R-:W-:Y:S04]  /*732c0*/  STL.64 [R1+0x930], R12 ;  /* 0x0009300c01007387 */ /* 0x000fe80000100a00 */
[----:B------:R0:W-:Y:S04]  /*732d0*/  STL.64 [R1+0x938], R14 ;  /* 0x0009380e01007387 */ /* 0x0001e80000100a00 */
[----:B0-----:R-:W5:Y:S04]  /*732e0*/  LDL.LU.64 R14, [R1+0x9b10] ;  /* 0x009b1000010e7983 */ /* 0x001f680000300a00 */
[----:B------:R-:W3:Y:S01]  /*732f0*/  LDL.LU.64 R12, [R1+0x9b08] ;  /* 0x009b0800010c7983 */ /* 0x000ee20000300a00 */
[----:B------:R-:W-:-:S02]  /*73300*/  IMAD.MOV.U32 R27, RZ, RZ, R0 ;  /* 0x000000ffff1b7224 */ /* 0x000fc400078e0000 */
[----:B------:R-:W-:-:S05]  /*73310*/  IMAD.MOV.U32 R0, RZ, RZ, R25 ;  /* 0x000000ffff007224 */ /* 0x000fca00078e0019 */
[C---:B--2---:R-:W-:Y:S06]  /*73320*/  HMMA.16816.F32 R24, R16.reuse, R26, R8 ;  /* 0x0000001a1018723c */ /* 0x044fec0000001808 */
[C---:B-----5:R-:W-:Y:S06]  /*73330*/  HMMA.16816.F32 R4, R16.reuse, R14, R4 ;  /* 0x0000000e1004723c */ /* 0x060fec0000001804 */
[----:B---3--:R-:W-:Y:S06]  /*73340*/  HMMA.16816.F32 R20, R16, R12, R20 ;  /* 0x0000000c1014723c */ /* 0x008fec0000001814 */
[----:B------:R-:W-:-:S15]  /*73350*/  IMAD.MOV.U32 R3, RZ, RZ, R13 ;  /* 0x000000ffff037224 */ /* 0x000fde00078e000d */
[----:B------:R-:W-:-:S02]  /*73360*/  NOP ;  /* 0x0000000000007918 */ /* 0x000fc40000000000 */
[----:B------:R0:W-:Y:S04]  /*73370*/  STL.64 [R1+0x940], R20 ;  /* 0x0009401401007387 */ /* 0x0001e80000100a00 */
[----:B------:R1:W-:Y:S01]  /*73380*/  STL.64 [R1+0x948], R22 ;  /* 0x0009481601007387 */ /* 0x0003e20000100a00 */
[----:B0-----:R-:W-:-:S03]  /*73390*/  IMAD.MOV.U32 R21, RZ, RZ, R12 ;  /* 0x000000ffff157224 */ /* 0x001fc600078e000c */
[----:B-1----:R-:W2:Y:S04]  /*733a0*/  LDL.LU R22, [R1+0x9b00] ;  /* 0x009b000001167983 */ /* 0x002ea80000300800 */
[----:B------:R0:W-:Y:S01]  /*733b0*/  STL.64 [R1+0x960], R4 ;  /* 0x0009600401007387 */ /* 0x0001e20000100a00 */
[----:B------:R-:W-:-:S03]  /*733c0*/  IMAD.MOV.U32 R23, RZ, RZ, R14 ;  /* 0x000000ffff177224 */ /* 0x000fc600078e000e */
[----:B------:R1:W-:Y:S01]  /*733d0*/  STL.64 [R1+0x968], R6 ;  /* 0x0009680601007387 */ /* 0x0003e20000100a00 */
[----:B------:R-:W-:-:S03]  /*733e0*/  IMAD.MOV.U32 R20, RZ, RZ, R15 ;  /* 0x000000ffff147224 */ /* 0x000fc600078e000f */
[----:B0-----:R-:W2:Y:S04]  /*733f0*/  LDL.LU.64 R4, [R1+0x9c0] ;  /* 0x0009c00001047983 */ /* 0x001ea80000300a00 */
[----:B-1----:R-:W2:Y:S04]  /*73400*/  LDL.LU.64 R6, [R1+0x9c8] ;  /* 0x0009c80001067983 */ /* 0x002ea80000300a00 */
[----:B------:R-:W3:Y:S04]  /*73410*/  LDL.LU.64 R12, [R1+0x9e0] ;  /* 0x0009e000010c7983 */ /* 0x000ee80000300a00 */
[----:B------:R-:W3:Y:S04]  /*73420*/  LDL.LU.64 R14, [R1+0x9e8] ;  /* 0x0009e800010e7983 */ /* 0x000ee80000300a00 */
[----:B------:R-:W4:Y:S04]  /*73430*/  LDL.LU.64 R10, [R1+0x9af8] ;  /* 0x009af800010a7983 */ /* 0x000f280000300a00 */
[----:B------:R-:W4:Y:S04]  /*73440*/  LDL.LU.64 R8, [R1+0x9af0] ;  /* 0x009af00001087983 */ /* 0x000f280000300a00 */
        /* <DEDUP_REMOVED lines=9> */
[----:B------:R-:W5:Y:S04]  /*734e0*/  LDL.LU.64 R24, [R1+0x9ad0] ;  /* 0x009ad00001187983 */ /* 0x000f680000300a00 */
[----:B------:R-:W-:Y:S01]  /*734f0*/  STL.64 [R1+0x99e8], R28 ;  /* 0x0099e81c01007387 */ /* 0x000fe20000100a00 */
[----:B----4-:R-:W-:-:S15]  /*73500*/  HMMA.16816.F32 R8, R16, R26, R8 ;  /* 0x0000001a1008723c */ /* 0x010fde0000001808 */
        /* <DEDUP_REMOVED lines=11> */
[----:B------:R0:W-:Y:S02]  /*735c0*/  STL.64 [R1+0x99e0], R26 ;  /* 0x0099e01a01007387 */ /* 0x0001e40000100a00 */
[----:B0-----:R-:W-:-:S02]  /*735d0*/  IMAD.MOV.U32 R26, RZ, RZ, R23 ;  /* 0x000000ffff1a7224 */ /* 0x001fc400078e0017 */
[----:B------:R-:W2:Y:S01]  /*735e0*/  LDL.LU R23, [R1+0x9aac] ;  /* 0x009aac0001177983 */ /* 0x000ea20000300800 */
[----:B------:R-:W-:-:S03]  /*735f0*/  IMAD.MOV.U32 R27, RZ, RZ, R20 ;  /* 0x000000ffff1b7224 */ /* 0x000fc600078e0014 */
[----:B------:R-:W3:Y:S04]  /*73600*/  LDL.LU R20, [R1+0x9aa8] ;  /* 0x009aa80001147983 */ /* 0x000ee80000300800 */
[----:B------:R0:W-:Y:S02]  /*73610*/  STL.64 [R1+0x99d8], R24 ;  /* 0x0099d81801007387 */ /* 0x0001e40000100a00 */
[----:B0-----:R-:W-:Y:S02]  /*73620*/  IMAD.MOV.U32 R24, RZ, RZ, R21 ;  /* 0x000000ffff187224 */ /* 0x001fe400078e0015 */
[----:B------:R-:W3:Y:S01]  /*73630*/  LDL.LU R21, [R1+0x9aa4] ;  /* 0x009aa40001157983 */ /* 0x000ee20000300800 */
[----:B------:R-:W-:-:S03]  /*73640*/  IMAD.MOV.U32 R25, RZ, RZ, R3 ;  /* 0x000000ffff197224 */ /* 0x000fc600078e0003 */
[----:B------:R-:W4:Y:S04]  /*73650*/  LDL.LU R3, [R1+0x9aa0] ;  /* 0x009aa00001037983 */ /* 0x000f280000300800 */
[----:B------:R-:W-:Y:S04]  /*73660*/  STL.64 [R1+0x9a08], R26 ;  /* 0x009a081a01007387 */ /* 0x000fe80000100a00 */
[----:B------:R0:W-:Y:S04]  /*73670*/  STL.64 [R1+0x9a00], R24 ;  /* 0x009a001801007387 */ /* 0x0001e80000100a00 */
[----:B0-----:R-:W5:Y:S04]  /*73680*/  LDL.LU.64 R24, [R1+0xa10] ;  /* 0x000a100001187983 */ /* 0x001f680000300a00 */
[----:B------:R-:W5:Y:S01]  /*73690*/  LDL.LU.64 R26, [R1+0xa18] ;  /* 0x000a1800011a7983 */ /* 0x000f620000300a00 */
[C---:B--2---:R-:W-:Y:S06]  /*736a0*/  HMMA.16816.F32 R4, R16.reuse, R22, R4 ;  /* 0x000000161004723c */ /* 0x044fec0000001804 */
[----:B---3--:R-:W-:-:S15]  /*736b0*/  HMMA.16816.F32 R12, R16, R20, R12 ;  /* 0x00000014100c723c */ /* 0x008fde000000180c */
[----:B------:R-:W-:-:S02]  /*736c0*/  NOP ;  /* 0x0000000000007918 */ /* 0x000fc40000000000 */
[----:B------:R-:W-:Y:S04]  /*736d0*/  STL.64 [R1+0x9c0], R4 ;  /* 0x0009c00401007387 */ /* 0x000fe80000100a00 */
[----:B------:R0:W-:Y:S04]  /*736e0*/  STL.64 [R1+0x9c8], R6 ;  /* 0x0009c80601007387 */ /* 0x0001e80000100a00 */
[----:B0-----:R-:W2:Y:S04]  /*736f0*/  LDL.LU.64 R6, [R1+0x9a98] ;  /* 0x009a980001067983 */ /* 0x001ea80000300a00 */
[----:B------:R-:W3:Y:S04]  /*73700*/  LDL.LU.64 R4, [R1+0x9a90] ;  /* 0x009a900001047983 */ /* 0x000ee80000300a00 */
[----:B------:R-:W-:Y:S04]  /*73710*/  STL.64 [R1+0x9e0], R12 ;  /* 0x0009e00c01007387 */ /* 0x000fe80000100a00 */
[----:B------:R0:W-:Y:S04]  /*73720*/  STL.64 [R1+0x9e8], R14 ;  /* 0x0009e80e01007387 */ /* 0x0001e80000100a00 */
[----:B0-----:R-:W4:Y:S04]  /*73730*/  LDL.LU.64 R14, [R1+0x9a88] ;  /* 0x009a8800010e7983 */ /* 0x001f280000300a00 */
[----:B------:R-:W5:Y:S04]  /*73740*/  LDL.LU.64 R12, [R1+0x9a80] ;  /* 0x009a8000010c7983 */ /* 0x000f680000300a00 */
[----:B------:R-:W-:Y:S04]  /*73750*/  STL.64 [R1+0x99c0], R22 ;  /* 0x0099c01601007387 */ /* 0x000fe80000100a00 */
[----:B------:R0:W-:Y:S04]  /*73760*/  STL.64 [R1+0x99b8], R20 ;  /* 0x0099b81401007387 */ /* 0x0001e80000100a00 */
[----:B0-----:R-:W4:Y:S04]  /*73770*/  LDL.LU.64 R20, [R1+0x9f0] ;  /* 0x0009f00001147983 */ /* 0x001f280000300a00 */
[----:B------:R-:W4:Y:S02]  /*73780*/  LDL.LU.64 R22, [R1+0x9f8] ;  /* 0x0009f80001167983 */ /* 0x000f240000300a00 */
[----:B----4-:R-:W-:-:S15]  /*73790*/  HMMA.16816.F32 R20, R16, R14, R20 ;  /* 0x0000000e1014723c */ /* 0x010fde0000001814 */
[----:B------:R-:W-:-:S08]  /*737a0*/  NOP ;  /* 0x0000000000007918 */ /* 0x000fd00000000000 */
[----:B------:R-:W-:Y:S04]  /*737b0*/  STL.64 [R1+0x9f0], R20 ;  /* 0x0009f01401007387 */ /* 0x000fe80000100a00 */
[----:B------:R5:W-:Y:S02]  /*737c0*/  STL.64 [R1+0x9f8], R22 ;  /* 0x0009f81601007387 */ /* 0x000be40000100a00 */
[----:B-----5:R-:W-:Y:S02]  /*737d0*/  HMMA.16816.F32 R20, R16, R12, R24 ;  /* 0x0000000c1014723c */ /* 0x020fe40000001818 */
[----:B------:R-:W-:Y:S01]  /*737e0*/  STL.64 [R1+0x99a0], R14 ;  /* 0x0099a00e01007387 */ /* 0x000fe20000100a00 */
[----:B---3--:R-:W-:-:S03]  /*737f0*/  IMAD R4, R5, 0x100, R4 ;  /* 0x0000010005047824 */ /* 0x008fc600078e0204 */
[----:B------:R-:W-:Y:S01]  /*73800*/  STL.64 [R1+0x9998], R12 ;  /* 0x0099980c01007387 */ /* 0x000fe20000100a00 */
[----:B--2---:R-:W-:-:S15]  /*73810*/  IMAD R5, R7, 0x100, R6 ;  /* 0x0000010007057824 */ /* 0x004fde00078e0206 */
[----:B------:R-:W-:-:S01]  /*73820*/  NOP ;  /* 0x0000000000007918 */ /* 0x000fc20000000000 */
[----:B------:R-:W-:Y:S04]  /*73830*/  STL.64 [R1+0xa10], R20 ;  /* 0x000a101401007387 */ /* 0x000fe80000100a00 */
[----:B------:R-:W-:Y:S04]  /*73840*/  STL.64 [R1+0xa18], R22 ;  /* 0x000a181601007387 */ /* 0x000fe80000100a00 */
[----:B------:R-:W2:Y:S04]  /*73850*/  LDL.LU R28, [R1+0x1a18] ;  /* 0x001a1800011c7983 */ /* 0x000ea80000300800 */
[----:B------:R-:W3:Y:S04]  /*73860*/  LDL.LU R6, [R1+0x1a14] ;  /* 0x001a140001067983 */ /* 0x000ee80000300800 */
[----:B------:R-:W4:Y:S04]  /*73870*/  LDL.LU R29, [R1+0x1a20] ;  /* 0x001a2000011d7983 */ /* 0x000f280000300800 */
[----:B------:R-:W3:Y:S04]  /*73880*/  LDL.LU R7, [R1+0x1a1c] ;  /* 0x001a1c0001077983 */ /* 0x000ee80000300800 */
[----:B---3--:R-:W-:Y:S04]  /*73890*/  STL.64 [R1+0x9a68], R6 ;  /* 0x009a680601007387 */ /* 0x008fe80000100a00 */
[----:B------:R0:W-:Y:S04]  /*738a0*/  STL.64 [R1+0x9a60], R4 ;  /* 0x009a600401007387 */ /* 0x0001e80000100a00 */
[----:B0-----:R-:W3:Y:S04]  /*738b0*/  LDL.LU.64 R4, [R1+0xa20] ;  /* 0x000a200001047983 */ /* 0x001ee80000300a00 */
[----:B------:R-:W3:Y:S04]  /*738c0*/  LDL.LU.64 R6, [R1+0xa28] ;  /* 0x000a280001067983 */ /* 0x000ee80000300a00 */
[----:B------:R-:W5:Y:S04]  /*738d0*/  LDL.LU.64 R24, [R1+0xa90] ;  /* 0x000a900001187983 */ /* 0x000f680000300a00 */
[----:B------:R-:W2:Y:S04]  /*738e0*/  LDL.LU.64 R26, [R1+0xa98] ;  /* 0x000a9800011a7983 */ /* 0x000ea80000300a00 */
[----:B--2---:R0:W-:Y:S02]  /*738f0*/  STL.64 [R1+0x9a18], R26 ;  /* 0x009a181a01007387 */ /* 0x0041e40000100a00 */
[----:B0-----:R-:W-:-:S02]  /*73900*/  IMAD.MOV.U32 R26, RZ, RZ, R8 ;  /* 0x000000ffff1a7224 */ /* 0x001fc400078e0008 */
[----:B------:R-:W2:Y:S01]  /*73910*/  LDL.LU R8, [R1+0x9a7c] ;  /* 0x009a7c0001087983 */ /* 0x000ea20000300800 */
[----:B------:R-:W-:-:S03]  /*73920*/  IMAD.MOV.U32 R27, RZ, RZ, R9 ;  /* 0x000000ffff1b7224 */ /* 0x000fc600078e0009 */
[----:B------:R-:W2:Y:S04]  /*73930*/  LDL.LU R9, [R1+0x9a78] ;  /* 0x009a780001097983 */ /* 0x000ea80000300800 */
[----:B-----5:R0:W-:Y:S02]  /*73940*/  STL.64 [R1+0x9a10], R24 ;  /* 0x009a101801007387 */ /* 0x0201e40000100a00 */
[----:B0-----:R-:W-:Y:S02]  /*73950*/  IMAD.MOV.U32 R24, RZ, RZ, R10 ;  /* 0x000000ffff187224 */ /* 0x001fe400078e000a */
[----:B------:R-:W-:Y:S01]  /*73960*/  IMAD.MOV.U32 R25, RZ, RZ, R11 ;  /* 0x000000ffff197224 */ /* 0x000fe200078e000b */
[----:B------:R-:W3:Y:S04]  /*73970*/  LDL.LU R10, [R1+0x9a74] ;  /* 0x009a7400010a7983 */ /* 0x000ee80000300800 */
[----:B------:R-:W3:Y:S04]  /*73980*/  LDL.LU R11, [R1+0x9a70] ;  /* 0x009a7000010b7983 */ /* 0x000ee80000300800 */
[----:B------:R-:W-:Y:S04]  /*73990*/  STL.64 [R1+0x9a48], R26 ;  /* 0x009a481a01007387 */ /* 0x000fe80000100a00 */
[----:B------:R0:W-:Y:S04]  /*739a0*/  STL.64 [R1+0x9a40], R24 ;  /* 0x009a401801007387 */ /* 0x0001e80000100a00 */
[----:B0-----:R-:W5:Y:S04]  /*739b0*/  LDL.LU.64 R24, [R1+0x1800] ;  /* 0x0018000001187983 */ /* 0x001f680000300a00 */
[----:B------:R-:W4:Y:S04]  /*739c0*/  LDL.LU.64 R26, [R1+0x1808] ;  /* 0x00180800011a7983 */ /* 0x000f280000300a00 */
[----:B----4-:R-:W-:Y:S04]  /*739d0*/  STL.64 [R1+0x9a58], R26 ;  /* 0x009a581a01007387 */ /* 0x010fe80000100a00 */
[----:B-----5:R0:W-:Y:S04]  /*739e0*/  STL.64 [R1+0x9a50], R24 ;  /* 0x009a501801007387 */ /* 0x0201e80000100a00 */
[----:B0-----:R-:W2:Y:S04]  /*739f0*/  LDL.LU.64 R24, [R1+0x1810] ;  /* 0x0018100001187983 */ /* 0x001ea80000300a00 */
[----:B------:R-:W2:Y:S04]  /*73a00*/  LDL.LU.64 R26, [R1+0x1818] ;  /* 0x00181800011a7983 */ /* 0x000ea80000300a00 */
[----:B------:R-:W4:Y:S04]  /*73a10*/  LDL.LU.64 R20, [R1+0xd30] ;  /* 0x000d300001147983 */ /* 0x000f280000300a00 */
[----:B------:R-:W5:Y:S01]  /*73a20*/  LDL.LU.64 R22, [R1+0xd38] ;  /* 0x000d380001167983 */ /* 0x000f620000300a00 */
[C---:B---3--:R-:W-:Y:S03]  /*73a30*/  HMMA.16816.F32 R4, R16.reuse, R10, R4 ;  /* 0x0000000a1004723c */ /* 0x048fe60000001804 */
[----:B-----5:R-:W-:Y:S04]  /*73a40*/  STL.64 [R1+0x9a28], R22 ;  /* 0x009a281601007387 */ /* 0x020fe80000100a00 */
[----:B----4-:R0:W-:Y:S04]  /*73a50*/  STL.64 [R1+0x9a20], R20 ;  /* 0x009a201401007387 */ /* 0x0101e80000100a00 */
[----:B0-----:R-:W3:Y:S04]  /*73a60*/  LDL.LU.64 R20, [R1+0xa50] ;  /* 0x000a500001147983 */ /* 0x001ee80000300a00 */
        /* <DEDUP_REMOVED lines=8> */
[----:B------:R-:W-:Y:S04]  /*73af0*/  STL.64 [R1+0xa20], R4 ;  /* 0x000a200401007387 */ /* 0x000fe80000100a00 */
[----:B------:R0:W-:Y:S04]  /*73b00*/  STL.64 [R1+0xa28], R6 ;  /* 0x000a280601007387 */ /* 0x0001e80000100a00 */
[----:B0-----:R-:W4:Y:S04]  /*73b10*/  LDL.LU.64 R6, [R1+0x9a68] ;  /* 0x009a680001067983 */ /* 0x001f280000300a00 */
[----:B------:R-:W5:Y:S04]  /*73b20*/  LDL.LU.64 R4, [R1+0x9a60] ;  /* 0x009a600001047983 */ /* 0x000f680000300a00 */
[----:B------:R-:W-:Y:S04]  /*73b30*/  STL [R1+0x9980], R11 ;  /* 0x0099800b01007387 */ /* 0x000fe80000100800 */
[----:B------:R-:W-:Y:S04]  /*73b40*/  STL.64 [R1+0xa70], R24 ;  /* 0x000a701801007387 */ /* 0x000fe80000100a00 */
[----:B------:R0:W-:Y:S04]  /*73b50*/  STL.64 [R1+0xa78], R26 ;  /* 0x000a781a01007387 */ /* 0x0001e80000100a00 */
[----:B0-----:R-:W2:Y:S04]  /*73b60*/  LDL.LU.64 R26, [R1+0x9a58] ;  /* 0x009a5800011a7983 */ /* 0x001ea80000300a00 */
[----:B------:R-:W2:Y:S01]  /*73b70*/  LDL.LU.64 R24, [R1+0x9a50] ;  /* 0x009a500001187983 */ /* 0x000ea20000300a00 */
[----:B----4-:R-:W-:-:S02]  /*73b80*/  IMAD R6, R6, 0x100, R28 ;  /* 0x0000010006067824 */ /* 0x010fc400078e021c */
[----:B------:R-:W-:Y:S02]  /*73b90*/  IMAD R7, R7, 0x100, R29 ;  /* 0x0000010007077824 */ /* 0x000fe400078e021d */
[----:B------:R-:W4:Y:S01]  /*73ba0*/  LDL.64 R28, [R1] ;  /* 0x00000000011c7983 */ /* 0x000f220000100a00 */
[----:B--2---:R-:W-:-:S15]  /*73bb0*/  HMMA.16816.F32 R24, R16, R2, R24 ;  /* 0x000000021018723c */ /* 0x004fde0000001818 */
[----:B------:R-:W-:-:S08]  /*73bc0*/  NOP ;  /* 0x0000000000007918 */ /* 0x000fd00000000000 */
[----:B------:R-:W-:Y:S04]  /*73bd0*/  STL.64 [R1+0xa60], R24 ;  /* 0x000a601801007387 */ /* 0x000fe80000100a00 */
[----:B------:R0:W-:Y:S04]  /*73be0*/  STL.64 [R1+0xa68], R26 ;  /* 0x000a681a01007387 */ /* 0x0001e80000100a00 */
[----:B0-----:R-:W2:Y:S04]  /*73bf0*/  LDL.LU.64 R26, [R1+0x9a48] ;  /* 0x009a4800011a7983 */ /* 0x001ea80000300a00 */
[----:B------:R-:W3:Y:S01]  /*73c00*/  LDL.LU.64 R24, [R1+0x9a40] ;  /* 0x009a400001187983 */ /* 0x000ee20000300a00 */
[----:B-----5:R-:W-:-:S02]  /*73c10*/  F2FP.F16.E5M2.UNPACK_B R4, R4 ;  /* 0x00000004ff04723e */ /* 0x020fc400020004ff */
[----:B------:R-:W-:Y:S02]  /*73c20*/  F2FP.F16.E5M2.UNPACK_B R5, R5 ;  /* 0x00000005ff05723e */ /* 0x000fe400020004ff */
[----:B------:R-:W-:Y:S01]  /*73c30*/  F2FP.F16.E5M2.UNPACK_B R6, R6 ;  /* 0x00000006ff06723e */ /* 0x000fe200020004ff */
[----:B---3--:R-:W-:Y:S01]  /*73c40*/  HMMA.16816.F32 R16, R16, R24, R20 ;  /* 0x000000181010723c */ /* 0x008fe20000001814 */
[----:B------:R-:W2:Y:S04]  /*73c50*/  LDL.LU.64 R22, [R1+0x9a38] ;  /* 0x009a380001167983 */ /* 0x000ea80000300a00 */
[----:B------:R-:W2:Y:S01]  /*73c60*/  LDL.LU.64 R20, [R1+0x9a30] ;  /* 0x009a300001147983 */ /* 0x000ea20000300a00 */
[----:B------:R-:W-:-:S15]  /*73c70*/  F2FP.F16.E5M2.UNPACK_B R7, R7 ;  /* 0x00000007ff07723e */ /* 0x000fde00020004ff */
[----:B------:R-:W-:-:S02]  /*73c80*/  NOP ;  /* 0x0000000000007918 */ /* 0x000fc40000000000 */
[----:B------:R-:W-:Y:S04]  /*73c90*/  STL.64 [R1+0xa40], R16 ;  /* 0x000a401001007387 */ /* 0x000fe80000100a00 */
[----:B------:R0:W-:Y:S04]  /*73ca0*/  STL.64 [R1+0xa48], R18 ;  /* 0x000a481201007387 */ /* 0x0001e80000100a00 */
[----:B0-----:R-:W3:Y:S01]  /*73cb0*/  LDL R18, [R1+0x18] ;  /* 0x0000180001127983 */ /* 0x001ee20000100800 */
[----:B--2---:R-:W-:Y:S03]  /*73cc0*/  HMMA.16816.F32 R24, R4, R26, R20 ;  /* 0x0000001a0418723c */ /* 0x004fe60000001814 */
[----:B------:R-:W2:Y:S04]  /*73cd0*/  LDL.LU.64 R22, [R1+0x9a28] ;  /* 0x009a280001167983 */ /* 0x000ea80000300a00 */
[----:B------:R-:W2:-:S15]  /*73ce0*/  LDL.LU.64 R20, [R1+0x9a20] ;  /* 0x009a200001147983 */ /* 0x000e9e0000300a00 */
[----:B------:R-:W-:-:S01]  /*73cf0*/  NOP ;  /* 0x0000000000007918 */ /* 0x000fc20000000000 */
[----:B------:R-:W-:Y:S04]  /*73d00*/  STL.64 [R1+0xa50], R24 ;  /* 0x000a501801007387 */ /* 0x000fe80000100a00 */
[----:B------:R0:W-:Y:S04]  /*73d10*/  STL.64 [R1+0xa58], R26 ;  /* 0x000a581a01007387 */ /* 0x0001e80000100a00 */
[----:B0-----:R-:W3:Y:S04]  /*73d20*/  LDL.LU.64 R26, [R1+0x9a18] ;  /* 0x009a1800011a7983 */ /* 0x001ee80000300a00 */
[----:B------:R-:W3:Y:S01]  /*73d30*/  LDL.LU.64 R24, [R1+0x9a10] ;  /* 0x009a100001187983 */ /* 0x000ee20000300a00 */
[----:B------:R-:W-:-:S07]  /*73d40*/  IMAD.MOV.U32 R19, RZ, RZ, R0 ;  /* 0x000000ffff137224 */ /* 0x000fce00078e0000 */
[----:B---3--:R-:W-:Y:S01]  /*73d50*/  HMMA.16816.F32 R16, R4, R18, R24 ;  /* 0x000000120410723c */ /* 0x008fe20000001818 */
[----:B------:R-:W3:Y:S04]  /*73d60*/  LDL.LU.64 R26, [R1+0x9a08] ;  /* 0x009a0800011a7983 */ /* 0x000ee80000300a00 */
[----:B------:R-:W2:-:S15]  /*73d70*/  LDL.LU.64 R24, [R1+0x9a00] ;  /* 0x009a000001187983 */ /* 0x000e9e0000300a00 */
[----:B------:R-:W-:-:S03]  /*73d80*/  NOP ;  /* 0x0000000000007918 */ /* 0x000fc60000000000 */
[----:B------:R0:W-:Y:S04]  /*73d90*/  STL.64 [R1+0xa90], R16 ;  /* 0x000a901001007387 */ /* 0x0001e80000100a00 */
[----:B------:R-:W-:Y:S04]  /*73da0*/  STL.64 [R1+0xa98], R18 ;  /* 0x000a981201007387 */ /* 0x000fe80000100a00 */
[----:B0-----:R-:W5:Y:S01]  /*73db0*/  LDL.LU R16, [R1+0x1a24] ;  /* 0x001a240001107983 */ /* 0x001f620000300800 */
[C---:B--2---:R-:W-:Y:S03]  /*73dc0*/  HMMA.16816.F32 R20, R4.reuse, R24, R20 ;  /* 0x000000180414723c */ /* 0x044fe60000001814 */
[----:B------:R-:W2:Y:S03]  /*73dd0*/  LDL.LU.64 R24, [R1+0xaf0] ;  /* 0x000af00001187983 */ /* 0x000ea60000300a00 */
[----:B---3--:R-:W-:-:S15]  /*73de0*/  HMMA.16816.F32 R12, R4, R26, R12 ;  /* 0x0000001a040c723c */ /* 0x008fde000000180c */
[----:B------:R-:W-:-:S02]  /*73df0*/  NOP ;  /* 0x0000000000007918 */ /* 0x000fc40000000000 */
[----:B------:R-:W-:Y:S04]  /*73e00*/  STL.64 [R1+0xaa0], R20 ;  /* 0x000aa01401007387 */ /* 0x000fe80000100a00 */
[----:B------:R-:W-:Y:S04]  /*73e10*/  STL.64 [R1+0xaa8], R22 ;  /* 0x000aa81601007387 */ /* 0x000fe80000100a00 */
[----:B------:R-:W3:Y:S04]  /*73e20*/  LDL.LU.64 R26, [R1+0xaf8] ;  /* 0x000af800011a7983 */ /* 0x000ee80000300a00 */
[----:B------:R-:W-:Y:S04]  /*73e30*/  STL.64 [R1+0xac0], R12 ;  /* 0x000ac00c01007387 */ /* 0x000fe80000100a00 */
[----:B------:R-:W-:Y:S04]  /*73e40*/  STL.64 [R1+0xac8], R14 ;  /* 0x000ac80e01007387 */ /* 0x000fe80000100a00 */
[----:B---3--:R-:W-:Y:S04]  /*73e50*/  STL.64 [R1+0x99f8], R26 ;  /* 0x0099f81a01007387 */ /* 0x008fe80000100a00 */
[----:B--2---:R0:W-:Y:S04]  /*73e60*/  STL.64 [R1+0x99f0], R24 ;  /* 0x0099f01801007387 */ /* 0x0041e80000100a00 */
[----:B0-----:R-:W4:Y:S04]  /*73e70*/  LDL.LU.64 R24, [R1+0xad0] ;  /* 0x000ad00001187983 */ /* 0x001f280000300a00 */
[----:B------:R-:W4:Y:S04]  /*73e80*/  LDL.LU.64 R26, [R1+0xad8] ;  /* 0x000ad800011a7983 */ /* 0x000f280000300a00 */
[----:B------:R-:W2:Y:S04]  /*73e90*/  LDL.LU.64 R20, [R1+0xb20] ;  /* 0x000b200001147983 */ /* 0x000ea80000300a00 */
[----:B------:R-:W3:Y:S04]  /*73ea0*/  LDL.LU.64 R22, [R1+0xb28] ;  /* 0x000b280001167983 */ /* 0x000ee80000300a00 */
[----:B---3--:R-:W-:Y:S04]  /*73eb0*/  STL.64 [R1+0x99d0], R22 ;  /* 0x0099d01601007387 */ /* 0x008fe80000100a00 */
[----:B--2---:R0:W-:Y:S04]  /*73ec0*/  STL.64 [R1+0x99c8], R20 ;  /* 0x0099c81401007387 */ /* 0x0041e80000100a00 */
[----:B0-----:R-:W2:Y:S04]  /*73ed0*/  LDL.LU.64 R20, [R1+0xb00] ;  /* 0x000b000001147983 */ /* 0x001ea80000300a00 */
[----:B------:R-:W2:Y:S04]  /*73ee0*/  LDL.LU.64 R22, [R1+0xb08] ;  /* 0x000b080001167983 */ /* 0x000ea80000300a00 */
[----:B------:R-:W3:Y:S04]  /*73ef0*/  LDL.LU.64 R12, [R1+0xbe0] ;  /* 0x000be000010c7983 */ /* 0x000ee80000300a00 */
[----:B------:R-:W5:Y:S01]  /*73f00*/  LDL.LU.64 R14, [R1+0xbe8] ;  /* 0x000be800010e7983 */ /* 0x000f620000300a00 */
[----:B----4-:R-:W-:Y:S03]  /*73f10*/  HMMA.16816.F32 R24, R4, R28, R24 ;  /* 0x0000001c0418723c */ /* 0x010fe60000001818 */
[----:B-----5:R-:W-:Y:S04]  /*73f20*/  STL.64 [R1+0x99b0], R14 ;  /* 0x0099b00e01007387 */ /* 0x020fe80000100a00 */
[----:B---3--:R0:W-:Y:S04]  /*73f30*/  STL.64 [R1+0x99a8], R12 ;  /* 0x0099a80c01007387 */ /* 0x0081e80000100a00 */
[----:B0-----:R-:W3:Y:S04]  /*73f40*/  LDL.LU.64 R12, [R1+0xb30] ;  /* 0x000b3000010c7983 */ /* 0x001ee80000300a00 */
[----:B------:R-:W3:Y:S04]  /*73f50*/  LDL.LU.64 R14, [R1+0xb38] ;  /* 0x000b3800010e7983 */ /* 0x000ee80000300a00 */
[----:B------:R-:W4:Y:S01]  /*73f60*/  LDL.LU R11, [R1+0x1a30] ;  /* 0x001a3000010b7983 */ /* 0x000f220000300800 */
[----:B------:R-:W-:-:S03]  /*73f70*/  IMAD.MOV.U32 R0, RZ, RZ, R29 ;  /* 0x000000ffff007224 */ /* 0x000fc600078e001d */
[----:B----4-:R-:W-:Y:S04]  /*73f80*/  STL.64 [R1+0x9990], R10 ;  /* 0x0099900a01007387 */ /* 0x010fe80000100a00 */
[----:B------:R0:W-:Y:S04]  /*73f90*/  STL.64 [R1+0x9988], R8 ;  /* 0x0099880801007387 */ /* 0x0001e80000100a00 */
[----:B0-----:R-:W4:Y:S04]  /*73fa0*/  LDL.LU.64 R8, [R1+0xb60] ;  /* 0x000b600001087983 */ /* 0x001f280000300a00 */
[----:B------:R-:W4:Y:S04]  /*73fb0*/  LDL.LU.64 R10, [R1+0xb68] ;  /* 0x000b6800010a7983 */ /* 0x000f280000300a00 */
[----:B------:R-:W5:Y:S04]  /*73fc0*/  LDL.LU R17, [R1+0x1a2c] ;  /* 0x001a2c0001117983 */ /* 0x000f680000300800 */
[----:B------:R-:W5:Y:S04]  /*73fd0*/  LDL.LU R18, [R1+0x1a34] ;  /* 0x001a340001127983 */ /* 0x000f680000300800 */
[----:B------:R-:W5:Y:S04]  /*73fe0*/  LDL.LU R19, [R1+0x1a3c] ;  /* 0x001a3c0001137983 */ /* 0x000f680000300800 */
        /* <DEDUP_REMOVED lines=9> */
[----:B0-----:R-:W2:Y:S04]  /*74080*/  LDL.LU.64 R26, [R1+0x99e0] ;  /* 0x0099e000011a7983 */ /* 0x001ea80000300a00 */
[----:B------:R-:W3:Y:S01]  /*74090*/  LDL.LU.64 R24, [R1+0x99d8] ;  /* 0x0099d80001187983 */ /* 0x000ee20000300a00 */
        /* <DEDUP_REMOVED lines=11> */
[----:B------:R-:W3:Y:S04]  /*74150*/  LDL.LU.64 R20, [R1+0x99b8] ;  /* 0x0099b80001147983 */ /* 0x000ee80000300a00 */
[----:B------:R0:W-:Y:S04]  /*74160*/  STL.64 [R1+0x9928], R26 ;  /* 0x0099281a01007387 */ /* 0x0001e80000100a00 */
[----:B0-----:R-:W5:Y:S04]  /*74170*/  LDL.LU R27, [R1+0x1a28] ;  /* 0x001a2800011b7983 */ /* 0x001f680000300800 */
[----:B------:R-:W-:Y:S01]  /*74180*/  STL.64 [R1+0x9920], R24 ;  /* 0x0099201801007387 */ /* 0x000fe20000100a00 */
        /* <DEDUP_REMOVED lines=10> */
[----:B0-----:R-:W4:Y:S04]  /*74230*/  LDL.LU.64 R14, [R1+0x99a0] ;  /* 0x0099a000010e7983 */ /* 0x001f280000300a00 */
[----:B------:R-:W2:Y:S04]  /*74240*/  LDL.LU.64 R12, [R1+0x9998] ;  /* 0x00999800010c7983 */ /* 0x000ea80000300a00 */
[----:B------:R-:W-:Y:S04]  /*74250*/  STL.64 [R1+0x9938], R22 ;  /* 0x0099381601007387 */ /* 0x000fe80000100a00 */
[----:B------:R0:W-:Y:S04]  /*74260*/  STL.64 [R1+0x9930], R20 ;  /* 0x0099301401007387 */ /* 0x0001e80000100a00 */
[----:B0-----:R-:W2:Y:S04]  /*74270*/  LDL.LU.64 R20, [R1+0xb80] ;  /* 0x000b800001147983 */ /* 0x001ea80000300a00 */
[----:B------:R-:W2:Y:S01]  /*74280*/  LDL.LU.64 R22, [R1+0xb88] ;  /* 0x000b880001167983 */ /* 0x000ea20000300a00 */
[C---:B----4-:R-:W-:Y:S06]  /*74290*/  HMMA.16816.F32 R8, R4.reuse, R14, R8 ;  /* 0x0000000e0408723c */ /* 0x050fec0000001808 */
[----:B--2---:R-:W-:-:S15]  /*742a0*/  HMMA.16816.F32 R20, R4, R12, R20 ;  /* 0x0000000c0414723c */ /* 0x004fde0000001814 */
[----:B------:R-:W-:-:S02]  /*742b0*/  NOP ;  /* 0x0000000000007918 */ /* 0x000fc40000000000 */
[----:B------:R-:W-:Y:S04]  /*742c0*/  STL.64 [R1+0xb60], R8 ;  /* 0x000b600801007387 */ /* 0x000fe80000100a00 */
[----:B------:R0:W-:Y:S04]  /*742d0*/  STL.64 [R1+0xb68], R10 ;  /* 0x000b680a01007387 */ /* 0x0001e80000100a00 */
[----:B0-----:R-:W2:Y:S04]  /*742e0*/  LDL.LU.64 R10, [R1+0x9990] ;  /* 0x00999000010a7983 */ /* 0x001ea80000300a00 */
[----:B------:R-:W3:Y:S04]  /*742f0*/  LDL.LU.64 R8, [R1+0x9988] ;  /* 0x0099880001087983 */ /* 0x000ee80000300a00 */
[----:B------:R0:W-:Y:S04]  /*74300*/  STL.64 [R1+0xb80], R20 ;  /* 0x000b801401007387 */ /* 0x0001e80000100a00 */
[----:B------:R1:W-:Y:S04]  /*74310*/  STL.64 [R1+0xb88], R22 ;  /* 0x000b881601007387 */ /* 0x0003e80000100a00 */
[----:B0-----:R-:W4:Y:S04]  /*74320*/  LDL.LU.64 R20, [R1+0x17f0] ;  /* 0x0017f00001147983 */ /* 0x001f280000300a00 */
[----:B-1----:R-:W5:Y:S04]  /*74330*/  LDL.LU.64 R22, [R1+0x17f8] ;  /* 0x0017f80001167983 */ /* 0x002f680000300a00 */
[----:B-----5:R-:W-:Y:S04]  /*74340*/  STL.64 [R1+0x9978], R22 ;  /* 0x0099781601007387 */ /* 0x020fe80000100a00 */
[----:B----4-:R0:W-:Y:S04]  /*74350*/  STL.64 [R1+0x9970], R20 ;  /* 0x0099701401007387 */ /* 0x0101e80000100a00 */
[----:B0-----:R-:W4:Y:S04]  /*74360*/  LDL.LU.64 R20, [R1+0xb90] ;  /* 0x000b900001147983 */ /* 0x001f280000300a00 */
[----:B------:R-:W4:Y:S04]  /*74370*/  LDL.LU.64 R22, [R1+0xb98] ;  /* 0x000b980001167983 */ /* 0x000f280000300a00 */
[----:B------:R-:W-:Y:S04]  /*74380*/  STL [R1+0x990c], R12 ;  /* 0x00990c0c01007387 */ /* 0x000fe80000100800 */
[----:B------:R0:W-:Y:S04]  /*74390*/  STL [R1+0x9908], R13 ;  /* 0x0099080d01007387 */ /* 0x0001e80000100800 */
[----:B0-----:R-:W5:Y:S01]  /*743a0*/  LDL.64 R12, [R1+0x28] ;  /* 0x00002800010c7983 */ /* 0x001f620000100a00 */
[----:B------:R-:W-:-:S03]  /*743b0*/  IMAD R16, R16, 0x100, R27 ;  /* 0x0000010010107824 */ /* 0x000fc600078e021b */
[----:B------:R-:W-:Y:S01]  /*743c0*/  STL.64 [R1+0x9950], R14 ;  /* 0x0099500e01007387 */ /* 0x000fe20000100a00 */
[----:B--2---:R-:W-:-:S03]  /*743d0*/  IMAD R17, R17, 0x100, R11 ;  /* 0x0000010011117824 */ /* 0x004fc600078e020b */
[----:B-----5:R0:W-:Y:S04]  /*743e0*/  STL.64 [R1+0x9968], R12 ;  /* 0x0099680c01007387 */ /* 0x0201e80000100a00 */
[----:B0-----:R-:W2:Y:S04]  /*743f0*/  LDL.LU.64 R12, [R1+0x17e0] ;  /* 0x0017e000010c7983 */ /* 0x001ea80000300a00 */
[----:B------:R-:W2:Y:S04]  /*74400*/  LDL.LU.64 R14, [R1+0x17e8] ;  /* 0x0017e800010e7983 */ /* 0x000ea80000300a00 */
[----:B------:R-:W5:Y:S04]  /*74410*/  LDL.64 R24, [R1+0x20] ;  /* 0x0000200001187983 */ /* 0x000f680000100a00 */
[----:B------:R-:W5:Y:S04]  /*74420*/  LDL.64 R26, [R1+0x18] ;  /* 0x00001800011a7983 */ /* 0x000f680000100a00 */
[----:B------:R-:W4:Y:S02]  /*74430*/  LDL.LU R11, [R1+0x9980] ;  /* 0x00998000010b7983 */ /* 0x000f240000300800 */
[----:B----4-:R-:W-:-:S15]  /*74440*/  HMMA.16816.F32 R20, R4, R10, R20 ;  /* 0x0000000a0414723c */ /* 0x010fde0000001814 */
[----:B------:R-:W-:-:S08]  /*74450*/  NOP ;  /* 0x0000000000007918 */ /* 0x000fd00000000000 */
[----:B------:R-:W-:Y:S04]  /*74460*/  STL.64 [R1+0xb90], R20 ;  /* 0x000b901401007387 */ /* 0x000fe80000100a00 */
[----:B------:R0:W-:Y:S04]  /*74470*/  STL.64 [R1+0xb98], R22 ;  /* 0x000b981601007387 */ /* 0x0001e80000100a00 */
[----:B0-----:R-:W3:Y:S04]  /*74480*/  LDL.LU.64 R22, [R1+0x9978] ;  /* 0x0099780001167983 */ /* 0x001ee80000300a00 */
[----:B------:R-:W3:Y:S04]  /*74490*/  LDL.LU.64 R20, [R1+0x9970] ;  /* 0x0099700001147983 */ /* 0x000ee80000300a00 */
[----:B------:R0:W-:Y:S04]  /*744a0*/  STL [R1+0x98cc], R10 ;  /* 0x0098cc0a01007387 */ /* 0x0001e80000100800 */
[----:B0-----:R-:W4:Y:S04]  /*744b0*/  LDL.LU R10, [R1+0x1a40] ;  /* 0x001a4000010a7983 */ /* 0x001f280000300800 */
[----:B------:R0:W-:Y:S04]  /*744c0*/  STL [R1+0x98c8], R11 ;  /* 0x0098c80b01007387 */ /* 0x0001e80000100800 */
[----:B0-----:R-:W5:Y:S01]  /*744d0*/  LDL.LU R11, [R1+0x1a38] ;  /* 0x001a3800010b7983 */ /* 0x001f620000300800 */
[C---:B--2---:R-:W-:Y:S06]  /*744e0*/  HMMA.16816.F32 R12, R4.reuse, R2, R12 ;  /* 0x00000002040c723c */ /* 0x044fec000000180c */
[----:B---3--:R-:W-:Y:S01]  /*744f0*/  HMMA.16816.F32 R20, R4, R8, R20 ;  /* 0x000000080414723c */ /* 0x008fe20000001814 */
[----:B----4-:R-:W-:-:S15]  /*74500*/  IMAD R19, R19, 0x100, R10 ;  /* 0x0000010013137824 */ /* 0x010fde00078e020a */
[----:B------:R-:W-:-:S07]  /*74510*/  NOP ;  /* 0x0000000000007918 */ /* 0x000fce0000000000 */
[----:B------:R0:W-:Y:S04]  /*74520*/  STL.64 [R1+0xbe0], R20 ;  /* 0x000be01401007387 */ /* 0x0001e80000100a00 */
[----:B------:R-:W-:Y:S01]  /*74530*/  STL.64 [R1+0xbe8], R22 ;  /* 0x000be81601007387 */ /* 0x000fe20000100a00 */
[----:B-----5:R-:W-:-:S03]  /*74540*/  IMAD R18, R18, 0x100, R11 ;  /* 0x0000010012127824 */ /* 0x020fc600078e020b */
[----:B0-----:R-:W2:Y:S04]  /*74550*/  LDL.64 R20, [R1+0x8] ;  /* 0x0000080001147983 */ /* 0x001ea80000100a00 */
[----:B------:R-:W-:Y:S04]  /*74560*/  STL [R1+0x98d4], R8 ;  /* 0x0098d40801007387 */ /* 0x000fe80000100800 */
[----:B------:R0:W-:Y:S04]  /*74570*/  STL [R1+0x98d0], R9 ;  /* 0x0098d00901007387 */ /* 0x0001e80000100800 */
[----:B0-----:R-:W3:Y:S04]  /*74580*/  LDL.LU.64 R8, [R1+0xbb0] ;  /* 0x000bb00001087983 */ /* 0x001ee80000300a00 */
[----:B------:R-:W3:Y:S04]  /*74590*/  LDL.LU.64 R10, [R1+0xbb8] ;  /* 0x000bb800010a7983 */ /* 0x000ee80000300a00 */
[----:B------:R0:W-:Y:S04]  /*745a0*/  STL.64 [R1+0xbd0], R12 ;  /* 0x000bd00c01007387 */ /* 0x0001e80000100a00 */
[----:B------:R-:W-:Y:S04]  /*745b0*/  STL.64 [R1+0xbd8], R14 ;  /* 0x000bd80e01007387 */ /* 0x000fe80000100a00 */
[----:B0-----:R-:W3:Y:S04]  /*745c0*/  LDL.LU.64 R12, [R1+0x9968] ;  /* 0x00996800010c7983 */ /* 0x001ee80000300a00 */
[----:B------:R-:W4:Y:S01]  /*745d0*/  LDL R22, [R1] ;  /* 0x0000000001167983 */ /* 0x000f220000100800 */
[----:B------:R-:W-:Y:S01]  /*745e0*/  IMAD.MOV.U32 R23, RZ, RZ, R0 ;  /* 0x000000ffff177224 */ /* 0x000fe200078e0000 */
[----:B---3--:R-:W-:Y:S04]  /*745f0*/  HMMA.16816.F32 R4, R4, R12, R8 ;  /* 0x0000000c0404723c */ /* 0x008fe80000001808 */
[----:B----4-:R-:W-:Y:S04]  /*74600*/  STL.64 [R1+0x9960], R22 ;  /* 0x0099601601007387 */ /* 0x010fe80000100a00 */
[----:B--2---:R0:W-:Y:S04]  /*74610*/  STL.64 [R1+0x9958], R20 ;  /* 0x0099581401007387 */ /* 0x0041e80000100a00 */
[----:B0-----:R-:W2:Y:S04]  /*74620*/  LDL.LU.64 R20, [R1+0xbc0] ;  /* 0x000bc00001147983 */ /* 0x001ea80000300a00 */
[----:B------:R-:W2:Y:S04]  /*74630*/  LDL.LU.64 R22, [R1+0xbc8] ;  /* 0x000bc80001167983 */ /* 0x000ea80000300a00 */
[----:B------:R-:W-:Y:S04]  /*74640*/  STL [R1+0x98dc], R2 ;  /* 0x0098dc0201007387 */ /* 0x000fe80000100800 */
[----:B------:R-:W-:Y:S04]  /*74650*/  STL [R1+0x98d8], R3 ;  /* 0x0098d80301007387 */ /* 0x000fe80000100800 */
        /* <DEDUP_REMOVED lines=8> */
[----:B------:R-:W-:Y:S02]  /*746e0*/  IMAD.MOV.U32 R11, RZ, RZ, R13 ;  /* 0x000000ffff0b7224 */ /* 0x000fe400078e000d */
[----:B------:R-:W-:Y:S02]  /*746f0*/  IMAD.MOV.U32 R10, RZ, RZ, R12 ;  /* 0x000000ffff0a7224 */ /* 0x000fe400078e000c */
[----:B------:R-:W4:Y:S04]  /*74700*/  LDL.LU.64 R12, [R1+0xc10] ;  /* 0x000c1000010c7983 */ /* 0x000f280000300a00 */
[----:B------:R-:W4:Y:S04]  /*74710*/  LDL.LU.64 R14, [R1+0xc18] ;  /* 0x000c1800010e7983 */ /* 0x000f280000300a00 */
[----:B------:R-:W-:Y:S04]  /*74720*/  STL [R1+0x98e4], R11 ;  /* 0x0098e40b01007387 */ /* 0x000fe80000100800 */
[----:B------:R0:W-:Y:S04]  /*74730*/  STL [R1+0x98e0], R10 ;  /* 0x0098e00a01007387 */ /* 0x0001e80000100800 */
[----:B0-----:R-:W4:Y:S01]  /*74740*/  LDL.64 R10, [R1+0x10] ;  /* 0x00001000010a7983 */ /* 0x001f220000100a00 */
[----:B------:R-:W-:-:S02]  /*74750*/  IMAD.MOV.U32 R8, RZ, RZ, R24 ;  /* 0x000000ffff087224 */ /* 0x000fc400078e0018 */
[----:B------:R-:W-:Y:S02]  /*74760*/  IMAD.MOV.U32 R9, RZ, RZ, R25 ;  /* 0x000000ffff097224 */ /* 0x000fe400078e0019 */
[----:B------:R-:W-:Y:S02]  /*74770*/  IMAD.MOV.U32 R2, RZ, RZ, R26 ;  /* 0x000000ffff027224 */ /* 0x000fe400078e001a */
[----:B------:R-:W-:Y:S01]  /*74780*/  IMAD.MOV.U32 R3, RZ, RZ, R27 ;  /* 0x000000ffff037224 */ /* 0x000fe200078e001b */
        /* <DEDUP_REMOVED lines=8> */
[----:B------:R-:W-:Y:S04]  /*74810*/  STL.64 [R1+0xc08], R6 ;  /* 0x000c080601007387 */ /* 0x000fe80000100a00 */
[----:B------:R-:W5:Y:S04]  /*74820*/  LDL.LU.64 R24, [R1+0xc60] ;  /* 0x000c600001187983 */ /* 0x000f680000300a00 */
[----:B------:R-:W2:Y:S01]  /*74830*/  LDL.LU.64 R26, [R1+0xc68] ;  /* 0x000c6800011a7983 */ /* 0x000ea20000300a00 */
[----:B----4-:R-:W-:Y:S03]  /*74840*/  HMMA.16816.F32 R12, R16, R10, R12 ;  /* 0x0000000a100c723c */ /* 0x010fe6000000180c */
[----:B--2---:R-:W-:Y:S04]  /*74850*/  STL.64 [R1+0x9948], R26 ;  /* 0x0099481a01007387 */ /* 0x004fe80000100a00 */
[----:B-----5:R0:W-:Y:S04]  /*74860*/  STL.64 [R1+0x9940], R24 ;  /* 0x0099401801007387 */ /* 0x0201e80000100a00 */
[----:B0-----:R-:W2:Y:S04]  /*74870*/  LDL.LU.64 R24, [R1+0xc40] ;  /* 0x000c400001187983 */ /* 0x001ea80000300a00 */
[----:B------:R-:W2:Y:S04]  /*74880*/  LDL.LU.64 R26, [R1+0xc48] ;  /* 0x000c4800011a7983 */ /* 0x000ea80000300a00 */
[----:B------:R-:W4:Y:S04]  /*74890*/  LDL.LU.64 R4, [R1+0xc90] ;  /* 0x000c900001047983 */ /* 0x000f280000300a00 */
[----:B------:R-:W4:Y:S04]  /*748a0*/  LDL.LU.64 R6, [R1+0xc98] ;  /* 0x000c980001067983 */ /* 0x000f280000300a00 */
[----:B------:R-:W-:Y:S04]  /*748b0*/  STL.64 [R1+0xc10], R12 ;  /* 0x000c100c01007387 */ /* 0x000fe80000100a00 */
[----:B------:R0:W-:Y:S04]  /*748c0*/  STL.64 [R1+0xc18], R14 ;  /* 0x000c180e01007387 */ /* 0x0001e80000100a00 */
[----:B0-----:R-:W5:Y:S01]  /*748d0*/  LDL.LU.64 R14, [R1+0x9950] ;  /* 0x00995000010e7983 */ /* 0x001f620000300a00 */
[----:B------:R-:W-:-:S02]  /*748e0*/  IMAD.MOV.U32 R12, RZ, RZ, R10 ;  /* 0x000000ffff0c7224 */ /* 0x000fc400078e000a */
[----:B------:R-:W-:Y:S01]  /*748f0*/  IMAD.MOV.U32 R13, RZ, RZ, R11 ;  /* 0x000000ffff0d7224 */ /* 0x000fe200078e000b */
[----:B-----5:R-:W-:Y:S04]  /*74900*/  STL.64 [R1+0x9918], R14 ;  /* 0x0099180e01007387 */ /* 0x020fe80000100a00 */
[----:B------:R0:W-:Y:S04]  /*74910*/  STL.64 [R1+0x9910], R12 ;  /* 0x0099100c01007387 */ /* 0x0001e80000100a00 */
[----:B0-----:R-:W5:Y:S04]  /*74920*/  LDL.LU.64 R12, [R1+0xc30] ;  /* 0x000c3000010c7983 */ /* 0x001f680000300a00 */
[----:B------:R-:W5:Y:S01]  /*74930*/  LDL.LU.64 R14, [R1+0xc38] ;  /* 0x000c3800010e7983 */ /* 0x000f620000300a00 */
[----:B---3--:R-:W-:-:S02]  /*74940*/  IMAD.MOV.U32 R11, RZ, RZ, R20 ;  /* 0x000000ffff0b7224 */ /* 0x008fc400078e0014 */
[----:B------:R-:W-:Y:S01]  /*74950*/  IMAD.MOV.U32 R10, RZ, RZ, R21 ;  /* 0x000000ffff0a7224 */ /* 0x000fe200078e0015 */
[C---:B-----5:R-:W-:Y:S06]  /*74960*/  HMMA.16816.F32 R12, R16.reuse, R20, R12 ;  /* 0x00000014100c723c */ /* 0x060fec000000180c */
[----:B--2---:R-:W-:-:S15]  /*74970*/  HMMA.16816.F32 R20, R16, R22, R24 ;  /* 0x000000161014723c */ /* 0x004fde0000001818 */
[----:B------:R-:W-:-:S02]  /*74980*/  NOP ;  /* 0x0000000000007918 */ /* 0x000fc40000000000 */
[----:B------:R0:W-:Y:S04]  /*74990*/  STL.64 [R1+0xc30], R12 ;  /* 0x000c300c01007387 */ /* 0x0001e80000100a00 */
[----:B------:R1:W-:Y:S04]  /*749a0*/  STL.64 [R1+0xc38], R14 ;  /* 0x000c380e01007387 */ /* 0x0003e80000100a00 */
[----:B0-----:R-:W2:Y:S04]  /*749b0*/  LDL.LU.64 R12, [R1+0xca0] ;  /* 0x000ca000010c7983 */ /* 0x001ea80000300a00 */
[----:B-1----:R-:W2:Y:S04]  /*749c0*/  LDL.LU.64 R14, [R1+0xca8] ;  /* 0x000ca800010e7983 */ /* 0x002ea80000300a00 */
[----:B------:R-:W-:Y:S04]  /*749d0*/  STL.64 [R1+0x98f0], R10 ;  /* 0x0098f00a01007387 */ /* 0x000fe80000100a00 */
[----:B------:R0:W-:Y:S04]  /*749e0*/  STL.64 [R1+0x98e8], R8 ;  /* 0x0098e80801007387 */ /* 0x0001e80000100a00 */
[----:B0-----:R-:W3:Y:S04]  /*749f0*/  LDL.LU.64 R8, [R1+0xc70] ;  /* 0x000c700001087983 */ /* 0x001ee80000300a00 */
[----:B------:R-:W3:Y:S04]  /*74a00*/  LDL.LU.64 R10, [R1+0xc78] ;  /* 0x000c7800010a7983 */ /* 0x000ee80000300a00 */
[----:B------:R-:W5:Y:S04]  /*74a10*/  LDL.LU.64 R26, [R1+0x9948] ;  /* 0x00994800011a7983 */ /* 0x000f680000300a00 */
[----:B------:R-:W5:Y:S04]  /*74a20*/  LDL.LU.64 R24, [R1+0x9940] ;  /* 0x0099400001187983 */ /* 0x000f680000300a00 */
[----:B------:R-:W-:Y:S04]  /*74a30*/  STL.64 [R1+0xc40], R20 ;  /* 0x000c401401007387 */ /* 0x000fe80000100a00 */
[----:B------:R0:W-:Y:S04]  /*74a40*/  STL.64 [R1+0xc48], R22 ;  /* 0x000c481601007387 */ /* 0x0001e80000100a00 */
[----:B0-----:R-:W2:Y:S04]  /*74a50*/  LDL.LU.64 R22, [R1+0x9938] ;  /* 0x0099380001167983 */ /* 0x001ea80000300a00 */
[----:B------:R-:W2:Y:S01]  /*74a60*/  LDL.LU.64 R20, [R1+0x9930] ;  /* 0x0099300001147983 */ /* 0x000ea20000300a00 */
[----:B-----5:R-:W-:-:S15]  /*74a70*/  HMMA.16816.F32 R24, R16, R28, R24 ;  /* 0x0000001c1018723c */ /* 0x020fde0000001818 */
[----:B------:R-:W-:-:S08]  /*74a80*/  NOP ;  /* 0x0000000000007918 */ /* 0x000fd00000000000 */
[----:B------:R-:W-:Y:S04]  /*74a90*/  STL.64 [R1+0xc60], R24 ;  /* 0x000c601801007387 */ /* 0x000fe80000100a00 */
[----:B------:R0:W-:Y:S04]  /*74aa0*/  STL.64 [R1+0xc68], R26 ;  /* 0x000c681a01007387 */ /* 0x0001e80000100a00 */
[----:B0-----:R-:W3:Y:S04]  /*74ab0*/  LDL.LU.64 R26, [R1+0x9928] ;  /* 0x00992800011a7983 */ /* 0x001ee80000300a00 */
[----:B------:R-:W4:Y:S01]  /*74ac0*/  LDL.LU.64 R24, [R1+0x9920] ;  /* 0x0099200001187983 */ /* 0x000f220000300a00 */
[----:B---3--:R-:W-:-:S15]  /*74ad0*/  HMMA.16816.F32 R8, R16, R26, R8 ;  /* 0x0000001a1008723c */ /* 0x008fde0000001808 */
[----:B------:R-:W-:-:S08]  /*74ae0*/  NOP ;  /* 0x0000000000007918 */ /* 0x000fd00000000000 */
[----:B------:R0:W-:Y:S04]  /*74af0*/  STL.64 [R1+0xc70], R8 ;  /* 0x000c700801007387 */ /* 0x0001e80000100a00 */
[----:B------:R1:W-:Y:S04]  /*74b00*/  STL.64 [R1+0xc78], R10 ;  /* 0x000c780a01007387 */ /* 0x0003e80000100a00 */
[----:B0-----:R-:W3:Y:S04]  /*74b10*/  LDL.LU.64 R8, [R1+0xce0] ;  /* 0x000ce00001087983 */ /* 0x001ee80000300a00 */
[----:B-1----:R-:W5:Y:S01]  /*74b20*/  LDL.LU.64 R10, [R1+0xce8] ;  /* 0x000ce800010a7983 */ /* 0x002f620000300a00 */
[C---:B----4-:R-:W-:Y:S06]  /*74b30*/  HMMA.16816.F32 R4, R16.reuse, R24, R4 ;  /* 0x000000181004723c */ /* 0x050fec0000001804 */
[----:B--2---:R-:W-:-:S15]  /*74b40*/  HMMA.16816.F32 R12, R16, R22, R12 ;  /* 0x00000016100c723c */ /* 0x004fde000000180c */
[----:B------:R-:W-:-:S02]  /*74b50*/  NOP ;  /* 0x0000000000007918 */ /* 0x000fc40000000000 */
[----:B------:R-:W-:Y:S04]  /*74b60*/  STL.64 [R1+0xc90], R4 ;  /* 0x000c900401007387 */ /* 0x000fe80000100a00 */
[----:B------:R-:W-:Y:S04]  /*74b70*/  STL.64 [R1+0xc98], R6 ;  /* 0x000c980601007387 */ /* 0x000fe80000100a00 */
[----:B-----5:R-:W-:Y:S04]  /*74b80*/  STL.64 [R1+0x9900], R10 ;  /* 0x0099000a01007387 */ /* 0x020fe80000100a00 */
[----:B---3--:R0:W-:Y:S04]  /*74b90*/  STL.64 [R1+0x98f8], R8 ;  /* 0x0098f80801007387 */ /* 0x0081e80000100a00 */
[----:B0-----:R-:W2:Y:S04]  /*74ba0*/  LDL.LU.64 R8, [R1+0xcc0] ;  /* 0x000cc00001087983 */ /* 0x001ea80000300a00 */
[----:B------:R-:W2:Y:S04]  /*74bb0*/  LDL.LU.64 R10, [R1+0xcc8] ;  /* 0x000cc800010a7983 */ /* 0x000ea80000300a00 */
[----:B------:R-:W3:Y:S04]  /*74bc0*/  LDL.LU R6, [R1+0x1a54] ;  /* 0x001a540001067983 */ /* 0x000ee80000300800 */
[----:B------:R-:W-:Y:S04]  /*74bd0*/  STL.64 [R1+0x9860], R26 ;  /* 0x0098601a01007387 */ /* 0x000fe80000100a00 */
[----:B------:R0:W-:Y:S04]  /*74be0*/  STL.64 [R1+0x9858], R24 ;  /* 0x0098581801007387 */ /* 0x0001e80000100a00 */
[----:B0-----:R-:W4:Y:S04]  /*74bf0*/  LDL.LU.64 R24, [R1+0xcb0] ;  /* 0x000cb00001187983 */ /* 0x001f280000300a00 */
[----:B------:R-:W4:Y:S04]  /*74c00*/  LDL.LU.64 R26, [R1+0xcb8] ;  /* 0x000cb800011a7983 */ /* 0x000f280000300a00 */
[----:B------:R-:W-:Y:S04]  /*74c10*/  STL.64 [R1+0xca0], R12 ;  /* 0x000ca00c01007387 */ /* 0x000fe80000100a00 */
[----:B------:R0:W-:Y:S04]  /*74c20*/  STL.64 [R1+0xca8], R14 ;  /* 0x000ca80e01007387 */ /* 0x0001e80000100a00 */
[----:B0-----:R-:W2:Y:S04]  /*74c30*/  LDL.LU.64 R14, [R1+0x9918] ;  /* 0x00991800010e7983 */ /* 0x001ea80000300a00 */
[----:B------:R-:W5:Y:S04]  /*74c40*/  LDL.LU.64 R12, [R1+0x9910] ;  /* 0x00991000010c7983 */ /* 0x000f680000300a00 */
[----:B------:R-:W3:Y:S04]  /*74c50*/  LDL.LU R4, [R1+0x1a44] ;  /* 0x001a440001047983 */ /* 0x000ee80000300800 */
[----:B------:R-:W3:Y:S04]  /*74c60*/  LDL.LU R5, [R1+0x1a4c] ;  /* 0x001a4c0001057983 */ /* 0x000ee80000300800 */
[----:B------:R-:W3:Y:S04]  /*74c70*/  LDL.LU R7, [R1+0x1a60] ;  /* 0x001a600001077983 */ /* 0x000ee80000300800 */
[----:B------:R-:W3:Y:S01]  /*74c80*/  LDL.LU R0, [R1+0x1a5c] ;  /* 0x001a5c0001007983 */ /* 0x000ee20000300800 */
[C---:B----4-:R-:W-:Y:S06]  /*74c90*/  HMMA.16816.F32 R24, R16.reuse, R20, R24 ;  /* 0x000000141018723c */ /* 0x050fec0000001818 */
[----:B--2---:R-:W-:-:S15]  /*74ca0*/  HMMA.16816.F32 R8, R16, R14, R8 ;  /* 0x0000000e1008723c */ /* 0x004fde0000001808 */
[----:B------:R-:W-:-:S02]  /*74cb0*/  NOP ;  /* 0x0000000000007918 */ /* 0x000fc40000000000 */
[----:B------:R5:W-:Y:S04]  /*74cc0*/  STL.64 [R1+0xcb0], R24 ;  /* 0x000cb01801007387 */ /* 0x000be80000100a00 */
[----:B------:R-:W-:Y:S01]  /*74cd0*/  STL.64 [R1+0xcb8], R26 ;  /* 0x000cb81a01007387 */ /* 0x000fe20000100a00 */
[----:B-----5:R-:W-:-:S03]  /*74ce0*/  IMAD.MOV.U32 R24, RZ, RZ, R12 ;  /* 0x000000ffff187224 */ /* 0x020fc600078e000c */
[----:B------:R-:W2:Y:S01]  /*74cf0*/  LDL.LU R12, [R1+0x990c] ;  /* 0x00990c00010c7983 */ /* 0x000ea20000300800 */
[----:B------:R-:W-:-:S03]  /*74d00*/  IMAD.MOV.U32 R25, RZ, RZ, R13 ;  /* 0x000000ffff197224 */ /* 0x000fc600078e000d */
[----:B------:R-:W2:Y:S04]  /*74d10*/  LDL.LU R13, [R1+0x9908] ;  /* 0x00990800010d7983 */ /* 0x000ea80000300800 */
[----:B------:R0:W-:Y:S04]  /*74d20*/  STL.64 [R1+0x9840], R22 ;  /* 0x0098401601007387 */ /* 0x0001e80000100a00 */
[----:B0-----:R-:W4:Y:S04]  /*74d30*/  LDL.LU R22, [R1+0x1a50] ;  /* 0x001a500001167983 */ /* 0x001f280000300800 */
[----:B------:R-:W5:Y:S04]  /*74d40*/  LDL.LU R23, [R1+0x1a58] ;  /* 0x001a580001177983 */ /* 0x000f680000300800 */
[----:B------:R0:W-:Y:S04]  /*74d50*/  STL.64 [R1+0x9838], R20 ;  /* 0x0098381401007387 */ /* 0x0001e80000100a00 */
[----:B0-----:R-:W3:Y:S04]  /*74d60*/  LDL.LU R21, [R1+0x1a48] ;  /* 0x001a480001157983 */ /* 0x001ee80000300800 */
        /* <DEDUP_REMOVED lines=9> */
[----:B------:R-:W4:Y:S01]  /*74e00*/  LDL.LU.64 R8, [R1+0x98e8] ;  /* 0x0098e80001087983 */ /* 0x000f220000300a00 */
[----:B--2---:R-:W-:-:S03]  /*74e10*/  IMAD.MOV.U32 R26, RZ, RZ, R11 ;  /* 0x000000ffff1a7224 */ /* 0x004fc600078e000b */
[----:B------:R-:W2:Y:S01]  /*74e20*/  LDL.LU R11, [R1+0x98e4] ;  /* 0x0098e400010b7983 */ /* 0x000ea20000300800 */
[----:B------:R-:W-:-:S03]  /*74e30*/  IMAD.MOV.U32 R27, RZ, RZ, R10 ;  /* 0x000000ffff1b7224 */ /* 0x000fc600078e000a */
[----:B------:R-:W5:Y:S04]  /*74e40*/  LDL.LU R10, [R1+0x98e0] ;  /* 0x0098e000010a7983 */ /* 0x000f680000300800 */
[----:B------:R0:W-:Y:S02]  /*74e50*/  STL.64 [R1+0x9878], R26 ;  /* 0x0098781a01007387 */ /* 0x0001e40000100a00 */
[----:B0-----:R-:W-:Y:S02]  /*74e60*/  IMAD.MOV.U32 R26, RZ, RZ, R2 ;  /* 0x000000ffff1a7224 */ /* 0x001fe400078e0002 */
[----:B------:R-:W3:Y:S01]  /*74e70*/  LDL.LU R2, [R1+0x98dc] ;  /* 0x0098dc0001027983 */ /* 0x000ee20000300800 */
[----:B------:R-:W-:-:S03]  /*74e80*/  IMAD.MOV.U32 R27, RZ, RZ, R3 ;  /* 0x000000ffff1b7224 */ /* 0x000fc600078e0003 */
[----:B------:R-:W3:Y:S04]  /*74e90*/  LDL.LU R3, [R1+0x98d8] ;  /* 0x0098d80001037983 */ /* 0x000ee80000300800 */
[----:B------:R4:W-:Y:S02]  /*74ea0*/  STL.64 [R1+0x9870], R24 ;  /* 0x0098701801007387 */ /* 0x0009e40000100a00 */
[----:B----4-:R-:W-:Y:S02]  /*74eb0*/  IMAD.MOV.U32 R24, RZ, RZ, R8 ;  /* 0x000000ffff187224 */ /* 0x010fe400078e0008 */
[----:B------:R-:W4:Y:S01]  /*74ec0*/  LDL.LU R8, [R1+0x98d4] ;  /* 0x0098d40001087983 */ /* 0x000f220000300800 */
[----:B------:R-:W-:-:S03]  /*74ed0*/  IMAD.MOV.U32 R25, RZ, RZ, R9 ;  /* 0x000000ffff197224 */ /* 0x000fc600078e0009 */
[----:B------:R-:W4:Y:S04]  /*74ee0*/  LDL.LU R9, [R1+0x98d0] ;  /* 0x0098d00001097983 */ /* 0x000f280000300800 */
[----:B------:R2:W-:Y:S02]  /*74ef0*/  STL.64 [R1+0x9890], R26 ;  /* 0x0098901a01007387 */ /* 0x0005e40000100a00 */
[----:B--2---:R-:W-:Y:S02]  /*74f00*/  IMAD.MOV.U32 R27, RZ, RZ, R11 ;  /* 0x000000ffff1b7224 */ /* 0x004fe400078e000b */
[----:B-----5:R-:W-:Y:S02]  /*74f10*/  IMAD.MOV.U32 R26, RZ, RZ, R10 ;  /* 0x000000ffff1a7224 */ /* 0x020fe400078e000a */
[----:B------:R-:W2:Y:S04]  /*74f20*/  LDL.LU R10, [R1+0x98cc] ;  /* 0x0098cc00010a7983 */ /* 0x000ea80000300800 */
[----:B------:R-:W2:Y:S04]  /*74f30*/  LDL.LU R11, [R1+0x98c8] ;  /* 0x0098c800010b7983 */ /* 0x000ea80000300800 */
[----:B------:R-:W-:Y:S04]  /*74f40*/  STL.64 [R1+0x98c0], R26 ;  /* 0x0098c01a01007387 */ /* 0x000fe80000100a00 */
[----:B------:R0:W-:Y:S04]  /*74f50*/  STL.64 [R1+0x98b8], R24 ;  /* 0x0098b81801007387 */ /* 0x0001e80000100a00 */
[----:B0-----:R-:W2:Y:S04]  /*74f60*/  LDL.LU.64 R24, [R1+0xcf0] ;  /* 0x000cf00001187983 */ /* 0x001ea80000300a00 */
[----:B------:R-:W2:Y:S04]  /*74f70*/  LDL.LU.64 R26, [R1+0xcf8] ;  /* 0x000cf800011a7983 */ /* 0x000ea80000300a00 */
[----:B------:R0:W-:Y:S04]  /*74f80*/  STL.64 [R1+0x9820], R14 ;  /* 0x0098200e01007387 */ /* 0x0001e80000100a00 */
[----:B0-----:R-:W5:Y:S04]  /*74f90*/  LDL.64 R14, [R1] ;  /* 0x00000000010e7983 */ /* 0x001f680000100a00 */
[----:B------:R0:W-:Y:S01]  /*74fa0*/  STL.64 [R1+0x9818], R12 ;  /* 0x0098180c01007387 */ /* 0x0001e20000100a00 */
[----:B---3--:R-:W-:-:S02]  /*74fb0*/  IMAD R4, R4, 0x100, R21 ;  /* 0x0000010004047824 */ /* 0x008fc400078e0215 */
[----:B------:R-:W-:Y:S02]  /*74fc0*/  IMAD R5, R5, 0x100, R22 ;  /* 0x0000010005057824 */ /* 0x000fe400078e0216 */
[----:B------:R-:W-:Y:S01]  /*74fd0*/  IMAD R6, R6, 0x100, R23 ;  /* 0x0000010006067824 */ /* 0x000fe200078e0217 */
[----:B--2---:R-:W-:Y:S01]  /*74fe0*/  HMMA.16816.F32 R24, R16, R10, R24 ;  /* 0x0000000a1018723c */ /* 0x004fe20000001818 */
[----:B-----5:R1:W-:Y:S04]  /*74ff0*/  STL.64 [R1+0x9868], R14 ;  /* 0x0098680e01007387 */ /* 0x0203e80000100a00 */
[----:B0-----:R-:W4:-:S15]  /*75000*/  LDL.LU.64 R12, [R1+0x17d0] ;  /* 0x0017d000010c7983 */ /* 0x001f1e0000300a00 */
[----:B------:R-:W-:-:S03]  /*75010*/  NOP ;  /* 0x0000000000007918 */ /* 0x000fc60000000000 */
[----:B------:R0:W-:Y:S04]  /*75020*/  STL.64 [R1+0xcf0], R24 ;  /* 0x000cf01801007387 */ /* 0x0001e80000100a00 */
[----:B------:R2:W-:Y:S04]  /*75030*/  STL.64 [R1+0xcf8], R26 ;  /* 0x000cf81a01007387 */ /* 0x0005e80000100a00 */
[----:B-1----:R-:W4:Y:S04]  /*75040*/  LDL.LU.64 R14, [R1+0x17d8] ;  /* 0x0017d800010e7983 */ /* 0x002f280000300a00 */
[----:B0-----:R-:W3:Y:S04]  /*75050*/  LDL.LU.64 R24, [R1+0x17c0] ;  /* 0x0017c00001187983 */ /* 0x001ee80000300a00 */
[----:B--2---:R-:W3:Y:S04]  /*75060*/  LDL.LU.64 R26, [R1+0x17c8] ;  /* 0x0017c800011a7983 */ /* 0x004ee80000300a00 */
[----:B------:R-:W2:Y:S04]  /*75070*/  LDL.LU.64 R20, [R1+0xd70] ;  /* 0x000d700001147983 */ /* 0x000ea80000300a00 */
[----:B------:R-:W5:Y:S04]  /*75080*/  LDL.LU.64 R22, [R1+0xd78] ;  /* 0x000d780001167983 */ /* 0x000f680000300a00 */
[----:B-----5:R-:W-:Y:S04]  /*75090*/  STL.64 [R1+0x9888], R22 ;  /* 0x0098881601007387 */ /* 0x020fe80000100a00 */
[----:B--2---:R0:W-:Y:S04]  /*750a0*/  STL.64 [R1+0x9880], R20 ;  /* 0x0098801401007387 */ /* 0x0041e80000100a00 */
[----:B0-----:R-:W2:Y:S04]  /*750b0*/  LDL.LU.64 R20, [R1+0xd60] ;  /* 0x000d600001147983 */ /* 0x001ea80000300a00 */
[----:B------:R-:W5:Y:S01]  /*750c0*/  LDL.LU.64 R22, [R1+0xd68] ;  /* 0x000d680001167983 */ /* 0x000f620000300a00 */
[C---:B----4-:R-:W-:Y:S06]  /*750d0*/  HMMA.16816.F32 R12, R16.reuse, R8, R12 ;  /* 0x00000008100c723c */ /* 0x050fec000000180c */
[C---:B---3--:R-:W-:Y:S01]  /*750e0*/  HMMA.16816.F32 R24, R16.reuse, R2, R24 ;  /* 0x000000021018723c */ /* 0x048fe20000001818 */
[----:B-----5:R-:W-:Y:S04]  /*750f0*/  STL.64 [R1+0x98a0], R22 ;  /* 0x0098a01601007387 */ /* 0x020fe80000100a00 */
[----:B--2---:R0:W-:Y:S04]  /*75100*/  STL.64 [R1+0x9898], R20 ;  /* 0x0098981401007387 */ /* 0x0041e80000100a00 */
[----:B0-----:R-:W2:Y:S04]  /*75110*/  LDL.LU.64 R20, [R1+0xd20] ;  /* 0x000d200001147983 */ /* 0x001ea80000300a00 */
[----:B------:R-:W3:Y:S04]  /*75120*/  LDL.LU.64 R22, [R1+0xd28] ;  /* 0x000d280001167983 */ /* 0x000ee80000300a00 */
[----:B---3--:R-:W-:Y:S04]  /*75130*/  STL.64 [R1+0x98b0], R22 ;  /* 0x0098b01601007387 */ /* 0x008fe80000100a00 */
[----:B--2---:R0:W-:Y:S04]  /*75140*/  STL.64 [R1+0x98a8], R20 ;  /* 0x0098a81401007387 */ /* 0x0041e80000100a00 */
[----:B0-----:R-:W2:Y:S04]  /*75150*/  LDL.LU.64 R20, [R1+0xd10] ;  /* 0x000d100001147983 */ /* 0x001ea80000300a00 */
[----:B------:R-:W2:Y:S04]  /*75160*/  LDL.LU.64 R22, [R1+0xd18] ;  /* 0x000d180001167983 */ /* 0x000ea80000300a00 */
[----:B------:R0:W-:Y:S04]  /*75170*/  STL.64 [R1+0xd40], R12 ;  /* 0x000d400c01007387 */ /* 0x0001e80000100a00 */
[----:B------:R1:W-:Y:S04]  /*75180*/  STL.64 [R1+0xd48], R14 ;  /* 0x000d480e01007387 */ /* 0x0003e80000100a00 */
[----:B0-----:R-:W3:Y:S04]  /*75190*/  LDL.LU.64 R12, [R1+0xd80] ;  /* 0x000d8000010c7983 */ /* 0x001ee80000300a00 */
[----:B-1----:R-:W3:Y:S04]  /*751a0*/  LDL.LU.64 R14, [R1+0xd88] ;  /* 0x000d8800010e7983 */ /* 0x002ee80000300a00 */
[----:B------:R-:W-:Y:S04]  /*751b0*/  STL.64 [R1+0x9830], R10 ;  /* 0x0098300a01007387 */ /* 0x000fe80000100a00 */
[----:B------:R0:W-:Y:S04]  /*751c0*/  STL.64 [R1+0x9828], R8 ;  /* 0x0098280801007387 */ /* 0x0001e80000100a00 */
[----:B0-----:R-:W4:Y:S04]  /*751d0*/  LDL.LU.64 R8, [R1+0xd90] ;  /* 0x000d900001087983 */ /* 0x001f280000300a00 */
[----:B------:R-:W4:Y:S04]  /*751e0*/  LDL.LU.64 R10, [R1+0xd98] ;  /* 0x000d9800010a7983 */ /* 0x000f280000300a00 */
[----:B------:R-:W-:Y:S04]  /*751f0*/  STL.64 [R1+0xd30], R24 ;  /* 0x000d301801007387 */ /* 0x000fe80000100a00 */
[----:B------:R0:W-:Y:S04]  /*75200*/  STL.64 [R1+0xd38], R26 ;  /* 0x000d381a01007387 */ /* 0x0001e80000100a00 */
[----:B0-----:R-:W2:Y:S04]  /*75210*/  LDL.LU.64 R26, [R1+0x98c0] ;  /* 0x0098c000011a7983 */ /* 0x001ea80000300a00 */
[----:B------:R-:W5:Y:S01]  /*75220*/  LDL.LU.64 R24, [R1+0x98b8] ;  /* 0x0098b80001187983 */ /* 0x000f620000300a00 */
[----:B------:R-:W-:Y:S01]  /*75230*/  IMAD R7, R0, 0x100, R7 ;  /* 0x0000010000077824 */ /* 0x000fe200078e0207 */
[----:B--2---:R-:W-:Y:S02]  /*75240*/  HMMA.16816.F32 R16, R16, R26, R20 ;  /* 0x0000001a1010723c */ /* 0x004fe40000001814 */
[----:B------:R-:W5:Y:S04]  /*75250*/  LDL.LU.64 R22, [R1+0x98b0] ;  /* 0x0098b00001167983 */ /* 0x000f680000300a00 */
[----:B------:R-:W5:Y:S01]  /*75260*/  LDL.LU.64 R20, [R1+0x98a8] ;  /* 0x0098a80001147983 */ /* 0x000f620000300a00 */
[----:B------:R-:W-:-:S02]  /*75270*/  F2FP.F16.E5M2.UNPACK_B R4, R4 ;  /* 0x00000004ff04723e */ /* 0x000fc400020004ff */
[----:B------:R-:W-:Y:S02]  /*75280*/  F2FP.F16.E5M2.UNPACK_B R5, R5 ;  /* 0x00000005ff05723e */ /* 0x000fe400020004ff */
[----:B------:R-:W-:Y:S02]  /*75290*/  F2FP.F16.E5M2.UNPACK_B R6, R6 ;  /* 0x00000006ff06723e */ /* 0x000fe400020004ff */
[----:B------:R-:W-:-:S10]  /*752a0*/  F2FP.F16.E5M2.UNPACK_B R7, R7 ;  /* 0x00000007ff07723e */ /* 0x000fd400020004ff */
[----:B------:R0:W-:Y:S04]  /*752b0*/  STL.64 [R1+0xd10], R16 ;  /* 0x000d101001007387 */ /* 0x0001e80000100a00 */
[----:B------:R1:W-:Y:S04]  /*752c0*/  STL.64 [R1+0xd18], R18 ;  /* 0x000d181201007387 */ /* 0x0003e80000100a00 */
[----:B0-----:R-:W2:Y:S04]  /*752d0*/  LDL.LU.64 R16, [R1+0xda0] ;  /* 0x000da00001107983 */ /* 0x001ea80000300a00 */
[----:B-1----:R-:W2:Y:S01]  /*752e0*/  LDL.LU.64 R18, [R1+0xda8] ;  /* 0x000da80001127983 */ /* 0x002ea20000300a00 */
[----:B-----5:R-:W-:Y:S03]  /*752f0*/  HMMA.16816.F32 R24, R4, R24, R20 ;  /* 0x000000180418723c */ /* 0x020fe60000001814 */
[----:B------:R-:W5:Y:S04]  /*75300*/  LDL.LU.64 R22, [R1+0x98a0] ;  /* 0x0098a00001167983 */ /* 0x000f680000300a00 */
[----:B------:R-:W5:-:S15]  /*75310*/  LDL.LU.64 R20, [R1+0x9898] ;  /* 0x0098980001147983 */ /* 0x000f5e0000300a00 */
[----:B------:R-:W-:-:S01]  /*75320*/  NOP ;  /* 0x0000000000007918 */ /* 0x000fc20000000000 */
[----:B------:R-:W-:Y:S04]  /*75330*/  STL.64 [R1+0xd20], R24 ;  /* 0x000d201801007387 */ /* 0x000fe80000100a00 */
[----:B------:R0:W-:Y:S04]  /*75340*/  STL.64 [R1+0xd28], R26 ;  /* 0x000d281a01007387 */ /* 0x0001e80000100a00 */
[----:B0-----:R-:W5:Y:S02]  /*75350*/  LDL.LU.64 R26, [R1+0x9890] ;  /* 0x00989000011a7983 */ /* 0x001f640000300a00 */
[----:B-----5:R-:W-:Y:S02]  /*75360*/  HMMA.16816.F32 R24, R4, R26, R20 ;  /* 0x0000001a0418723c */ /* 0x020fe40000001814 */
[----:B------:R-:W5:Y:S04]  /*75370*/  LDL.LU.64 R22, [R1+0x9888] ;  /* 0x0098880001167983 */ /* 0x000f680000300a00 */
[----:B------:R-:W5:-:S15]  /*75380*/  LDL.LU.64 R20, [R1+0x9880] ;  /* 0x0098800001147983 */ /* 0x000f5e0000300a00 */
[----:B------:R-:W-:-:S02]  /*75390*/  NOP ;  /* 0x0000000000007918 */ /* 0x000fc40000000000 */
[----:B------:R-:W-:Y:S04]  /*753a0*/  STL.64 [R1+0xd60], R24 ;  /* 0x000d601801007387 */ /* 0x000fe80000100a00 */
[----:B------:R0:W-:Y:S04]  /*753b0*/  STL.64 [R1+0xd68], R26 ;  /* 0x000d681a01007387 */ /* 0x0001e80000100a00 */
[----:B0-----:R-:W3:Y:S04]  /*753c0*/  LDL.LU.64 R26, [R1+0x9878] ;  /* 0x00987800011a7983 */ /* 0x001ee80000300a00 */
[----:B------:R-:W5:Y:S02]  /*753d0*/  LDL.LU.64 R24, [R1+0x9870] ;  /* 0x0098700001187983 */ /* 0x000f640000300a00 */
[----:B-----5:R-:W-:-:S15]  /*753e0*/  HMMA.16816.F32 R20, R4, R24, R20 ;  /* 0x000000180414723c */ /* 0x020fde0000001814 */
[----:B------:R-:W-:-:S08]  /*753f0*/  NOP ;  /* 0x0000000000007918 */ /* 0x000fd00000000000 */
[----:B------:R0:W-:Y:S04]  /*75400*/  STL.64 [R1+0xd70], R20 ;  /* 0x000d701401007387 */ /* 0x0001e80000100a00 */
[----:B------:R1:W-:Y:S04]  /*75410*/  STL.64 [R1+0xd78], R22 ;  /* 0x000d781601007387 */ /* 0x0003e80000100a00 */
[----:B0-----:R-:W5:Y:S04]  /*75420*/  LDL.LU.64 R20, [R1+0xdc0] ;  /* 0x000dc00001147983 */ /* 0x001f680000300a00 */
[----:B-1----:R-:W4:Y:S01]  /*75430*/  LDL.LU.64 R22, [R1+0xdc8] ;  /* 0x000dc80001167983 */ /* 0x002f220000300a00 */
[C---:B---3--:R-:W-:Y:S03]  /*75440*/  HMMA.16816.F32 R24, R4.reuse, R26, R12 ;  /* 0x0000001a0418723c */ /* 0x048fe6000000180c */
[----:B----4-:R-:W-:Y:S04]  /*75450*/  STL.64 [R1+0x9850], R22 ;  /* 0x0098501601007387 */ /* 0x010fe80000100a00 */
[----:B-----5:R0:W-:Y:S04]  /*75460*/  STL.64 [R1+0x9848], R20 ;  /* 0x0098481401007387 */ /* 0x0201e80000100a00 */
[----:B0-----:R-:W3:Y:S04]  /*75470*/  LDL.LU.64 R20, [R1+0xdb0] ;  /* 0x000db00001147983 */ /* 0x001ee80000300a00 */
[----:B------:R-:W3:Y:S04]  /*75480*/  LDL.LU.64 R22, [R1+0xdb8] ;  /* 0x000db80001167983 */ /* 0x000ee80000300a00 */
[----:B------:R-:W4:Y:S04]  /*75490*/  LDL.LU.64 R14, [R1+0x9868] ;  /* 0x00986800010e7983 */ /* 0x000f280000300a00 */
[----:B------:R-:W-:Y:S04]  /*754a0*/  STL.64 [R1+0xd80], R24 ;  /* 0x000d801801007387 */ /* 0x000fe80000100a00 */
[----:B------:R0:W-:Y:S04]  /*754b0*/  STL.64 [R1+0xd88], R26 ;  /* 0x000d881a01007387 */ /* 0x0001e80000100a00 */
[----:B0-----:R-:W3:Y:S01]  /*754c0*/  LDL.LU.64 R26, [R1+0x9860] ;  /* 0x00986000011a7983 */ /* 0x001ee20000300a00 */
[C---:B--2---:R-:W-:Y:S03]  /*754d0*/  HMMA.16816.F32 R16, R4.reuse, R28, R16 ;  /* 0x0000001c0410723c */ /* 0x044fe60000001810 */
[----:B------:R-:W2:Y:S03]  /*754e0*/  LDL.LU.64 R24, [R1+0x9858] ;  /* 0x0098580001187983 */ /* 0x000ea60000300a00 */
[C---:B----4-:R-:W-:Y:S06]  /*754f0*/  HMMA.16816.F32 R8, R4.reuse, R14, R8 ;  /* 0x0000000e0408723c */ /* 0x050fec0000001808 */
[----:B------:R-:W-:Y:S01]  /*75500*/  IMAD.MOV.U32 R0, RZ, RZ, R15 ;  /* 0x000000ffff007224 */ /* 0x000fe200078e000f */
[----:B---3--:R-:W-:-:S15]  /*75510*/  HMMA.16816.F32 R20, R4, R26, R20 ;  /* 0x0000001a0414723c */ /* 0x008fde0000001814 */
[----:B------:R-:W-:-:S01]  /*75520*/  NOP ;  /* 0x0000000000007918 */ /* 0x000fc20000000000 */
[----:B------:R0:W-:Y:S04]  /*75530*/  STL.64 [R1+0xd90], R8 ;  /* 0x000d900801007387 */ /* 0x0001e80000100a00 */
[----:B------:R1:W-:Y:S04]  /*75540*/  STL.64 [R1+0xd98], R10 ;  /* 0x000d980a01007387 */ /* 0x0003e80000100a00 */
[----:B0-----:R-:W3:Y:S04]  /*75550*/  LDL.LU.64 R8, [R1+0xdd0] ;  /* 0x000dd00001087983 */ /* 0x001ee80000300a00 */
[----:B-1----:R-:W3:Y:S04]  /*75560*/  LDL.LU.64 R10, [R1+0xdd8] ;  /* 0x000dd800010a7983 */ /* 0x002ee80000300a00 */
[----:B------:R-:W4:Y:S04]  /*75570*/  LDL.LU.64 R12, [R1+0xde0] ;  /* 0x000de000010c7983 */ /* 0x000f280000300a00 */
[----:B------:R-:W4:Y:S04]  /*75580*/  LDL.LU.64 R14, [R1+0xde8] ;  /* 0x000de800010e7983 */ /* 0x000f280000300a00 */
[----:B------:R0:W-:Y:S04]  /*75590*/  STL.64 [R1+0xda0], R16 ;  /* 0x000da01001007387 */ /* 0x0001e80000100a00 */
[----:B------:R1:W-:Y:S04]  /*755a0*/  STL.64 [R1+0xda8], R18 ;  /* 0x000da81201007387 */ /* 0x0003e80000100a00 */
[----:B0-----:R-:W5:Y:S04]  /*755b0*/  LDL.LU R16, [R1+0x1a64] ;  /* 0x001a640001107983 */ /* 0x001f680000300800 */
[----:B------:R-:W5:Y:S04]  /*755c0*/  LDL.LU R17, [R1+0x1a6c] ;  /* 0x001a6c0001117983 */ /* 0x000f680000300800 */
[----:B-1----:R-:W5:Y:S04]  /*755d0*/  LDL.LU R18, [R1+0x1a74] ;  /* 0x001a740001127983 */ /* 0x002f680000300800 */
[----:B------:R-:W5:Y:S04]  /*755e0*/  LDL.LU R19, [R1+0x1a7c] ;  /* 0x001a7c0001137983 */ /* 0x000f680000300800 */
        /* <DEDUP_REMOVED lines=11> */
[----:B0-----:R-:W3:Y:S04]  /*756a0*/  LDL.LU.64 R22, [R1+0x9840] ;  /* 0x0098400001167983 */ /* 0x001ee80000300a00 */
[----:B------:R-:W4:Y:S04]  /*756b0*/  LDL.LU.64 R20, [R1+0x9838] ;  /* 0x0098380001147983 */ /* 0x000f280000300a00 */
[----:B------:R-:W-:Y:S04]  /*756c0*/  STL.64 [R1+0x97b0], R26 ;  /* 0x0097b01a01007387 */ /* 0x000fe80000100a00 */
[----:B------:R0:W-:Y:S04]  /*756d0*/  STL.64 [R1+0x97a8], R24 ;  /* 0x0097a81801007387 */ /* 0x0001e80000100a00 */
[----:B0-----:R-:W2:Y:S04]  /*756e0*/  LDL.LU.64 R24, [R1+0xdf0] ;  /* 0x000df00001187983 */ /* 0x001ea80000300a00 */
[----:B------:R-:W2:Y:S01]  /*756f0*/  LDL.LU.64 R26, [R1+0xdf8] ;  /* 0x000df800011a7983 */ /* 0x000ea20000300a00 */
[C---:B---3--:R-:W-:Y:S06]  /*75700*/  HMMA.16816.F32 R8, R4.reuse, R22, R8 ;  /* 0x000000160408723c */ /* 0x048fec0000001808 */
[----:B----4-:R-:W-:-:S15]  /*75710*/  HMMA.16816.F32 R12, R4, R20, R12 ;  /* 0x00000014040c723c */ /* 0x010fde000000180c */
[----:B------:R-:W-:-:S02]  /*75720*/  NOP ;  /* 0x0000000000007918 */ /* 0x000fc40000000000 */
[----:B------:R-:W-:Y:S04]  /*75730*/  STL.64 [R1+0xdd0], R8 ;  /* 0x000dd00801007387 */ /* 0x000fe80000100a00 */
[----:B------:R0:W-:Y:S04]  /*75740*/  STL.64 [R1+0xdd8], R10 ;  /* 0x000dd80a01007387 */ /* 0x0001e80000100a00 */
[----:B0-----:R-:W3:Y:S04]  /*75750*/  LDL.LU.64 R10, [R1+0x9830] ;  /* 0x00983000010a7983 */ /* 0x001ee80000300a00 */
[----:B------:R-:W4:Y:S04]  /*75760*/  LDL.LU.64 R8, [R1+0x9828] ;  /* 0x0098280001087983 */ /* 0x000f280000300a00 */
[----:B------:R-:W-:Y:S04]  /*75770*/  STL.64 [R1+0xde0], R12 ;  /* 0x000de00c01007387 */ /* 0x000fe80000100a00 */
[----:B------:R0:W-:Y:S04]  /*75780*/  STL.64 [R1+0xde8], R14 ;  /* 0x000de80e01007387 */ /* 0x0001e80000100a00 */
[----:B0-----:R-:W2:Y:S04]  /*75790*/  LDL.LU.64 R14, [R1+0x9820] ;  /* 0x00982000010e7983 */ /* 0x001ea80000300a00 */
[----:B------:R-:W5:Y:S04]  /*757a0*/  LDL.LU.64 R12, [R1+0x9818] ;  /* 0x00981800010c7983 */ /* 0x000f680000300a00 */
[----:B------:R-:W-:Y:S04]  /*757b0*/  STL.64 [R1+0x9790], R22 ;  /* 0x0097901601007387 */ /* 0x000fe80000100a00 */
[----:B------:R0:W-:Y:S04]  /*757c0*/  STL.64 [R1+0x9788], R20 ;  /* 0x0097881401007387 */ /* 0x0001e80000100a00 */
[----:B0-----:R-:W5:Y:S04]  /*757d0*/  LDL.LU.64 R20, [R1+0xe00] ;  /* 0x000e000001147983 */ /* 0x001f680000300a00 */
[----:B------:R-:W5:Y:S01]  /*757e0*/  LDL.LU.64 R22, [R1+0xe08] ;  /* 0x000e080001167983 */ /* 0x000f620000300a00 */
[----:B--2---:R-:W-:-:S15]  /*757f0*/  HMMA.16816.F32 R24, R4, R14, R24 ;  /* 0x0000000e0418723c */ /* 0x004fde0000001818 */
[----:B------:R-:W-:-:S08]  /*75800*/  NOP ;  /* 0x0000000000007918 */ /* 0x000fd00000000000 */
[----:B------:R0:W-:Y:S04]  /*75810*/  STL.64 [R1+0xdf0], R24 ;  /* 0x000df01801007387 */ /* 0x0001e80000100a00 */
[----:B------:R1:W-:Y:S04]  /*75820*/  STL.64 [R1+0xdf8], R26 ;  /* 0x000df81a01007387 */ /* 0x0003e80000100a00 */
[----:B0-----:R-:W2:Y:S04]  /*75830*/  LDL.64 R24, [R1+0x20] ;  /* 0x0000200001187983 */ /* 0x001ea80000100a00 */
[----:B-1----:R-:W3:Y:S01]  /*75840*/  LDL.64 R26, [R1+0x18] ;  /* 0x00001800011a7983 */ /* 0x002ee20000100a00 */
[----:B-----5:R-:W-:Y:S03]  /*75850*/  HMMA.16816.F32 R20, R4, R12, R20 ;  /* 0x0000000c0414723c */ /* 0x020fe60000001814 */
[----:B---3--:R0:W-:Y:S04]  /*75860*/  STL.64 [R1+0x97f8], R26 ;  /* 0x0097f81a01007387 */ /* 0x0081e80000100a00 */
[----:B0-----:R-:W3:Y:S04]  /*75870*/  LDL.LU R26, [R1+0x1a68] ;  /* 0x001a6800011a7983 */ /* 0x001ee80000300800 */
[----:B------:R-:W5:Y:S04]  /*75880*/  LDL.LU R27, [R1+0x1a70] ;  /* 0x001a7000011b7983 */ /* 0x000f680000300800 */
[----:B--2---:R-:W-:Y:S04]  /*75890*/  STL.64 [R1+0x97f0], R24 ;  /* 0x0097f01801007387 */ /* 0x004fe80000100a00 */
[----:B------:R-:W-:Y:S04]  /*758a0*/  STL [R1+0x977c], R14 ;  /* 0x00977c0e01007387 */ /* 0x000fe80000100800 */
[----:B------:R-:W-:Y:S04]  /*758b0*/  STL [R1+0x9778], R15 ;  /* 0x0097780f01007387 */ /* 0x000fe80000100800 */
[----:B------:R0:W-:Y:S04]  /*758c0*/  STL.64 [R1+0xe00], R20 ;  /* 0x000e001401007387 */ /* 0x0001e80000100a00 */
[----:B------:R1:W-:Y:S04]  /*758d0*/  STL.64 [R1+0xe08], R22 ;  /* 0x000e081601007387 */ /* 0x0003e80000100a00 */
[----:B0-----:R-:W2:Y:S04]  /*758e0*/  LDL.LU.64 R20, [R1+0x17b0] ;  /* 0x0017b00001147983 */ /* 0x001ea80000300a00 */
[----:B-1----:R-:W4:Y:S04]  /*758f0*/  LDL.LU.64 R22, [R1+0x17b8] ;  /* 0x0017b80001167983 */ /* 0x002f280000300a00 */
[----:B----4-:R-:W-:Y:S04]  /*75900*/  STL.64 [R1+0x9810], R22 ;  /* 0x0098101601007387 */ /* 0x010fe80000100a00 */
[----:B--2---:R0:W-:Y:S04]  /*75910*/  STL.64 [R1+0x9808], R20 ;  /* 0x0098081401007387 */ /* 0x0041e80000100a00 */
[----:B0-----:R-:W2:Y:S04]  /*75920*/  LDL.LU.64 R20, [R1+0xe10] ;  /* 0x000e100001147983 */ /* 0x001ea80000300a00 */
[----:B------:R-:W2:Y:S04]  /*75930*/  LDL.LU.64 R22, [R1+0xe18] ;  /* 0x000e180001167983 */ /* 0x000ea80000300a00 */
[----:B------:R-:W-:Y:S04]  /*75940*/  STL [R1+0x9784], R12 ;  /* 0x0097840c01007387 */ /* 0x000fe80000100800 */
[----:B------:R0:W-:Y:S04]  /*75950*/  STL [R1+0x9780], R13 ;  /* 0x0097800d01007387 */ /* 0x0001e80000100800 */
[----:B0-----:R-:W4:Y:S01]  /*75960*/  LDL.64 R12, [R1+0x28] ;  /* 0x00002800010c7983 */ /* 0x001f220000100a00 */
[----:B---3--:R-:W-:-:S02]  /*75970*/  IMAD R16, R16, 0x100, R26 ;  /* 0x0000010010107824 */ /* 0x008fc400078e021a */
[----:B-----5:R-:W-:Y:S01]  /*75980*/  IMAD R17, R17, 0x100, R27 ;  /* 0x0000010011117824 */ /* 0x020fe200078e021b */
[----:B--2---:R-:W-:Y:S01]  /*75990*/  HMMA.16816.F32 R20, R4, R10, R20 ;  /* 0x0000000a0414723c */ /* 0x004fe20000001814 */
[----:B----4-:R0:W-:Y:S04]  /*759a0*/  STL.64 [R1+0x9800], R12 ;  /* 0x0098000c01007387 */ /* 0x0101e80000100a00 */
[----:B0-----:R-:W2:Y:S04]  /*759b0*/  LDL.LU.64 R12, [R1+0x17a0] ;  /* 0x0017a000010c7983 */ /* 0x001ea80000300a00 */
[----:B------:R-:W2:Y:S04]  /*759c0*/  LDL.LU.64 R14, [R1+0x17a8] ;  /* 0x0017a800010e7983 */ /* 0x000ea80000300a00 */
[----:B------:R-:W3:Y:S04]  /*759d0*/  LDL.LU.64 R24, [R1+0xe20] ;  /* 0x000e200001187983 */ /* 0x000ee80000300a00 */
[----:B------:R-:W3:Y:S06]  /*759e0*/  LDL.LU.64 R26, [R1+0xe28] ;  /* 0x000e2800011a7983 */ /* 0x000eec0000300a00 */
[----:B------:R-:W-:Y:S04]  /*759f0*/  STL.64 [R1+0xe10], R20 ;  /* 0x000e101401007387 */ /* 0x000fe80000100a00 */
[----:B------:R0:W-:Y:S04]  /*75a00*/  STL.64 [R1+0xe18], R22 ;  /* 0x000e181601007387 */ /* 0x0001e80000100a00 */
[----:B0-----:R-:W4:Y:S04]  /*75a10*/  LDL.LU.64 R22, [R1+0x9810] ;  /* 0x0098100001167983 */ /* 0x001f280000300a00 */
[----:B------:R-:W4:Y:S01]  /*75a20*/  LDL.LU.64 R20, [R1+0x9808] ;  /* 0x0098080001147983 */ /* 0x000f220000300a00 */
[----:B------:R-:W-:-:S02]  /*75a30*/  IMAD R18, R18, 0x100, R28 ;  /* 0x0000010012127824 */ /* 0x000fc400078e021c */
[----:B------:R-:W-:Y:S01]  /*75a40*/  IMAD R19, R19, 0x100, R29 ;  /* 0x0000010013137824 */ /* 0x000fe200078e021d */
[C---:B--2---:R-:W-:Y:S06]  /*75a50*/  HMMA.16816.F32 R12, R4.reuse, R2, R12 ;  /* 0x00000002040c723c */ /* 0x044fec000000180c */
[----:B----4-:R-:W-:-:S15]  /*75a60*/  HMMA.16816.F32 R20, R4, R8, R20 ;  /* 0x000000080414723c */ /* 0x010fde0000001814 */
[----:B------:R-:W-:-:S08]  /*75a70*/  NOP ;  /* 0x0000000000007918 */ /* 0x000fd00000000000 */
[----:B------:R0:W-:Y:S04]  /*75a80*/  STL.64 [R1+0xe50], R20 ;  /* 0x000e501401007387 */ /* 0x0001e80000100a00 */
[----:B------:R1:W-:Y:S04]  /*75a90*/  STL.64 [R1+0xe58], R22 ;  /* 0x000e581601007387 */ /* 0x0003e80000100a00 */
[----:B0-----:R-:W2:Y:S04]  /*75aa0*/  LDL.LU.64 R20, [R1+0xe60] ;  /* 0x000e600001147983 */ /* 0x001ea80000300a00 */
[----:B-1----:R-:W2:Y:S04]  /*75ab0*/  LDL.LU.64 R22, [R1+0xe68] ;  /* 0x000e680001167983 */ /* 0x002ea80000300a00 */
[----:B------:R-:W4:Y:S04]  /*75ac0*/  LDL.64 R28, [R1+0x10] ;  /* 0x00001000011c7983 */ /* 0x000f280000100a00 */
[----:B------:R-:W-:Y:S04]  /*75ad0*/  STL.64 [R1+0x9760], R10 ;  /* 0x0097600a01007387 */ /* 0x000fe80000100a00 */
[----:B------:R0:W-:Y:S04]  /*75ae0*/  STL.64 [R1+0x9758], R8 ;  /* 0x0097580801007387 */ /* 0x0001e80000100a00 */
[----:B0-----:R-:W5:Y:S04]  /*75af0*/  LDL.LU.64 R8, [R1+0xe30] ;  /* 0x000e300001087983 */ /* 0x001f680000300a00 */
[----:B------:R-:W5:Y:S04]  /*75b00*/  LDL.LU.64 R10, [R1+0xe38] ;  /* 0x000e3800010a7983 */ /* 0x000f680000300a00 */
[----:B------:R0:W-:Y:S04]  /*75b10*/  STL.64 [R1+0xe40], R12 ;  /* 0x000e400c01007387 */ /* 0x0001e80000100a00 */
[----:B------:R-:W-:Y:S04]  /*75b20*/  STL.64 [R1+0xe48], R14 ;  /* 0x000e480e01007387 */ /* 0x000fe80000100a00 */
[----:B0-----:R-:W3:Y:S02]  /*75b30*/  LDL.LU.64 R12, [R1+0x9800] ;  /* 0x00980000010c7983 */ /* 0x001ee40000300a00 */
[----:B---3--:R-:W-:Y:S02]  /*75b40*/  HMMA.16816.F32 R4, R4, R12, R24 ;  /* 0x0000000c0404723c */ /* 0x008fe40000001818 */
[----:B------:R-:W2:Y:S04]  /*75b50*/  LDL.LU.64 R26, [R1+0x97f8] ;  /* 0x0097f800011a7983 */ /* 0x000ea80000300a00 */
[----:B------:R-:W5:-:S15]  /*75b60*/  LDL.LU.64 R24, [R1+0x97f0] ;  /* 0x0097f00001187983 */ /* 0x000f5e0000300a00 */
[----:B------:R-:W-:-:S02]  /*75b70*/  NOP ;  /* 0x0000000000007918 */ /* 0x000fc40000000000 */
[----:B------:R0:W-:Y:S04]  /*75b80*/  STL.64 [R1+0xe20], R4 ;  /* 0x000e200401007387 */ /* 0x0001e80000100a00 */
[----:B------:R1:W-:Y:S04]  /*75b90*/  STL.64 [R1+0xe28], R6 ;  /* 0x000e280601007387 */ /* 0x0003e80000100a00 */
[----:B0-----:R-:W3:Y:S04]  /*75ba0*/  LDL R4, [R1] ;  /* 0x0000000001047983 */ /* 0x001ee80000100800 */
[----:B-1----:R-:W4:Y:S01]  /*75bb0*/  LDL.64 R6, [R1+0x8] ;  /* 0x0000080001067983 */ /* 0x002f220000100a00 */
[----:B------:R-:W-:Y:S01]  /*75bc0*/  F2FP.F16.E5M2.UNPACK_B R16, R16 ;  /* 0x00000010ff10723e */ /* 0x000fe200020004ff */
[----:B------:R-:W-:Y:S01]  /*75bd0*/  IMAD.MOV.U32 R5, RZ, RZ, R0 ;  /* 0x000000ffff057224 */ /* 0x000fe200078e0000 */
[----:B------:R-:W-:-:S02]  /*75be0*/  F2FP.F16.E5M2.UNPACK_B R17, R17 ;  /* 0x00000011ff11723e */ /* 0x000fc400020004ff */
[----:B------:R-:W-:Y:S02]  /*75bf0*/  F2FP.F16.E5M2.UNPACK_B R18, R18 ;  /* 0x00000012ff12723e */ /* 0x000fe400020004ff */
[----:B------:R-:W-:Y:S01]  /*75c00*/  F2FP.F16.E5M2.UNPACK_B R19, R19 ;  /* 0x00000013ff13723e */ /* 0x000fe200020004ff */
[----:B------:R-:W-:Y:S02]  /*75c10*/  IMAD.MOV.U32 R14, RZ, RZ, R12 ;  /* 0x000000ffff0e7224 */ /* 0x000fe400078e000c */
[----:B------:R-:W-:Y:S01]  /*75c20*/  IMAD.MOV.U32 R15, RZ, RZ, R13 ;  /* 0x000000ffff0f7224 */ /* 0x000fe200078e000d */
[----:B----4-:R-:W-:Y:S04]  /*75c30*/  STL.64 [R1+0x97e8], R6 ;  /* 0x0097e80601007387 */ /* 0x010fe80000100a00 */
[----:B---3--:R5:W-:Y:S02]  /*75c40*/  STL.64 [R1+0x97e0], R4 ;  /* 0x0097e00401007387 */ /* 0x008be40000100a00 */
[----:B-----5:R-:W-:Y:S06]  /*75c50*/  HMMA.16816.F32 R4, R16, R24, R8 ;  /* 0x000000181004723c */ /* 0x020fec0000001808 */
[----:B------:R-:W-:-:S02]  /*75c60*/  IMAD.MOV.U32 R12, RZ, RZ, R24 ;  /* 0x000000ffff0c7224 */ /* 0x000fc400078e0018 */
[----:B------:R-:W-:-:S15]  /*75c70*/  IMAD.MOV.U32 R13, RZ, RZ, R25 ;  /* 0x000000ffff0d7224 */ /* 0x000fde00078e0019 */
[----:B------:R-:W-:Y:S04]  /*75c80*/  STL.64 [R1+0xe30], R4 ;  /* 0x000e300401007387 */ /* 0x000fe80000100a00 */
[----:B------:R2:W-:Y:S02]  /*75c90*/  STL.64 [R1+0xe38], R6 ;  /* 0x000e380601007387 */ /* 0x0005e40000100a00 */
[----:B--2---:R-:W-:Y:S02]  /*75ca0*/  HMMA.16816.F32 R4, R16, R26, R20 ;  /* 0x0000001a1004723c */ /* 0x004fe40000001814 */
[----:B------:R-:W-:Y:S04]  /*75cb0*/  STL.64 [R1+0x97a0], R14 ;  /* 0x0097a00e01007387 */ /* 0x000fe80000100a00 */
[----:B------:R-:W-:Y:S01]  /*75cc0*/  STL.64 [R1+0x9798], R12 ;  /* 0x0097980c01007387 */ /* 0x000fe20000100a00 */
[----:B------:R-:W-:-:S02]  /*75cd0*/  IMAD.MOV.U32 R9, RZ, RZ, R26 ;  /* 0x000000ffff097224 */ /* 0x000fc400078e001a */
[----:B------:R-:W-:-:S14]  /*75ce0*/  IMAD.MOV.U32 R8, RZ, RZ, R27 ;  /* 0x000000ffff087224 */ /* 0x000fdc00078e001b */
[----:B------:R0:W-:Y:S04]  /*75cf0*/  STL.64 [R1+0xe60], R4 ;  /* 0x000e600401007387 */ /* 0x0001e80000100a00 */
[----:B------:R1:W-:Y:S04]  /*75d00*/  STL.64 [R1+0xe68], R6 ;  /* 0x000e680601007387 */ /* 0x0003e80000100a00 */
[----:B0-----:R-:W2:Y:S04]  /*75d10*/  LDL.LU.64 R4, [R1+0xe70] ;  /* 0x000e700001047983 */ /* 0x001ea80000300a00 */
[----:B-1----:R-:W2:Y:S04]  /*75d20*/  LDL.LU.64 R6, [R1+0xe78] ;  /* 0x000e780001067983 */ /* 0x002ea80000300a00 */
[----:B------:R-:W3:Y:S04]  /*75d30*/  LDL.LU.64 R24, [R1+0xea0] ;  /* 0x000ea00001187983 */ /* 0x000ee80000300a00 */
        /* <DEDUP_REMOVED lines=12> */
[----:B------:R-:W4:Y:S04]  /*75e00*/  LDL.LU.64 R20, [R1+0xec0] ;  /* 0x000ec00001147983 */ /* 0x000f280000300a00 */
[----:B------:R-:W4:Y:S04]  /*75e10*/  LDL.LU.64 R22, [R1+0xec8] ;  /* 0x000ec80001167983 */ /* 0x000f280000300a00 */
[----:B------:R-:W-:Y:S04]  /*75e20*/  STL.64 [R1+0xe70], R4 ;  /* 0x000e700401007387 */ /* 0x000fe80000100a00 */
[----:B------:R0:W-:Y:S04]  /*75e30*/  STL.64 [R1+0xe78], R6 ;  /* 0x000e780601007387 */ /* 0x0001e80000100a00 */
[----:B0-----:R-:W2:Y:S01]  /*75e40*/  LDL.LU.64 R6, [R1+0x97e8] ;  /* 0x0097e80001067983 */ /* 0x001ea20000300a00 */
[----:B------:R-:W-:-:S02]  /*75e50*/  IMAD.MOV.U32 R11, RZ, RZ, R28 ;  /* 0x000000ffff0b7224 */ /* 0x000fc400078e001c */
[----:B------:R-:W-:Y:S01]  /*75e60*/  IMAD.MOV.U32 R10, RZ, RZ, R29 ;  /* 0x000000ffff0a7224 */ /* 0x000fe200078e001d */
[----:B------:R-:W5:Y:S04]  /*75e70*/  LDL.LU.64 R4, [R1+0x97e0] ;  /* 0x0097e00001047983 */ /* 0x000f680000300a00 */
[----:B------:R-:W3:Y:S01]  /*75e80*/  LDL.LU.64 R28, [R1+0x97d8] ;  /* 0x0097d800011c7983 */ /* 0x000ee20000300a00 */
[----:B--2---:R-:W-:-:S15]  /*75e90*/  HMMA.16816.F32 R24, R16, R6, R24 ;  /* 0x000000061018723c */ /* 0x004fde0000001818 */
[----:B------:R-:W-:-:S08]  /*75ea0*/  NOP ;  /* 0x0000000000007918 */ /* 0x000fd00000000000 */
[----:B------:R-:W-:Y:S04]  /*75eb0*/  STL.64 [R1+0xe80], R24 ;  /* 0x000e801801007387 */ /* 0x000fe80000100a00 */
[----:B------:R0:W-:Y:S04]  /*75ec0*/  STL.64 [R1+0xe88], R26 ;  /* 0x000e881a01007387 */ /* 0x0001e80000100a00 */
[----:B0-----:R-:W5:Y:S04]  /*75ed0*/  LDL.LU.64 R26, [R1+0x97d0] ;  /* 0x0097d000011a7983 */ /* 0x001f680000300a00 */
[----:B------:R-:W5:Y:S01]  /*75ee0*/  LDL.LU.64 R24, [R1+0x97c8] ;  /* 0x0097c80001187983 */ /* 0x000f620000300a00 */
[----:B------:R-:W-:-:S03]  /*75ef0*/  IMAD.MOV.U32 R0, RZ, RZ, R7 ;  /* 0x000000ffff007224 */ /* 0x000fc600078e0007 */
[----:B------:R-:W2:Y:S04]  /*75f00*/  LDL.LU R6, [R1+0x1a94] ;  /* 0x001a940001067983 */ /* 0x000ea80000300800 */
[----:B------:R-:W2:Y:S01]  /*75f10*/  LDL.LU R7, [R1+0x1a9c] ;  /* 0x001a9c0001077983 */ /* 0x000ea20000300800 */
[----:B-----5:R-:W-:-:S15]  /*75f20*/  HMMA.16816.F32 R24, R16, R4, R24 ;  /* 0x000000041018723c */ /* 0x020fde0000001818 */
[----:B------:R-:W-:-:S08]  /*75f30*/  NOP ;  /* 0x0000000000007918 */ /* 0x000fd00000000000 */
[----:B------:R-:W-:Y:S04]  /*75f40*/  STL.64 [R1+0xe90], R24 ;  /* 0x000e901801007387 */ /* 0x000fe80000100a00 */
[----:B------:R0:W-:Y:S04]  /*75f50*/  STL.64 [R1+0xe98], R26 ;  /* 0x000e981a01007387 */ /* 0x0001e80000100a00 */
[----:B0-----:R-:W3:Y:S04]  /*75f60*/  LDL.LU.64 R26, [R1+0x97c0] ;  /* 0x0097c000011a7983 */ /* 0x001ee80000300a00 */
[----:B------:R-:W3:Y:S04]  /*75f70*/  LDL.LU.64 R24, [R1+0x97b8] ;  /* 0x0097b80001187983 */ /* 0x000ee80000300a00 */
[----:B------:R-:W5:Y:S04]  /*75f80*/  LDL.LU R4, [R1+0x1a84] ;  /* 0x001a840001047983 */ /* 0x000f680000300800 */
[----:B------:R-:W5:Y:S04]  /*75f90*/  LDL.LU R5, [R1+0x1a8c] ;  /* 0x001a8c0001057983 */ /* 0x000f680000300800 */
[----:B--2---:R-:W-:Y:S01]  /*75fa0*/  STL.64 [R1+0x9770], R6 ;  /* 0x0097700601007387 */ /* 0x004fe20000100a00 */
[----:B---3--:R-:W-:Y:S03]  /*75fb0*/  HMMA.16816.F32 R24, R16, R28, R24 ;  /* 0x0000001c1018723c */ /* 0x008fe60000001818 */
[----:B-----5:R0:W-:Y:S04]  /*75fc0*/  STL.64 [R1+0x9768], R4 ;  /* 0x0097680401007387 */ /* 0x0201e80000100a00 */
[----:B0-----:R-:W2:Y:S04]  /*75fd0*/  LDL.LU.64 R4, [R1+0xed0] ;  /* 0x000ed00001047983 */ /* 0x001ea80000300a00 */
[----:B------:R-:W2:-:S12]  /*75fe0*/  LDL.LU.64 R6, [R1+0xed8] ;  /* 0x000ed80001067983 */ /* 0x000e980000300a00 */
[----:B------:R-:W-:Y:S04]  /*75ff0*/  STL.64 [R1+0xea0], R24 ;  /* 0x000ea01801007387 */ /* 0x000fe80000100a00 */
[----:B------:R0:W-:Y:S04]  /*76000*/  STL.64 [R1+0xea8], R26 ;  /* 0x000ea81a01007387 */ /* 0x0001e80000100a00 */
[----:B0-----:R-:W3:Y:S04]  /*76010*/  LDL.LU.64 R26, [R1+0x97b0] ;  /* 0x0097b000011a7983 */ /* 0x001ee80000300a00 */
[----:B------:R-:W4:Y:S01]  /*76020*/  LDL.LU.64 R24, [R1+0x97a8] ;  /* 0x0097a80001187983 */ /* 0x000f220000300a00 */
        /* <DEDUP_REMOVED lines=11> */
[----:B------:R0:W-:Y:S04]  /*760e0*/  STL.64 [R1+0x96f0], R26 ;  /* 0x0096f01a01007387 */ /* 0x0001e80000100a00 */
[----:B------:R1:W-:Y:S01]  /*760f0*/  STL.64 [R1+0x96e8], R24 ;  /* 0x0096e81801007387 */ /* 0x0003e20000100a00 */
[----:B0-----:R-:W-:-:S02]  /*76100*/  IMAD.MOV.U32 R26, RZ, RZ, R11 ;  /* 0x000000ffff1a7224 */ /* 0x001fc400078e000b */
[----:B------:R-:W-:Y:S02]  /*76110*/  IMAD.MOV.U32 R27, RZ, RZ, R10 ;  /* 0x000000ffff1b7224 */ /* 0x000fe400078e000a */
[----:B-1----:R-:W-:Y:S02]  /*76120*/  IMAD.MOV.U32 R24, RZ, RZ, R9 ;  /* 0x000000ffff187224 */ /* 0x002fe400078e0009 */
[----:B------:R-:W-:Y:S01]  /*76130*/  IMAD.MOV.U32 R25, RZ, RZ, R8 ;  /* 0x000000ffff197224 */ /* 0x000fe200078e0008 */
[----:B--2---:R-:W-:-:S15]  /*76140*/  HMMA.16816.F32 R4, R16, R22, R4 ;  /* 0x000000161004723c */ /* 0x004fde0000001804 */
[----:B------:R-:W-:-:S08]  /*76150*/  NOP ;  /* 0x0000000000007918 */ /* 0x000fd00000000000 */
[----:B------:R0:W-:Y:S04]  /*76160*/  STL.64 [R1+0xed0], R4 ;  /* 0x000ed00401007387 */ /* 0x0001e80000100a00 */
[----:B------:R1:W-:Y:S04]  /*76170*/  STL.64 [R1+0xed8], R6 ;  /* 0x000ed80601007387 */ /* 0x0003e80000100a00 */
[----:B0-----:R-:W2:Y:S04]  /*76180*/  LDL.LU.64 R4, [R1+0xef0] ;  /* 0x000ef00001047983 */ /* 0x001ea80000300a00 */
[----:B-1----:R-:W2:Y:S04]  /*76190*/  LDL.LU.64 R6, [R1+0xef8] ;  /* 0x000ef80001067983 */ /* 0x002ea80000300a00 */
[----:B------:R-:W2:Y:S04]  /*761a0*/  LDL.LU.64 R8, [R1+0xf00] ;  /* 0x000f000001087983 */ /* 0x000ea80000300a00 */
[----:B------:R-:W2:Y:S04]  /*761b0*/  LDL.LU.64 R10, [R1+0xf08] ;  /* 0x000f0800010a7983 */ /* 0x000ea80000300a00 */
[----:B------:R-:W-:Y:S04]  /*761c0*/  STL.64 [R1+0x9710], R26 ;  /* 0x0097101a01007387 */ /* 0x000fe80000100a00 */
[----:B------:R0:W-:Y:S04]  /*761d0*/  STL.64 [R1+0x9708], R24 ;  /* 0x0097081801007387 */ /* 0x0001e80000100a00 */
[----:B0-----:R-:W5:Y:S04]  /*761e0*/  LDL.LU.64 R24, [R1+0xee0] ;  /* 0x000ee00001187983 */ /* 0x001f680000300a00 */
[----:B------:R-:W5:Y:S02]  /*761f0*/  LDL.LU.64 R26, [R1+0xee8] ;  /* 0x000ee800011a7983 */ /* 0x000f640000300a00 */
[----:B-----5:R-:W-:-:S15]  /*76200*/  HMMA.16816.F32 R24, R16, R20, R24 ;  /* 0x000000141018723c */ /* 0x020fde0000001818 */
[----:B------:R-:W-:-:S08]  /*76210*/  NOP ;  /* 0x0000000000007918 */ /* 0x000fd00000000000 */
[----:B------:R-:W-:Y:S04]  /*76220*/  STL.64 [R1+0xee0], R24 ;  /* 0x000ee01801007387 */ /* 0x000fe80000100a00 */
[----:B------:R4:W-:Y:S02]  /*76230*/  STL.64 [R1+0xee8], R26 ;  /* 0x000ee81a01007387 */ /* 0x0009e40000100a00 */
[----:B----4-:R-:W-:Y:S02]  /*76240*/  IMAD.MOV.U32 R26, RZ, RZ, R12 ;  /* 0x000000ffff1a7224 */ /* 0x010fe400078e000c */
[----:B------:R-:W-:Y:S01]  /*76250*/  IMAD.MOV.U32 R27, RZ, RZ, R13 ;  /* 0x000000ffff1b7224 */ /* 0x000fe200078e000d */
[----:B------:R-:W2:Y:S04]  /*76260*/  LDL.LU R12, [R1+0x9784] ;  /* 0x00978400010c7983 */ /* 0x000ea80000300800 */
[----:B------:R-:W2:Y:S01]  /*76270*/  LDL.LU R13, [R1+0x9780] ;  /* 0x00978000010d7983 */ /* 0x000ea20000300800 */
[----:B---3--:R-:W-:-:S02]  /*76280*/  IMAD.MOV.U32 R24, RZ, RZ, R14 ;  /* 0x000000ffff187224 */ /* 0x008fc400078e000e */
[----:B------:R-:W-:Y:S01]  /*76290*/  IMAD.MOV.U32 R25, RZ, RZ, R15 ;  /* 0x000000ffff197224 */ /* 0x000fe200078e000f */
[----:B------:R-:W3:Y:S04]  /*762a0*/  LDL.LU R14, [R1+0x977c] ;  /* 0x00977c00010e7983 */ /* 0x000ee80000300800 */
[----:B------:R-:W3:Y:S04]  /*762b0*/  LDL.LU R15, [R1+0x9778] ;  /* 0x00977800010f7983 */ /* 0x000ee80000300800 */
[----:B------:R0:W-:Y:S04]  /*762c0*/  STL.64 [R1+0x9740], R26 ;  /* 0x0097401a01007387 */ /* 0x0001e80000100a00 */
[----:B0-----:R-:W4:Y:S04]  /*762d0*/  LDL.LU R26, [R1+0x1a98] ;  /* 0x001a9800011a7983 */ /* 0x001f280000300800 */
[----:B------:R-:W5:Y:S04]  /*762e0*/  LDL.LU R27, [R1+0x1aa0] ;  /* 0x001aa000011b7983 */ /* 0x000f680000300800 */
[----:B------:R0:W-:Y:S04]  /*762f0*/  STL.64 [R1+0x9738], R24 ;  /* 0x0097381801007387 */ /* 0x0001e80000100a00 */
[----:B0-----:R-:W4:Y:S04]  /*76300*/  LDL.LU R24, [R1+0x1a88] ;  /* 0x001a880001187983 */ /* 0x001f280000300800 */
[----:B------:R-:W5:Y:S04]  /*76310*/  LDL.LU R25, [R1+0x1a90] ;  /* 0x001a900001197983 */ /* 0x000f680000300800 */
[----:B------:R-:W-:Y:S04]  /*76320*/  STL.64 [R1+0x96d0], R22 ;  /* 0x0096d01601007387 */ /* 0x000fe80000100a00 */
[----:B------:R0:W-:Y:S04]  /*76330*/  STL.64 [R1+0x96c8], R20 ;  /* 0x0096c81401007387 */ /* 0x0001e80000100a00 */
[----:B0-----:R-:W4:Y:S04]  /*76340*/  LDL.LU.64 R20, [R1+0xf10] ;  /* 0x000f100001147983 */ /* 0x001f280000300a00 */
[----:B------:R-:W4:Y:S01]  /*76350*/  LDL.LU.64 R22, [R1+0xf18] ;  /* 0x000f180001167983 */ /* 0x000f220000300a00 */
[C---:B--2---:R-:W-:Y:S06]  /*76360*/  HMMA.16816.F32 R8, R16.reuse, R12, R8 ;  /* 0x0000000c1008723c */ /* 0x044fec0000001808 */
[----:B---3--:R-:W-:-:S15]  /*76370*/  HMMA.16816.F32 R4, R16, R14, R4 ;  /* 0x0000000e1004723c */ /* 0x008fde0000001804 */
[----:B------:R-:W-:-:S08]  /*76380*/  NOP ;  /* 0x0000000000007918 */ /* 0x000fd00000000000 */
[----:B------:R-:W-:Y:S04]  /*76390*/  STL.64 [R1+0xef0], R4 ;  /* 0x000ef00401007387 */ /* 0x000fe80000100a00 */
[----:B------:R0:W-:Y:S04]  /*763a0*/  STL.64 [R1+0xef8], R6 ;  /* 0x000ef80601007387 */ /* 0x0001e80000100a00 */
[----:B0-----:R-:W2:Y:S04]  /*763b0*/  LDL.LU.64 R6, [R1+0x9770] ;  /* 0x0097700001067983 */ /* 0x001ea80000300a00 */
[----:B------:R-:W3:Y:S04]  /*763c0*/  LDL.LU.64 R4, [R1+0x9768] ;  /* 0x0097680001047983 */ /* 0x000ee80000300a00 */
[----:B------:R-:W-:Y:S04]  /*763d0*/  STL.64 [R1+0xf00], R8 ;  /* 0x000f000801007387 */ /* 0x000fe80000100a00 */
[----:B------:R0:W-:Y:S04]  /*763e0*/  STL.64 [R1+0xf08], R10 ;  /* 0x000f080a01007387 */ /* 0x0001e80000100a00 */
[----:B0-----:R-:W4:Y:S04]  /*763f0*/  LDL.LU.64 R10, [R1+0x9760] ;  /* 0x00976000010a7983 */ /* 0x001f280000300a00 */
[----:B------:R-:W2:Y:S04]  /*76400*/  LDL.LU.64 R8, [R1+0x9758] ;  /* 0x0097580001087983 */ /* 0x000ea80000300a00 */
[----:B------:R-:W-:Y:S04]  /*76410*/  STL.64 [R1+0x96b0], R14 ;  /* 0x0096b00e01007387 */ /* 0x000fe80000100a00 */
[----:B------:R4:W-:Y:S02]  /*76420*/  STL.64 [R1+0x96a8], R12 ;  /* 0x0096a80c01007387 */ /* 0x0009e40000100a00 */
[----:B----4-:R-:W-:Y:S01]  /*76430*/  HMMA.16816.F32 R12, R16, R10, R20 ;  /* 0x0000000a100c723c */ /* 0x010fe20000001814 */
[----:B---3--:R-:W-:-:S02]  /*76440*/  IMAD R4, R4, 0x100, R24 ;  /* 0x0000010004047824 */ /* 0x008fc400078e0218 */
[----:B-----5:R-:W-:Y:S02]  /*76450*/  IMAD R5, R5, 0x100, R25 ;  /* 0x0000010005057824 */ /* 0x020fe400078e0219 */
[----:B--2---:R-:W-:Y:S02]  /*76460*/  IMAD R6, R6, 0x100, R26 ;  /* 0x0000010006067824 */ /* 0x004fe400078e021a */
[----:B------:R-:W-:-:S15]  /*76470*/  IMAD R7, R7, 0x100, R27 ;  /* 0x0000010007077824 */ /* 0x000fde00078e021b */
[----:B------:R-:W-:-:S01]  /*76480*/  NOP ;  /* 0x0000000000007918 */ /* 0x000fc20000000000 */
[----:B------:R-:W-:Y:S04]  /*76490*/  STL.64 [R1+0xf10], R12 ;  /* 0x000f100c01007387 */ /* 0x000fe80000100a00 */
[----:B------:R-:W-:Y:S04]  /*764a0*/  STL.64 [R1+0xf18], R14 ;  /* 0x000f180e01007387 */ /* 0x000fe80000100a00 */
[----:B------:R-:W2:Y:S04]  /*764b0*/  LDL.LU.64 R24, [R1+0x1780] ;  /* 0x0017800001187983 */ /* 0x000ea80000300a00 */
[----:B------:R-:W3:Y:S04]  /*764c0*/  LDL.LU.64 R26, [R1+0x1788] ;  /* 0x00178800011a7983 */ /* 0x000ee80000300a00 */
        /* <DEDUP_REMOVED lines=10> */
[C---:B--2---:R-:W-:Y:S03]  /*76570*/  HMMA.16816.F32 R24, R16.reuse, R8, R24 ;  /* 0x000000081018723c */ /* 0x044fe60000001818 */
        /* <DEDUP_REMOVED lines=9> */
[----:B------:R-:W4:Y:S04]  /*76610*/  LDL.LU.64 R24, [R1+0x9748] ;  /* 0x0097480001187983 */ /* 0x000f280000300a00 */
[----:B------:R0:W-:Y:S04]  /*76620*/  STL.64 [R1+0x9690], R10 ;  /* 0x0096900a01007387 */ /* 0x0001e80000100a00 */
[----:B0-----:R-:W5:Y:S04]  /*76630*/  LDL R10, [R1] ;  /* 0x00000000010a7983 */ /* 0x001f680000100800 */
[----:B------:R-:W5:Y:S04]  /*76640*/  LDL R11, [R1+0x4] ;  /* 0x00000400010b7983 */ /* 0x000f680000100800 */
[----:B------:R0:W-:Y:S04]  /*76650*/  STL.64 [R1+0x9688], R8 ;  /* 0x0096880801007387 */ /* 0x0001e80000100a00 */
[----:B0-----:R-:W5:Y:S01]  /*76660*/  LDL R8, [R1+0x8] ;  /* 0x0000080001087983 */ /* 0x001f620000100800 */
[----:B----4-:R-:W-:-:S15]  /*76670*/  HMMA.16816.F32 R24, R16, R2, R24 ;  /* 0x000000021018723c */ /* 0x010fde0000001818 */
[----:B------:R-:W-:-:S08]  /*76680*/  NOP ;  /* 0x0000000000007918 */ /* 0x000fd00000000000 */
[----:B------:R-:W-:Y:S04]  /*76690*/  STL.64 [R1+0xf40], R24 ;  /* 0x000f401801007387 */ /* 0x000fe80000100a00 */
[----:B------:R0:W-:Y:S04]  /*766a0*/  STL.64 [R1+0xf48], R26 ;  /* 0x000f481a01007387 */ /* 0x0001e80000100a00 */
[----:B0-----:R-:W4:Y:S04]  /*766b0*/  LDL.LU.64 R26, [R1+0x9740] ;  /* 0x00974000011a7983 */ /* 0x001f280000300a00 */
[----:B------:R-:W2:Y:S01]  /*766c0*/  LDL.LU.64 R24, [R1+0x9738] ;  /* 0x0097380001187983 */ /* 0x000ea20000300a00 */
[----:B------:R-:W-:-:S02]  /*766d0*/  F2FP.F16.E5M2.UNPACK_B R4, R4 ;  /* 0x00000004ff04723e */ /* 0x000fc400020004ff */
[----:B------:R-:W-:Y:S02]  /*766e0*/  F2FP.F16.E5M2.UNPACK_B R5, R5 ;  /* 0x00000005ff05723e */ /* 0x000fe400020004ff */
[----:B------:R-:W-:Y:S02]  /*766f0*/  F2FP.F16.E5M2.UNPACK_B R6, R6 ;  /* 0x00000006ff06723e */ /* 0x000fe400020004ff */
[----:B------:R-:W-:Y:S01]  /*76700*/  F2FP.F16.E5M2.UNPACK_B R7, R7 ;  /* 0x00000007ff07723e */ /* 0x000fe200020004ff */
[----:B--2---:R-:W-:Y:S01]  /*76710*/  HMMA.16816.F32 R16, R16, R24, R20 ;  /* 0x000000181010723c */ /* 0x004fe20000001814 */
[----:B------:R-:W4:Y:S04]  /*76720*/  LDL.LU.64 R22, [R1+0x9730] ;  /* 0x0097300001167983 */ /* 0x000f280000300a00 */
[----:B------:R-:W4:-:S15]  /*76730*/  LDL.LU.64 R20, [R1+0x9728] ;  /* 0x0097280001147983 */ /* 0x000f1e0000300a00 */
[----:B------:R-:W-:-:S03]  /*76740*/  NOP ;  /* 0x0000000000007918 */ /* 0x000fc60000000000 */
[----:B------:R0:W-:Y:S04]  /*76750*/  STL.64 [R1+0xf20], R16 ;  /* 0x000f201001007387 */ /* 0x0001e80000100a00 */
[----:B------:R-:W-:Y:S04]  /*76760*/  STL.64 [R1+0xf28], R18 ;  /* 0x000f281201007387 */ /* 0x000fe80000100a00 */
[----:B0-----:R-:W2:Y:S04]  /*76770*/  LDL.LU R16, [R1+0x1aa4] ;  /* 0x001aa40001107983 */ /* 0x001ea80000300800 */
[----:B------:R-:W2:Y:S01]  /*76780*/  LDL.LU R17, [R1+0x1aac] ;  /* 0x001aac0001117983 */ /* 0x000ea20000300800 */
[----:B----4-:R-:W-:Y:S03]  /*76790*/  HMMA.16816.F32 R24, R4, R26, R20 ;  /* 0x0000001a0418723c */ /* 0x010fe60000001814 */
[----:B------:R-:W4:Y:S04]  /*767a0*/  LDL.LU.64 R22, [R1+0x9720] ;  /* 0x0097200001167983 */ /* 0x000f280000300a00 */
[----:B------:R-:W4:-:S15]  /*767b0*/  LDL.LU.64 R20, [R1+0x9718] ;  /* 0x0097180001147983 */ /* 0x000f1e0000300a00 */
[----:B------:R-:W-:-:S01]  /*767c0*/  NOP ;  /* 0x0000000000007918 */ /* 0x000fc20000000000 */
[----:B------:R-:W-:Y:S04]  /*767d0*/  STL.64 [R1+0xf30], R24 ;  /* 0x000f301801007387 */ /* 0x000fe80000100a00 */
[----:B------:R0:W-:Y:S04]  /*767e0*/  STL.64 [R1+0xf38], R26 ;  /* 0x000f381a01007387 */ /* 0x0001e80000100a00 */
[----:B0-----:R-:W3:Y:S04]  /*767f0*/  LDL.LU.64 R26, [R1+0x9710] ;  /* 0x00971000011a7983 */ /* 0x001ee80000300a00 */
[----:B------:R-:W4:Y:S02]  /*76800*/  LDL.LU.64 R24, [R1+0x9708] ;  /* 0x0097080001187983 */ /* 0x000f240000300a00 */
[C---:B----4-:R-:W-:Y:S02]  /*76810*/  HMMA.16816.F32 R20, R4.reuse, R24, R20 ;  /* 0x000000180414723c */ /* 0x050fe40000001814 */
[----:B------:R-:W4:Y:S04]  /*76820*/  LDL.LU.64 R24, [R1+0xfa0] ;  /* 0x000fa00001187983 */ /* 0x000f280000300a00 */
        /* <DEDUP_REMOVED lines=8> */
[----:B----4-:R0:W-:Y:S04]  /*768b0*/  STL.64 [R1+0x96f8], R24 ;  /* 0x0096f81801007387 */ /* 0x0101e80000100a00 */
[----:B0-----:R-:W3:Y:S04]  /*768c0*/  LDL.LU.64 R24, [R1+0xf90] ;  /* 0x000f900001187983 */ /* 0x001ee80000300a00 */
[----:B------:R-:W3:Y:S04]  /*768d0*/  LDL.LU.64 R26, [R1+0xf98] ;  /* 0x000f9800011a7983 */ /* 0x000ee80000300a00 */
[----:B------:R-:W4:Y:S04]  /*768e0*/  LDL.LU.64 R20, [R1+0xfc0] ;  /* 0x000fc00001147983 */ /* 0x000f280000300a00 */
[----:B------:R-:W5:Y:S04]  /*768f0*/  LDL.LU.64 R22, [R1+0xfc8] ;  /* 0x000fc80001167983 */ /* 0x000f680000300a00 */
[----:B-----5:R-:W-:Y:S04]  /*76900*/  STL.64 [R1+0x96e0], R22 ;  /* 0x0096e01601007387 */ /* 0x020fe80000100a00 */
[----:B----4-:R0:W-:Y:S04]  /*76910*/  STL.64 [R1+0x96d8], R20 ;  /* 0x0096d81401007387 */ /* 0x0101e80000100a00 */
[----:B0-----:R-:W4:Y:S04]  /*76920*/  LDL.LU.64 R20, [R1+0xfb0] ;  /* 0x000fb00001147983 */ /* 0x001f280000300a00 */
[----:B------:R-:W4:Y:S04]  /*76930*/  LDL.LU.64 R22, [R1+0xfb8] ;  /* 0x000fb80001167983 */ /* 0x000f280000300a00 */
[----:B------:R-:W5:Y:S04]  /*76940*/  LDL.LU.64 R12, [R1+0xfe0] ;  /* 0x000fe000010c7983 */ /* 0x000f680000300a00 */
[----:B------:R-:W2:Y:S04]  /*76950*/  LDL.LU.64 R14, [R1+0xfe8] ;  /* 0x000fe800010e7983 */ /* 0x000ea80000300a00 */
[----:B--2---:R-:W-:Y:S04]  /*76960*/  STL.64 [R1+0x96c0], R14 ;  /* 0x0096c00e01007387 */ /* 0x004fe80000100a00 */
[----:B-----5:R0:W-:Y:S04]  /*76970*/  STL.64 [R1+0x96b8], R12 ;  /* 0x0096b80c01007387 */ /* 0x0201e80000100a00 */
[----:B0-----:R-:W2:Y:S04]  /*76980*/  LDL.LU.64 R12, [R1+0xfd0] ;  /* 0x000fd000010c7983 */ /* 0x001ea80000300a00 */
[----:B------:R-:W2:Y:S04]  /*76990*/  LDL.LU.64 R14, [R1+0xfd8] ;  /* 0x000fd800010e7983 */ /* 0x000ea80000300a00 */
[----:B------:R-:W5:Y:S04]  /*769a0*/  LDL.LU R18, [R1+0x1ab4] ;  /* 0x001ab40001127983 */ /* 0x000f680000300800 */
[----:B------:R-:W5:Y:S01]  /*769b0*/  LDL.LU R19, [R1+0x1ac0] ;  /* 0x001ac00001137983 */ /* 0x000f620000300800 */
[----:B------:R-:W-:-:S03]  /*769c0*/  IMAD.MOV.U32 R9, RZ, RZ, R0 ;  /* 0x000000ffff097224 */ /* 0x000fc600078e0000 */
[----:B-----5:R-:W-:Y:S04]  /*769d0*/  STL.64 [R1+0x96a0], R18 ;  /* 0x0096a01201007387 */ /* 0x020fe80000100a00 */
[----:B------:R0:W-:Y:S04]  /*769e0*/  STL.64 [R1+0x9698], R16 ;  /* 0x0096981001007387 */ /* 0x0001e80000100a00 */
[----:B0-----:R-:W5:Y:S04]  /*769f0*/  LDL.LU.64 R16, [R1+0xf80] ;  /* 0x000f800001107983 */ /* 0x001f680000300a00 */
[----:B------:R-:W5:Y:S04]  /*76a00*/  LDL.LU.64 R18, [R1+0xf88] ;  /* 0x000f880001127983 */ /* 0x000f680000300a00 */
[----:B------:R-:W2:Y:S01]  /*76a10*/  LDL.LU R0, [R1+0x1abc] ;  /* 0x001abc0001007983 */ /* 0x000ea20000300800 */
[C---:B-----5:R-:W-:Y:S06]  /*76a20*/  HMMA.16816.F32 R16, R4.reuse, R8, R16 ;  /* 0x000000080410723c */ /* 0x060fec0000001810 */
[----:B---3--:R-:W-:-:S15]  /*76a30*/  HMMA.16816.F32 R8, R4, R10, R24 ;  /* 0x0000000a0408723c */ /* 0x008fde0000001818 */
[----:B------:R-:W-:-:S02]  /*76a40*/  NOP ;  /* 0x0000000000007918 */ /* 0x000fc40000000000 */
[----:B------:R0:W-:Y:S04]  /*76a50*/  STL.64 [R1+0xf80], R16 ;  /* 0x000f801001007387 */ /* 0x0001e80000100a00 */
[----:B------:R1:W-:Y:S04]  /*76a60*/  STL.64 [R1+0xf88], R18 ;  /* 0x000f881201007387 */ /* 0x0003e80000100a00 */
[----:B0-----:R-:W3:Y:S04]  /*76a70*/  LDL.LU.64 R16, [R1+0x1000] ;  /* 0x0010000001107983 */ /* 0x001ee80000300a00 */
[----:B-1----:R-:W3:Y:S04]  /*76a80*/  LDL.LU.64 R18, [R1+0x1008] ;  /* 0x0010080001127983 */ /* 0x002ee80000300a00 */
[----:B------:R-:W5:Y:S04]  /*76a90*/  LDL.LU.64 R26, [R1+0x9700] ;  /* 0x00970000011a7983 */ /* 0x000f680000300a00 */
[----:B------:R-:W5:Y:S04]  /*76aa0*/  LDL.LU.64 R24, [R1+0x96f8] ;  /* 0x0096f80001187983 */ /* 0x000f680000300a00 */
        /* <DEDUP_REMOVED lines=8> */
[----:B0-----:R-:W4:Y:S04]  /*76b30*/  LDL.LU.64 R26, [R1+0x96f0] ;  /* 0x0096f000011a7983 */ /* 0x001f280000300a00 */
[----:B------:R-:W5:Y:S01]  /*76b40*/  LDL.LU.64 R24, [R1+0x96e8] ;  /* 0x0096e80001187983 */ /* 0x000f620000300a00 */
        /* <DEDUP_REMOVED lines=11> */
[----:B------:R-:W4:Y:S04]  /*76c00*/  LDL.LU.64 R20, [R1+0x96c8] ;  /* 0x0096c80001147983 */ /* 0x000f280000300a00 */
        /* <DEDUP_REMOVED lines=16> */
[----:B------:R-:W-:Y:S04]  /*76d10*/  STL.64 [R1+0x9638], R22 ;  /* 0x0096381601007387 */ /* 0x000fe80000100a00 */
[----:B------:R0:W-:Y:S04]  /*76d20*/  STL.64 [R1+0x9630], R20 ;  /* 0x0096301401007387 */ /* 0x0001e80000100a00 */
[----:B0-----:R-:W4:Y:S04]  /*76d30*/  LDL.LU.64 R20, [R1+0x1030] ;  /* 0x0010300001147983 */ /* 0x001f280000300a00 */
[----:B------:R-:W4:Y:S01]  /*76d40*/  LDL.LU.64 R22, [R1+0x1038] ;  /* 0x0010380001167983 */ /* 0x000f220000300a00 */
[C---:B---3--:R-:W-:Y:S06]  /*76d50*/  HMMA.16816.F32 R16, R4.reuse, R14, R16 ;  /* 0x0000000e0410723c */ /* 0x048fec0000001810 */
[----:B--2---:R-:W-:-:S15]  /*76d60*/  HMMA.16816.F32 R8, R4, R12, R8 ;  /* 0x0000000c0408723c */ /* 0x004fde0000001808 */
[----:B------:R-:W-:-:S02]  /*76d70*/  NOP ;  /* 0x0000000000007918 */ /* 0x000fc40000000000 */
[----:B------:R-:W-:Y:S04]  /*76d80*/  STL.64 [R1+0x1000], R16 ;  /* 0x0010001001007387 */ /* 0x000fe80000100a00 */
[----:B------:R0:W-:Y:S04]  /*76d90*/  STL.64 [R1+0x1008], R18 ;  /* 0x0010081201007387 */ /* 0x0001e80000100a00 */
[----:B0-----:R-:W2:Y:S04]  /*76da0*/  LDL.LU.64 R18, [R1+0x96a0] ;  /* 0x0096a00001127983 */ /* 0x001ea80000300a00 */
[----:B------:R-:W3:Y:S04]  /*76db0*/  LDL.LU.64 R16, [R1+0x9698] ;  /* 0x0096980001107983 */ /* 0x000ee80000300a00 */
[----:B------:R0:W-:Y:S04]  /*76dc0*/  STL [R1+0x960c], R15 ;  /* 0x00960c0f01007387 */ /* 0x0001e80000100800 */
[----:B0-----:R-:W3:Y:S04]  /*76dd0*/  LDL.LU R15, [R1+0x1aa8] ;  /* 0x001aa800010f7983 */ /* 0x001ee80000300800 */
[----:B------:R-:W-:Y:S04]  /*76de0*/  STL.64 [R1+0x1010], R8 ;  /* 0x0010100801007387 */ /* 0x000fe80000100a00 */
[----:B------:R0:W-:Y:S04]  /*76df0*/  STL.64 [R1+0x1018], R10 ;  /* 0x0010180a01007387 */ /* 0x0001e80000100a00 */
[----:B0-----:R-:W4:Y:S04]  /*76e00*/  LDL.LU.64 R10, [R1+0x9690] ;  /* 0x00969000010a7983 */ /* 0x001f280000300a00 */
[----:B------:R-:W2:Y:S04]  /*76e10*/  LDL.LU.64 R8, [R1+0x9688] ;  /* 0x0096880001087983 */ /* 0x000ea80000300a00 */
[----:B------:R-:W5:Y:S04]  /*76e20*/  LDL.64 R26, [R1+0x28] ;  /* 0x00002800011a7983 */ /* 0x000f680000100a00 */
[----:B-----5:R-:W-:Y:S04]  /*76e30*/  STL.64 [R1+0x9680], R26 ;  /* 0x0096801a01007387 */ /* 0x020fe80000100a00 */
[----:B------:R-:W-:Y:S04]  /*76e40*/  STL [R1+0x9608], R12 ;  /* 0x0096080c01007387 */ /* 0x000fe80000100800 */
[----:B------:R0:W-:Y:S04]  /*76e50*/  STL [R1+0x9604], R13 ;  /* 0x0096040d01007387 */ /* 0x0001e80000100800 */
[----:B0-----:R-:W5:Y:S01]  /*76e60*/  LDL.LU.64 R12, [R1+0x10] ;  /* 0x00001000010c7983 */ /* 0x001f620000300a00 */
[----:B----4-:R-:W-:Y:S03]  /*76e70*/  HMMA.16816.F32 R20, R4, R10, R20 ;  /* 0x0000000a0414723c */ /* 0x010fe60000001814 */
[----:B------:R-:W-:Y:S01]  /*76e80*/  STL [R1+0x9658], R14 ;  /* 0x0096580e01007387 */ /* 0x000fe20000100800 */
[----:B---3--:R-:W-:-:S02]  /*76e90*/  IMAD R16, R16, 0x100, R15 ;  /* 0x0000010010107824 */ /* 0x008fc400078e020f */
[----:B------:R-:W-:Y:S02]  /*76ea0*/  IMAD R17, R17, 0x100, R24 ;  /* 0x0000010011117824 */ /* 0x000fe400078e0218 */
[----:B--2---:R-:W-:-:S15]  /*76eb0*/  IMAD R18, R18, 0x100, R25 ;  /* 0x0000010012127824 */ /* 0x004fde00078e0219 */
[----:B------:R-:W-:Y:S04]  /*76ec0*/  STL.64 [R1+0x1070], R20 ;  /* 0x0010701401007387 */ /* 0x000fe80000100a00 */
[----:B------:R-:W-:Y:S04]  /*76ed0*/  STL.64 [R1+0x1078], R22 ;  /* 0x0010781601007387 */ /* 0x000fe80000100a00 */
[----:B-----5:R0:W-:Y:S04]  /*76ee0*/  STL.64 [R1+0x9650], R12 ;  /* 0x0096500c01007387 */ /* 0x0201e80000100a00 */
[----:B0-----:R-:W2:Y:S04]  /*76ef0*/  LDL.LU.64 R12, [R1+0x1770] ;  /* 0x00177000010c7983 */ /* 0x001ea80000300a00 */
[----:B------:R-:W2:Y:S04]  /*76f00*/  LDL.LU.64 R14, [R1+0x1778] ;  /* 0x00177800010e7983 */ /* 0x000ea80000300a00 */
[----:B------:R-:W-:Y:S04]  /*76f10*/  STL [R1+0x95ec], R10 ;  /* 0x0095ec0a01007387 */ /* 0x000fe80000100800 */
[----:B------:R0:W-:Y:S04]  /*76f20*/  STL [R1+0x95e8], R11 ;  /* 0x0095e80b01007387 */ /* 0x0001e80000100800 */
[----:B0-----:R-:W3:Y:S04]  /*76f30*/  LDL.LU.64 R10, [R1+0x18] ;  /* 0x00001800010a7983 */ /* 0x001ee80000300a00 */
[----:B------:R-:W4:Y:S04]  /*76f40*/  LDL.LU.64 R24, [R1+0x1760] ;  /* 0x0017600001187983 */ /* 0x000f280000300a00 */
[----:B------:R-:W4:Y:S04]  /*76f50*/  LDL.LU.64 R26, [R1+0x1768] ;  /* 0x00176800011a7983 */ /* 0x000f280000300a00 */
[----:B------:R-:W5:Y:S04]  /*76f60*/  LDL.LU.64 R20, [R1+0x8] ;  /* 0x0000080001147983 */ /* 0x000f680000300a00 */
[----:B------:R-:W2:Y:S04]  /*76f70*/  LDL.LU.64 R22, [R1] ;  /* 0x0000000001167983 */ /* 0x000ea80000300a00 */
[----:B--2---:R-:W-:Y:S04]  /*76f80*/  STL.64 [R1+0x9668], R22 ;  /* 0x0096681601007387 */ /* 0x004fe80000100a00 */
[----:B-----5:R0:W-:Y:S04]  /*76f90*/  STL.64 [R1+0x9660], R20 ;  /* 0x0096601401007387 */ /* 0x0201e80000100a00 */
[----:B0-----:R-:W2:Y:S04]  /*76fa0*/  LDL.LU.64 R20, [R1+0xff0] ;  /* 0x000ff00001147983 */ /* 0x001ea80000300a00 */
[----:B------:R-:W5:Y:S01]  /*76fb0*/  LDL.LU.64 R22, [R1+0xff8] ;  /* 0x000ff80001167983 */ /* 0x000f620000300a00 */
[C---:B------:R-:W-:Y:S06]  /*76fc0*/  HMMA.16816.F32 R12, R4.reuse, R8, R12 ;  /* 0x00000008040c723c */ /* 0x040fec000000180c */
[----:B----4-:R-:W-:-:S15]  /*76fd0*/  HMMA.16816.F32 R24, R4, R2, R24 ;  /* 0x000000020418723c */ /* 0x010fde0000001818 */
[----:B------:R-:W-:-:S02]  /*76fe0*/  NOP ;  /* 0x0000000000007918 */ /* 0x000fc40000000000 */
[----:B------:R-:W-:Y:S04]  /*76ff0*/  STL.64 [R1+0x1100], R12 ;  /* 0x0011000c01007387 */ /* 0x000fe80000100a00 */
[----:B------:R-:W-:Y:S04]  /*77000*/  STL.64 [R1+0x1108], R14 ;  /* 0x0011080e01007387 */ /* 0x000fe80000100a00 */
[----:B-----5:R-:W-:Y:S04]  /*77010*/  STL.64 [R1+0x9678], R22 ;  /* 0x0096781601007387 */ /* 0x020fe80000100a00 */
[----:B--2---:R0:W-:Y:S04]  /*77020*/  STL.64 [R1+0x9670], R20 ;  /* 0x0096701401007387 */ /* 0x0041e80000100a00 */
[----:B0-----:R-:W2:Y:S04]  /*77030*/  LDL.LU.64 R20, [R1+0x1020] ;  /* 0x0010200001147983 */ /* 0x001ea80000300a00 */
[----:B------:R-:W2:Y:S04]  /*77040*/  LDL.LU.64 R22, [R1+0x1028] ;  /* 0x0010280001167983 */ /* 0x000ea80000300a00 */
[----:B------:R-:W3:Y:S04]  /*77050*/  LDL.LU.64 R12, [R1+0xd50] ;  /* 0x000d5000010c7983 */ /* 0x000ee80000300a00 */
[----:B------:R-:W3:Y:S04]  /*77060*/  LDL.LU.64 R14, [R1+0xd58] ;  /* 0x000d5800010e7983 */ /* 0x000ee80000300a00 */
[----:B------:R-:W-:Y:S04]  /*77070*/  STL [R1+0x95d4], R8 ;  /* 0x0095d40801007387 */ /* 0x000fe80000100800 */
[----:B------:R-:W-:Y:S04]  /*77080*/  STL [R1+0x95d0], R9 ;  /* 0x0095d00901007387 */ /* 0x000fe80000100800 */
[----:B------:R-:W-:Y:S04]  /*77090*/  STL.64 [R1+0x10f0], R24 ;  /* 0x0010f01801007387 */ /* 0x000fe80000100a00 */
[----:B------:R0:W-:Y:S04]  /*770a0*/  STL.64 [R1+0x10f8], R26 ;  /* 0x0010f81a01007387 */ /* 0x0001e80000100a00 */
[----:B0-----:R-:W2:Y:S04]  /*770b0*/  LDL.LU.64 R26, [R1+0x9680] ;  /* 0x00968000011a7983 */ /* 0x001ea80000300a00 */
[----:B------:R-:W-:Y:S04]  /*770c0*/  STL [R1+0x95dc], R2 ;  /* 0x0095dc0201007387 */ /* 0x000fe80000100800 */
[----:B------:R-:W-:Y:S01]  /*770d0*/  STL [R1+0x95d8], R3 ;  /* 0x0095d80301007387 */ /* 0x000fe20000100800 */
[----:B--2---:R-:W-:Y:S03]  /*770e0*/  HMMA.16816.F32 R4, R4, R26, R20 ;  /* 0x0000001a0404723c */ /* 0x004fe60000001814 */
[----:B------:R-:W2:Y:S04]  /*770f0*/  LDL.LU.64 R22, [R1+0x9678] ;  /* 0x0096780001167983 */ /* 0x000ea80000300a00 */
[----:B------:R-:W2:Y:S01]  /*77100*/  LDL.LU.64 R20, [R1+0x9670] ;  /* 0x0096700001147983 */ /* 0x000ea20000300a00 */
[----:B------:R-:W-:-:S02]  /*77110*/  IMAD.MOV.U32 R9, RZ, RZ, R27 ;  /* 0x000000ffff097224 */ /* 0x000fc400078e001b */
[----:B------:R-:W-:-:S13]  /*77120*/  IMAD.MOV.U32 R8, RZ, RZ, R26 ;  /* 0x000000ffff087224 */ /* 0x000fda00078e001a */
[----:B------:R0:W-:Y:S04]  /*77130*/  STL.64 [R1+0x10d0], R4 ;  /* 0x0010d00401007387 */ /* 0x0001e80000100a00 */
[----:B------:R1:W-:Y:S04]  /*77140*/  STL.64 [R1+0x10d8], R6 ;  /* 0x0010d80601007387 */ /* 0x0003e80000100a00 */
[----:B0-----:R-:W4:Y:S04]  /*77150*/  LDL.LU.64 R4, [R1+0xd00] ;  /* 0x000d000001047983 */ /* 0x001f280000300a00 */
[----:B-1----:R-:W4:Y:S04]  /*77160*/  LDL.LU.64 R6, [R1+0xd08] ;  /* 0x000d080001067983 */ /* 0x002f280000300a00 */
[----:B------:R-:W5:Y:S04]  /*77170*/  LDL.LU.64 R24, [R1+0xcd0] ;  /* 0x000cd00001187983 */ /* 0x000f680000300a00 */
[----:B------:R-:W5:Y:S04]  /*77180*/  LDL.LU.64 R26, [R1+0xcd8] ;  /* 0x000cd800011a7983 */ /* 0x000f680000300a00 */
[----:B------:R-:W-:Y:S04]  /*77190*/  STL [R1+0x95e4], R9 ;  /* 0x0095e40901007387 */ /* 0x000fe80000100800 */
[----:B------:R0:W-:Y:S04]  /*771a0*/  STL [R1+0x95e0], R8 ;  /* 0x0095e00801007387 */ /* 0x0001e80000100800 */
[----:B0-----:R-:W2:Y:S01]  /*771b0*/  LDL.LU.64 R8, [R1+0x20] ;  /* 0x0000200001087983 */ /* 0x001ea20000300a00 */
[----:B------:R-:W-:Y:S01]  /*771c0*/  IMAD R19, R0, 0x100, R19 ;  /* 0x0000010000137824 */ /* 0x000fe200078e0213 */
[----:B------:R-:W-:-:S02]  /*771d0*/  F2FP.F16.E5M2.UNPACK_B R16, R16 ;  /* 0x00000010ff10723e */ /* 0x000fc400020004ff */
[----:B------:R-:W-:Y:S02]  /*771e0*/  F2FP.F16.E5M2.UNPACK_B R17, R17 ;  /* 0x00000011ff11723e */ /* 0x000fe400020004ff */
[----:B------:R-:W-:Y:S02]  /*771f0*/  F2FP.F16.E5M2.UNPACK_B R18, R18 ;  /* 0x00000012ff12723e */ /* 0x000fe400020004ff */
[----:B------:R-:W-:-:S07]  /*77200*/  F2FP.F16.E5M2.UNPACK_B R19, R19 ;  /* 0x00000013ff13723e */ /* 0x000fce00020004ff */
[C---:B---3--:R-:W-:Y:S06]  /*77210*/  HMMA.16816.F32 R12, R16.reuse, R10, R12 ;  /* 0x0000000a100c723c */ /* 0x048fec000000180c */
[----:B--2---:R-:W-:Y:S06]  /*77220*/  HMMA.16816.F32 R20, R16, R8, R20 ;  /* 0x000000081014723c */ /* 0x004fec0000001814 */
[----:B------:R-:W-:-:S15]  /*77230*/  IMAD.MOV.U32 R2, RZ, RZ, R8 ;  /* 0x000000ffff027224 */ /* 0x000fde00078e0008 */
[----:B------:R-:W-:-:S02]  /*77240*/  NOP ;  /* 0x0000000000007918 */ /* 0x000fc40000000000 */
[----:B------:R-:W-:Y:S04]  /*77250*/  STL.64 [R1+0x10e0], R20 ;  /* 0x0010e01401007387 */ /* 0x000fe80000100a00 */
[----:B------:R0:W-:Y:S04]  /*77260*/  STL.64 [R1+0x10e8], R22 ;  /* 0x0010e81601007387 */ /* 0x0001e80000100a00 */
[----:B0-----:R-:W2:Y:S04]  /*77270*/  LDL.LU.64 R22, [R1+0x9668] ;  /* 0x0096680001167983 */ /* 0x001ea80000300a00 */
[----:B------:R-:W5:Y:S04]  /*77280*/  LDL.LU.64 R20, [R1+0x9660] ;  /* 0x0096600001147983 */ /* 0x000f680000300a00 */
[----:B------:R-:W-:Y:S04]  /*77290*/  STL [R1+0x9600], R2 ;  /* 0x0096000201007387 */ /* 0x000fe80000100800 */
[----:B------:R-:W-:Y:S04]  /*772a0*/  STL.64 [R1+0x1110], R12 ;  /* 0x0011100c01007387 */ /* 0x000fe80000100a00 */
[----:B------:R0:W-:Y:S04]  /*772b0*/  STL.64 [R1+0x1118], R14 ;  /* 0x0011180e01007387 */ /* 0x0001e80000100a00 */
[----:B0-----:R-:W3:Y:S04]  /*772c0*/  LDL.LU R14, [R1+0x9658] ;  /* 0x00965800010e7983 */ /* 0x001ee80000300800 */
[----:B------:R-:W4:Y:S01]  /*772d0*/  LDL.LU.64 R12, [R1+0x9650] ;  /* 0x00965000010c7983 */ /* 0x000f220000300a00 */
[----:B------:R-:W-:-:S02]  /*772e0*/  IMAD.MOV.U32 R3, RZ, RZ, R9 ;  /* 0x000000ffff037224 */ /* 0x000fc400078e0009 */
[----:B------:R-:W-:Y:S02]  /*772f0*/  IMAD.MOV.U32 R9, RZ, RZ, R10 ;  /* 0x000000ffff097224 */ /* 0x000fe400078e000a */
[----:B------:R-:W-:Y:S01]  /*77300*/  IMAD.MOV.U32 R8, RZ, RZ, R11 ;  /* 0x000000ffff087224 */ /* 0x000fe200078e000b */
[----:B----4-:R-:W-:Y:S06]  /*77310*/  HMMA.16816.F32 R4, R16, R12, R4 ;  /* 0x0000000c1004723c */ /* 0x010fec0000001804 */
[----:B------:R-:W-:Y:S02]  /*77320*/  IMAD.MOV.U32 R10, RZ, RZ, R12 ;  /* 0x000000ffff0a7224 */ /* 0x000fe400078e000c */
[----:B------:R-:W-:-:S15]  /*77330*/  IMAD.MOV.U32 R11, RZ, RZ, R13 ;  /* 0x000000ffff0b7224 */ /* 0x000fde00078e000d */
[----:B------:R0:W-:Y:S04]  /*77340*/  STL.64 [R1+0x1120], R4 ;  /* 0x0011200401007387 */ /* 0x0001e80000100a00 */
[----:B------:R1:W-:Y:S04]  /*77350*/  STL.64 [R1+0x1128], R6 ;  /* 0x0011280601007387 */ /* 0x0003e80000100a00 */
[----:B0-----:R-:W4:Y:S04]  /*77360*/  LDL.LU.64 R4, [R1+0xc50] ;  /* 0x000c500001047983 */ /* 0x001f280000300a00 */
[----:B-1----:R-:W4:Y:S04]  /*77370*/  LDL.LU.64 R6, [R1+0xc58] ;  /* 0x000c580001067983 */ /* 0x002f280000300a00 */
[----:B------:R-:W-:Y:S04]  /*77380*/  STL.64 [R1+0x95f8], R10 ;  /* 0x0095f80a01007387 */ /* 0x000fe80000100a00 */
[----:B------:R0:W-:Y:S04]  /*77390*/  STL.64 [R1+0x95f0], R8 ;  /* 0x0095f00801007387 */ /* 0x0001e80000100a00 */
[----:B0-----:R-:W3:Y:S04]  /*773a0*/  LDL.LU.64 R8, [R1+0xc80] ;  /* 0x000c800001087983 */ /* 0x001ee80000300a00 */
[----:B------:R-:W3:Y:S01]  /*773b0*/  LDL.LU.64 R10, [R1+0xc88] ;  /* 0x000c8800010a7983 */ /* 0x000ee20000300a00 */
[----:B-----5:R-:W-:Y:S06]  /*773c0*/  HMMA.16816.F32 R24, R16, R20, R24 ;  /* 0x000000141018723c */ /* 0x020fec0000001818 */
[----:B------:R-:W-:-:S02]  /*773d0*/  IMAD.MOV.U32 R13, RZ, RZ, R20 ;  /* 0x000000ffff0d7224 */ /* 0x000fc400078e0014 */
[----:B------:R-:W-:Y:S02]  /*773e0*/  IMAD.MOV.U32 R2, RZ, RZ, R21 ;  /* 0x000000ffff027224 */ /* 0x000fe400078e0015 */
[----:B--2---:R-:W-:Y:S02]  /*773f0*/  IMAD.MOV.U32 R15, RZ, RZ, R22 ;  /* 0x000000ffff0f7224 */ /* 0x004fe400078e0016 */
[----:B------:R-:W-:-:S11]  /*77400*/  IMAD.MOV.U32 R12, RZ, RZ, R23 ;  /* 0x000000ffff0c7224 */ /* 0x000fd600078e0017 */
[----:B------:R-:W-:Y:S04]  /*77410*/  STL.64 [R1+0x1130], R24 ;  /* 0x0011301801007387 */ /* 0x000fe80000100a00 */
[----:B------:R0:W-:Y:S04]  /*77420*/  STL.64 [R1+0x1138], R26 ;  /* 0x0011381a01007387 */ /* 0x0001e80000100a00 */
[----:B0-----:R-:W2:Y:S04]  /*77430*/  LDL.LU.64 R26, [R1+0x9648] ;  /* 0x00964800011a7983 */ /* 0x001ea80000300a00 */
[----:B------:R-:W5:Y:S01]  /*77440*/  LDL.LU.64 R24, [R1+0x9640] ;  /* 0x0096400001187983 */ /* 0x000f620000300a00 */
[----:B---3--:R-:W-:-:S15]  /*77450*/  HMMA.16816.F32 R8, R16, R22, R8 ;  /* 0x000000161008723c */ /* 0x008fde0000001808 */
[----:B------:R-:W-:-:S08]  /*77460*/  NOP ;  /* 0x0000000000007918 */ /* 0x000fd00000000000 */
[----:B------:R0:W-:Y:S04]  /*77470*/  STL.64 [R1+0x1140], R8 ;  /* 0x0011400801007387 */ /* 0x0001e80000100a00 */
[----:B------:R1:W-:Y:S04]  /*77480*/  STL.64 [R1+0x1148], R10 ;  /* 0x0011480a01007387 */ /* 0x0003e80000100a00 */
[----:B------:R-:W2:Y:S04]  /*77490*/  LDL.LU.64 R20, [R1+0xc20] ;  /* 0x000c200001147983 */ /* 0x000ea80000300a00 */
[----:B------:R-:W2:Y:S04]  /*774a0*/  LDL.LU.64 R22, [R1+0xc28] ;  /* 0x000c280001167983 */ /* 0x000ea80000300a00 */
[----:B0-----:R-:W5:Y:S04]  /*774b0*/  LDL.LU.64 R8, [R1+0xbf0] ;  /* 0x000bf00001087983 */ /* 0x001f680000300a00 */
[----:B-1----:R-:W5:Y:S04]  /*774c0*/  LDL.LU.64 R10, [R1+0xbf8] ;  /* 0x000bf800010a7983 */ /* 0x002f680000300a00 */
[----:B------:R-:W-:Y:S04]  /*774d0*/  STL.64 [R1+0x9618], R14 ;  /* 0x0096180e01007387 */ /* 0x000fe80000100a00 */
[----:B------:R0:W-:Y:S04]  /*774e0*/  STL.64 [R1+0x9610], R12 ;  /* 0x0096100c01007387 */ /* 0x0001e80000100a00 */
[----:B0-----:R-:W3:Y:S04]  /*774f0*/  LDL.LU.64 R12, [R1+0xb70] ;  /* 0x000b7000010c7983 */ /* 0x001ee80000300a00 */
[----:B------:R-:W5:Y:S01]  /*77500*/  LDL.LU.64 R14, [R1+0xb78] ;  /* 0x000b7800010e7983 */ /* 0x000f620000300a00 */
[----:B----4-:R-:W-:-:S15]  /*77510*/  HMMA.16816.F32 R4, R16, R28, R4 ;  /* 0x0000001c1004723c */ /* 0x010fde0000001804 */
[----:B------:R-:W-:-:S08]  /*77520*/  NOP ;  /* 0x0000000000007918 */ /* 0x000fd00000000000 */
[----:B------:R-:W-:Y:S04]  /*77530*/  STL.64 [R1+0x1160], R4 ;  /* 0x0011600401007387 */ /* 0x000fe80000100a00 */
[----:B------:R-:W-:Y:S01]  /*77540*/  STL.64 [R1+0x1168], R6 ;  /* 0x0011680601007387 */ /* 0x000fe20000100a00 */
[C---:B--2---:R-:W-:Y:S03]  /*77550*/  HMMA.16816.F32 R20, R16.reuse, R26, R20 ;  /* 0x0000001a1014723c */ /* 0x044fe60000001814 */
[----:B-----5:R-:W-:Y:S04]  /*77560*/  STL.64 [R1+0x9628], R14 ;  /* 0x0096280e01007387 */ /* 0x020fe80000100a00 */
[----:B---3--:R0:W-:Y:S04]  /*77570*/  STL.64 [R1+0x9620], R12 ;  /* 0x0096200c01007387 */ /* 0x0081e80000100a00 */
[----:B0-----:R-:W2:Y:S04]  /*77580*/  LDL.LU.64 R12, [R1+0xba0] ;  /* 0x000ba000010c7983 */ /* 0x001ea80000300a00 */
[----:B------:R-:W2:Y:S04]  /*77590*/  LDL.LU.64 R14, [R1+0xba8] ;  /* 0x000ba800010e7983 */ /* 0x000ea80000300a00 */
[----:B------:R-:W3:Y:S04]  /*775a0*/  LDL.LU R4, [R1+0x1ac4] ;  /* 0x001ac40001047983 */ /* 0x000ee80000300800 */
[----:B------:R-:W4:Y:S04]  /*775b0*/  LDL.LU R5, [R1+0x1acc] ;  /* 0x001acc0001057983 */ /* 0x000f280000300800 */
[----:B------:R-:W5:Y:S04]  /*775c0*/  LDL.LU R6, [R1+0x1ad4] ;  /* 0x001ad40001067983 */ /* 0x000f680000300800 */
[----:B------:R-:W5:Y:S04]  /*775d0*/  LDL.LU R7, [R1+0x1adc] ;  /* 0x001adc0001077983 */ /* 0x000f680000300800 */
[----:B------:R-:W-:Y:S04]  /*775e0*/  STL.64 [R1+0x1170], R20 ;  /* 0x0011701401007387 */ /* 0x000fe80000100a00 */
[----:B------:R0:W-:Y:S04]  /*775f0*/  STL.64 [R1+0x1178], R22 ;  /* 0x0011781601007387 */ /* 0x0001e80000100a00 */
[----:B0-----:R-:W2:Y:S01]  /*77600*/  LDL.LU.64 R22, [R1+0x9638] ;  /* 0x0096380001167983 */ /* 0x001ea20000300a00 */
[----:B------:R-:W-:Y:S03]  /*77610*/  HMMA.16816.F32 R8, R16, R24, R8 ;  /* 0x000000181008723c */ /* 0x000fe60000001808 */
[----:B------:R-:W3:-:S15]  /*77620*/  LDL.LU.64 R20, [R1+0x9630] ;  /* 0x0096300001147983 */ /* 0x000ede0000300a00 */
[----:B------:R-:W-:-:S05]  /*77630*/  NOP ;  /* 0x0000000000007918 */ /* 0x000fca0000000000 */
[----:B------:R0:W-:Y:S04]  /*77640*/  STL.64 [R1+0x11a0], R8 ;  /* 0x0011a00801007387 */ /* 0x0001e80000100a00 */
[----:B------:R1:W-:Y:S04]  /*77650*/  STL.64 [R1+0x11a8], R10 ;  /* 0x0011a80a01007387 */ /* 0x0003e80000100a00 */
[----:B0-----:R-:W4:Y:S04]  /*77660*/  LDL.LU.64 R8, [R1+0xb40] ;  /* 0x000b400001087983 */ /* 0x001f280000300a00 */
[----:B-1----:R-:W4:Y:S04]  /*77670*/  LDL.LU.64 R10, [R1+0xb48] ;  /* 0x000b4800010a7983 */ /* 0x002f280000300a00 */
[----:B------:R0:W-:Y:S04]  /*77680*/  STL.64 [R1+0x9518], R26 ;  /* 0x0095181a01007387 */ /* 0x0001e80000100a00 */
[----:B0-----:R-:W5:Y:S04]  /*77690*/  LDL.LU R26, [R1+0x1ad8] ;  /* 0x001ad800011a7983 */ /* 0x001f680000300800 */
[----:B------:R-:W5:Y:S04]  /*776a0*/  LDL.LU R27, [R1+0x1ae0] ;  /* 0x001ae000011b7983 */ /* 0x000f680000300800 */
[----:B------:R0:W-:Y:S04]  /*776b0*/  STL.64 [R1+0x9510], R24 ;  /* 0x0095101801007387 */ /* 0x0001e80000100a00 */
[----:B0-----:R-:W5:Y:S04]  /*776c0*/  LDL.LU R24, [R1+0x1ac8] ;  /* 0x001ac80001187983 */ /* 0x001f680000300800 */
[----:B------:R-:W5:Y:S01]  /*776d0*/  LDL.LU R25, [R1+0x1ad0] ;  /* 0x001ad00001197983 */ /* 0x000f620000300800 */
[----:B--2---:R-:W-:-:S15]  /*776e0*/  HMMA.16816.F32 R12, R16, R22, R12 ;  /* 0x00000016100c723c */ /* 0x004fde000000180c */
[----:B------:R-:W-:-:S08]  /*776f0*/  NOP ;  /* 0x0000000000007918 */ /* 0x000fd00000000000 */
[----:B------:R-:W-:Y:S04]  /*77700*/  STL.64 [R1+0x11c0], R12 ;  /* 0x0011c00c01007387 */ /* 0x000fe80000100a00 */
[----:B------:R0:W-:Y:S01]  /*77710*/  STL [R1+0x11c8], R14 ;  /* 0x0011c80e01007387 */ /* 0x0001e20000100800 */
[----:B------:R-:W-:-:S03]  /*77720*/  IMAD.MOV.U32 R0, RZ, RZ, R15 ;  /* 0x000000ffff007224 */ /* 0x000fc600078e000f */
        /* <DEDUP_REMOVED lines=8> */
[----:B------:R-:W3:Y:S04]  /*777b0*/  LDL.LU.64 R12, [R1+0x9610] ;  /* 0x00961000010c7983 */ /* 0x000ee80000300a00 */
[----:B------:R2:W-:Y:S02]  /*777c0*/  STL.64 [R1+0x9528], R22 ;  /* 0x0095281601007387 */ /* 0x0005e40000100a00 */
[----:B--2---:R-:W-:-:S02]  /*777d0*/  IMAD.MOV.U32 R22, RZ, RZ, R15 ;  /* 0x000000ffff167224 */ /* 0x004fc400078e000f */
[----:B------:R-:W4:Y:S01]  /*777e0*/  LDL.LU R15, [R1+0x960c] ;  /* 0x00960c00010f7983 */ /* 0x000f220000300800 */
[----:B---3--:R-:W-:-:S03]  /*777f0*/  IMAD.MOV.U32 R23, RZ, RZ, R12 ;  /* 0x000000ffff177224 */ /* 0x008fc600078e000c */
[----:B------:R-:W2:Y:S04]  /*77800*/  LDL.LU R12, [R1+0x9608] ;  /* 0x00960800010c7983 */ /* 0x000ea80000300800 */
[----:B------:R0:W-:Y:S02]  /*77810*/  STL.64 [R1+0x9520], R20 ;  /* 0x0095201401007387 */ /* 0x0001e40000100a00 */
[----:B0-----:R-:W-:Y:S02]  /*77820*/  IMAD.MOV.U32 R20, RZ, RZ, R13 ;  /* 0x000000ffff147224 */ /* 0x001fe400078e000d */
[----:B------:R-:W-:Y:S01]  /*77830*/  IMAD.MOV.U32 R21, RZ, RZ, R2 ;  /* 0x000000ffff157224 */ /* 0x000fe200078e0002 */
[----:B------:R-:W2:Y:S04]  /*77840*/  LDL.LU R13, [R1+0x9604] ;  /* 0x00960400010d7983 */ /* 0x000ea80000300800 */
[----:B------:R-:W3:Y:S04]  /*77850*/  LDL.LU R2, [R1+0x9600] ;  /* 0x0096000001027983 */ /* 0x000ee80000300800 */
[----:B------:R-:W-:Y:S04]  /*77860*/  STL.64 [R1+0x9540], R22 ;  /* 0x0095401601007387 */ /* 0x000fe80000100a00 */
[----:B------:R0:W-:Y:S04]  /*77870*/  STL.64 [R1+0x9558], R20 ;  /* 0x0095581401007387 */ /* 0x0001e80000100a00 */
[----:B0-----:R-:W2:Y:S04]  /*77880*/  LDL.LU.64 R20, [R1+0xb10] ;  /* 0x000b100001147983 */ /* 0x001ea80000300a00 */
        /* <DEDUP_REMOVED lines=9> */
[----:B------:R-:W-:Y:S04]  /*77920*/  STL.64 [R1+0x11f0], R20 ;  /* 0x0011f01401007387 */ /* 0x000fe80000100a00 */
[----:B------:R4:W-:Y:S02]  /*77930*/  STL.64 [R1+0x11f8], R22 ;  /* 0x0011f81601007387 */ /* 0x0009e40000100a00 */
[----:B----4-:R-:W-:Y:S02]  /*77940*/  IMAD.MOV.U32 R22, RZ, RZ, R10 ;  /* 0x000000ffff167224 */ /* 0x010fe400078e000a */
[----:B------:R-:W-:Y:S01]  /*77950*/  IMAD.MOV.U32 R23, RZ, RZ, R11 ;  /* 0x000000ffff177224 */ /* 0x000fe200078e000b */
[----:B------:R-:W2:Y:S04]  /*77960*/  LDL.LU R10, [R1+0x95ec] ;  /* 0x0095ec00010a7983 */ /* 0x000ea80000300800 */
[----:B------:R-:W2:Y:S04]  /*77970*/  LDL.LU R11, [R1+0x95e8] ;  /* 0x0095e800010b7983 */ /* 0x000ea80000300800 */
[----:B------:R-:W-:Y:S04]  /*77980*/  STL.64 [R1+0x9570], R22 ;  /* 0x0095701601007387 */ /* 0x000fe80000100a00 */
[----:B------:R-:W-:Y:S04]  /*77990*/  STL.64 [R1+0x9538], R14 ;  /* 0x0095380e01007387 */ /* 0x000fe80000100a00 */
[----:B------:R0:W-:Y:S04]  /*779a0*/  STL.64 [R1+0x9530], R12 ;  /* 0x0095300c01007387 */ /* 0x0001e80000100a00 */
[----:B0-----:R-:W2:Y:S04]  /*779b0*/  LDL.LU.64 R12, [R1+0xae0] ;  /* 0x000ae000010c7983 */ /* 0x001ea80000300a00 */
[----:B------:R-:W2:Y:S01]  /*779c0*/  LDL.LU.64 R14, [R1+0xae8] ;  /* 0x000ae800010e7983 */ /* 0x000ea20000300a00 */
[----:B-----5:R-:W-:-:S02]  /*779d0*/  IMAD.MOV.U32 R20, RZ, RZ, R9 ;  /* 0x000000ffff147224 */ /* 0x020fc400078e0009 */
[----:B------:R-:W-:Y:S01]  /*779e0*/  IMAD.MOV.U32 R21, RZ, RZ, R8 ;  /* 0x000000ffff157224 */ /* 0x000fe200078e0008 */
[----:B------:R-:W4:Y:S04]  /*779f0*/  LDL.LU R9, [R1+0x95e4] ;  /* 0x0095e40001097983 */ /* 0x000f280000300800 */
[----:B------:R-:W5:Y:S01]  /*77a00*/  LDL.LU R8, [R1+0x95e0] ;  /* 0x0095e00001087983 */ /* 0x000f620000300800 */
[----:B---3--:R-:W-:-:S03]  /*77a10*/  IMAD.MOV.U32 R22, RZ, RZ, R2 ;  /* 0x000000ffff167224 */ /* 0x008fc600078e0002 */
[----:B------:R4:W-:Y:S01]  /*77a20*/  STL.64 [R1+0x9588], R20 ;  /* 0x0095881401007387 */ /* 0x0009e20000100a00 */
[----:B------:R-:W-:Y:S01]  /*77a30*/  IMAD.MOV.U32 R23, RZ, RZ, R3 ;  /* 0x000000ffff177224 */ /* 0x000fe200078e0003 */
[----:B--2---:R-:W-:Y:S01]  /*77a40*/  HMMA.16816.F32 R12, R16, R10, R12 ;  /* 0x0000000a100c723c */ /* 0x004fe2000000180c */
[----:B----4-:R-:W-:Y:S02]  /*77a50*/  IMAD.MOV.U32 R21, RZ, RZ, R9 ;  /* 0x000000ffff157224 */ /* 0x010fe400078e0009 */
[----:B-----5:R-:W-:-:S15]  /*77a60*/  IMAD.MOV.U32 R20, RZ, RZ, R8 ;  /* 0x000000ffff147224 */ /* 0x020fde00078e0008 */
[----:B------:R-:W-:-:S05]  /*77a70*/  NOP ;  /* 0x0000000000007918 */ /* 0x000fca0000000000 */
[----:B------:R-:W-:Y:S04]  /*77a80*/  STL.64 [R1+0x1200], R12 ;  /* 0x0012000c01007387 */ /* 0x000fe80000100a00 */
[----:B------:R-:W-:Y:S04]  /*77a90*/  STL.64 [R1+0x1208], R14 ;  /* 0x0012080e01007387 */ /* 0x000fe80000100a00 */
[----:B------:R-:W2:Y:S04]  /*77aa0*/  LDL.LU R2, [R1+0x95dc] ;  /* 0x0095dc0001027983 */ /* 0x000ea80000300800 */
[----:B------:R-:W2:Y:S04]  /*77ab0*/  LDL.LU R3, [R1+0x95d8] ;  /* 0x0095d80001037983 */ /* 0x000ea80000300800 */
[----:B------:R-:W3:Y:S04]  /*77ac0*/  LDL.LU R8, [R1+0x95d4] ;  /* 0x0095d40001087983 */ /* 0x000ee80000300800 */
[----:B------:R-:W3:Y:S04]  /*77ad0*/  LDL.LU R9, [R1+0x95d0] ;  /* 0x0095d00001097983 */ /* 0x000ee80000300800 */
[----:B------:R-:W-:Y:S04]  /*77ae0*/  STL.64 [R1+0x95b8], R22 ;  /* 0x0095b81601007387 */ /* 0x000fe80000100a00 */
[----:B------:R0:W-:Y:S04]  /*77af0*/  STL.64 [R1+0x95b0], R20 ;  /* 0x0095b01401007387 */ /* 0x0001e80000100a00 */
[----:B0-----:R-:W4:Y:S04]  /*77b00*/  LDL.LU.64 R20, [R1+0x1740] ;  /* 0x0017400001147983 */ /* 0x001f280000300a00 */
[----:B------:R-:W5:Y:S04]  /*77b10*/  LDL.LU.64 R22, [R1+0x1748] ;  /* 0x0017480001167983 */ /* 0x000f680000300a00 */
[----:B-----5:R-:W-:Y:S04]  /*77b20*/  STL.64 [R1+0x95c8], R22 ;  /* 0x0095c81601007387 */ /* 0x020fe80000100a00 */
        /* <DEDUP_REMOVED lines=16> */
[----:B------:R-:W5:Y:S01]  /*77c30*/  LDL.LU.64 R14, [R1+0xa08] ;  /* 0x000a0800010e7983 */ /* 0x000f620000300a00 */
[----:B---3--:R-:W-:Y:S03]  /*77c40*/  HMMA.16816.F32 R20, R16, R8, R20 ;  /* 0x000000081014723c */ /* 0x008fe60000001814 */
[----:B-----5:R-:W-:Y:S04]  /*77c50*/  STL.64 [R1+0x9598], R14 ;  /* 0x0095980e01007387 */ /* 0x020fe80000100a00 */
[----:B----4-:R0:W-:Y:S04]  /*77c60*/  STL.64 [R1+0x9590], R12 ;  /* 0x0095900c01007387 */ /* 0x0101e80000100a00 */
[----:B0-----:R-:W3:Y:S04]  /*77c70*/  LDL.LU.64 R12, [R1+0xa80] ;  /* 0x000a8000010c7983 */ /* 0x001ee80000300a00 */
[----:B------:R-:W4:Y:S01]  /*77c80*/  LDL.LU.64 R14, [R1+0xa88] ;  /* 0x000a8800010e7983 */ /* 0x000f220000300a00 */
[----:B------:R-:W-:-:S02]  /*77c90*/  IMAD R4, R4, 0x100, R24 ;  /* 0x0000010004047824 */ /* 0x000fc400078e0218 */
[----:B------:R-:W-:Y:S02]  /*77ca0*/  IMAD R5, R5, 0x100, R25 ;  /* 0x0000010005057824 */ /* 0x000fe400078e0219 */
[----:B------:R-:W-:Y:S02]  /*77cb0*/  IMAD R6, R6, 0x100, R26 ;  /* 0x0000010006067824 */ /* 0x000fe400078e021a */
[----:B------:R-:W-:Y:S01]  /*77cc0*/  IMAD R7, R7, 0x100, R27 ;  /* 0x0000010007077824 */ /* 0x000fe200078e021b */
[----:B----4-:R-:W-:Y:S04]  /*77cd0*/  STL.64 [R1+0x95a8], R14 ;  /* 0x0095a80e01007387 */ /* 0x010fe80000100a00 */
[----:B---3--:R0:W-:Y:S04]  /*77ce0*/  STL.64 [R1+0x95a0], R12 ;  /* 0x0095a00c01007387 */ /* 0x0081e80000100a00 */
[----:B0-----:R-:W3:Y:S04]  /*77cf0*/  LDL.LU.64 R12, [R1+0xab0] ;  /* 0x000ab000010c7983 */ /* 0x001ee80000300a00 */
[----:B------:R-:W3:Y:S04]  /*77d00*/  LDL.LU.64 R14, [R1+0xab8] ;  /* 0x000ab800010e7983 */ /* 0x000ee80000300a00 */
[----:B------:R-:W4:Y:S04]  /*77d10*/  LDL.LU.64 R24, [R1+0x8a0] ;  /* 0x0008a00001187983 */ /* 0x000f280000300a00 */
[----:B------:R-:W4:Y:S04]  /*77d20*/  LDL.LU.64 R26, [R1+0x8a8] ;  /* 0x0008a800011a7983 */ /* 0x000f280000300a00 */
[----:B------:R-:W-:Y:S04]  /*77d30*/  STL.64 [R1+0x1340], R20 ;  /* 0x0013401401007387 */ /* 0x000fe80000100a00 */
[----:B------:R0:W-:Y:S04]  /*77d40*/  STL.64 [R1+0x1348], R22 ;  /* 0x0013481601007387 */ /* 0x0001e80000100a00 */
[----:B0-----:R-:W2:Y:S04]  /*77d50*/  LDL.LU.64 R22, [R1+0x95c8] ;  /* 0x0095c80001167983 */ /* 0x001ea80000300a00 */
[----:B------:R-:W2:Y:S04]  /*77d60*/  LDL.LU.64 R20, [R1+0x95c0] ;  /* 0x0095c00001147983 */ /* 0x000ea80000300a00 */
[----:B------:R-:W-:Y:S04]  /*77d70*/  STL.64 [R1+0x9508], R10 ;  /* 0x0095080a01007387 */ /* 0x000fe80000100a00 */
[----:B------:R0:W-:Y:S04]  /*77d80*/  STL.64 [R1+0x9500], R8 ;  /* 0x0095000801007387 */ /* 0x0001e80000100a00 */
[----:B0-----:R-:W5:Y:S04]  /*77d90*/  LDL.LU.64 R8, [R1+0x840] ;  /* 0x0008400001087983 */ /* 0x001f680000300a00 */
[----:B------:R-:W5:Y:S01]  /*77da0*/  LDL.LU.64 R10, [R1+0x848] ;  /* 0x00084800010a7983 */ /* 0x000f620000300a00 */
[----:B--2---:R-:W-:-:S15]  /*77db0*/  HMMA.16816.F32 R20, R16, R2, R20 ;  /* 0x000000021014723c */ /* 0x004fde0000001814 */
[----:B------:R-:W-:-:S08]  /*77dc0*/  NOP ;  /* 0x0000000000007918 */ /* 0x000fd00000000000 */
[----:B------:R-:W-:Y:S04]  /*77dd0*/  STL.64 [R1+0x1330], R20 ;  /* 0x0013301401007387 */ /* 0x000fe80000100a00 */
[----:B------:R0:W-:Y:S04]  /*77de0*/  STL.64 [R1+0x1338], R22 ;  /* 0x0013381601007387 */ /* 0x0001e80000100a00 */
[----:B0-----:R-:W2:Y:S04]  /*77df0*/  LDL.LU.64 R22, [R1+0x95b8] ;  /* 0x0095b80001167983 */ /* 0x001ea80000300a00 */
[----:B------:R-:W3:Y:S04]  /*77e00*/  LDL.LU.64 R20, [R1+0x95b0] ;  /* 0x0095b00001147983 */ /* 0x000ee80000300a00 */
[----:B------:R-:W-:Y:S01]  /*77e10*/  STL [R1+0x94d8], R3 ;  /* 0x0094d80301007387 */ /* 0x000fe20000100800 */
[----:B------:R-:W-:-:S02]  /*77e20*/  F2FP.F16.E5M2.UNPACK_B R4, R4 ;  /* 0x00000004ff04723e */ /* 0x000fc400020004ff */
[----:B------:R-:W-:Y:S02]  /*77e30*/  F2FP.F16.E5M2.UNPACK_B R5, R5 ;  /* 0x00000005ff05723e */ /* 0x000fe400020004ff */
[----:B------:R-:W-:Y:S02]  /*77e40*/  F2FP.F16.E5M2.UNPACK_B R6, R6 ;  /* 0x00000006ff06723e */ /* 0x000fe400020004ff */
[----:B------:R-:W-:Y:S01]  /*77e50*/  F2FP.F16.E5M2.UNPACK_B R7, R7 ;  /* 0x00000007ff07723e */ /* 0x000fe200020004ff */
[----:B---3--:R-:W-:Y:S01]  /*77e60*/  HMMA.16816.F32 R16, R16, R20, R12 ;  /* 0x000000141010723c */ /* 0x008fe2000000180c */
[----:B------:R-:W2:Y:S04]  /*77e70*/  LDL.LU.64 R14, [R1+0x95a8] ;  /* 0x0095a800010e7983 */ /* 0x000ea80000300a00 */
[----:B------:R-:W2:-:S15]  /*77e80*/  LDL.LU.64 R12, [R1+0x95a0] ;  /* 0x0095a000010c7983 */ /* 0x000e9e0000300a00 */
[----:B------:R-:W-:-:S03]  /*77e90*/  NOP ;  /* 0x0000000000007918 */ /* 0x000fc60000000000 */
[----:B------:R0:W-:Y:S04]  /*77ea0*/  STL.64 [R1+0x1310], R16 ;  /* 0x0013101001007387 */ /* 0x0001e80000100a00 */
[----:B------:R1:W-:Y:S04]  /*77eb0*/  STL.64 [R1+0x1318], R18 ;  /* 0x0013181201007387 */ /* 0x0003e80000100a00 */
[----:B0-----:R-:W3:Y:S04]  /*77ec0*/  LDL.LU.64 R16, [R1+0x870] ;  /* 0x0008700001107983 */ /* 0x001ee80000300a00 */
[----:B-1----:R-:W3:Y:S01]  /*77ed0*/  LDL.LU.64 R18, [R1+0x878] ;  /* 0x0008780001127983 */ /* 0x002ee20000300a00 */
[----:B--2---:R-:W-:Y:S03]  /*77ee0*/  HMMA.16816.F32 R20, R4, R22, R12 ;  /* 0x000000160414723c */ /* 0x004fe6000000180c */
[----:B------:R-:W2:Y:S04]  /*77ef0*/  LDL.LU.64 R14, [R1+0x9598] ;  /* 0x00959800010e7983 */ /* 0x000ea80000300a00 */
[----:B------:R-:W2:-:S15]  /*77f00*/  LDL.LU.64 R12, [R1+0x9590] ;  /* 0x00959000010c7983 */ /* 0x000e9e0000300a00 */
[----:B------:R-:W-:-:S01]  /*77f10*/  NOP ;  /* 0x0000000000007918 */ /* 0x000fc20000000000 */
[----:B------:R0:W-:Y:S04]  /*77f20*/  STL.64 [R1+0x1300], R20 ;  /* 0x0013001401007387 */ /* 0x0001e80000100a00 */
[----:B------:R2:W-:Y:S04]  /*77f30*/  STL.64 [R1+0x1308], R22 ;  /* 0x0013081601007387 */ /* 0x0005e80000100a00 */
[----:B0-----:R-:W2:Y:S02]  /*77f40*/  LDL.LU.64 R20, [R1+0x9588] ;  /* 0x0095880001147983 */ /* 0x001ea40000300a00 */
[----:B--2---:R-:W-:Y:S02]  /*77f50*/  HMMA.16816.F32 R20, R4, R20, R12 ;  /* 0x000000140414723c */ /* 0x004fe4000000180c */
[----:B------:R-:W2:Y:S04]  /*77f60*/  LDL.LU.64 R14, [R1+0x9580] ;  /* 0x00958000010e7983 */ /* 0x000ea80000300a00 */
[----:B------:R-:W2:-:S15]  /*77f70*/  LDL.LU.64 R12, [R1+0x9578] ;  /* 0x00957800010c7983 */ /* 0x000e9e0000300a00 */
[----:B------:R-:W-:-:S02]  /*77f80*/  NOP ;  /* 0x0000000000007918 */ /* 0x000fc40000000000 */
[----:B------:R-:W-:Y:S04]  /*77f90*/  STL.64 [R1+0x12f0], R20 ;  /* 0x0012f01401007387 */ /* 0x000fe80000100a00 */
[----:B------:R0:W-:Y:S04]  /*77fa0*/  STL.64 [R1+0x12f8], R22 ;  /* 0x0012f81601007387 */ /* 0x0001e80000100a00 */
[----:B0-----:R-:W2:Y:S02]  /*77fb0*/  LDL.LU.64 R22, [R1+0x9570] ;  /* 0x0095700001167983 */ /* 0x001ea40000300a00 */
[----:B--2---:R-:W-:Y:S02]  /*77fc0*/  HMMA.16816.F32 R20, R4, R22, R12 ;  /* 0x000000160414723c */ /* 0x004fe4000000180c */
[----:B------:R-:W2:Y:S04]  /*77fd0*/  LDL.LU.64 R14, [R1+0x9568] ;  /* 0x00956800010e7983 */ /* 0x000ea80000300a00 */
[----:B------:R-:W2:-:S15]  /*77fe0*/  LDL.LU.64 R12, [R1+0x9560] ;  /* 0x00956000010c7983 */ /* 0x000e9e0000300a00 */
[----:B------:R-:W-:-:S02]  /*77ff0*/  NOP ;  /* 0x0000000000007918 */ /* 0x000fc40000000000 */
        /* <DEDUP_REMOVED lines=9> */
[----:B0-----:R-:W2:Y:S01]  /*78090*/  LDL.LU.64 R22, [R1+0x9540] ;  /* 0x0095400001167983 */ /* 0x001ea20000300a00 */
[C---:B----4-:R-:W-:Y:S06]  /*780a0*/  HMMA.16816.F32 R24, R4.reuse, R28, R24 ;  /* 0x0000001c0418723c */ /* 0x050fec0000001818 */
[----:B--2---:R-:W-:Y:S01]  /*780b0*/  HMMA.16816.F32 R20, R4, R22, R12 ;  /* 0x000000160414723c */ /* 0x004fe2000000180c */
[----:B------:R-:W2:Y:S04]  /*780c0*/  LDL.LU.64 R14, [R1+0x9538] ;  /* 0x00953800010e7983 */ /* 0x000ea80000300a00 */
[----:B------:R-:W4:-:S15]  /*780d0*/  LDL.LU.64 R12, [R1+0x9530] ;  /* 0x00953000010c7983 */ /* 0x000f1e0000300a00 */
[----:B------:R-:W-:-:S03]  /*780e0*/  NOP ;  /* 0x0000000000007918 */ /* 0x000fc60000000000 */
[----:B------:R-:W-:Y:S04]  /*780f0*/  STL.64 [R1+0x12c0], R20 ;  /* 0x0012c01401007387 */ /* 0x000fe80000100a00 */
[----:B------:R0:W-:Y:S04]  /*78100*/  STL.64 [R1+0x12c8], R22 ;  /* 0x0012c81601007387 */ /* 0x0001e80000100a00 */
[----:B0-----:R-:W2:Y:S04]  /*78110*/  LDL.LU.64 R22, [R1+0x9528] ;  /* 0x0095280001167983 */ /* 0x001ea80000300a00 */
[----:B------:R-:W4:Y:S04]  /*78120*/  LDL.LU.64 R20, [R1+0x9520] ;  /* 0x0095200001147983 */ /* 0x000f280000300a00 */
[----:B------:R-:W-:Y:S04]  /*78130*/  STL.64 [R1+0x12b0], R24 ;  /* 0x0012b01801007387 */ /* 0x000fe80000100a00 */
[----:B------:R0:W-:Y:S04]  /*78140*/  STL.64 [R1+0x12b8], R26 ;  /* 0x0012b81a01007387 */ /* 0x0001e80000100a00 */
[----:B0-----:R-:W3:Y:S04]  /*78150*/  LDL.LU.64 R26, [R1+0x9518] ;  /* 0x00951800011a7983 */ /* 0x001ee80000300a00 */
[----:B------:R-:W5:Y:S01]  /*78160*/  LDL.LU.64 R24, [R1+0x9510] ;  /* 0x0095100001187983 */ /* 0x000f620000300a00 */
[----:B---3--:R-:W-:-:S15]  /*78170*/  HMMA.16816.F32 R16, R4, R26, R16 ;  /* 0x0000001a0410723c */ /* 0x008fde0000001810 */
[----:B------:R-:W-:-:S08]  /*78180*/  NOP ;  /* 0x0000000000007918 */ /* 0x000fd00000000000 */
[----:B------:R-:W-:Y:S04]  /*78190*/  STL.64 [R1+0x12a0], R16 ;  /* 0x0012a01001007387 */ /* 0x000fe80000100a00 */
[----:B------:R5:W-:Y:S02]  /*781a0*/  STL.64 [R1+0x12a8], R18 ;  /* 0x0012a81201007387 */ /* 0x000be40000100a00 */
[----:B-----5:R-:W-:Y:S02]  /*781b0*/  HMMA.16816.F32 R16, R4, R24, R8 ;  /* 0x000000180410723c */ /* 0x020fe40000001808 */
[----:B------:R-:W4:Y:S04]  /*781c0*/  LDL.LU.64 R8, [R1+0x770] ;  /* 0x0007700001087983 */ /* 0x000f280000300a00 */
[----:B------:R-:W4:-:S15]  /*781d0*/  LDL.LU.64 R10, [R1+0x778] ;  /* 0x00077800010a7983 */ /* 0x000f1e0000300a00 */
[----:B------:R-:W-:-:S02]  /*781e0*/  NOP ;  /* 0x0000000000007918 */ /* 0x000fc40000000000 */
[----:B------:R0:W-:Y:S04]  /*781f0*/  STL.64 [R1+0x1290], R16 ;  /* 0x0012901001007387 */ /* 0x0001e80000100a00 */
[----:B------:R1:W-:Y:S04]  /*78200*/  STL.64 [R1+0x1298], R18 ;  /* 0x0012981201007387 */ /* 0x0003e80000100a00 */
[----:B------:R-:W3:Y:S04]  /*78210*/  LDL.LU R3, [R1+0x1ae8] ;  /* 0x001ae80001037983 */ /* 0x000ee80000300800 */
[----:B0-----:R-:W5:Y:S04]  /*78220*/  LDL.LU R16, [R1+0x1ae4] ;  /* 0x001ae40001107983 */ /* 0x001f680000300800 */
[----:B------:R-:W5:Y:S04]  /*78230*/  LDL.LU R17, [R1+0x1aec] ;  /* 0x001aec0001117983 */ /* 0x000f680000300800 */
[----:B-1----:R-:W2:Y:S04]  /*78240*/  LDL.LU R18, [R1+0x1af4] ;  /* 0x001af40001127983 */ /* 0x002ea80000300800 */
[----:B------:R-:W2:Y:S04]  /*78250*/  LDL.LU R19, [R1+0x1afc] ;  /* 0x001afc0001137983 */ /* 0x000ea80000300800 */
[----:B--2---:R-:W-:Y:S04]  /*78260*/  STL.64 [R1+0x94e8], R18 ;  /* 0x0094e81201007387 */ /* 0x004fe80000100a00 */
[----:B-----5:R0:W-:Y:S04]  /*78270*/  STL.64 [R1+0x94e0], R16 ;  /* 0x0094e01001007387 */ /* 0x0201e80000100a00 */
[----:B0-----:R-:W2:Y:S04]  /*78280*/  LDL.LU.64 R16, [R1+0x7e0] ;  /* 0x0007e00001107983 */ /* 0x001ea80000300a00 */
[----:B------:R-:W2:Y:S04]  /*78290*/  LDL.LU.64 R18, [R1+0x7e8] ;  /* 0x0007e80001127983 */ /* 0x000ea80000300a00 */
[----:B------:R-:W5:Y:S04]  /*782a0*/  LDL.LU R0, [R1+0x1614] ;  /* 0x0016140001007983 */ /* 0x000f680000300800 */
[----:B------:R-:W5:Y:S04]  /*782b0*/  LDL.LU R28, [R1+0x1620] ;  /* 0x00162000011c7983 */ /* 0x000f680000300800 */
[----:B------:R-:W5:Y:S04]  /*782c0*/  LDL.LU R29, [R1+0x1624] ;  /* 0x00162400011d7983 */ /* 0x000f680000300800 */
[----:B------:R-:W3:Y:S04]  /*782d0*/  LDL.LU R24, [R1+0x50] ;  /* 0x0000500001187983 */ /* 0x000ee80000300800 */
[----:B------:R-:W3:Y:S04]  /*782e0*/  LDL.LU R25, [R1+0x54] ;  /* 0x0000540001197983 */ /* 0x000ee80000300800 */
[----:B------:R-:W5:Y:S04]  /*782f0*/  LDL.LU R26, [R1+0x58] ;  /* 0x00005800011a7983 */ /* 0x000f680000300800 */
[----:B------:R-:W5:Y:S01]  /*78300*/  LDL.LU R27, [R1+0x5c] ;  /* 0x00005c00011b7983 */ /* 0x000f620000300800 */
[C---:B----4-:R-:W-:Y:S06]  /*78310*/  HMMA.16816.F32 R8, R4.reuse, R20, R8 ;  /* 0x000000140408723c */ /* 0x050fec0000001808 */
[----:B--2---:R-:W-:Y:S01]  /*78320*/  HMMA.16816.F32 R16, R4, R22, R16 ;  /* 0x000000160410723c */ /* 0x004fe20000001810 */
[----:B-----5:R-:W-:Y:S04]  /*78330*/  STL.64 [R1+0x94c0], R26 ;  /* 0x0094c01a01007387 */ /* 0x020fe80000100a00 */
[----:B---3--:R0:W-:Y:S04]  /*78340*/  STL.64 [R1+0x94b8], R24 ;  /* 0x0094b81801007387 */ /* 0x0081e80000100a00 */
[----:B0-----:R-:W2:-:S14]  /*78350*/  LDL.LU.64 R24, [R1+0x760] ;  /* 0x0007600001187983 */ /* 0x001e9c0000300a00 */
[----:B------:R-:W-:Y:S04]  /*78360*/  STL.64 [R1+0x1280], R16 ;  /* 0x0012801001007387 */ /* 0x000fe80000100a00 */
[----:B------:R-:W-:Y:S04]  /*78370*/  STL.64 [R1+0x1288], R18 ;  /* 0x0012881201007387 */ /* 0x000fe80000100a00 */
[----:B------:R-:W2:Y:S04]  /*78380*/  LDL.LU.64 R26, [R1+0x768] ;  /* 0x00076800011a7983 */ /* 0x000ea80000300a00 */
[----:B------:R0:W-:Y:S04]  /*78390*/  STL.64 [R1+0x1270], R8 ;  /* 0x0012700801007387 */ /* 0x0001e80000100a00 */
[----:B------:R1:W-:Y:S04]  /*783a0*/  STL.64 [R1+0x1278], R10 ;  /* 0x0012780a01007387 */ /* 0x0003e80000100a00 */
[----:B0-----:R-:W3:Y:S04]  /*783b0*/  LDL.LU.64 R8, [R1+0x700] ;  /* 0x0007000001087983 */ /* 0x001ee80000300a00 */
[----:B-1----:R-:W3:Y:S04]  /*783c0*/  LDL.LU.64 R10, [R1+0x708] ;  /* 0x00070800010a7983 */ /* 0x002ee80000300a00 */
[----:B------:R-:W4:Y:S04]  /*783d0*/  LDL.LU.64 R16, [R1+0x6c0] ;  /* 0x0006c00001107983 */ /* 0x000f280000300a00 */
[----:B------:R-:W5:Y:S04]  /*783e0*/  LDL.LU.64 R18, [R1+0x6c8] ;  /* 0x0006c80001127983 */ /* 0x000f680000300a00 */
[----:B-----5:R-:W-:Y:S04]  /*783f0*/  STL.64 [R1+0x94f8], R18 ;  /* 0x0094f81201007387 */ /* 0x020fe80000100a00 */
[----:B----4-:R0:W-:Y:S04]  /*78400*/  STL.64 [R1+0x94f0], R16 ;  /* 0x0094f01001007387 */ /* 0x0101e80000100a00 */
[----:B0-----:R-:W4:Y:S04]  /*78410*/  LDL.LU.64 R16, [R1+0x6e0] ;  /* 0x0006e00001107983 */ /* 0x001f280000300a00 */
[----:B------:R-:W4:Y:S04]  /*78420*/  LDL.LU.64 R18, [R1+0x6e8] ;  /* 0x0006e80001127983 */ /* 0x000f280000300a00 */
[----:B------:R-:W5:Y:S04]  /*78430*/  LDL.LU R20, [R1+0x40] ;  /* 0x0000400001147983 */ /* 0x000f680000300800 */
[----:B------:R-:W5:Y:S04]  /*78440*/  LDL.LU R21, [R1+0x44] ;  /* 0x0000440001157983 */ /* 0x000f680000300800 */
[----:B------:R-:W4:Y:S04]  /*78450*/  LDL.LU R22, [R1+0x48] ;  /* 0x0000480001167983 */ /* 0x000f280000300800 */
[----:B------:R-:W4:Y:S01]  /*78460*/  LDL.LU R23, [R1+0x4c] ;  /* 0x00004c0001177983 */ /* 0x000f220000300800 */
[C---:B--2---:R-:W-:Y:S06]  /*78470*/  HMMA.16816.F32 R24, R4.reuse, R14, R24 ;  /* 0x0000000e0418723c */ /* 0x044fec0000001818 */
[C---:B---3--:R-:W-:Y:S01]  /*78480*/  HMMA.16816.F32 R8, R4.reuse, R12, R8 ;  /* 0x0000000c0408723c */ /* 0x048fe20000001808 */
[----:B----4-:R-:W-:Y:S04]  /*78490*/  STL.64 [R1+0x94d0], R22 ;  /* 0x0094d01601007387 */ /* 0x010fe80000100a00 */
[----:B-----5:R0:W-:Y:S04]  /*784a0*/  STL.64 [R1+0x94c8], R20 ;  /* 0x0094c81401007387 */ /* 0x0201e80000100a00 */
[----:B0-----:R-:W2:Y:S04]  /*784b0*/  LDL.LU.64 R20, [R1+0x580] ;  /* 0x0005800001147983 */ /* 0x001ea80000300a00 */
[----:B------:R-:W2:Y:S04]  /*784c0*/  LDL.LU.64 R22, [R1+0x588] ;  /* 0x0005880001167983 */ /* 0x000ea80000300a00 */
[----:B------:R-:W3:Y:S04]  /*784d0*/  LDL.LU R14, [R1+0x1604] ;  /* 0x00160400010e7983 */ /* 0x000ee80000300800 */
[----:B------:R0:W-:Y:S04]  /*784e0*/  STL.64 [R1+0x1260], R24 ;  /* 0x0012601801007387 */ /* 0x0001e80000100a00 */
[----:B------:R1:W-:Y:S04]  /*784f0*/  STL.64 [R1+0x1268], R26 ;  /* 0x0012681a01007387 */ /* 0x0003e80000100a00 */
[----:B0-----:R-:W4:Y:S04]  /*78500*/  LDL.LU.64 R24, [R1+0x560] ;  /* 0x0005600001187983 */ /* 0x001f280000300a00 */
[----:B-1----:R-:W4:Y:S04]  /*78510*/  LDL.LU.64 R26, [R1+0x568] ;  /* 0x00056800011a7983 */ /* 0x002f280000300a00 */
[----:B------:R-:W5:Y:S04]  /*78520*/  LDL.LU R15, [R1+0x1610] ;  /* 0x00161000010f7983 */ /* 0x000f680000300800 */
[----:B------:R-:W-:Y:S04]  /*78530*/  STL.64 [R1+0x1250], R8 ;  /* 0x0012500801007387 */ /* 0x000fe80000100a00 */
[----:B------:R0:W-:Y:S04]  /*78540*/  STL.64 [R1+0x1258], R10 ;  /* 0x0012580a01007387 */ /* 0x0001e80000100a00 */
[----:B0-----:R-:W2:Y:S04]  /*78550*/  LDL.LU.64 R10, [R1+0x9508] ;  /* 0x00950800010a7983 */ /* 0x001ea80000300a00 */
[----:B------:R-:W3:Y:S04]  /*78560*/  LDL.LU.64 R8, [R1+0x9500] ;  /* 0x0095000001087983 */ /* 0x000ee80000300a00 */
[----:B------:R-:W4:Y:S04]  /*78570*/  LDL.LU R12, [R1+0x28] ;  /* 0x00002800010c7983 */ /* 0x000f280000300800 */
[----:B------:R-:W4:Y:S01]  /*78580*/  LDL.LU R13, [R1+0x2c] ;  /* 0x00002c00010d7983 */ /* 0x000f220000300800 */
[----:B--2---:R-:W-:-:S15]  /*78590*/  HMMA.16816.F32 R16, R4, R10, R16 ;  /* 0x0000000a0410723c */ /* 0x004fde0000001810 */
[----:B------:R-:W-:-:S08]  /*785a0*/  NOP ;  /* 0x0000000000007918 */ /* 0x000fd00000000000 */
[----:B------:R-:W-:Y:S04]  /*785b0*/  STL.64 [R1+0x1240], R16 ;  /* 0x0012401001007387 */ /* 0x000fe80000100a00 */
[----:B------:R0:W-:Y:S04]  /*785c0*/  STL.64 [R1+0x1248], R18 ;  /* 0x0012481201007387 */ /* 0x0001e80000100a00 */
[----:B0-----:R-:W3:Y:S04]  /*785d0*/  LDL.LU.64 R18, [R1+0x94f8] ;  /* 0x0094f80001127983 */ /* 0x001ee80000300a00 */
[----:B------:R-:W3:Y:S04]  /*785e0*/  LDL.LU.64 R16, [R1+0x94f0] ;  /* 0x0094f00001107983 */ /* 0x000ee80000300a00 */
[----:B------:R-:W2:Y:S04]  /*785f0*/  LDL.LU R10, [R1+0x1b00] ;  /* 0x001b0000010a7983 */ /* 0x000ea80000300800 */
[----:B------:R-:W5:Y:S01]  /*78600*/  LDL.LU R11, [R1+0x1600] ;  /* 0x00160000010b7983 */ /* 0x000f620000300800 */
[----:B---3--:R-:W-:-:S15]  /*78610*/  HMMA.16816.F32 R16, R4, R8, R16 ;  /* 0x000000080410723c */ /* 0x008fde0000001810 */
[----:B------:R-:W-:-:S08]  /*78620*/  NOP ;  /* 0x0000000000007918 */ /* 0x000fd00000000000 */
[----:B------:R-:W-:Y:S04]  /*78630*/  STL.64 [R1+0x1230], R16 ;  /* 0x0012301001007387 */ /* 0x000fe80000100a00 */
[----:B------:R0:W-:Y:S04]  /*78640*/  STL.64 [R1+0x1238], R18 ;  /* 0x0012381201007387 */ /* 0x0001e80000100a00 */
[----:B0-----:R-:W3:Y:S04]  /*78650*/  LDL.LU.64 R18, [R1+0x94e8] ;  /* 0x0094e80001127983 */ /* 0x001ee80000300a00 */
[----:B------:R-:W4:Y:S04]  /*78660*/  LDL.LU.64 R16, [R1+0x94e0] ;  /* 0x0094e00001107983 */ /* 0x000f280000300a00 */
[----:B------:R-:W2:Y:S04]  /*78670*/  LDL.LU R8, [R1+0x1af0] ;  /* 0x001af00001087983 */ /* 0x000ea80000300800 */
[----:B------:R-:W3:Y:S01]  /*78680*/  LDL.LU R9, [R1+0x1af8] ;  /* 0x001af80001097983 */ /* 0x000ee20000300800 */
[----:B----4-:R-:W-:-:S03]  /*78690*/  IMAD R16, R16, 0x100, R3 ;  /* 0x0000010010107824 */ /* 0x010fc600078e0203 */
[----:B------:R-:W4:Y:S02]  /*786a0*/  LDL.LU R3, [R1+0x94d8] ;  /* 0x0094d80001037983 */ /* 0x000f240000300800 */
[----:B----4-:R-:W-:-:S15]  /*786b0*/  HMMA.16816.F32 R20, R4, R2, R20 ;  /* 0x000000020414723c */ /* 0x010fde0000001814 */
[----:B------:R-:W-:-:S08]  /*786c0*/  NOP ;  /* 0x0000000000007918 */ /* 0x000fd00000000000 */
[----:B------:R-:W-:Y:S04]  /*786d0*/  STL.64 [R1+0x1220], R20 ;  /* 0x0012201401007387 */ /* 0x000fe80000100a00 */
[----:B------:R0:W-:Y:S04]  /*786e0*/  STL.64 [R1+0x1228], R22 ;  /* 0x0012281601007387 */ /* 0x0001e80000100a00 */
[----:B0-----:R-:W4:Y:S04]  /*786f0*/  LDL.LU.64 R22, [R1+0x94d0] ;  /* 0x0094d00001167983 */ /* 0x001f280000300a00 */
[----:B------:R-:W4:Y:S01]  /*78700*/  LDL.LU.64 R20, [R1+0x94c8] ;  /* 0x0094c80001147983 */ /* 0x000f220000300a00 */
[----:B------:R-:W-:Y:S03]  /*78710*/  HMMA.16816.F32 R4, R4, R12, R24 ;  /* 0x0000000c0404723c */ /* 0x000fe60000001818 */
[----:B------:R-:W4:Y:S04]  /*78720*/  LDL.LU.64 R26, [R1+0x94c0] ;  /* 0x0094c000011a7983 */ /* 0x000f280000300a00 */
[----:B------:R-:W4:Y:S01]  /*78730*/  LDL.LU.64 R24, [R1+0x94b8] ;  /* 0x0094b80001187983 */ /* 0x000f220000300a00 */
[----:B--2---:R-:W-:-:S02]  /*78740*/  IMAD R17, R17, 0x100, R8 ;  /* 0x0000010011117824 */ /* 0x004fc400078e0208 */
[----:B---3--:R-:W-:Y:S02]  /*78750*/  IMAD R18, R18, 0x100, R9 ;  /* 0x0000010012127824 */ /* 0x008fe400078e0209 */
[----:B------:R-:W-:Y:S01]  /*78760*/  IMAD R19, R19, 0x100, R10 ;  /* 0x0000010013137824 */ /* 0x000fe200078e020a */
[----:B-----5:R-:W-:Y:S02]  /*78770*/  F2FP.F16.E5M2.UNPACK_B R8, R11.H1 ;  /* 0x0000000bff08723e */ /* 0x020fe400030004ff */
[----:B------:R-:W-:Y:S02]  /*78780*/  F2FP.F16.E5M2.UNPACK_B R16, R16 ;  /* 0x00000010ff10723e */ /* 0x000fe400020004ff */
[----:B------:R-:W-:Y:S02]  /*78790*/  F2FP.F16.E5M2.UNPACK_B R17, R17 ;  /* 0x00000011ff11723e */ /* 0x000fe400020004ff */
[----:B------:R-:W-:Y:S02]  /*787a0*/  F2FP.F16.E5M2.UNPACK_B R18, R18 ;  /* 0x00000012ff12723e */ /* 0x000fe400020004ff */
[----:B------:R-:W-:-:S02]  /*787b0*/  F2FP.F16.E5M2.UNPACK_B R19, R19 ;  /* 0x00000013ff13723e */ /* 0x000fc400020004ff */
[----:B------:R-:W-:Y:S01]  /*787c0*/  F2FP.F16.E5M2.UNPACK_B R9, R14.H1 ;  /* 0x0000000eff09723e */ /* 0x000fe200030004ff */
[----:B------:R-:W-:Y:S04]  /*787d0*/  STL [R1+0x30], R8 ;  /* 0x0000300801007387 */ /* 0x000fe80000100800 */
[----:B------:R-:W-:Y:S04]  /*787e0*/  STL.64 [R1+0x1210], R4 ;  /* 0x0012100401007387 */ /* 0x000fe80000100a00 */
[----:B------:R4:W-:Y:S01]  /*787f0*/  STL.64 [R1+0x1218], R6 ;  /* 0x0012180601007387 */ /* 0x0009e20000100a00 */
[----:B------:R-:W-:-:S02]  /*78800*/  F2FP.F16.E5M2.UNPACK_B R2, R15.H1 ;  /* 0x0000000fff02723e */ /* 0x000fc400030004ff */
[----:B------:R-:W-:Y:S01]  /*78810*/  F2FP.F16.E5M2.UNPACK_B R3, R0.H1 ;  /* 0x00000000ff03723e */ /* 0x000fe200030004ff */
[----:B------:R-:W-:Y:S04]  /*78820*/  STL [R1+0x34], R9 ;  /* 0x0000340901007387 */ /* 0x000fe80000100800 */
[----:B------:R-:W-:Y:S01]  /*78830*/  STL [R1+0x18], R2 ;  /* 0x0000180201007387 */ /* 0x000fe20000100800 */
[----:B------:R-:W-:Y:S01]  /*78840*/  IMAD.MOV.U32 R0, RZ, RZ, R9 ;  /* 0x000000ffff007224 */ /* 0x000fe200078e0009 */
[----:B----4-:R-:W-:-:S15]  /*78850*/  HMMA.16816.F32 R4, R16, R8, R20 ;  /* 0x000000081004723c */ /* 0x010fde0000001814 */
[----:B------:R-:W-:-:S08]  /*78860*/  NOP ;  /* 0x0000000000007918 */ /* 0x000fd00000000000 */
[----:B------:R-:W-:Y:S04]  /*78870*/  STL.64 [R1+0x1320], R4 ;  /* 0x0013200401007387 */ /* 0x000fe80000100a00 */
[----:B------:R0:W-:Y:S02]  /*78880*/  STL.64 [R1+0x1328], R6 ;  /* 0x0013280601007387 */ /* 0x0001e40000100a00 */
[----:B0-----:R-:W-:Y:S01]  /*78890*/  HMMA.16816.F32 R4, R16, R2, R24 ;  /* 0x000000021004723c */ /* 0x001fe20000001818 */
[----:B------:R-:W-:Y:S01]  /*788a0*/  F2FP.F16.E5M2.UNPACK_B R8, R28.H1 ;  /* 0x0000001cff08723e */ /* 0x000fe200030004ff */
[----:B------:R0:W-:Y:S04]  /*788b0*/  STL [R1+0x93f8], R0 ;  /* 0x0093f80001007387 */ /* 0x0001e80000100800 */
[----:B------:R-:W-:Y:S04]  /*788c0*/  STL [R1+0x1c], R3 ;  /* 0x00001c0301007387 */ /* 0x000fe80000100800 */
[----:B------:R1:W-:Y:S01]  /*788d0*/  STL [R1+0x10], R8 ;  /* 0x0000100801007387 */ /* 0x0003e20000100800 */
[----:B0-----:R-:W-:-:S03]  /*788e0*/  F2FP.F16.E5M2.UNPACK_B R0, R29.H1 ;  /* 0x0000001dff00723e */ /* 0x001fc600030004ff */
[----:B-1----:R-:W2:Y:S04]  /*788f0*/  LDL.LU R8, [R1+0xd0] ;  /* 0x0000d00001087983 */ /* 0x002ea80000300800 */
[----:B------:R-:W-:Y:S05]  /*78900*/  STL [R1+0x14], R0 ;  /* 0x0000140001007387 */ /* 0x000fea0000100800 */
[----:B------:R-:W-:Y:S04]  /*78910*/  STL.64 [R1+0x1350], R4 ;  /* 0x0013500401007387 */ /* 0x000fe80000100a00 */
[----:B------:R-:W-:Y:S04]  /*78920*/  STL.64 [R1+0x1358], R6 ;  /* 0x0013580601007387 */ /* 0x000fe80000100a00 */
[----:B------:R-:W2:Y:S04]  /*78930*/  LDL.LU R9, [R1+0xd4] ;  /* 0x0000d40001097983 */ /* 0x000ea80000300800 */
[----:B------:R-:W3:Y:S04]  /*78940*/  LDL.LU R10, [R1+0xd8] ;  /* 0x0000d800010a7983 */ /* 0x000ee80000300800 */
[----:B------:R-:W3:Y:S04]  /*78950*/  LDL.LU R11, [R1+0xdc] ;  /* 0x0000dc00010b7983 */ /* 0x000ee80000300800 */
[----:B---3--:R-:W-:Y:S04]  /*78960*/  STL.64 [R1+0x9458], R10 ;  /* 0x0094580a01007387 */ /* 0x008fe80000100a00 */
[----:B--2---:R0:W-:Y:S04]  /*78970*/  STL.64 [R1+0x9450], R8 ;  /* 0x0094500801007387 */ /* 0x0041e80000100a00 */
[----:B0-----:R-:W2:Y:S04]  /*78980*/  LDL.LU R8, [R1+0xb0] ;  /* 0x0000b00001087983 */ /* 0x001ea80000300800 */
[----:B------:R-:W2:Y:S04]  /*78990*/  LDL.LU R9, [R1+0xb4] ;  /* 0x0000b40001097983 */ /* 0x000ea80000300800 */
[----:B------:R-:W3:Y:S04]  /*789a0*/  LDL.LU R10, [R1+0xb8] ;  /* 0x0000b800010a7983 */ /* 0x000ee80000300800 */
[----:B------:R-:W3:Y:S04]  /*789b0*/  LDL.LU R11, [R1+0xbc] ;  /* 0x0000bc00010b7983 */ /* 0x000ee80000300800 */
[----:B------:R-:W4:Y:S04]  /*789c0*/  LDL.LU R24, [R1+0x1670] ;  /* 0x0016700001187983 */ /* 0x000f280000300800 */
[----:B------:R-:W4:Y:S04]  /*789d0*/  LDL.LU R25, [R1+0x1674] ;  /* 0x0016740001197983 */ /* 0x000f280000300800 */
[----:B---3--:R-:W-:Y:S04]  /*789e0*/  STL.64 [R1+0x9468], R10 ;  /* 0x0094680a01007387 */ /* 0x008fe80000100a00 */
[----:B--2---:R0:W-:Y:S04]  /*789f0*/  STL.64 [R1+0x9460], R8 ;  /* 0x0094600801007387 */ /* 0x0041e80000100a00 */
[----:B0-----:R-:W2:Y:S04]  /*78a00*/  LDL.LU R8, [R1+0xa0] ;  /* 0x0000a00001087983 */ /* 0x001ea80000300800 */
[----:B------:R-:W2:Y:S04]  /*78a10*/  LDL.LU R9, [R1+0xa4] ;  /* 0x0000a40001097983 */ /* 0x000ea80000300800 */
[----:B------:R-:W3:Y:S04]  /*78a20*/  LDL.LU R10, [R1+0xa8] ;  /* 0x0000a800010a7983 */ /* 0x000ee80000300800 */
[----:B------:R-:W3:Y:S04]  /*78a30*/  LDL.LU R11, [R1+0xac] ;  /* 0x0000ac00010b7983 */ /* 0x000ee80000300800 */
[----:B------:R-:W5:Y:S04]  /*78a40*/  LDL.LU R28, [R1+0x1650] ;  /* 0x00165000011c7983 */ /* 0x000f680000300800 */
[----:B------:R-:W5:Y:S04]  /*78a50*/  LDL.LU R29, [R1+0x1654] ;  /* 0x00165400011d7983 */ /* 0x000f680000300800 */
[----:B-----5:R0:W-:Y:S04]  /*78a60*/  STL.64 [R1+0x94a0], R28 ;  /* 0x0094a01c01007387 */ /* 0x0201e80000100a00 */
[----:B0-----:R-:W5:Y:S04]  /*78a70*/  LDL.64 R28, [R1+0x10] ;  /* 0x00001000011c7983 */ /* 0x001f680000100a00 */
[----:B------:R-:W4:Y:S04]  /*78a80*/  LDL.LU R26, [R1+0x1660] ;  /* 0x00166000011a7983 */ /* 0x000f280000300800 */
[----:B------:R-:W4:Y:S04]  /*78a90*/  LDL.LU R27, [R1+0x1664] ;  /* 0x00166400011b7983 */ /* 0x000f280000300800 */
[----:B----4-:R-:W-:Y:S04]  /*78aa0*/  STL.64 [R1+0x9488], R26 ;  /* 0x0094881a01007387 */ /* 0x010fe80000100a00 */
[----:B------:R0:W-:Y:S04]  /*78ab0*/  STL.64 [R1+0x9480], R24 ;  /* 0x0094801801007387 */ /* 0x0001e80000100a00 */
[----:B0-----:R-:W4:Y:S04]  /*78ac0*/  LDL.LU R24, [R1+0x80] ;  /* 0x0000800001187983 */ /* 0x001f280000300800 */
[----:B------:R-:W4:Y:S04]  /*78ad0*/  LDL.LU R25, [R1+0x84] ;  /* 0x0000840001197983 */ /* 0x000f280000300800 */
[----:B------:R-:W2:Y:S04]  /*78ae0*/  LDL.LU R26, [R1+0x88] ;  /* 0x00008800011a7983 */ /* 0x000ea80000300800 */
[----:B------:R-:W2:Y:S04]  /*78af0*/  LDL.LU R27, [R1+0x8c] ;  /* 0x00008c00011b7983 */ /* 0x000ea80000300800 */
[----:B------:R-:W5:Y:S04]  /*78b00*/  LDL.LU R12, [R1+0x1630] ;  /* 0x00163000010c7983 */ /* 0x000f680000300800 */
[----:B------:R-:W5:Y:S04]  /*78b10*/  LDL.LU R13, [R1+0x1634] ;  /* 0x00163400010d7983 */ /* 0x000f680000300800 */
[----:B------:R-:W5:Y:S04]  /*78b20*/  LDL.LU R2, [R1+0x1640] ;  /* 0x0016400001027983 */ /* 0x000f680000300800 */
[----:B------:R-:W5:Y:S04]  /*78b30*/  LDL.LU R3, [R1+0x1644] ;  /* 0x0016440001037983 */ /* 0x000f680000300800 */
[----:B--2---:R-:W-:Y:S04]  /*78b40*/  STL.64 [R1+0x9498], R26 ;  /* 0x0094981a01007387 */ /* 0x004fe80000100a00 */
[----:B----4-:R0:W-:Y:S04]  /*78b50*/  STL.64 [R1+0x9490], R24 ;  /* 0x0094901801007387 */ /* 0x0101e80000100a00 */
[----:B0-----:R-:W2:Y:S04]  /*78b60*/  LDL.LU R24, [R1+0x70] ;  /* 0x0000700001187983 */ /* 0x001ea80000300800 */
[----:B------:R-:W2:Y:S04]  /*78b70*/  LDL.LU R25, [R1+0x74] ;  /* 0x0000740001197983 */ /* 0x000ea80000300800 */
[----:B------:R-:W4:Y:S04]  /*78b80*/  LDL.LU R26, [R1+0x78] ;  /* 0x00007800011a7983 */ /* 0x000f280000300800 */
[----:B------:R-:W4:Y:S04]  /*78b90*/  LDL.LU R27, [R1+0x7c] ;  /* 0x00007c00011b7983 */ /* 0x000f280000300800 */
[----:B----4-:R-:W-:Y:S04]  /*78ba0*/  STL.64 [R1+0x94b0], R26 ;  /* 0x0094b01a01007387 */ /* 0x010fe80000100a00 */
[----:B--2---:R0:W-:Y:S04]  /*78bb0*/  STL.64 [R1+0x94a8], R24 ;  /* 0x0094a81801007387 */ /* 0x0041e80000100a00 */
[----:B0-----:R-:W5:Y:S04]  /*78bc0*/  LDL.LU R24, [R1+0x60] ;  /* 0x0000600001187983 */ /* 0x001f680000300800 */
[----:B------:R-:W5:Y:S04]  /*78bd0*/  LDL.LU R25, [R1+0x64] ;  /* 0x0000640001197983 */ /* 0x000f680000300800 */
[----:B------:R-:W5:Y:S04]  /*78be0*/  LDL.LU R26, [R1+0x68] ;  /* 0x00006800011a7983 */ /* 0x000f680000300800 */
[----:B------:R-:W5:Y:S04]  /*78bf0*/  LDL.LU R27, [R1+0x6c] ;  /* 0x00006c00011b7983 */ /* 0x000f680000300800 */
[----:B---3--:R-:W-:Y:S04]  /*78c00*/  STL.64 [R1+0x9478], R10 ;  /* 0x0094780a01007387 */ /* 0x008fe80000100a00 */
[----:B------:R0:W-:Y:S04]  /*78c10*/  STL.64 [R1+0x9470], R8 ;  /* 0x0094700801007387 */ /* 0x0001e80000100a00 */
[----:B0-----:R-:W2:Y:S04]  /*78c20*/  LDL.LU R8, [R1+0x90] ;  /* 0x0000900001087983 */ /* 0x001ea80000300800 */
[----:B------:R-:W2:Y:S04]  /*78c30*/  LDL.LU R9, [R1+0x94] ;  /* 0x0000940001097983 */ /* 0x000ea80000300800 */
[----:B------:R-:W2:Y:S04]  /*78c40*/  LDL.LU R10, [R1+0x98] ;  /* 0x00009800010a7983 */ /* 0x000ea80000300800 */
[----:B------:R-:W2:Y:S04]  /*78c50*/  LDL.LU R11, [R1+0x9c] ;  /* 0x00009c00010b7983 */ /* 0x000ea80000300800 */
        /* <DEDUP_REMOVED lines=10> */
[----:B-----5:R-:W-:-:S15]  /*78d00*/  HMMA.16816.F32 R24, R16, R28, R24 ;  /* 0x0000001c1018723c */ /* 0x020fde0000001818 */
[----:B------:R-:W-:-:S08]  /*78d10*/  NOP ;  /* 0x0000000000007918 */ /* 0x000fd00000000000 */
[----:B------:R-:W-:Y:S04]  /*78d20*/  STL.64 [R1+0x1380], R24 ;  /* 0x0013801801007387 */ /* 0x000fe80000100a00 */
[----:B------:R0:W-:Y:S04]  /*78d30*/  STL.64 [R1+0x1388], R26 ;  /* 0x0013881a01007387 */ /* 0x0001e80000100a00 */
[----:B0-----:R-:W5:Y:S04]  /*78d40*/  LDL.LU.64 R26, [R1+0x94b0] ;  /* 0x0094b000011a7983 */ /* 0x001f680000300a00 */
[----:B------:R-:W5:Y:S01]  /*78d50*/  LDL.LU.64 R24, [R1+0x94a8] ;  /* 0x0094a80001187983 */ /* 0x000f620000300a00 */
[----:B------:R-:W-:-:S02]  /*78d60*/  F2FP.F16.E5M2.UNPACK_B R12, R12.H1 ;  /* 0x0000000cff0c723e */ /* 0x000fc400030004ff */
[----:B------:R-:W-:Y:S01]  /*78d70*/  F2FP.F16.E5M2.UNPACK_B R13, R13.H1 ;  /* 0x0000000dff0d723e */ /* 0x000fe200030004ff */
[----:B------:R-:W-:Y:S02]  /*78d80*/  IMAD.MOV.U32 R0, RZ, RZ, R29 ;  /* 0x000000ffff007224 */ /* 0x000fe400078e001d */
[----:B------:R-:W2:Y:S04]  /*78d90*/  LDL.LU.64 R28, [R1+0x94a0] ;  /* 0x0094a000011c7983 */ /* 0x000ea80000300a00 */
[----:B------:R-:W-:Y:S04]  /*78da0*/  STL [R1+0x8], R12 ;  /* 0x0000080c01007387 */ /* 0x000fe80000100800 */
[----:B------:R-:W-:Y:S04]  /*78db0*/  STL [R1+0x93fc], R0 ;  /* 0x0093fc0001007387 */ /* 0x000fe80000100800 */
[----:B------:R-:W-:Y:S01]  /*78dc0*/  STL [R1+0xc], R13 ;  /* 0x00000c0d01007387 */ /* 0x000fe20000100800 */
[----:B-----5:R-:W-:-:S15]  /*78dd0*/  HMMA.16816.F32 R24, R16, R12, R24 ;  /* 0x0000000c1018723c */ /* 0x020fde0000001818 */
[----:B------:R-:W-:-:S08]  /*78de0*/  NOP ;  /* 0x0000000000007918 */ /* 0x000fd00000000000 */
[----:B------:R-:W-:Y:S04]  /*78df0*/  STL.64 [R1+0x13a0], R24 ;  /* 0x0013a01801007387 */ /* 0x000fe80000100a00 */
[----:B------:R0:W-:Y:S04]  /*78e00*/  STL.64 [R1+0x13a8], R26 ;  /* 0x0013a81a01007387 */ /* 0x0001e80000100a00 */
[----:B0-----:R-:W5:Y:S04]  /*78e10*/  LDL.LU.64 R26, [R1+0x9498] ;  /* 0x00949800011a7983 */ /* 0x001f680000300a00 */
[----:B------:R-:W5:Y:S01]  /*78e20*/  LDL.LU.64 R24, [R1+0x9490] ;  /* 0x0094900001187983 */ /* 0x000f620000300a00 */
[----:B------:R-:W-:-:S02]  /*78e30*/  F2FP.F16.E5M2.UNPACK_B R2, R2.H1 ;  /* 0x00000002ff02723e */ /* 0x000fc400030004ff */
[----:B------:R-:W-:Y:S02]  /*78e40*/  F2FP.F16.E5M2.UNPACK_B R3, R3.H1 ;  /* 0x00000003ff03723e */ /* 0x000fe400030004ff */
[----:B--2---:R-:W-:Y:S02]  /*78e50*/  F2FP.F16.E5M2.UNPACK_B R28, R28.H1 ;  /* 0x0000001cff1c723e */ /* 0x004fe400030004ff */
[----:B------:R-:W-:-:S07]  /*78e60*/  F2FP.F16.E5M2.UNPACK_B R29, R29.H1 ;  /* 0x0000001dff1d723e */ /* 0x000fce00030004ff */
[C---:B------:R-:W-:Y:S01]  /*78e70*/  HMMA.16816.F32 R8, R16.reuse, R28, R8 ;  /* 0x0000001c1008723c */ /* 0x040fe20000001808 */
[----:B------:R-:W-:Y:S04]  /*78e80*/  STL [R1], R2 ;  /* 0x0000000201007387 */ /* 0x000fe80000100800 */
[----:B------:R-:W-:Y:S01]  /*78e90*/  STL [R1+0x4], R3 ;  /* 0x0000040301007387 */ /* 0x000fe20000100800 */
[----:B------:R-:W-:Y:S01]  /*78ea0*/  IMAD.MOV.U32 R0, RZ, RZ, R3 ;  /* 0x000000ffff007224 */ /* 0x000fe200078e0003 */
[----:B-----5:R-:W-:-:S15]  /*78eb0*/  HMMA.16816.F32 R24, R16, R2, R24 ;  /* 0x000000021018723c */ /* 0x020fde0000001818 */
[----:B------:R-:W-:-:S08]  /*78ec0*/  NOP ;  /* 0x0000000000007918 */ /* 0x000fd00000000000 */
[----:B------:R-:W-:Y:S04]  /*78ed0*/  STL.64 [R1+0x13b0], R24 ;  /* 0x0013b01801007387 */ /* 0x000fe80000100a00 */
[----:B------:R0:W-:Y:S04]  /*78ee0*/  STL.64 [R1+0x13b8], R26 ;  /* 0x0013b81a01007387 */ /* 0x0001e80000100a00 */
[----:B0-----:R-:W2:Y:S04]  /*78ef0*/  LDL.LU.64 R26, [R1+0x9488] ;  /* 0x00948800011a7983 */ /* 0x001ea80000300a00 */
[----:B------:R-:W5:Y:S04]  /*78f00*/  LDL.LU.64 R24, [R1+0x9480] ;  /* 0x0094800001187983 */ /* 0x000f680000300a00 */
[----:B------:R-:W-:Y:S04]  /*78f10*/  STL [R1+0x9430], R0 ;  /* 0x0094300001007387 */ /* 0x000fe80000100800 */
[----:B------:R-:W-:Y:S04]  /*78f20*/  STL.64 [R1+0x13d0], R8 ;  /* 0x0013d00801007387 */ /* 0x000fe80000100a00 */
[----:B------:R0:W-:Y:S04]  /*78f30*/  STL.64 [R1+0x13d8], R10 ;  /* 0x0013d80a01007387 */ /* 0x0001e80000100a00 */
[----:B0-----:R-:W3:Y:S04]  /*78f40*/  LDL.LU.64 R10, [R1+0x9478] ;  /* 0x00947800010a7983 */ /* 0x001ee80000300a00 */
[----:B------:R-:W3:Y:S04]  /*78f50*/  LDL.LU.64 R8, [R1+0x9470] ;  /* 0x0094700001087983 */ /* 0x000ee80000300a00 */
[----:B------:R-:W-:Y:S04]  /*78f60*/  STL [R1+0x9438], R28 ;  /* 0x0094381c01007387 */ /* 0x000fe80000100800 */
[----:B------:R-:W-:Y:S01]  /*78f70*/  STL [R1+0x9434], R29 ;  /* 0x0094341d01007387 */ /* 0x000fe20000100800 */
[----:B--2---:R-:W-:-:S02]  /*78f80*/  F2FP.F16.E5M2.UNPACK_B R26, R26.H1 ;  /* 0x0000001aff1a723e */ /* 0x004fc400030004ff */
[----:B------:R-:W-:-:S07]  /*78f90*/  F2FP.F16.E5M2.UNPACK_B R27, R27.H1 ;  /* 0x0000001bff1b723e */ /* 0x000fce00030004ff */
[----:B---3--:R-:W-:-:S15]  /*78fa0*/  HMMA.16816.F32 R8, R16, R26, R8 ;  /* 0x0000001a1008723c */ /* 0x008fde0000001808 */
[----:B------:R-:W-:-:S08]  /*78fb0*/  NOP ;  /* 0x0000000000007918 */ /* 0x000fd00000000000 */
[----:B------:R-:W-:Y:S04]  /*78fc0*/  STL.64 [R1+0x13f0], R8 ;  /* 0x0013f00801007387 */ /* 0x000fe80000100a00 */
[----:B------:R0:W-:Y:S04]  /*78fd0*/  STL.64 [R1+0x13f8], R10 ;  /* 0x0013f80a01007387 */ /* 0x0001e80000100a00 */
[----:B0-----:R-:W2:Y:S04]  /*78fe0*/  LDL.LU.64 R10, [R1+0x9468] ;  /* 0x00946800010a7983 */ /* 0x001ea80000300a00 */
[----:B------:R-:W2:Y:S01]  /*78ff0*/  LDL.LU.64 R8, [R1+0x9460] ;  /* 0x0094600001087983 */ /* 0x000ea20000300a00 */
[----:B-----5:R-:W-:-:S02]  /*79000*/  F2FP.F16.E5M2.UNPACK_B R24, R24.H1 ;  /* 0x00000018ff18723e */ /* 0x020fc400030004ff */
[----:B------:R-:W-:Y:S02]  /*79010*/  F2FP.F16.E5M2.UNPACK_B R25, R25.H1 ;  /* 0x00000019ff19723e */ /* 0x000fe400030004ff */
[----:B------:R-:W-:Y:S02]  /*79020*/  F2FP.F16.E5M2.UNPACK_B R22, R22.H1 ;  /* 0x00000016ff16723e */ /* 0x000fe400030004ff */
[----:B----4-:R-:W-:-:S03]  /*79030*/  F2FP.F16.E5M2.UNPACK_B R23, R23.H1 ;  /* 0x00000017ff17723e */ /* 0x010fc600030004ff */
[----:B--2---:R-:W-:-:S15]  /*79040*/  HMMA.16816.F32 R8, R16, R24, R8 ;  /* 0x000000181008723c */ /* 0x004fde0000001808 */
[----:B------:R-:W-:-:S08]  /*79050*/  NOP ;  /* 0x0000000000007918 */ /* 0x000fd00000000000 */
[----:B------:R-:W-:Y:S04]  /*79060*/  STL.64 [R1+0x1410], R8 ;  /* 0x0014100801007387 */ /* 0x000fe80000100a00 */
[----:B------:R0:W-:Y:S04]  /*79070*/  STL.64 [R1+0x1418], R10 ;  /* 0x0014180a01007387 */ /* 0x0001e80000100a00 */
[----:B0-----:R-:W2:Y:S04]  /*79080*/  LDL.LU.64 R10, [R1+0x9458] ;  /* 0x00945800010a7983 */ /* 0x001ea80000300a00 */
[----:B------:R-:W2:Y:S01]  /*79090*/  LDL.LU.64 R8, [R1+0x9450] ;  /* 0x0094500001087983 */ /* 0x000ea20000300a00 */
[----:B------:R-:W-:Y:S01]  /*790a0*/  HMMA.16816.F32 R4, R16, R22, R4 ;  /* 0x000000161004723c */ /* 0x000fe20000001804 */
[----:B------:R-:W-:-:S02]  /*790b0*/  F2FP.F16.E5M2.UNPACK_B R20, R20.H1 ;  /* 0x00000014ff14723e */ /* 0x000fc400030004ff */
[----:B------:R-:W-:Y:S01]  /*790c0*/  F2FP.F16.E5M2.UNPACK_B R21, R21.H1 ;  /* 0x00000015ff15723e */ /* 0x000fe200030004ff */
[----:B------:R-:W-:Y:S04]  /*790d0*/  STL.64 [R1+0x9380], R26 ;  /* 0x0093801a01007387 */ /* 0x000fe80000100a00 */
[----:B------:R0:W-:-:S15]  /*790e0*/  STL.64 [R1+0x9378], R24 ;  /* 0x0093781801007387 */ /* 0x0001de0000100a00 */
[----:B------:R-:W-:Y:S04]  /*790f0*/  STL.64 [R1+0x1430], R4 ;  /* 0x0014300401007387 */ /* 0x000fe80000100a00 */
[----:B------:R2:W-:Y:S04]  /*79100*/  STL.64 [R1+0x1438], R6 ;  /* 0x0014380601007387 */ /* 0x0005e80000100a00 */
[----:B0-----:R-:W3:Y:S01]  /*79110*/  LDL.LU R24, [R1+0x4b0] ;  /* 0x0004b00001187983 */ /* 0x001ee20000300800 */
[----:B--2---:R-:W-:-:S15]  /*79120*/  HMMA.16816.F32 R4, R16, R20, R8 ;  /* 0x000000141004723c */ /* 0x004fde0000001808 */
[----:B------:R-:W-:-:S08]  /*79130*/  NOP ;  /* 0x0000000000007918 */ /* 0x000fd00000000000 */
[----:B------:R0:W-:Y:S04]  /*79140*/  STL.64 [R1+0x1450], R4 ;  /* 0x0014500401007387 */ /* 0x0001e80000100a00 */
[----:B------:R1:W-:Y:S04]  /*79150*/  STL.64 [R1+0x1458], R6 ;  /* 0x0014580601007387 */ /* 0x0003e80000100a00 */
[----:B------:R-:W3:Y:S04]  /*79160*/  LDL.LU R25, [R1+0x4b4] ;  /* 0x0004b40001197983 */ /* 0x000ee80000300800 */
[----:B------:R-:W2:Y:S04]  /*79170*/  LDL.LU R26, [R1+0x4b8] ;  /* 0x0004b800011a7983 */ /* 0x000ea80000300800 */
[----:B------:R-:W2:Y:S04]  /*79180*/  LDL.LU R27, [R1+0x4bc] ;  /* 0x0004bc00011b7983 */ /* 0x000ea80000300800 */
[----:B------:R-:W4:Y:S04]  /*79190*/  LDL.LU R12, [R1+0x16b0] ;  /* 0x0016b000010c7983 */ /* 0x000f280000300800 */
[----:B------:R-:W5:Y:S04]  /*791a0*/  LDL.LU R13, [R1+0x16b4] ;  /* 0x0016b400010d7983 */ /* 0x000f680000300800 */
[----:B------:R-:W5:Y:S04]  /*791b0*/  LDL.LU R28, [R1+0x1b08] ;  /* 0x001b0800011c7983 */ /* 0x000f680000300800 */
[----:B0-----:R-:W3:Y:S04]  /*791c0*/  LDL.LU R4, [R1+0x1b04] ;  /* 0x001b040001047983 */ /* 0x001ee80000300800 */
[----:B------:R-:W5:Y:S04]  /*791d0*/  LDL.LU R29, [R1+0x1b10] ;  /* 0x001b1000011d7983 */ /* 0x000f680000300800 */
[----:B------:R-:W3:Y:S04]  /*791e0*/  LDL.LU R5, [R1+0x1b0c] ;  /* 0x001b0c0001057983 */ /* 0x000ee80000300800 */
[----:B------:R-:W5:Y:S04]  /*791f0*/  LDL.LU R0, [R1+0x1b18] ;  /* 0x001b180001007983 */ /* 0x000f680000300800 */
[----:B-1----:R-:W2:Y:S04]  /*79200*/  LDL.LU R6, [R1+0x1b14] ;  /* 0x001b140001067983 */ /* 0x002ea80000300800 */
[----:B------:R-:W5:Y:S04]  /*79210*/  LDL.LU R10, [R1+0x16c0] ;  /* 0x0016c000010a7983 */ /* 0x000f680000300800 */
[----:B------:R-:W5:Y:S04]  /*79220*/  LDL.LU R11, [R1+0x16c4] ;  /* 0x0016c400010b7983 */ /* 0x000f680000300800 */
[----:B------:R-:W2:Y:S04]  /*79230*/  LDL.LU R7, [R1+0x1b1c] ;  /* 0x001b1c0001077983 */ /* 0x000ea80000300800 */
[----:B--2---:R-:W-:Y:S04]  /*79240*/  STL.64 [R1+0x9448], R6 ;  /* 0x0094480601007387 */ /* 0x004fe80000100a00 */
[----:B---3--:R0:W-:Y:S04]  /*79250*/  STL.64 [R1+0x9440], R4 ;  /* 0x0094400401007387 */ /* 0x0081e80000100a00 */
[----:B0-----:R-:W2:Y:S04]  /*79260*/  LDL.LU R4, [R1+0xe0] ;  /* 0x0000e00001047983 */ /* 0x001ea80000300800 */
[----:B------:R-:W2:Y:S04]  /*79270*/  LDL.LU R5, [R1+0xe4] ;  /* 0x0000e40001057983 */ /* 0x000ea80000300800 */
[----:B------:R-:W2:Y:S04]  /*79280*/  LDL.LU R6, [R1+0xe8] ;  /* 0x0000e80001067983 */ /* 0x000ea80000300800 */
[----:B------:R-:W2:Y:S04]  /*79290*/  LDL.LU R7, [R1+0xec] ;  /* 0x0000ec0001077983 */ /* 0x000ea80000300800 */
[----:B------:R-:W3:Y:S04]  /*792a0*/  LDL.LU R8, [R1+0x16d0] ;  /* 0x0016d00001087983 */ /* 0x000ee80000300800 */
[----:B------:R-:W3:Y:S04]  /*792b0*/  LDL.LU R9, [R1+0x16d4] ;  /* 0x0016d40001097983 */ /* 0x000ee80000300800 */
[----:B------:R-:W3:Y:S04]  /*792c0*/  LDL.LU R2, [R1+0x16e0] ;  /* 0x0016e00001027983 */ /* 0x000ee80000300800 */
[----:B------:R-:W3:Y:S04]  /*792d0*/  LDL.LU R3, [R1+0x16e4] ;  /* 0x0016e40001037983 */ /* 0x000ee80000300800 */
[----:B------:R-:W-:Y:S04]  /*792e0*/  STL.64 [R1+0x9408], R26 ;  /* 0x0094081a01007387 */ /* 0x000fe80000100a00 */
[----:B------:R0:W-:Y:S04]  /*792f0*/  STL.64 [R1+0x9400], R24 ;  /* 0x0094001801007387 */ /* 0x0001e80000100a00 */
[----:B0-----:R-:W4:Y:S04]  /*79300*/  LDL.LU R24, [R1+0x550] ;  /* 0x0005500001187983 */ /* 0x001f280000300800 */
[----:B------:R-:W4:Y:S04]  /*79310*/  LDL.LU R25, [R1+0x554] ;  /* 0x0005540001197983 */ /* 0x000f280000300800 */
[----:B------:R-:W5:Y:S04]  /*79320*/  LDL.LU R26, [R1+0x558] ;  /* 0x00055800011a7983 */ /* 0x000f680000300800 */
[----:B------:R-:W5:Y:S01]  /*79330*/  LDL.LU R27, [R1+0x55c] ;  /* 0x00055c00011b7983 */ /* 0x000f620000300800 */
[----:B------:R-:W-:-:S02]  /*79340*/  F2FP.F16.E5M2.UNPACK_B R14, R14.H1 ;  /* 0x0000000eff0e723e */ /* 0x000fc400030004ff */
[----:B------:R-:W-:Y:S01]  /*79350*/  F2FP.F16.E5M2.UNPACK_B R15, R15.H1 ;  /* 0x0000000fff0f723e */ /* 0x000fe200030004ff */
[----:B-----5:R-:W-:Y:S04]  /*79360*/  STL.64 [R1+0x9418], R26 ;  /* 0x0094181a01007387 */ /* 0x020fe80000100a00 */
[----:B----4-:R0:W-:Y:S04]  /*79370*/  STL.64 [R1+0x9410], R24 ;  /* 0x0094101801007387 */ /* 0x0101e80000100a00 */
[----:B0-----:R-:W4:Y:S04]  /*79380*/  LDL.LU R24, [R1+0x100] ;  /* 0x0001000001187983 */ /* 0x001f280000300800 */
[----:B------:R-:W4:Y:S04]  /*79390*/  LDL.LU R25, [R1+0x104] ;  /* 0x0001040001197983 */ /* 0x000f280000300800 */
[----:B------:R-:W5:Y:S04]  /*793a0*/  LDL.LU R26, [R1+0x108] ;  /* 0x00010800011a7983 */ /* 0x000f680000300800 */
[----:B------:R-:W5:Y:S01]  /*793b0*/  LDL.LU R27, [R1+0x10c] ;  /* 0x00010c00011b7983 */ /* 0x000f620000300800 */
[----:B--2---:R-:W-:Y:S01]  /*793c0*/  HMMA.16816.F32 R4, R16, R14, R4 ;  /* 0x0000000e1004723c */ /* 0x004fe20000001804 */
[----:B------:R-:W-:-:S02]  /*793d0*/  F2FP.F16.E5M2.UNPACK_B R12, R12.H1 ;  /* 0x0000000cff0c723e */ /* 0x000fc400030004ff */
[----:B-----5:R-:W-:Y:S04]  /*793e0*/  STL.64 [R1+0x9428], R26 ;  /* 0x0094281a01007387 */ /* 0x020fe80000100a00 */
[----:B----4-:R0:W-:Y:S04]  /*793f0*/  STL.64 [R1+0x9420], R24 ;  /* 0x0094201801007387 */ /* 0x0101e80000100a00 */
[----:B0-----:R-:W2:Y:S04]  /*79400*/  LDL.LU R24, [R1+0xf0] ;  /* 0x0000f00001187983 */ /* 0x001ea80000300800 */
[----:B------:R-:W2:Y:S04]  /*79410*/  LDL.LU R25, [R1+0xf4] ;  /* 0x0000f40001197983 */ /* 0x000ea80000300800 */
[----:B------:R-:W2:Y:S04]  /*79420*/  LDL.LU R26, [R1+0xf8] ;  /* 0x0000f800011a7983 */ /* 0x000ea80000300800 */
[----:B------:R-:W2:Y:S04]  /*79430*/  LDL.LU R27, [R1+0xfc] ;  /* 0x0000fc00011b7983 */ /* 0x000ea80000300800 */
[----:B------:R-:W-:Y:S04]  /*79440*/  STL.64 [R1+0x9360], R22 ;  /* 0x0093601601007387 */ /* 0x000fe80000100a00 */
[----:B------:R0:W-:Y:S04]  /*79450*/  STL.64 [R1+0x9358], R20 ;  /* 0x0093581401007387 */ /* 0x0001e80000100a00 */
[----:B0-----:R-:W4:Y:S04]  /*79460*/  LDL.LU R20, [R1+0x540] ;  /* 0x0005400001147983 */ /* 0x001f280000300800 */
[----:B------:R-:W4:Y:S04]  /*79470*/  LDL.LU R21, [R1+0x544] ;  /* 0x0005440001157983 */ /* 0x000f280000300800 */
[----:B------:R-:W4:Y:S04]  /*79480*/  LDL.LU R22, [R1+0x548] ;  /* 0x0005480001167983 */ /* 0x000f280000300800 */
[----:B------:R-:W4:Y:S04]  /*79490*/  LDL.LU R23, [R1+0x54c] ;  /* 0x00054c0001177983 */ /* 0x000f280000300800 */
[----:B------:R-:W-:Y:S04]  /*794a0*/  STL.64 [R1+0x1460], R4 ;  /* 0x0014600401007387 */ /* 0x000fe80000100a00 */
[----:B------:R0:W-:Y:S04]  /*794b0*/  STL.64 [R1+0x1468], R6 ;  /* 0x0014680601007387 */ /* 0x0001e80000100a00 */
[----:B0-----:R-:W5:Y:S04]  /*794c0*/  LDL.LU.64 R6, [R1+0x9448] ;  /* 0x0094480001067983 */ /* 0x001f680000300a00 */
[----:B------:R-:W3:Y:S01]  /*794d0*/  LDL.LU.64 R4, [R1+0x9440] ;  /* 0x0094400001047983 */ /* 0x000ee20000300a00 */
[----:B------:R-:W-:-:S07]  /*794e0*/  F2FP.F16.E5M2.UNPACK_B R13, R13.H1 ;  /* 0x0000000dff0d723e */ /* 0x000fce00030004ff */
[----:B--2---:R-:W-:Y:S01]  /*794f0*/  HMMA.16816.F32 R24, R16, R12, R24 ;  /* 0x0000000c1018723c */ /* 0x004fe20000001818 */
[----:B---3--:R-:W-:Y:S02]  /*79500*/  IMAD R4, R4, 0x100, R28 ;  /* 0x0000010004047824 */ /* 0x008fe400078e021c */
[----:B------:R-:W-:Y:S01]  /*79510*/  IMAD R5, R5, 0x100, R29 ;  /* 0x0000010005057824 */ /* 0x000fe200078e021d */
[----:B------:R-:W2:Y:S04]  /*79520*/  LDL.LU R28, [R1+0x9438] ;  /* 0x00943800011c7983 */ /* 0x000ea80000300800 */
[----:B------:R-:W2:Y:S01]  /*79530*/  LDL.LU R29, [R1+0x9434] ;  /* 0x00943400011d7983 */ /* 0x000ea20000300800 */
[----:B-----5:R-:W-:-:S03]  /*79540*/  IMAD R6, R6, 0x100, R0 ;  /* 0x0000010006067824 */ /* 0x020fc600078e0200 */
[----:B------:R-:W3:Y:S11]  /*79550*/  LDL.LU R0, [R1+0x9430] ;  /* 0x0094300001007983 */ /* 0x000ef60000300800 */
[----:B------:R-:W-:Y:S04]  /*79560*/  STL.64 [R1+0x1480], R24 ;  /* 0x0014801801007387 */ /* 0x000fe80000100a00 */
[----:B------:R0:W-:Y:S04]  /*79570*/  STL.64 [R1+0x1488], R26 ;  /* 0x0014881a01007387 */ /* 0x0001e80000100a00 */
[----:B0-----:R-:W5:Y:S04]  /*79580*/  LDL.LU.64 R26, [R1+0x9428] ;  /* 0x00942800011a7983 */ /* 0x001f680000300a00 */
[----:B------:R-:W5:Y:S01]  /*79590*/  LDL.LU.64 R24, [R1+0x9420] ;  /* 0x0094200001187983 */ /* 0x000f620000300a00 */
[----:B------:R-:W-:-:S02]  /*795a0*/  F2FP.F16.E5M2.UNPACK_B R10, R10.H1 ;  /* 0x0000000aff0a723e */ /* 0x000fc400030004ff */
[----:B------:R-:W-:Y:S01]  /*795b0*/  F2FP.F16.E5M2.UNPACK_B R11, R11.H1 ;  /* 0x0000000bff0b723e */ /* 0x000fe200030004ff */
[----:B------:R0:W-:Y:S04]  /*795c0*/  STL.64 [R1+0x9340], R14 ;  /* 0x0093400e01007387 */ /* 0x0001e80000100a00 */
[----:B0-----:R-:W4:Y:S04]  /*795d0*/  LDL.LU R14, [R1+0x16f0] ;  /* 0x0016f000010e7983 */ /* 0x001f280000300800 */
[----:B------:R-:W2:Y:S04]  /*795e0*/  LDL.LU R15, [R1+0x16f4] ;  /* 0x0016f400010f7983 */ /* 0x000ea80000300800 */
[----:B------:R0:W-:Y:S04]  /*795f0*/  STL.64 [R1+0x9338], R12 ;  /* 0x0093380c01007387 */ /* 0x0001e80000100a00 */
[----:B0-----:R-:W3:Y:S01]  /*79600*/  LDL.LU R13, [R1+0x1b20] ;  /* 0x001b2000010d7983 */ /* 0x001ee20000300800 */
[----:B-----5:R-:W-:-:S15]  /*79610*/  HMMA.16816.F32 R24, R16, R10, R24 ;  /* 0x0000000a1018723c */ /* 0x020fde0000001818 */
[----:B------:R-:W-:-:S08]  /*79620*/  NOP ;  /* 0x0000000000007918 */ /* 0x000fd00000000000 */
[----:B------:R-:W-:Y:S04]  /*79630*/  STL.64 [R1+0x15d0], R24 ;  /* 0x0015d01801007387 */ /* 0x000fe80000100a00 */
[----:B------:R0:W-:Y:S04]  /*79640*/  STL.64 [R1+0x15d8], R26 ;  /* 0x0015d81a01007387 */ /* 0x0001e80000100a00 */
[----:B0-----:R-:W5:Y:S04]  /*79650*/  LDL.LU.64 R26, [R1+0x9418] ;  /* 0x00941800011a7983 */ /* 0x001f680000300a00 */
[----:B------:R-:W5:Y:S01]  /*79660*/  LDL.LU.64 R24, [R1+0x9410] ;  /* 0x0094100001187983 */ /* 0x000f620000300a00 */
[----:B------:R-:W-:-:S02]  /*79670*/  F2FP.F16.E5M2.UNPACK_B R8, R8.H1 ;  /* 0x00000008ff08723e */ /* 0x000fc400030004ff */
[----:B------:R-:W-:-:S07]  /*79680*/  F2FP.F16.E5M2.UNPACK_B R9, R9.H1 ;  /* 0x00000009ff09723e */ /* 0x000fce00030004ff */
        /* <DEDUP_REMOVED lines=8> */
[----:B----4-:R-:W-:Y:S01]  /*79710*/  F2FP.F16.E5M2.UNPACK_B R12, R14.H1 ;  /* 0x0000000eff0c723e */ /* 0x010fe200030004ff */
[----:B---3--:R-:W-:Y:S01]  /*79720*/  IMAD R7, R7, 0x100, R13 ;  /* 0x0000010007077824 */ /* 0x008fe200078e020d */
[----:B--2---:R-:W-:Y:S01]  /*79730*/  F2FP.F16.E5M2.UNPACK_B R13, R15.H1 ;  /* 0x0000000fff0d723e */ /* 0x004fe200030004ff */
[----:B------:R-:W-:Y:S04]  /*79740*/  STL [R1+0x9320], R9 ;  /* 0x0093200901007387 */ /* 0x000fe80000100800 */
[----:B------:R-:W-:Y:S04]  /*79750*/  STL [R1+0x20], R12 ;  /* 0x0000200c01007387 */ /* 0x000fe80000100800 */
[----:B------:R-:W-:Y:S01]  /*79760*/  STL.64 [R1+0x93b0], R10 ;  /* 0x0093b00a01007387 */ /* 0x000fe20000100a00 */
[----:B------:R-:W-:Y:S03]  /*79770*/  HMMA.16816.F32 R20, R16, R2, R20 ;  /* 0x000000021014723c */ /* 0x000fe60000001814 */
[----:B------:R-:W-:Y:S04]  /*79780*/  STL [R1+0x24], R13 ;  /* 0x0000240d01007387 */ /* 0x000fe80000100800 */
[----:B------:R-:W-:-:S15]  /*79790*/  STL [R1+0x93a8], R8 ;  /* 0x0093a80801007387 */ /* 0x000fde0000100800 */
[----:B------:R-:W-:-:S01]  /*797a0*/  NOP ;  /* 0x0000000000007918 */ /* 0x000fc20000000000 */
[----:B------:R0:W-:Y:S04]  /*797b0*/  STL.64 [R1+0x15e0], R20 ;  /* 0x0015e01401007387 */ /* 0x0001e80000100a00 */
[----:B------:R1:W-:Y:S04]  /*797c0*/  STL.64 [R1+0x15e8], R22 ;  /* 0x0015e81601007387 */ /* 0x0003e80000100a00 */
[----:B0-----:R-:W2:Y:S01]  /*797d0*/  LDL.LU R20, [R1+0x430] ;  /* 0x0004300001147983 */ /* 0x001ea20000300800 */
[----:B-----5:R-:W-:-:S15]  /*797e0*/  HMMA.16816.F32 R8, R16, R12, R24 ;  /* 0x0000000c1008723c */ /* 0x020fde0000001818 */
[----:B------:R-:W-:-:S08]  /*797f0*/  NOP ;  /* 0x0000000000007918 */ /* 0x000fd00000000000 */
[----:B------:R-:W-:Y:S04]  /*79800*/  STL.64 [R1+0x1490], R8 ;  /* 0x0014900801007387 */ /* 0x000fe80000100a00 */
[----:B------:R-:W-:Y:S04]  /*79810*/  STL.64 [R1+0x1498], R10 ;  /* 0x0014980a01007387 */ /* 0x000fe80000100a00 */
[----:B------:R-:W2:Y:S04]  /*79820*/  LDL.LU R21, [R1+0x434] ;  /* 0x0004340001157983 */ /* 0x000ea80000300800 */
[----:B-1----:R-:W3:Y:S04]  /*79830*/  LDL.LU R22, [R1+0x438] ;  /* 0x0004380001167983 */ /* 0x002ee80000300800 */
[----:B------:R-:W3:Y:S04]  /*79840*/  LDL.LU R23, [R1+0x43c] ;  /* 0x00043c0001177983 */ /* 0x000ee80000300800 */
[----:B------:R-:W4:Y:S04]  /*79850*/  LDL.LU R24, [R1+0x450] ;  /* 0x0004500001187983 */ /* 0x000f280000300800 */
[----:B------:R-:W4:Y:S04]  /*79860*/  LDL.LU R25, [R1+0x454] ;  /* 0x0004540001197983 */ /* 0x000f280000300800 */
[----:B------:R-:W5:Y:S04]  /*79870*/  LDL.LU R26, [R1+0x458] ;  /* 0x00045800011a7983 */ /* 0x000f680000300800 */
[----:B------:R-:W5:Y:S04]  /*79880*/  LDL.LU R27, [R1+0x45c] ;  /* 0x00045c00011b7983 */ /* 0x000f680000300800 */
[----:B-----5:R0:W-:Y:S04]  /*79890*/  STL.64 [R1+0x9390], R26 ;  /* 0x0093901a01007387 */ /* 0x0201e80000100a00 */
[----:B0-----:R-:W5:Y:S01]  /*798a0*/  LDL R26, [R1] ;  /* 0x00000000011a7983 */ /* 0x001f620000100800 */
[----:B------:R-:W-:-:S03]  /*798b0*/  IMAD.MOV.U32 R27, RZ, RZ, R0 ;  /* 0x000000ffff1b7224 */ /* 0x000fc600078e0000 */
[----:B------:R-:W2:Y:S04]  /*798c0*/  LDL.LU R0, [R1+0x93fc] ;  /* 0x0093fc0001007983 */ /* 0x000ea80000300800 */
[----:B------:R-:W3:Y:S04]  /*798d0*/  LDL.LU R8, [R1+0x470] ;  /* 0x0004700001087983 */ /* 0x000ee80000300800 */
[----:B------:R-:W3:Y:S04]  /*798e0*/  LDL.LU R9, [R1+0x474] ;  /* 0x0004740001097983 */ /* 0x000ee80000300800 */
[----:B------:R-:W4:Y:S04]  /*798f0*/  LDL.LU R10, [R1+0x478] ;  /* 0x00047800010a7983 */ /* 0x000f280000300800 */
[----:B------:R-:W4:Y:S04]  /*79900*/  LDL.LU R11, [R1+0x47c] ;  /* 0x00047c00010b7983 */ /* 0x000f280000300800 */
[----:B----4-:R0:W-:Y:S04]  /*79910*/  STL.64 [R1+0x93c0], R10 ;  /* 0x0093c00a01007387 */ /* 0x0101e80000100a00 */
[----:B0-----:R-:W4:Y:S01]  /*79920*/  LDL R10, [R1+0x10] ;  /* 0x00001000010a7983 */ /* 0x001f220000100800 */
[----:B--2---:R-:W-:-:S03]  /*79930*/  IMAD.MOV.U32 R11, RZ, RZ, R0 ;  /* 0x000000ffff0b7224 */ /* 0x004fc600078e0000 */
[----:B------:R-:W2:Y:S04]  /*79940*/  LDL.LU R0, [R1+0x93f8] ;  /* 0x0093f80001007983 */ /* 0x000ea80000300800 */
[----:B---3--:R0:W-:Y:S04]  /*79950*/  STL.64 [R1+0x93b8], R8 ;  /* 0x0093b80801007387 */ /* 0x0081e80000100a00 */
[----:B0-----:R-:W3:Y:S04]  /*79960*/  LDL.64 R8, [R1+0x18] ;  /* 0x0000180001087983 */ /* 0x001ee80000100a00 */
[----:B----4-:R-:W-:Y:S04]  /*79970*/  STL.64 [R1+0x93f0], R10 ;  /* 0x0093f00a01007387 */ /* 0x010fe80000100a00 */
[----:B---3--:R-:W-:Y:S04]  /*79980*/  STL.64 [R1+0x93e8], R8 ;  /* 0x0093e80801007387 */ /* 0x008fe80000100a00 */
[----:B------:R0:W-:Y:S04]  /*79990*/  STL.64 [R1+0x9388], R24 ;  /* 0x0093881801007387 */ /* 0x0001e80000100a00 */
[----:B0-----:R-:W3:Y:S04]  /*799a0*/  LDL.64 R24, [R1+0x8] ;  /* 0x0000080001187983 */ /* 0x001ee80000100a00 */
[----:B-----5:R-:W-:Y:S04]  /*799b0*/  STL.64 [R1+0x93d0], R26 ;  /* 0x0093d01a01007387 */ /* 0x020fe80000100a00 */
[----:B---3--:R0:W-:Y:S04]  /*799c0*/  STL.64 [R1+0x93c8], R24 ;  /* 0x0093c81801007387 */ /* 0x0081e80000100a00 */
[----:B0-----:R-:W3:Y:S04]  /*799d0*/  LDL.LU R24, [R1+0x480] ;  /* 0x0004800001187983 */ /* 0x001ee80000300800 */
[----:B------:R-:W3:Y:S04]  /*799e0*/  LDL.LU R25, [R1+0x484] ;  /* 0x0004840001197983 */ /* 0x000ee80000300800 */
[----:B------:R-:W4:Y:S04]  /*799f0*/  LDL.LU R26, [R1+0x488] ;  /* 0x00048800011a7983 */ /* 0x000f280000300800 */
[----:B------:R-:W4:Y:S04]  /*79a00*/  LDL.LU R27, [R1+0x48c] ;  /* 0x00048c00011b7983 */ /* 0x000f280000300800 */
[----:B------:R-:W5:Y:S04]  /*79a10*/  LDL R18, [R1+0x30] ;  /* 0x0000300001127983 */ /* 0x000f680000100800 */
[----:B------:R-:W5:Y:S04]  /*79a20*/  LDL.LU R8, [R1+0x4a0] ;  /* 0x0004a00001087983 */ /* 0x000f680000300800 */
[----:B------:R-:W5:Y:S04]  /*79a30*/  LDL.LU R9, [R1+0x4a4] ;  /* 0x0004a40001097983 */ /* 0x000f680000300800 */
[----:B------:R-:W5:Y:S04]  /*79a40*/  LDL.LU R10, [R1+0x4a8] ;  /* 0x0004a800010a7983 */ /* 0x000f680000300800 */
[----:B------:R-:W5:Y:S04]  /*79a50*/  LDL.LU R11, [R1+0x4ac] ;  /* 0x0004ac00010b7983 */ /* 0x000f680000300800 */
[----:B----4-:R-:W-:Y:S04]  /*79a60*/  STL.64 [R1+0x93e0], R26 ;  /* 0x0093e01a01007387 */ /* 0x010fe80000100a00 */
[----:B---3--:R0:W-:Y:S04]  /*79a70*/  STL.64 [R1+0x93d8], R24 ;  /* 0x0093d81801007387 */ /* 0x0081e80000100a00 */
[----:B0-----:R-:W3:Y:S04]  /*79a80*/  LDL.LU R24, [R1+0x490] ;  /* 0x0004900001187983 */ /* 0x001ee80000300800 */
        /* <DEDUP_REMOVED lines=9> */
[----:B------:R-:W-:-:S02]  /*79b20*/  F2FP.F16.E5M2.UNPACK_B R4, R4 ;  /* 0x00000004ff04723e */ /* 0x000fc400020004ff */
[----:B------:R-:W-:Y:S02]  /*79b30*/  F2FP.F16.E5M2.UNPACK_B R5, R5 ;  /* 0x00000005ff05723e */ /* 0x000fe400020004ff */
[----:B------:R-:W-:Y:S02]  /*79b40*/  F2FP.F16.E5M2.UNPACK_B R6, R6 ;  /* 0x00000006ff06723e */ /* 0x000fe400020004ff */
[----:B------:R-:W-:Y:S01]  /*79b50*/  F2FP.F16.E5M2.UNPACK_B R7, R7 ;  /* 0x00000007ff07723e */ /* 0x000fe200020004ff */
[----:B--2---:R-:W-:Y:S01]  /*79b60*/  IMAD.MOV.U32 R19, RZ, RZ, R0 ;  /* 0x000000ffff137224 */ /* 0x004fe200078e0000 */
[----:B-----5:R-:W-:Y:S04]  /*79b70*/  STL.64 [R1+0x93a0], R22 ;  /* 0x0093a01601007387 */ /* 0x020fe80000100a00 */
[----:B----4-:R0:W-:Y:S04]  /*79b80*/  STL.64 [R1+0x9398], R20 ;  /* 0x0093981401007387 */ /* 0x0101e80000100a00 */
[----:B0-----:R-:W2:Y:S04]  /*79b90*/  LDL.LU R20, [R1+0x460] ;  /* 0x0004600001147983 */ /* 0x001ea80000300800 */
[----:B------:R-:W2:Y:S04]  /*79ba0*/  LDL.LU R21, [R1+0x464] ;  /* 0x0004640001157983 */ /* 0x000ea80000300800 */
[----:B------:R-:W2:Y:S04]  /*79bb0*/  LDL.LU R22, [R1+0x468] ;  /* 0x0004680001167983 */ /* 0x000ea80000300800 */
[----:B------:R-:W2:Y:S04]  /*79bc0*/  LDL.LU R23, [R1+0x46c] ;  /* 0x00046c0001177983 */ /* 0x000ea80000300800 */
[----:B------:R-:W4:Y:S04]  /*79bd0*/  LDL.LU R12, [R1+0x410] ;  /* 0x00041000010c7983 */ /* 0x000f280000300800 */
[----:B------:R-:W4:Y:S04]  /*79be0*/  LDL.LU R13, [R1+0x414] ;  /* 0x00041400010d7983 */ /* 0x000f280000300800 */
[----:B------:R-:W5:Y:S04]  /*79bf0*/  LDL.LU R14, [R1+0x418] ;  /* 0x00041800010e7983 */ /* 0x000f680000300800 */
[----:B------:R-:W5:Y:S01]  /*79c00*/  LDL.LU R15, [R1+0x41c] ;  /* 0x00041c00010f7983 */ /* 0x000f620000300800 */
[C---:B------:R-:W-:Y:S03]  /*79c10*/  HMMA.16816.F32 R8, R4.reuse, R18, R8 ;  /* 0x000000120408723c */ /* 0x040fe60000001808 */
[----:B-----5:R-:W-:Y:S04]  /*79c20*/  STL.64 [R1+0x9350], R14 ;  /* 0x0093500e01007387 */ /* 0x020fe80000100a00 */
[----:B----4-:R0:W-:Y:S04]  /*79c30*/  STL.64 [R1+0x9348], R12 ;  /* 0x0093480c01007387 */ /* 0x0101e80000100a00 */
[----:B0-----:R-:W4:Y:S04]  /*79c40*/  LDL.LU R12, [R1+0x420] ;  /* 0x00042000010c7983 */ /* 0x001f280000300800 */
[----:B------:R-:W4:Y:S04]  /*79c50*/  LDL.LU R13, [R1+0x424] ;  /* 0x00042400010d7983 */ /* 0x000f280000300800 */
[----:B------:R-:W4:Y:S04]  /*79c60*/  LDL.LU R14, [R1+0x428] ;  /* 0x00042800010e7983 */ /* 0x000f280000300800 */
[----:B------:R-:W4:Y:S04]  /*79c70*/  LDL.LU R15, [R1+0x42c] ;  /* 0x00042c00010f7983 */ /* 0x000f280000300800 */
[----:B------:R-:W5:Y:S04]  /*79c80*/  LDL.LU R16, [R1+0x1b24] ;  /* 0x001b240001107983 */ /* 0x000f680000300800 */
[----:B------:R-:W5:Y:S04]  /*79c90*/  LDL.LU R17, [R1+0x1b2c] ;  /* 0x001b2c0001117983 */ /* 0x000f680000300800 */
[----:B------:R-:W-:Y:S04]  /*79ca0*/  STL.64 [R1+0x1470], R8 ;  /* 0x0014700801007387 */ /* 0x000fe80000100a00 */
[----:B------:R0:W-:Y:S04]  /*79cb0*/  STL.64 [R1+0x1478], R10 ;  /* 0x0014780a01007387 */ /* 0x0001e80000100a00 */
[----:B0-----:R-:W2:Y:S04]  /*79cc0*/  LDL.LU.64 R10, [R1+0x93f0] ;  /* 0x0093f000010a7983 */ /* 0x001ea80000300a00 */
[----:B------:R-:W3:Y:S02]  /*79cd0*/  LDL.LU.64 R8, [R1+0x93e8] ;  /* 0x0093e80001087983 */ /* 0x000ee40000300a00 */
[----:B---3--:R-:W-:-:S15]  /*79ce0*/  HMMA.16816.F32 R24, R4, R8, R24 ;  /* 0x000000080418723c */ /* 0x008fde0000001818 */
[----:B------:R-:W-:-:S08]  /*79cf0*/  NOP ;  /* 0x0000000000007918 */ /* 0x000fd00000000000 */
[----:B------:R-:W-:Y:S04]  /*79d00*/  STL.64 [R1+0x1440], R24 ;  /* 0x0014401801007387 */ /* 0x000fe80000100a00 */
[----:B------:R0:W-:Y:S04]  /*79d10*/  STL.64 [R1+0x1448], R26 ;  /* 0x0014481a01007387 */ /* 0x0001e80000100a00 */
[----:B0-----:R-:W2:Y:S04]  /*79d20*/  LDL.LU.64 R26, [R1+0x93e0] ;  /* 0x0093e000011a7983 */ /* 0x001ea80000300a00 */
[----:B------:R-:W2:Y:S01]  /*79d30*/  LDL.LU.64 R24, [R1+0x93d8] ;  /* 0x0093d80001187983 */ /* 0x000ea20000300a00 */
[----:B------:R-:W-:-:S02]  /*79d40*/  IMAD.MOV.U32 R18, RZ, RZ, R8 ;  /* 0x000000ffff127224 */ /* 0x000fc400078e0008 */
[----:B------:R-:W-:Y:S02]  /*79d50*/  IMAD.MOV.U32 R0, RZ, RZ, R9 ;  /* 0x000000ffff007224 */ /* 0x000fe400078e0009 */
[----:B--2---:R-:W-:Y:S01]  /*79d60*/  HMMA.16816.F32 R8, R4, R10, R24 ;  /* 0x0000000a0408723c */ /* 0x004fe20000001818 */
[----:B------:R-:W2:Y:S04]  /*79d70*/  LDL.LU.64 R26, [R1+0x93d0] ;  /* 0x0093d000011a7983 */ /* 0x000ea80000300a00 */
[----:B------:R-:W3:-:S15]  /*79d80*/  LDL.LU.64 R24, [R1+0x93c8] ;  /* 0x0093c80001187983 */ /* 0x000ede0000300a00 */
[----:B------:R-:W-:-:S03]  /*79d90*/  NOP ;  /* 0x0000000000007918 */ /* 0x000fc60000000000 */
        /* <DEDUP_REMOVED lines=9> */
[----:B------:R-:W4:Y:S01]  /*79e30*/  LDL.LU R8, [R1+0x93a8] ;  /* 0x0093a80001087983 */ /* 0x000f220000300800 */
[----:B------:R-:W-:-:S02]  /*79e40*/  IMAD.MOV.U32 R9, RZ, RZ, R24 ;  /* 0x000000ffff097224 */ /* 0x000fc400078e0018 */
[----:B------:R-:W-:Y:S02]  /*79e50*/  IMAD.MOV.U32 R19, RZ, RZ, R25 ;  /* 0x000000ffff137224 */ /* 0x000fe400078e0019 */
[C---:B--2---:R-:W-:Y:S01]  /*79e60*/  HMMA.16816.F32 R24, R4.reuse, R26, R20 ;  /* 0x0000001a0418723c */ /* 0x044fe20000001814 */
[----:B---3--:R-:W-:Y:S04]  /*79e70*/  STL.64 [R1+0x9330], R10 ;  /* 0x0093300a01007387 */ /* 0x008fe80000100a00 */
[----:B----4-:R0:W-:Y:S04]  /*79e80*/  STL.64 [R1+0x9328], R8 ;  /* 0x0093280801007387 */ /* 0x0101e80000100a00 */
[----:B0-----:R-:W2:Y:S04]  /*79e90*/  LDL.LU R8, [R1+0x400] ;  /* 0x0004000001087983 */ /* 0x001ea80000300800 */
[----:B------:R-:W2:Y:S04]  /*79ea0*/  LDL.LU R9, [R1+0x404] ;  /* 0x0004040001097983 */ /* 0x000ea80000300800 */
[----:B------:R-:W2:Y:S04]  /*79eb0*/  LDL.LU R10, [R1+0x408] ;  /* 0x00040800010a7983 */ /* 0x000ea80000300800 */
[----:B------:R-:W2:Y:S04]  /*79ec0*/  LDL.LU R11, [R1+0x40c] ;  /* 0x00040c00010b7983 */ /* 0x000ea80000300800 */
[----:B------:R-:W3:Y:S04]  /*79ed0*/  LDL.LU.64 R22, [R1+0x93a0] ;  /* 0x0093a00001167983 */ /* 0x000ee80000300a00 */
[----:B------:R-:W3:Y:S04]  /*79ee0*/  LDL.LU.64 R20, [R1+0x9398] ;  /* 0x0093980001147983 */ /* 0x000ee80000300a00 */
        /* <DEDUP_REMOVED lines=9> */
[----:B------:R-:W4:Y:S04]  /*79f80*/  LDL.LU.64 R24, [R1+0x9378] ;  /* 0x0093780001187983 */ /* 0x000f280000300a00 */
[----:B------:R0:W-:Y:S04]  /*79f90*/  STL.64 [R1+0x9278], R28 ;  /* 0x0092781c01007387 */ /* 0x0001e80000100a00 */
[----:B0-----:R-:W5:Y:S04]  /*79fa0*/  LDL.LU R28, [R1+0x1b28] ;  /* 0x001b2800011c7983 */ /* 0x001f680000300800 */
[----:B------:R-:W5:Y:S01]  /*79fb0*/  LDL.LU R29, [R1+0x1b30] ;  /* 0x001b3000011d7983 */ /* 0x000f620000300800 */
[----:B---3--:R-:W-:-:S15]  /*79fc0*/  HMMA.16816.F32 R20, R4, R26, R20 ;  /* 0x0000001a0414723c */ /* 0x008fde0000001814 */
        /* <DEDUP_REMOVED lines=11> */
[----:B------:R-:W-:Y:S04]  /*7a080*/  STL.64 [R1+0x9288], R26 ;  /* 0x0092881a01007387 */ /* 0x000fe80000100a00 */
[----:B------:R0:W-:Y:S04]  /*7a090*/  STL.64 [R1+0x9280], R24 ;  /* 0x0092801801007387 */ /* 0x0001e80000100a00 */
[----:B0-----:R-:W5:Y:S04]  /*7a0a0*/  LDL.LU R24, [R1+0x3e0] ;  /* 0x0003e00001187983 */ /* 0x001f680000300800 */
        /* <DEDUP_REMOVED lines=8> */
[----:B------:R-:W4:Y:S04]  /*7a130*/  LDL.LU.64 R12, [R1+0x9348] ;  /* 0x00934800010c7983 */ /* 0x000f280000300a00 */
[----:B------:R-:W-:Y:S04]  /*7a140*/  STL [R1+0x9274], R22 ;  /* 0x0092741601007387 */ /* 0x000fe80000100800 */
[----:B------:R-:W-:Y:S01]  /*7a150*/  STL [R1+0x9270], R23 ;  /* 0x0092701701007387 */ /* 0x000fe20000100800 */
[----:B----4-:R-:W-:-:S15]  /*7a160*/  HMMA.16816.F32 R12, R4, R20, R12 ;  /* 0x00000014040c723c */ /* 0x010fde000000180c */
[----:B------:R-:W-:-:S08]  /*7a170*/  NOP ;  /* 0x0000000000007918 */ /* 0x000fd00000000000 */
[----:B------:R-:W-:Y:S04]  /*7a180*/  STL.64 [R1+0x11b0], R12 ;  /* 0x0011b00c01007387 */ /* 0x000fe80000100a00 */
[----:B------:R0:W-:Y:S04]  /*7a190*/  STL.64 [R1+0x11b8], R14 ;  /* 0x0011b80e01007387 */ /* 0x0001e80000100a00 */
[----:B0-----:R-:W2:Y:S04]  /*7a1a0*/  LDL.LU.64 R14, [R1+0x9340] ;  /* 0x00934000010e7983 */ /* 0x001ea80000300a00 */
[----:B------:R-:W3:Y:S04]  /*7a1b0*/  LDL.LU.64 R12, [R1+0x9338] ;  /* 0x00933800010c7983 */ /* 0x000ee80000300a00 */
[----:B------:R0:W-:Y:S04]  /*7a1c0*/  STL.64 [R1+0x92f0], R20 ;  /* 0x0092f01401007387 */ /* 0x0001e80000100a00 */
[----:B0-----:R-:W3:Y:S04]  /*7a1d0*/  LDL.LU R20, [R1+0x3f0] ;  /* 0x0003f00001147983 */ /* 0x001ee80000300800 */
[----:B------:R-:W3:Y:S04]  /*7a1e0*/  LDL.LU R21, [R1+0x3f4] ;  /* 0x0003f40001157983 */ /* 0x000ee80000300800 */
[----:B------:R-:W3:Y:S04]  /*7a1f0*/  LDL.LU R22, [R1+0x3f8] ;  /* 0x0003f80001167983 */ /* 0x000ee80000300800 */
[----:B------:R-:W3:Y:S01]  /*7a200*/  LDL.LU R23, [R1+0x3fc] ;  /* 0x0003fc0001177983 */ /* 0x000ee20000300800 */
[----:B--2---:R-:W-:-:S15]  /*7a210*/  HMMA.16816.F32 R8, R4, R14, R8 ;  /* 0x0000000e0408723c */ /* 0x004fde0000001808 */
[----:B------:R-:W-:-:S08]  /*7a220*/  NOP ;  /* 0x0000000000007918 */ /* 0x000fd00000000000 */
[----:B------:R-:W-:Y:S04]  /*7a230*/  STL.64 [R1+0x1190], R8 ;  /* 0x0011900801007387 */ /* 0x000fe80000100a00 */
[----:B------:R0:W-:Y:S04]  /*7a240*/  STL.64 [R1+0x1198], R10 ;  /* 0x0011980a01007387 */ /* 0x0001e80000100a00 */
[----:B0-----:R-:W5:Y:S01]  /*7a250*/  LDL.LU.64 R10, [R1+0x9330] ;  /* 0x00933000010a7983 */ /* 0x001f620000300a00 */
[----:B---3--:R-:W-:Y:S03]  /*7a260*/  HMMA.16816.F32 R20, R4, R12, R20 ;  /* 0x0000000c0414723c */ /* 0x008fe60000001814 */
[----:B------:R-:W2:Y:S04]  /*7a270*/  LDL.LU.64 R8, [R1+0x9328] ;  /* 0x0093280001087983 */ /* 0x000ea80000300a00 */
[----:B------:R-:W-:Y:S04]  /*7a280*/  STL.64 [R1+0x9258], R14 ;  /* 0x0092580e01007387 */ /* 0x000fe80000100a00 */
[----:B------:R0:W-:-:S12]  /*7a290*/  STL.64 [R1+0x9250], R12 ;  /* 0x0092500c01007387 */ /* 0x0001d80000100a00 */
[----:B------:R-:W-:Y:S04]  /*7a2a0*/  STL.64 [R1+0x1180], R20 ;  /* 0x0011801401007387 */ /* 0x000fe80000100a00 */
[----:B------:R5:W-:Y:S04]  /*7a2b0*/  STL.64 [R1+0x1188], R22 ;  /* 0x0011881601007387 */ /* 0x000be80000100a00 */
[----:B0-----:R-:W3:Y:S01]  /*7a2c0*/  LDL.LU R12, [R1+0x350] ;  /* 0x00035000010c7983 */ /* 0x001ee20000300800 */
[----:B-----5:R-:W-:-:S15]  /*7a2d0*/  HMMA.16816.F32 R20, R4, R10, R24 ;  /* 0x0000000a0414723c */ /* 0x020fde0000001818 */
[----:B------:R-:W-:-:S08]  /*7a2e0*/  NOP ;  /* 0x0000000000007918 */ /* 0x000fd00000000000 */
[----:B------:R-:W-:Y:S04]  /*7a2f0*/  STL.64 [R1+0x1150], R20 ;  /* 0x0011501401007387 */ /* 0x000fe80000100a00 */
[----:B------:R-:W-:Y:S04]  /*7a300*/  STL.64 [R1+0x1158], R22 ;  /* 0x0011581601007387 */ /* 0x000fe80000100a00 */
[----:B------:R-:W3:Y:S04]  /*7a310*/  LDL.LU R13, [R1+0x354] ;  /* 0x00035400010d7983 */ /* 0x000ee80000300800 */
[----:B------:R-:W4:Y:S04]  /*7a320*/  LDL.LU R14, [R1+0x358] ;  /* 0x00035800010e7983 */ /* 0x000f280000300800 */
[----:B------:R-:W4:Y:S04]  /*7a330*/  LDL.LU R15, [R1+0x35c] ;  /* 0x00035c00010f7983 */ /* 0x000f280000300800 */
[----:B----4-:R2:W-:Y:S04]  /*7a340*/  STL.64 [R1+0x9298], R14 ;  /* 0x0092980e01007387 */ /* 0x0105e80000100a00 */
[----:B---3--:R0:W-:Y:S04]  /*7a350*/  STL.64 [R1+0x9290], R12 ;  /* 0x0092900c01007387 */ /* 0x0081e80000100a00 */
[----:B------:R-:W3:Y:S04]  /*7a360*/  LDL.LU R24, [R1+0x380] ;  /* 0x0003800001187983 */ /* 0x000ee80000300800 */
[----:B------:R-:W3:Y:S04]  /*7a370*/  LDL.LU R25, [R1+0x384] ;  /* 0x0003840001197983 */ /* 0x000ee80000300800 */
[----:B------:R-:W4:Y:S04]  /*7a380*/  LDL.LU R26, [R1+0x388] ;  /* 0x00038800011a7983 */ /* 0x000f280000300800 */
[----:B------:R-:W4:Y:S01]  /*7a390*/  LDL.LU R27, [R1+0x38c] ;  /* 0x00038c00011b7983 */ /* 0x000f220000300800 */
[----:B--2---:R-:W-:-:S03]  /*7a3a0*/  IMAD.MOV.U32 R14, RZ, RZ, R9 ;  /* 0x000000ffff0e7224 */ /* 0x004fc600078e0009 */
[----:B----4-:R-:W-:Y:S04]  /*7a3b0*/  STL.64 [R1+0x92a8], R26 ;  /* 0x0092a81a01007387 */ /* 0x010fe80000100a00 */
[----:B---3--:R1:W-:Y:S04]  /*7a3c0*/  STL.64 [R1+0x92a0], R24 ;  /* 0x0092a01801007387 */ /* 0x0083e80000100a00 */
[----:B------:R-:W2:Y:S04]  /*7a3d0*/  LDL.LU R9, [R1+0x9320] ;  /* 0x0093200001097983 */ /* 0x000ea80000300800 */
[----:B0-----:R-:W3:Y:S01]  /*7a3e0*/  LDL.64 R12, [R1+0x10] ;  /* 0x00001000010c7983 */ /* 0x001ee20000100a00 */
[----:B------:R-:W-:-:S05]  /*7a3f0*/  IMAD.MOV.U32 R15, RZ, RZ, R19 ;  /* 0x000000ffff0f7224 */ /* 0x000fca00078e0013 */
[----:B------:R0:W-:Y:S04]  /*7a400*/  STL.64 [R1+0x92c8], R14 ;  /* 0x0092c80e01007387 */ /* 0x0001e80000100a00 */
[----:B---3--:R-:W-:Y:S04]  /*7a410*/  STL.64 [R1+0x92c0], R12 ;  /* 0x0092c00c01007387 */ /* 0x008fe80000100a00 */
[----:B-1----:R-:W3:Y:S04]  /*7a420*/  LDL.LU R24, [R1+0x390] ;  /* 0x0003900001187983 */ /* 0x002ee80000300800 */
[----:B------:R-:W3:Y:S04]  /*7a430*/  LDL.LU R25, [R1+0x394] ;  /* 0x0003940001197983 */ /* 0x000ee80000300800 */
[----:B------:R-:W4:Y:S04]  /*7a440*/  LDL.LU R26, [R1+0x398] ;  /* 0x00039800011a7983 */ /* 0x000f280000300800 */
[----:B------:R-:W4:Y:S01]  /*7a450*/  LDL.LU R27, [R1+0x39c] ;  /* 0x00039c00011b7983 */ /* 0x000f220000300800 */
[----:B0-----:R-:W-:-:S02]  /*7a460*/  IMAD.MOV.U32 R14, RZ, RZ, R18 ;  /* 0x000000ffff0e7224 */ /* 0x001fc400078e0012 */
[----:B------:R-:W-:Y:S01]  /*7a470*/  IMAD.MOV.U32 R15, RZ, RZ, R0 ;  /* 0x000000ffff0f7224 */ /* 0x000fe200078e0000 */
[----:B----4-:R-:W-:Y:S04]  /*7a480*/  STL.64 [R1+0x92b8], R26 ;  /* 0x0092b81a01007387 */ /* 0x010fe80000100a00 */
[----:B---3--:R0:W-:Y:S04]  /*7a490*/  STL.64 [R1+0x92b0], R24 ;  /* 0x0092b01801007387 */ /* 0x0081e80000100a00 */
[----:B0-----:R-:W3:Y:S04]  /*7a4a0*/  LDL.LU R24, [R1+0x3a0] ;  /* 0x0003a00001187983 */ /* 0x001ee80000300800 */
[----:B------:R-:W3:Y:S04]  /*7a4b0*/  LDL.LU R25, [R1+0x3a4] ;  /* 0x0003a40001197983 */ /* 0x000ee80000300800 */
[----:B------:R-:W4:Y:S04]  /*7a4c0*/  LDL.LU R26, [R1+0x3a8] ;  /* 0x0003a800011a7983 */ /* 0x000f280000300800 */
[----:B------:R-:W4:Y:S04]  /*7a4d0*/  LDL.LU R27, [R1+0x3ac] ;  /* 0x0003ac00011b7983 */ /* 0x000f280000300800 */
[----:B------:R-:W5:Y:S04]  /*7a4e0*/  LDL.LU R18, [R1+0x1b34] ;  /* 0x001b340001127983 */ /* 0x000f680000300800 */
[----:B------:R-:W5:Y:S04]  /*7a4f0*/  LDL.LU R19, [R1+0x1b40] ;  /* 0x001b400001137983 */ /* 0x000f680000300800 */
[----:B------:R-:W5:Y:S04]  /*7a500*/  LDL.LU R0, [R1+0x1b3c] ;  /* 0x001b3c0001007983 */ /* 0x000f680000300800 */
[----:B------:R-:W2:Y:S04]  /*7a510*/  LDL.64 R20, [R1+0x20] ;  /* 0x0000200001147983 */ /* 0x000ea80000100a00 */
[----:B--2---:R0:W-:Y:S04]  /*7a520*/  STL.64 [R1+0x9308], R20 ;  /* 0x0093081401007387 */ /* 0x0041e80000100a00 */
[----:B0-----:R-:W2:Y:S04]  /*7a530*/  LDL.LU R20, [R1+0x520] ;  /* 0x0005200001147983 */ /* 0x001ea80000300800 */
[----:B------:R-:W2:Y:S04]  /*7a540*/  LDL.LU R21, [R1+0x524] ;  /* 0x0005240001157983 */ /* 0x000ea80000300800 */
[----:B------:R-:W3:Y:S04]  /*7a550*/  LDL.LU R22, [R1+0x528] ;  /* 0x0005280001167983 */ /* 0x000ee80000300800 */
[----:B------:R-:W3:Y:S04]  /*7a560*/  LDL.LU R23, [R1+0x52c] ;  /* 0x00052c0001177983 */ /* 0x000ee80000300800 */
[----:B---3--:R-:W-:Y:S04]  /*7a570*/  STL.64 [R1+0x9318], R22 ;  /* 0x0093181601007387 */ /* 0x008fe80000100a00 */
[----:B--2---:R0:W-:Y:S04]  /*7a580*/  STL.64 [R1+0x9310], R20 ;  /* 0x0093101401007387 */ /* 0x0041e80000100a00 */
[----:B0-----:R-:W2:Y:S04]  /*7a590*/  LDL.LU R20, [R1+0x530] ;  /* 0x0005300001147983 */ /* 0x001ea80000300800 */
[----:B------:R-:W2:Y:S04]  /*7a5a0*/  LDL.LU R21, [R1+0x534] ;  /* 0x0005340001157983 */ /* 0x000ea80000300800 */
[----:B------:R-:W2:Y:S04]  /*7a5b0*/  LDL.LU R22, [R1+0x538] ;  /* 0x0005380001167983 */ /* 0x000ea80000300800 */
[----:B------:R-:W2:Y:S04]  /*7a5c0*/  LDL.LU R23, [R1+0x53c] ;  /* 0x00053c0001177983 */ /* 0x000ea80000300800 */
[----:B------:R-:W3:Y:S04]  /*7a5d0*/  LDL.64 R12, [R1+0x30] ;  /* 0x00003000010c7983 */ /* 0x000ee80000100a00 */
[----:B------:R-:W-:Y:S04]  /*7a5e0*/  STL.64 [R1+0x9300], R14 ;  /* 0x0093000e01007387 */ /* 0x000fe80000100a00 */
[----:B---3--:R0:W-:Y:S04]  /*7a5f0*/  STL.64 [R1+0x92f8], R12 ;  /* 0x0092f80c01007387 */ /* 0x0081e80000100a00 */
[----:B0-----:R-:W3:Y:S04]  /*7a600*/  LDL.LU R12, [R1+0x3d0] ;  /* 0x0003d000010c7983 */ /* 0x001ee80000300800 */
[----:B------:R-:W3:Y:S04]  /*7a610*/  LDL.LU R13, [R1+0x3d4] ;  /* 0x0003d400010d7983 */ /* 0x000ee80000300800 */
[----:B------:R-:W3:Y:S04]  /*7a620*/  LDL.LU R14, [R1+0x3d8] ;  /* 0x0003d800010e7983 */ /* 0x000ee80000300800 */
[----:B------:R-:W3:Y:S04]  /*7a630*/  LDL.LU R15, [R1+0x3dc] ;  /* 0x0003dc00010f7983 */ /* 0x000ee80000300800 */
[----:B----4-:R-:W-:Y:S04]  /*7a640*/  STL.64 [R1+0x92d8], R26 ;  /* 0x0092d81a01007387 */ /* 0x010fe80000100a00 */
[----:B------:R0:W-:Y:S04]  /*7a650*/  STL.64 [R1+0x92d0], R24 ;  /* 0x0092d01801007387 */ /* 0x0001e80000100a00 */
[----:B0-----:R-:W4:Y:S04]  /*7a660*/  LDL.LU R24, [R1+0x3b0] ;  /* 0x0003b00001187983 */ /* 0x001f280000300800 */
[----:B------:R-:W4:Y:S04]  /*7a670*/  LDL.LU R25, [R1+0x3b4] ;  /* 0x0003b40001197983 */ /* 0x000f280000300800 */
[----:B------:R-:W5:Y:S04]  /*7a680*/  LDL.LU R26, [R1+0x3b8] ;  /* 0x0003b800011a7983 */ /* 0x000f680000300800 */
[----:B------:R-:W5:Y:S01]  /*7a690*/  LDL.LU R27, [R1+0x3bc] ;  /* 0x0003bc00011b7983 */ /* 0x000f620000300800 */
[----:B--2---:R-:W-:Y:S01]  /*7a6a0*/  HMMA.16816.F32 R20, R4, R8, R20 ;  /* 0x000000080414723c */ /* 0x004fe20000001814 */
[----:B------:R-:W-:-:S02]  /*7a6b0*/  IMAD R16, R16, 0x100, R28 ;  /* 0x0000010010107824 */ /* 0x000fc400078e021c */
[----:B------:R-:W-:Y:S01]  /*7a6c0*/  IMAD R17, R17, 0x100, R29 ;  /* 0x0000010011117824 */ /* 0x000fe200078e021d */
[----:B-----5:R-:W-:Y:S04]  /*7a6d0*/  STL.64 [R1+0x92e8], R26 ;  /* 0x0092e81a01007387 */ /* 0x020fe80000100a00 */
[----:B----4-:R0:W-:Y:S04]  /*7a6e0*/  STL.64 [R1+0x92e0], R24 ;  /* 0x0092e01801007387 */ /* 0x0101e80000100a00 */
[----:B0-----:R-:W2:Y:S04]  /*7a6f0*/  LDL.LU R24, [R1+0x3c0] ;  /* 0x0003c00001187983 */ /* 0x001ea80000300800 */
[----:B------:R-:W2:Y:S04]  /*7a700*/  LDL.LU R25, [R1+0x3c4] ;  /* 0x0003c40001197983 */ /* 0x000ea80000300800 */
[----:B------:R-:W2:Y:S04]  /*7a710*/  LDL.LU R26, [R1+0x3c8] ;  /* 0x0003c800011a7983 */ /* 0x000ea80000300800 */
[----:B------:R-:W2:Y:S04]  /*7a720*/  LDL.LU R27, [R1+0x3cc] ;  /* 0x0003cc00011b7983 */ /* 0x000ea80000300800 */
[----:B------:R-:W4:Y:S04]  /*7a730*/  LDL.64 R28, [R1] ;  /* 0x00000000011c7983 */ /* 0x000f280000100a00 */
[----:B------:R0:W-:Y:S04]  /*7a740*/  STL [R1+0x922c], R10 ;  /* 0x00922c0a01007387 */ /* 0x0001e80000100800 */
[----:B0-----:R-:W5:Y:S04]  /*7a750*/  LDL.LU R10, [R1+0x1b38] ;  /* 0x001b3800010a7983 */ /* 0x001f680000300800 */
[----:B------:R-:W-:Y:S04]  /*7a760*/  STL [R1+0x9228], R11 ;  /* 0x0092280b01007387 */ /* 0x000fe80000100800 */
[----:B------:R-:W-:Y:S04]  /*7a770*/  STL.64 [R1+0x15c0], R20 ;  /* 0x0015c01401007387 */ /* 0x000fe80000100a00 */
[----:B------:R0:W-:Y:S04]  /*7a780*/  STL.64 [R1+0x15c8], R22 ;  /* 0x0015c81601007387 */ /* 0x0001e80000100a00 */
[----:B0-----:R-:W3:Y:S04]  /*7a790*/  LDL.LU.64 R22, [R1+0x9318] ;  /* 0x0093180001167983 */ /* 0x001ee80000300a00 */
[----:B------:R-:W3:Y:S04]  /*7a7a0*/  LDL.LU.64 R20, [R1+0x9310] ;  /* 0x0093100001147983 */ /* 0x000ee80000300a00 */
[----:B------:R0:W-:Y:S04]  /*7a7b0*/  STL [R1+0x9214], R8 ;  /* 0x0092140801007387 */ /* 0x0001e80000100800 */
[----:B------:R1:W-:Y:S04]  /*7a7c0*/  STL [R1+0x9210], R9 ;  /* 0x0092100901007387 */ /* 0x0003e80000100800 */
[----:B0-----:R-:W4:Y:S04]  /*7a7d0*/  LDL.LU R8, [R1+0x360] ;  /* 0x0003600001087983 */ /* 0x001f280000300800 */
[----:B-1----:R-:W4:Y:S01]  /*7a7e0*/  LDL.LU R9, [R1+0x364] ;  /* 0x0003640001097983 */ /* 0x002f220000300800 */
[----:B---3--:R-:W-:Y:S01]  /*7a7f0*/  HMMA.16816.F32 R20, R4, R2, R20 ;  /* 0x000000020414723c */ /* 0x008fe20000001814 */
[----:B-----5:R-:W-:-:S02]  /*7a800*/  IMAD R18, R18, 0x100, R10 ;  /* 0x0000010012127824 */ /* 0x020fc400078e020a */
[----:B------:R-:W3:Y:S04]  /*7a810*/  LDL.LU R10, [R1+0x368] ;  /* 0x00036800010a7983 */ /* 0x000ee80000300800 */
[----:B------:R-:W3:-:S15]  /*7a820*/  LDL.LU R11, [R1+0x36c] ;  /* 0x00036c00010b7983 */ /* 0x000ede0000300800 */
[----:B------:R-:W-:-:S01]  /*7a830*/  NOP ;  /* 0x0000000000007918 */ /* 0x000fc20000000000 */
[----:B------:R0:W-:Y:S04]  /*7a840*/  STL.64 [R1+0x15b0], R20 ;  /* 0x0015b01401007387 */ /* 0x0001e80000100a00 */
[----:B------:R1:W-:Y:S04]  /*7a850*/  STL.64 [R1+0x15b8], R22 ;  /* 0x0015b81601007387 */ /* 0x0003e80000100a00 */
[----:B0-----:R-:W5:Y:S01]  /*7a860*/  LDL.LU.64 R20, [R1+0x9308] ;  /* 0x0093080001147983 */ /* 0x001f620000300a00 */
[----:B------:R-:W-:Y:S01]  /*7a870*/  IMAD R19, R0, 0x100, R19 ;  /* 0x0000010000137824 */ /* 0x000fe200078e0213 */
[----:B------:R-:W-:-:S02]  /*7a880*/  F2FP.F16.E5M2.UNPACK_B R16, R16 ;  /* 0x00000010ff10723e */ /* 0x000fc400020004ff */
[----:B------:R-:W-:Y:S02]  /*7a890*/  F2FP.F16.E5M2.UNPACK_B R17, R17 ;  /* 0x00000011ff11723e */ /* 0x000fe400020004ff */
[----:B------:R-:W-:Y:S01]  /*7a8a0*/  F2FP.F16.E5M2.UNPACK_B R18, R18 ;  /* 0x00000012ff12723e */ /* 0x000fe200020004ff */
[----:B-----5:R-:W-:Y:S01]  /*7a8b0*/  HMMA.16816.F32 R4, R4, R20, R12 ;  /* 0x000000140404723c */ /* 0x020fe2000000180c */
[----:B------:R-:W5:Y:S04]  /*7a8c0*/  LDL.LU.64 R14, [R1+0x9300] ;  /* 0x00930000010e7983 */ /* 0x000f680000300a00 */
[----:B------:R-:W2:Y:S01]  /*7a8d0*/  LDL.LU.64 R12, [R1+0x92f8] ;  /* 0x0092f800010c7983 */ /* 0x000ea20000300a00 */
[----:B------:R-:W-:Y:S01]  /*7a8e0*/  F2FP.F16.E5M2.UNPACK_B R19, R19 ;  /* 0x00000013ff13723e */ /* 0x000fe200020004ff */
[----:B-1----:R-:W-:-:S02]  /*7a8f0*/  IMAD.MOV.U32 R22, RZ, RZ, R20 ;  /* 0x000000ffff167224 */ /* 0x002fc400078e0014 */
[----:B------:R-:W-:-:S14]  /*7a900*/  IMAD.MOV.U32 R23, RZ, RZ, R21 ;  /* 0x000000ffff177224 */ /* 0x000fdc00078e0015 */
[----:B------:R0:W-:Y:S04]  /*7a910*/  STL.64 [R1+0x10c0], R4 ;  /* 0x0010c00401007387 */ /* 0x0001e80000100a00 */
[----:B------:R1:W-:Y:S04]  /*7a920*/  STL.64 [R1+0x10c8], R6 ;  /* 0x0010c80601007387 */ /* 0x0003e80000100a00 */
[----:B------:R-:W3:Y:S04]  /*7a930*/  LDL.LU.64 R20, [R1+0x92f0] ;  /* 0x0092f00001147983 */ /* 0x000ee80000300a00 */
[----:B0-----:R-:W3:Y:S04]  /*7a940*/  LDL.LU R4, [R1+0x370] ;  /* 0x0003700001047983 */ /* 0x001ee80000300800 */
[----:B------:R-:W3:Y:S04]  /*7a950*/  LDL.LU R5, [R1+0x374] ;  /* 0x0003740001057983 */ /* 0x000ee80000300800 */
[----:B-1----:R-:W3:Y:S04]  /*7a960*/  LDL.LU R6, [R1+0x378] ;  /* 0x0003780001067983 */ /* 0x002ee80000300800 */
[----:B------:R-:W3:Y:S01]  /*7a970*/  LDL.LU R7, [R1+0x37c] ;  /* 0x00037c0001077983 */ /* 0x000ee20000300800 */
        /* <DEDUP_REMOVED lines=9> */
[----:B------:R-:W2:Y:S04]  /*7aa10*/  LDL.LU.64 R26, [R1+0x92d8] ;  /* 0x0092d800011a7983 */ /* 0x000ea80000300a00 */
[----:B------:R-:W2:-:S15]  /*7aa20*/  LDL.LU.64 R24, [R1+0x92d0] ;  /* 0x0092d00001187983 */ /* 0x000e9e0000300a00 */
[----:B------:R-:W-:-:S01]  /*7aa30*/  NOP ;  /* 0x0000000000007918 */ /* 0x000fc20000000000 */
[----:B------:R-:W-:Y:S04]  /*7aa40*/  STL.64 [R1+0x10a0], R12 ;  /* 0x0010a00c01007387 */ /* 0x000fe80000100a00 */
[----:B------:R0:W-:Y:S04]  /*7aa50*/  STL.64 [R1+0x10a8], R14 ;  /* 0x0010a80e01007387 */ /* 0x0001e80000100a00 */
[----:B0-----:R-:W5:Y:S04]  /*7aa60*/  LDL.LU.64 R14, [R1+0x92c8] ;  /* 0x0092c800010e7983 */ /* 0x001f680000300a00 */
[----:B------:R-:W2:Y:S02]  /*7aa70*/  LDL.LU.64 R12, [R1+0x92c0] ;  /* 0x0092c000010c7983 */ /* 0x000ea40000300a00 */
[----:B--2---:R-:W-:-:S15]  /*7aa80*/  HMMA.16816.F32 R24, R16, R12, R24 ;  /* 0x0000000c1018723c */ /* 0x004fde0000001818 */
[----:B------:R-:W-:-:S08]  /*7aa90*/  NOP ;  /* 0x0000000000007918 */ /* 0x000fd00000000000 */
[----:B------:R-:W-:Y:S04]  /*7aaa0*/  STL.64 [R1+0x1090], R24 ;  /* 0x0010901801007387 */ /* 0x000fe80000100a00 */
[----:B------:R0:W-:Y:S04]  /*7aab0*/  STL.64 [R1+0x1098], R26 ;  /* 0x0010981a01007387 */ /* 0x0001e80000100a00 */
[----:B0-----:R-:W5:Y:S04]  /*7aac0*/  LDL.LU.64 R26, [R1+0x92b8] ;  /* 0x0092b800011a7983 */ /* 0x001f680000300a00 */
[----:B------:R-:W5:Y:S01]  /*7aad0*/  LDL.LU.64 R24, [R1+0x92b0] ;  /* 0x0092b00001187983 */ /* 0x000f620000300a00 */
[----:B------:R-:W-:-:S05]  /*7aae0*/  IMAD.MOV.U32 R0, RZ, RZ, R13 ;  /* 0x000000ffff007224 */ /* 0x000fca00078e000d */
[----:B------:R4:W-:Y:S01]  /*7aaf0*/  STL [R1+0x9204], R0 ;  /* 0x0092040001007387 */ /* 0x0009e20000100800 */
[----:B-----5:R-:W-:Y:S03]  /*7ab00*/  HMMA.16816.F32 R12, R16, R14, R24 ;  /* 0x0000000e100c723c */ /* 0x020fe60000001818 */
[----:B------:R-:W2:Y:S04]  /*7ab10*/  LDL.LU.64 R26, [R1+0x92a8] ;  /* 0x0092a800011a7983 */ /* 0x000ea80000300a00 */
[----:B------:R-:W2:Y:S01]  /*7ab20*/  LDL.LU.64 R24, [R1+0x92a0] ;  /* 0x0092a00001187983 */ /* 0x000ea20000300a00 */
[----:B----4-:R-:W-:-:S15]  /*7ab30*/  IMAD.MOV.U32 R0, RZ, RZ, R29 ;  /* 0x000000ffff007224 */ /* 0x010fde00078e001d */
        /* <DEDUP_REMOVED lines=8> */
[----:B0-----:R-:W2:Y:S04]  /*7abc0*/  LDL.LU.64 R26, [R1+0x9288] ;  /* 0x00928800011a7983 */ /* 0x001ea80000300a00 */
[----:B------:R-:W4:Y:S04]  /*7abd0*/  LDL.LU.64 R24, [R1+0x9280] ;  /* 0x0092800001187983 */ /* 0x000f280000300a00 */
[----:B------:R-:W3:Y:S02]  /*7abe0*/  LDL.LU.64 R28, [R1+0x9278] ;  /* 0x00927800011c7983 */ /* 0x000ee40000300a00 */
[C---:B---3--:R-:W-:Y:S06]  /*7abf0*/  HMMA.16816.F32 R4, R16.reuse, R28, R4 ;  /* 0x0000001c1004723c */ /* 0x048fec0000001804 */
[----:B----4-:R-:W-:-:S15]  /*7ac00*/  HMMA.16816.F32 R12, R16, R24, R12 ;  /* 0x00000018100c723c */ /* 0x010fde000000180c */
[----:B------:R-:W-:-:S02]  /*7ac10*/  NOP ;  /* 0x0000000000007918 */ /* 0x000fc40000000000 */
[----:B------:R-:W-:Y:S04]  /*7ac20*/  STL.64 [R1+0x1050], R4 ;  /* 0x0010500401007387 */ /* 0x000fe80000100a00 */
[----:B------:R2:W-:Y:S02]  /*7ac30*/  STL.64 [R1+0x1058], R6 ;  /* 0x0010580601007387 */ /* 0x0005e40000100a00 */
[----:B--2---:R-:W-:Y:S02]  /*7ac40*/  HMMA.16816.F32 R4, R16, R26, R8 ;  /* 0x0000001a1004723c */ /* 0x004fe40000001808 */
[----:B------:R-:W2:-:S15]  /*7ac50*/  LDL.LU R8, [R1+0x1b58] ;  /* 0x001b580001087983 */ /* 0x000e9e0000300800 */
[----:B------:R-:W-:-:S06]  /*7ac60*/  NOP ;  /* 0x0000000000007918 */ /* 0x000fcc0000000000 */
[----:B------:R-:W-:Y:S04]  /*7ac70*/  STL.64 [R1+0x1040], R4 ;  /* 0x0010400401007387 */ /* 0x000fe80000100a00 */
[----:B------:R0:W-:Y:S04]  /*7ac80*/  STL.64 [R1+0x1048], R6 ;  /* 0x0010480601007387 */ /* 0x0001e80000100a00 */
[----:B0-----:R-:W3:Y:S04]  /*7ac90*/  LDL.LU R6, [R1+0x1b54] ;  /* 0x001b540001067983 */ /* 0x001ee80000300800 */
[----:B------:R-:W2:Y:S04]  /*7aca0*/  LDL.LU R9, [R1+0x1b60] ;  /* 0x001b600001097983 */ /* 0x000ea80000300800 */
[----:B------:R-:W4:Y:S04]  /*7acb0*/  LDL.LU R7, [R1+0x1b5c] ;  /* 0x001b5c0001077983 */ /* 0x000f280000300800 */
[----:B------:R0:W-:Y:S04]  /*7acc0*/  STL.64 [R1+0x1030], R12 ;  /* 0x0010300c01007387 */ /* 0x0001e80000100a00 */
[----:B------:R1:W-:Y:S04]  /*7acd0*/  STL.64 [R1+0x1038], R14 ;  /* 0x0010380e01007387 */ /* 0x0003e80000100a00 */
[----:B0-----:R-:W5:Y:S04]  /*7ace0*/  LDL.LU R12, [R1+0x330] ;  /* 0x00033000010c7983 */ /* 0x001f680000300800 */
[----:B------:R-:W5:Y:S04]  /*7acf0*/  LDL.LU R13, [R1+0x334] ;  /* 0x00033400010d7983 */ /* 0x000f680000300800 */
[----:B-1----:R-:W3:Y:S04]  /*7ad00*/  LDL.LU R14, [R1+0x338] ;  /* 0x00033800010e7983 */ /* 0x002ee80000300800 */
[----:B------:R-:W3:Y:S04]  /*7ad10*/  LDL.LU R15, [R1+0x33c] ;  /* 0x00033c00010f7983 */ /* 0x000ee80000300800 */
[----:B---3--:R-:W-:Y:S04]  /*7ad20*/  STL.64 [R1+0x9268], R14 ;  /* 0x0092680e01007387 */ /* 0x008fe80000100a00 */
[----:B-----5:R0:W-:Y:S04]  /*7ad30*/  STL.64 [R1+0x9260], R12 ;  /* 0x0092600c01007387 */ /* 0x0201e80000100a00 */
[----:B0-----:R-:W3:Y:S04]  /*7ad40*/  LDL.LU R12, [R1+0x340] ;  /* 0x00034000010c7983 */ /* 0x001ee80000300800 */
[----:B------:R-:W3:Y:S04]  /*7ad50*/  LDL.LU R13, [R1+0x344] ;  /* 0x00034400010d7983 */ /* 0x000ee80000300800 */
[----:B------:R-:W3:Y:S04]  /*7ad60*/  LDL.LU R14, [R1+0x348] ;  /* 0x00034800010e7983 */ /* 0x000ee80000300800 */
[----:B------:R-:W3:Y:S04]  /*7ad70*/  LDL.LU R15, [R1+0x34c] ;  /* 0x00034c00010f7983 */ /* 0x000ee80000300800 */
[----:B------:R-:W5:Y:S04]  /*7ad80*/  LDL.LU R10, [R1+0x1b48] ;  /* 0x001b4800010a7983 */ /* 0x000f680000300800 */
[----:B------:R-:W4:Y:S04]  /*7ad90*/  LDL.LU R4, [R1+0x1b44] ;  /* 0x001b440001047983 */ /* 0x000f280000300800 */
[----:B------:R-:W5:Y:S04]  /*7ada0*/  LDL.LU R11, [R1+0x1b50] ;  /* 0x001b5000010b7983 */ /* 0x000f680000300800 */
[----:B-----5:R-:W-:Y:S04]  /*7adb0*/  STL.64 [R1+0x9238], R10 ;  /* 0x0092380a01007387 */ /* 0x020fe80000100a00 */
[----:B--2---:R0:W-:Y:S04]  /*7adc0*/  STL.64 [R1+0x9230], R8 ;  /* 0x0092300801007387 */ /* 0x0041e80000100a00 */
[----:B0-----:R-:W2:Y:S04]  /*7add0*/  LDL.LU R8, [R1+0x310] ;  /* 0x0003100001087983 */ /* 0x001ea80000300800 */
[----:B------:R-:W2:Y:S04]  /*7ade0*/  LDL.LU R9, [R1+0x314] ;  /* 0x0003140001097983 */ /* 0x000ea80000300800 */
[----:B------:R-:W5:Y:S04]  /*7adf0*/  LDL.LU R10, [R1+0x318] ;  /* 0x00031800010a7983 */ /* 0x000f680000300800 */
[----:B------:R-:W5:Y:S04]  /*7ae00*/  LDL.LU R11, [R1+0x31c] ;  /* 0x00031c00010b7983 */ /* 0x000f680000300800 */
[----:B-----5:R-:W-:Y:S04]  /*7ae10*/  STL.64 [R1+0x9248], R10 ;  /* 0x0092480a01007387 */ /* 0x020fe80000100a00 */
[----:B--2---:R0:W-:Y:S04]  /*7ae20*/  STL.64 [R1+0x9240], R8 ;  /* 0x0092400801007387 */ /* 0x0041e80000100a00 */
[----:B0-----:R-:W2:Y:S04]  /*7ae30*/  LDL.LU R8, [R1+0x320] ;  /* 0x0003200001087983 */ /* 0x001ea80000300800 */
[----:B------:R-:W2:Y:S04]  /*7ae40*/  LDL.LU R9, [R1+0x324] ;  /* 0x0003240001097983 */ /* 0x000ea80000300800 */
[----:B------:R-:W2:Y:S04]  /*7ae50*/  LDL.LU R10, [R1+0x328] ;  /* 0x00032800010a7983 */ /* 0x000ea80000300800 */
[----:B------:R-:W2:Y:S04]  /*7ae60*/  LDL.LU R11, [R1+0x32c] ;  /* 0x00032c00010b7983 */ /* 0x000ea80000300800 */
[----:B------:R-:W5:Y:S04]  /*7ae70*/  LDL.LU R5, [R1+0x1b4c] ;  /* 0x001b4c0001057983 */ /* 0x000f680000300800 */
[----:B------:R0:W-:Y:S02]  /*7ae80*/  STL.64 [R1+0x9188], R26 ;  /* 0x0091881a01007387 */ /* 0x0001e40000100a00 */
[----:B0-----:R-:W-:-:S02]  /*7ae90*/  IMAD.MOV.U32 R26, RZ, RZ, R22 ;  /* 0x000000ffff1a7224 */ /* 0x001fc400078e0016 */
[----:B------:R-:W-:Y:S01]  /*7aea0*/  IMAD.MOV.U32 R27, RZ, RZ, R23 ;  /* 0x000000ffff1b7224 */ /* 0x000fe200078e0017 */
[----:B------:R-:W3:Y:S04]  /*7aeb0*/  LDL.LU R22, [R1+0x9274] ;  /* 0x0092740001167983 */ /* 0x000ee80000300800 */
[----:B------:R-:W3:Y:S04]  /*7aec0*/  LDL.LU R23, [R1+0x9270] ;  /* 0x0092700001177983 */ /* 0x000ee80000300800 */
[----:B------:R0:W-:Y:S04]  /*7aed0*/  STL.64 [R1+0x9180], R24 ;  /* 0x0091801801007387 */ /* 0x0001e80000100a00 */
[----:B------:R1:W-:Y:S04]  /*7aee0*/  STL.64 [R1+0x9208], R26 ;  /* 0x0092081a01007387 */ /* 0x0003e80000100a00 */
[----:B0-----:R-:W4:Y:S04]  /*7aef0*/  LDL.LU R24, [R1+0x510] ;  /* 0x0005100001187983 */ /* 0x001f280000300800 */
[----:B------:R-:W4:Y:S04]  /*7af00*/  LDL.LU R25, [R1+0x514] ;  /* 0x0005140001197983 */ /* 0x000f280000300800 */
[----:B-1----:R-:W2:Y:S04]  /*7af10*/  LDL.LU R26, [R1+0x518] ;  /* 0x00051800011a7983 */ /* 0x002ea80000300800 */
[----:B------:R-:W2:Y:S01]  /*7af20*/  LDL.LU R27, [R1+0x51c] ;  /* 0x00051c00011b7983 */ /* 0x000ea20000300800 */
[C---:B---3--:R-:W-:Y:S03]  /*7af30*/  HMMA.16816.F32 R12, R16.reuse, R22, R12 ;  /* 0x00000016100c723c */ /* 0x048fe6000000180c */
[----:B--2---:R-:W-:Y:S04]  /*7af40*/  STL.64 [R1+0x9220], R26 ;  /* 0x0092201a01007387 */ /* 0x004fe80000100a00 */
[----:B----4-:R0:W-:Y:S04]  /*7af50*/  STL.64 [R1+0x9218], R24 ;  /* 0x0092181801007387 */ /* 0x0101e80000100a00 */
[----:B0-----:R-:W2:Y:S04]  /*7af60*/  LDL.LU R24, [R1+0x300] ;  /* 0x0003000001187983 */ /* 0x001ea80000300800 */
[----:B------:R-:W2:Y:S04]  /*7af70*/  LDL.LU R25, [R1+0x304] ;  /* 0x0003040001197983 */ /* 0x000ea80000300800 */
[----:B------:R-:W2:Y:S04]  /*7af80*/  LDL.LU R26, [R1+0x308] ;  /* 0x00030800011a7983 */ /* 0x000ea80000300800 */
[----:B------:R-:W2:Y:S04]  /*7af90*/  LDL.LU R27, [R1+0x30c] ;  /* 0x00030c00011b7983 */ /* 0x000ea80000300800 */
        /* <DEDUP_REMOVED lines=9> */
[----:B------:R-:W4:Y:S04]  /*7b030*/  LDL.LU.64 R12, [R1+0x9250] ;  /* 0x00925000010c7983 */ /* 0x000f280000300a00 */
[----:B------:R-:W-:Y:S04]  /*7b040*/  STL.64 [R1+0x9168], R22 ;  /* 0x0091681601007387 */ /* 0x000fe80000100a00 */
[----:B------:R0:W-:Y:S04]  /*7b050*/  STL.64 [R1+0x9160], R20 ;  /* 0x0091601401007387 */ /* 0x0001e80000100a00 */
[----:B0-----:R-:W2:Y:S04]  /*7b060*/  LDL.LU R20, [R1+0x2f0] ;  /* 0x0002f00001147983 */ /* 0x001ea80000300800 */
[----:B------:R-:W2:Y:S04]  /*7b070*/  LDL.LU R21, [R1+0x2f4] ;  /* 0x0002f40001157983 */ /* 0x000ea80000300800 */
[----:B------:R-:W2:Y:S04]  /*7b080*/  LDL.LU R22, [R1+0x2f8] ;  /* 0x0002f80001167983 */ /* 0x000ea80000300800 */
[----:B------:R-:W2:Y:S01]  /*7b090*/  LDL.LU R23, [R1+0x2fc] ;  /* 0x0002fc0001177983 */ /* 0x000ea20000300800 */
        /* <DEDUP_REMOVED lines=18> */
[----:B---3--:R-:W-:-:S02]  /*7b1c0*/  IMAD R4, R4, 0x100, R10 ;  /* 0x0000010004047824 */ /* 0x008fc400078e020a */
[----:B-----5:R-:W-:Y:S01]  /*7b1d0*/  IMAD R5, R5, 0x100, R11 ;  /* 0x0000010005057824 */ /* 0x020fe200078e020b */
[----:B------:R-:W2:Y:S04]  /*7b1e0*/  LDL.LU R10, [R1+0x922c] ;  /* 0x00922c00010a7983 */ /* 0x000ea80000300800 */
[----:B------:R-:W2:Y:S01]  /*7b1f0*/  LDL.LU R11, [R1+0x9228] ;  /* 0x00922800010b7983 */ /* 0x000ea20000300800 */
[----:B----4-:R-:W-:Y:S02]  /*7b200*/  IMAD R6, R6, 0x100, R8 ;  /* 0x0000010006067824 */ /* 0x010fe400078e0208 */
        /* <DEDUP_REMOVED lines=13> */
[----:B0-----:R-:W2:Y:S04]  /*7b2e0*/  LDL.LU.64 R26, [R1+0x9208] ;  /* 0x00920800011a7983 */ /* 0x001ea80000300a00 */
[----:B------:R-:W-:Y:S04]  /*7b2f0*/  STL [R1+0x9128], R9 ;  /* 0x0091280901007387 */ /* 0x000fe80000100800 */
[----:B------:R-:W-:Y:S01]  /*7b300*/  STL.64 [R1+0x91b8], R10 ;  /* 0x0091b80a01007387 */ /* 0x000fe20000100a00 */
[C---:B------:R-:W-:Y:S03]  /*7b310*/  HMMA.16816.F32 R12, R16.reuse, R2, R12 ;  /* 0x00000002100c723c */ /* 0x040fe6000000180c */
[----:B------:R2:W-:Y:S03]  /*7b320*/  STL [R1+0x91b0], R8 ;  /* 0x0091b00801007387 */ /* 0x0005e60000100800 */
[----:B--2---:R-:W-:Y:S01]  /*7b330*/  HMMA.16816.F32 R8, R16, R26, R20 ;  /* 0x0000001a1008723c */ /* 0x004fe20000001814 */
[----:B------:R-:W2:-:S15]  /*7b340*/  LDL.LU R20, [R1+0x270] ;  /* 0x0002700001147983 */ /* 0x000e9e0000300800 */
[----:B------:R-:W-:-:S01]  /*7b350*/  NOP ;  /* 0x0000000000007918 */ /* 0x000fc20000000000 */
[----:B------:R-:W-:Y:S04]  /*7b360*/  STL.64 [R1+0x1590], R12 ;  /* 0x0015900c01007387 */ /* 0x000fe80000100a00 */
[----:B------:R-:W-:Y:S04]  /*7b370*/  STL.64 [R1+0x1598], R14 ;  /* 0x0015980e01007387 */ /* 0x000fe80000100a00 */
[----:B------:R-:W-:Y:S04]  /*7b380*/  STL.64 [R1+0xc80], R8 ;  /* 0x000c800801007387 */ /* 0x000fe80000100a00 */
[----:B------:R-:W-:Y:S04]  /*7b390*/  STL.64 [R1+0xc88], R10 ;  /* 0x000c880a01007387 */ /* 0x000fe80000100a00 */
[----:B------:R-:W2:Y:S04]  /*7b3a0*/  LDL.LU R21, [R1+0x274] ;  /* 0x0002740001157983 */ /* 0x000ea80000300800 */
[----:B------:R-:W3:Y:S04]  /*7b3b0*/  LDL.LU R22, [R1+0x278] ;  /* 0x0002780001167983 */ /* 0x000ee80000300800 */
        /* <DEDUP_REMOVED lines=1767> */
[----:B---3--:R0:W-:Y:S04]  /*82230*/  STL.64 [R1+0x89a8], R22 ;  /* 0x0089a81601007387 */ /* 0x0081e80000100a00 */
[----:B--2---:R-:W-:Y:S04]  /*82240*/  STL.64 [R1+0x89a0], R20 ;  /* 0x0089a01401007387 */ /* 0x004fe80000100a00 */
[----:B------:R-:W2:Y:S04]  /*82250*/  LDL.LU R24, [R1+0xda0] ;  /* 0x000da00001187983 */ /* 0x000ea80000300800 */
[----:B------:R-:W2:Y:S04]  /*82260*/  LDL.LU R25, [R1+0xda4] ;  /* 0x000da40001197983 */ /* 0x000ea80000300800 */
[----:B------:R-:W3:Y:S04]  /*82270*/  LDL.LU R26, [R1+0xda8] ;  /* 0x000da800011a7983 */ /* 0x000ee80000300800 */
[----:B------:R-:W3:Y:S04]  /*82280*/  LDL.LU R27, [R1+0xdac] ;  /* 0x000dac00011b7983 */ /* 0x000ee80000300800 */
[----:B---3--:R-:W-:Y:S04]  /*82290*/  STL.64 [R1+0x89b8], R26 ;  /* 0x0089b81a01007387 */ /* 0x008fe80000100a00 */
[----:B--2---:R1:W-:Y:S04]  /*822a0*/  STL.64 [R1+0x89b0], R24 ;  /* 0x0089b01801007387 */ /* 0x0043e80000100a00 */
[----:B0-----:R-:W2:Y:S01]  /*822b0*/  LDL R22, [R1] ;  /* 0x0000000001167983 */ /* 0x001ea20000100800 */
[----:B------:R-:W-:-:S03]  /*822c0*/  IMAD.MOV.U32 R23, RZ, RZ, R0 ;  /* 0x000000ffff177224 */ /* 0x000fc600078e0000 */
[----:B------:R-:W3:Y:S04]  /*822d0*/  LDL.LU R0, [R1+0x8a24] ;  /* 0x008a240001007983 */ /* 0x000ee80000300800 */
[----:B--2---:R-:W-:Y:S04]  /*822e0*/  STL.64 [R1+0x89c0], R22 ;  /* 0x0089c01601007387 */ /* 0x004fe80000100a00 */
[----:B-1----:R-:W2:Y:S04]  /*822f0*/  LDL.LU R24, [R1+0xd90] ;  /* 0x000d900001187983 */ /* 0x002ea80000300800 */
[----:B------:R-:W2:Y:S04]  /*82300*/  LDL.LU R25, [R1+0xd94] ;  /* 0x000d940001197983 */ /* 0x000ea80000300800 */
[----:B------:R-:W4:Y:S04]  /*82310*/  LDL.LU R26, [R1+0xd98] ;  /* 0x000d9800011a7983 */ /* 0x000f280000300800 */
[----:B------:R-:W4:Y:S04]  /*82320*/  LDL.LU R27, [R1+0xd9c] ;  /* 0x000d9c00011b7983 */ /* 0x000f280000300800 */
[----:B----4-:R-:W-:Y:S04]  /*82330*/  STL.64 [R1+0x89d0], R26 ;  /* 0x0089d01a01007387 */ /* 0x010fe80000100a00 */
[----:B--2---:R0:W-:Y:S04]  /*82340*/  STL.64 [R1+0x89c8], R24 ;  /* 0x0089c81801007387 */ /* 0x0041e80000100a00 */
[----:B------:R-:W2:Y:S04]  /*82350*/  LDL R20, [R1+0x8] ;  /* 0x0000080001147983 */ /* 0x000ea80000100800 */
[----:B------:R-:W2:Y:S04]  /*82360*/  LDL R21, [R1+0xc] ;  /* 0x00000c0001157983 */ /* 0x000ea80000100800 */
[----:B--2---:R-:W-:Y:S04]  /*82370*/  STL.64 [R1+0x89d8], R20 ;  /* 0x0089d81401007387 */ /* 0x004fe80000100a00 */
[----:B0-----:R-:W2:Y:S04]  /*82380*/  LDL.LU R24, [R1+0xd80] ;  /* 0x000d800001187983 */ /* 0x001ea80000300800 */
[----:B------:R-:W2:Y:S04]  /*82390*/  LDL.LU R25, [R1+0xd84] ;  /* 0x000d840001197983 */ /* 0x000ea80000300800 */
[----:B------:R-:W4:Y:S04]  /*823a0*/  LDL.LU R26, [R1+0xd88] ;  /* 0x000d8800011a7983 */ /* 0x000f280000300800 */
[----:B------:R-:W4:Y:S01]  /*823b0*/  LDL.LU R27, [R1+0xd8c] ;  /* 0x000d8c00011b7983 */ /* 0x000f220000300800 */
[----:B---3--:R-:W-:-:S03]  /*823c0*/  IMAD.MOV.U32 R23, RZ, RZ, R0 ;  /* 0x000000ffff177224 */ /* 0x008fc600078e0000 */
[----:B----4-:R-:W-:Y:S04]  /*823d0*/  STL.64 [R1+0x89e8], R26 ;  /* 0x0089e81a01007387 */ /* 0x010fe80000100a00 */
[----:B--2---:R-:W-:Y:S04]  /*823e0*/  STL.64 [R1+0x89e0], R24 ;  /* 0x0089e01801007387 */ /* 0x004fe80000100a00 */
[----:B------:R-:W2:Y:S04]  /*823f0*/  LDL R22, [R1+0x10] ;  /* 0x0000100001167983 */ /* 0x000ea80000100800 */
[----:B------:R-:W3:Y:S04]  /*82400*/  LDL.LU R0, [R1+0x8a20] ;  /* 0x008a200001007983 */ /* 0x000ee80000300800 */
[----:B------:R-:W4:Y:S04]  /*82410*/  LDL.LU R8, [R1+0xd60] ;  /* 0x000d600001087983 */ /* 0x000f280000300800 */
[----:B------:R-:W4:Y:S04]  /*82420*/  LDL.LU R9, [R1+0xd64] ;  /* 0x000d640001097983 */ /* 0x000f280000300800 */
[----:B------:R-:W5:Y:S04]  /*82430*/  LDL.LU R10, [R1+0xd68] ;  /* 0x000d6800010a7983 */ /* 0x000f680000300800 */
[----:B------:R-:W5:Y:S04]  /*82440*/  LDL.LU R11, [R1+0xd6c] ;  /* 0x000d6c00010b7983 */ /* 0x000f680000300800 */
[----:B-----5:R0:W-:Y:S04]  /*82450*/  STL.64 [R1+0x8a08], R10 ;  /* 0x008a080a01007387 */ /* 0x0201e80000100a00 */
[----:B0-----:R-:W5:Y:S04]  /*82460*/  LDL R10, [R1+0x30] ;  /* 0x00003000010a7983 */ /* 0x001f680000100800 */
[----:B----4-:R-:W-:Y:S04]  /*82470*/  STL.64 [R1+0x8a00], R8 ;  /* 0x008a000801007387 */ /* 0x010fe80000100a00 */
[----:B------:R-:W4:Y:S04]  /*82480*/  LDL.64 R20, [R1+0x18] ;  /* 0x0000180001147983 */ /* 0x000f280000100a00 */
[----:B--2---:R-:W-:Y:S04]  /*82490*/  STL.64 [R1+0x8a18], R22 ;  /* 0x008a181601007387 */ /* 0x004fe80000100a00 */
[----:B----4-:R0:W-:Y:S04]  /*824a0*/  STL.64 [R1+0x8a10], R20 ;  /* 0x008a101401007387 */ /* 0x0101e80000100a00 */
[----:B0-----:R-:W5:Y:S04]  /*824b0*/  LDL.LU R20, [R1+0xd20] ;  /* 0x000d200001147983 */ /* 0x001f680000300800 */
[----:B------:R-:W5:Y:S04]  /*824c0*/  LDL.LU R21, [R1+0xd24] ;  /* 0x000d240001157983 */ /* 0x000f680000300800 */
[----:B------:R-:W5:Y:S04]  /*824d0*/  LDL.LU R22, [R1+0xd28] ;  /* 0x000d280001167983 */ /* 0x000f680000300800 */
[----:B------:R-:W5:Y:S04]  /*824e0*/  LDL.LU R23, [R1+0xd2c] ;  /* 0x000d2c0001177983 */ /* 0x000f680000300800 */
[----:B------:R-:W2:Y:S04]  /*824f0*/  LDL.LU R24, [R1+0xd70] ;  /* 0x000d700001187983 */ /* 0x000ea80000300800 */
[----:B------:R-:W2:Y:S04]  /*82500*/  LDL.LU R25, [R1+0xd74] ;  /* 0x000d740001197983 */ /* 0x000ea80000300800 */
[----:B------:R-:W2:Y:S04]  /*82510*/  LDL.LU R26, [R1+0xd78] ;  /* 0x000d7800011a7983 */ /* 0x000ea80000300800 */
[----:B------:R-:W2:Y:S04]  /*82520*/  LDL.LU R27, [R1+0xd7c] ;  /* 0x000d7c00011b7983 */ /* 0x000ea80000300800 */
[----:B------:R-:W4:Y:S04]  /*82530*/  LDL.LU R16, [R1+0x1c64] ;  /* 0x001c640001107983 */ /* 0x000f280000300800 */
[----:B------:R-:W4:Y:S04]  /*82540*/  LDL.LU R17, [R1+0x1c6c] ;  /* 0x001c6c0001117983 */ /* 0x000f280000300800 */
[----:B------:R-:W5:Y:S04]  /*82550*/  LDL.LU R18, [R1+0x1c74] ;  /* 0x001c740001127983 */ /* 0x000f680000300800 */
[----:B------:R-:W5:Y:S01]  /*82560*/  LDL.LU R19, [R1+0x1c7c] ;  /* 0x001c7c0001137983 */ /* 0x000f620000300800 */
[----:B------:R-:W-:-:S02]  /*82570*/  F2FP.F16.E5M2.UNPACK_B R4, R4 ;  /* 0x00000004ff04723e */ /* 0x000fc400020004ff */
[----:B------:R-:W-:Y:S02]  /*82580*/  F2FP.F16.E5M2.UNPACK_B R5, R5 ;  /* 0x00000005ff05723e */ /* 0x000fe400020004ff */
[----:B------:R-:W-:Y:S02]  /*82590*/  F2FP.F16.E5M2.UNPACK_B R6, R6 ;  /* 0x00000006ff06723e */ /* 0x000fe400020004ff */
[----:B------:R-:W-:Y:S01]  /*825a0*/  F2FP.F16.E5M2.UNPACK_B R7, R7 ;  /* 0x00000007ff07723e */ /* 0x000fe200020004ff */
[----:B---3--:R-:W-:Y:S01]  /*825b0*/  IMAD.MOV.U32 R11, RZ, RZ, R0 ;  /* 0x000000ffff0b7224 */ /* 0x008fe200078e0000 */
[----:B-----5:R-:W-:Y:S04]  /*825c0*/  STL.64 [R1+0x8938], R18 ;  /* 0x0089381201007387 */ /* 0x020fe80000100a00 */
[----:B----4-:R0:W-:Y:S04]  /*825d0*/  STL.64 [R1+0x8930], R16 ;  /* 0x0089301001007387 */ /* 0x0101e80000100a00 */
[----:B0-----:R-:W3:Y:S04]  /*825e0*/  LDL.LU R16, [R1+0xe00] ;  /* 0x000e000001107983 */ /* 0x001ee80000300800 */
[----:B------:R-:W3:Y:S04]  /*825f0*/  LDL.LU R17, [R1+0xe04] ;  /* 0x000e040001117983 */ /* 0x000ee80000300800 */
[----:B------:R-:W4:Y:S04]  /*82600*/  LDL.LU R18, [R1+0xe08] ;  /* 0x000e080001127983 */ /* 0x000f280000300800 */
[----:B------:R-:W4:Y:S04]  /*82610*/  LDL.LU R19, [R1+0xe0c] ;  /* 0x000e0c0001137983 */ /* 0x000f280000300800 */
[----:B------:R-:W5:Y:S04]  /*82620*/  LDL.LU R12, [R1+0xde0] ;  /* 0x000de000010c7983 */ /* 0x000f680000300800 */
[----:B------:R-:W5:Y:S04]  /*82630*/  LDL.LU R13, [R1+0xde4] ;  /* 0x000de400010d7983 */ /* 0x000f680000300800 */
[----:B------:R-:W2:Y:S04]  /*82640*/  LDL.LU R14, [R1+0xde8] ;  /* 0x000de800010e7983 */ /* 0x000ea80000300800 */
[----:B------:R-:W2:Y:S01]  /*82650*/  LDL.LU R15, [R1+0xdec] ;  /* 0x000dec00010f7983 */ /* 0x000ea20000300800 */
[C---:B------:R-:W-:Y:S03]  /*82660*/  HMMA.16816.F32 R8, R4.reuse, R10, R20 ;  /* 0x0000000a0408723c */ /* 0x040fe60000001814 */
[----:B--2---:R-:W-:Y:S04]  /*82670*/  STL.64 [R1+0x8968], R14 ;  /* 0x0089680e01007387 */ /* 0x004fe80000100a00 */
[----:B-----5:R0:W-:Y:S04]  /*82680*/  STL.64 [R1+0x8960], R12 ;  /* 0x0089600c01007387 */ /* 0x0201e80000100a00 */
[----:B0-----:R-:W2:Y:S04]  /*82690*/  LDL.LU R12, [R1+0xdd0] ;  /* 0x000dd000010c7983 */ /* 0x001ea80000300800 */
[----:B------:R-:W2:Y:S04]  /*826a0*/  LDL.LU R13, [R1+0xdd4] ;  /* 0x000dd400010d7983 */ /* 0x000ea80000300800 */
[----:B------:R-:W2:Y:S04]  /*826b0*/  LDL.LU R14, [R1+0xdd8] ;  /* 0x000dd800010e7983 */ /* 0x000ea80000300800 */
[----:B------:R-:W2:Y:S04]  /*826c0*/  LDL.LU R15, [R1+0xddc] ;  /* 0x000ddc00010f7983 */ /* 0x000ea80000300800 */
[----:B----4-:R-:W-:Y:S04]  /*826d0*/  STL.64 [R1+0x8948], R18 ;  /* 0x0089481201007387 */ /* 0x010fe80000100a00 */
[----:B---3--:R0:W-:Y:S04]  /*826e0*/  STL.64 [R1+0x8940], R16 ;  /* 0x0089401001007387 */ /* 0x0081e80000100a00 */
[----:B0-----:R-:W3:Y:S04]  /*826f0*/  LDL.LU R16, [R1+0xdf0] ;  /* 0x000df00001107983 */ /* 0x001ee80000300800 */
[----:B------:R-:W3:Y:S04]  /*82700*/  LDL.LU R17, [R1+0xdf4] ;  /* 0x000df40001117983 */ /* 0x000ee80000300800 */
[----:B------:R-:W3:Y:S04]  /*82710*/  LDL.LU R18, [R1+0xdf8] ;  /* 0x000df80001127983 */ /* 0x000ee80000300800 */
[----:B------:R-:W3:Y:S04]  /*82720*/  LDL.LU R19, [R1+0xdfc] ;  /* 0x000dfc0001137983 */ /* 0x000ee80000300800 */
[----:B------:R-:W4:Y:S04]  /*82730*/  LDL.LU.64 R22, [R1+0x8a18] ;  /* 0x008a180001167983 */ /* 0x000f280000300a00 */
[----:B------:R-:W5:Y:S04]  /*82740*/  LDL.LU.64 R20, [R1+0x8a10] ;  /* 0x008a100001147983 */ /* 0x000f680000300a00 */
[----:B------:R-:W-:Y:S04]  /*82750*/  STL.64 [R1+0x5b0], R8 ;  /* 0x0005b00801007387 */ /* 0x000fe80000100a00 */
[----:B------:R0:W-:Y:S04]  /*82760*/  STL.64 [R1+0x5b8], R10 ;  /* 0x0005b80a01007387 */ /* 0x0001e80000100a00 */
[----:B0-----:R-:W5:Y:S04]  /*82770*/  LDL.LU.64 R10, [R1+0x8a08] ;  /* 0x008a0800010a7983 */ /* 0x001f680000300a00 */
[----:B------:R-:W5:Y:S02]  /*82780*/  LDL.LU.64 R8, [R1+0x8a00] ;  /* 0x008a000001087983 */ /* 0x000f640000300a00 */
[----:B-----5:R-:W-:Y:S06]  /*82790*/  HMMA.16816.F32 R8, R4, R20, R8 ;  /* 0x000000140408723c */ /* 0x020fec0000001808 */
[----:B------:R-:W-:-:S15]  /*827a0*/  IMAD.MOV.U32 R0, RZ, RZ, R21 ;  /* 0x000000ffff007224 */ /* 0x000fde00078e0015 */
[----:B------:R-:W-:-:S02]  /*827b0*/  NOP ;  /* 0x0000000000007918 */ /* 0x000fc40000000000 */
[----:B------:R0:W-:Y:S02]  /*827c0*/  STL.64 [R1+0x5d0], R8 ;  /* 0x0005d00801007387 */ /* 0x0001e40000100a00 */
[----:B0-----:R-:W-:Y:S02]  /*827d0*/  IMAD.MOV.U32 R9, RZ, RZ, R20 ;  /* 0x000000ffff097224 */ /* 0x001fe400078e0014 */
[C---:B----4-:R-:W-:Y:S01]  /*827e0*/  HMMA.16816.F32 R20, R4.reuse, R22, R24 ;  /* 0x000000160414723c */ /* 0x050fe20000001818 */
[----:B------:R0:W-:Y:S04]  /*827f0*/  STL.64 [R1+0x5d8], R10 ;  /* 0x0005d80a01007387 */ /* 0x0001e80000100a00 */
[----:B0-----:R-:W4:Y:S04]  /*82800*/  LDL.LU.64 R10, [R1+0x89f8] ;  /* 0x0089f800010a7983 */ /* 0x001f280000300a00 */
[----:B------:R-:W5:Y:S04]  /*82810*/  LDL.LU R8, [R1+0x89f0] ;  /* 0x0089f00001087983 */ /* 0x000f680000300800 */
[----:B------:R-:W2:Y:S04]  /*82820*/  LDL.LU.64 R26, [R1+0x89e8] ;  /* 0x0089e800011a7983 */ /* 0x000ea80000300a00 */
[----:B------:R-:W2:Y:S06]  /*82830*/  LDL.LU.64 R24, [R1+0x89e0] ;  /* 0x0089e00001187983 */ /* 0x000eac0000300a00 */
        /* <DEDUP_REMOVED lines=22> */
[----:B0-----:R-:W3:Y:S04]  /*829a0*/  LDL.LU.64 R26, [R1+0x8998] ;  /* 0x00899800011a7983 */ /* 0x001ee80000300a00 */
[----:B------:R-:W2:Y:S04]  /*829b0*/  LDL.LU.64 R24, [R1+0x8990] ;  /* 0x0089900001187983 */ /* 0x000ea80000300a00 */
[----:B------:R0:W-:Y:S04]  /*829c0*/  STL.64 [R1+0x8888], R28 ;  /* 0x0088881c01007387 */ /* 0x0001e80000100a00 */
[----:B0-----:R-:W5:Y:S04]  /*829d0*/  LDL.LU R28, [R1+0x1c78] ;  /* 0x001c7800011c7983 */ /* 0x001f680000300800 */
[----:B------:R-:W5:Y:S01]  /*829e0*/  LDL.LU R29, [R1+0x1c80] ;  /* 0x001c8000011d7983 */ /* 0x000f620000300800 */
[----:B---3--:R-:W-:-:S15]  /*829f0*/  HMMA.16816.F32 R20, R4, R26, R20 ;  /* 0x0000001a0414723c */ /* 0x008fde0000001814 */
[----:B------:R-:W-:-:S08]  /*82a00*/  NOP ;  /* 0x0000000000007918 */ /* 0x000fd00000000000 */
        /* <DEDUP_REMOVED lines=12> */
[----:B0-----:R-:W4:Y:S04]  /*82ad0*/  LDL.LU R24, [R1+0xe10] ;  /* 0x000e100001187983 */ /* 0x001f280000300800 */
[----:B------:R-:W4:Y:S04]  /*82ae0*/  LDL.LU R25, [R1+0xe14] ;  /* 0x000e140001197983 */ /* 0x000f280000300800 */
        /* <DEDUP_REMOVED lines=14> */
[----:B------:R-:W-:Y:S04]  /*82bd0*/  STL.64 [R1+0x690], R12 ;  /* 0x0006900c01007387 */ /* 0x000fe80000100a00 */
[----:B------:R0:W-:Y:S04]  /*82be0*/  STL.64 [R1+0x698], R14 ;  /* 0x0006980e01007387 */ /* 0x0001e80000100a00 */
[----:B0-----:R-:W3:Y:S04]  /*82bf0*/  LDL.LU.64 R14, [R1+0x8958] ;  /* 0x00895800010e7983 */ /* 0x001ee80000300a00 */
[----:B------:R-:W4:Y:S04]  /*82c00*/  LDL.LU.64 R12, [R1+0x8950] ;  /* 0x00895000010c7983 */ /* 0x000f280000300a00 */
[----:B------:R-:W-:Y:S01]  /*82c10*/  STL.64 [R1+0x88a0], R20 ;  /* 0x0088a01401007387 */ /* 0x000fe20000100a00 */
        /* <DEDUP_REMOVED lines=11> */
[----:B------:R-:W5:Y:S04]  /*82cd0*/  LDL.LU.64 R16, [R1+0x8930] ;  /* 0x0089300001107983 */ /* 0x000f680000300a00 */
[----:B------:R-:W-:Y:S04]  /*82ce0*/  STL.64 [R1+0x8848], R14 ;  /* 0x0088480e01007387 */ /* 0x000fe80000100a00 */
[----:B------:R0:W-:Y:S02]  /*82cf0*/  STL.64 [R1+0x8840], R12 ;  /* 0x0088400c01007387 */ /* 0x0001e40000100a00 */
[----:B0-----:R-:W-:Y:S06]  /*82d00*/  HMMA.16816.F32 R12, R4, R10, R24 ;  /* 0x0000000a040c723c */ /* 0x001fec0000001818 */
[----:B------:R-:W-:Y:S04]  /*82d10*/  STL [R1+0x881c], R10 ;  /* 0x00881c0a01007387 */ /* 0x000fe80000100800 */
[----:B------:R-:W-:-:S13]  /*82d20*/  STL [R1+0x8818], R11 ;  /* 0x0088180b01007387 */ /* 0x000fda0000100800 */
[----:B------:R0:W-:Y:S04]  /*82d30*/  STL.64 [R1+0x6d0], R12 ;  /* 0x0006d00c01007387 */ /* 0x0001e80000100a00 */
[----:B------:R1:W-:Y:S04]  /*82d40*/  STL.64 [R1+0x6d8], R14 ;  /* 0x0006d80e01007387 */ /* 0x0003e80000100a00 */
[----:B0-----:R-:W4:Y:S04]  /*82d50*/  LDL.LU R12, [R1+0xed0] ;  /* 0x000ed000010c7983 */ /* 0x001f280000300800 */
[----:B------:R-:W4:Y:S04]  /*82d60*/  LDL.LU R13, [R1+0xed4] ;  /* 0x000ed400010d7983 */ /* 0x000f280000300800 */
[----:B-1----:R-:W4:Y:S04]  /*82d70*/  LDL.LU R14, [R1+0xed8] ;  /* 0x000ed800010e7983 */ /* 0x002f280000300800 */
[----:B------:R-:W4:Y:S04]  /*82d80*/  LDL.LU R15, [R1+0xedc] ;  /* 0x000edc00010f7983 */ /* 0x000f280000300800 */
[----:B------:R-:W2:Y:S04]  /*82d90*/  LDL.LU R24, [R1+0xea0] ;  /* 0x000ea00001187983 */ /* 0x000ea80000300800 */
        /* <DEDUP_REMOVED lines=8> */
[----:B------:R-:W3:Y:S01]  /*82e20*/  LDL.LU R27, [R1+0xe9c] ;  /* 0x000e9c00011b7983 */ /* 0x000ee20000300800 */
[----:B-----5:R-:W-:-:S02]  /*82e30*/  IMAD R16, R16, 0x100, R22 ;  /* 0x0000010010107824 */ /* 0x020fc400078e0216 */
[----:B------:R-:W-:Y:S02]  /*82e40*/  IMAD R17, R17, 0x100, R23 ;  /* 0x0000010011117824 */ /* 0x000fe400078e0217 */
[----:B------:R-:W5:Y:S04]  /*82e50*/  LDL.64 R22, [R1+0x10] ;  /* 0x0000100001167983 */ /* 0x000f680000100a00 */
[----:B---3--:R-:W-:Y:S04]  /*82e60*/  STL.64 [R1+0x88b0], R26 ;  /* 0x0088b01a01007387 */ /* 0x008fe80000100a00 */
        /* <DEDUP_REMOVED lines=11> */
[----:B---3--:R0:W-:Y:S02]  /*82f20*/  STL.64 [R1+0x88d8], R26 ;  /* 0x0088d81a01007387 */ /* 0x0081e40000100a00 */
[----:B0-----:R-:W-:-:S02]  /*82f30*/  IMAD.MOV.U32 R26, RZ, RZ, R9 ;  /* 0x000000ffff1a7224 */ /* 0x001fc400078e0009 */
[----:B------:R-:W-:Y:S01]  /*82f40*/  IMAD.MOV.U32 R27, RZ, RZ, R0 ;  /* 0x000000ffff1b7224 */ /* 0x000fe200078e0000 */
[----:B------:R-:W3:Y:S04]  /*82f50*/  LDL.LU R9, [R1+0x8928] ;  /* 0x0089280001097983 */ /* 0x000ee80000300800 */
[----:B------:R0:W-:Y:S04]  /*82f60*/  STL.64 [R1+0x88f0], R26 ;  /* 0x0088f01a01007387 */ /* 0x0001e80000100a00 */
[----:B0-----:R-:W4:Y:S04]  /*82f70*/  LDL.64 R26, [R1+0x20] ;  /* 0x00002000011a7983 */ /* 0x001f280000100a00 */
[----:B--2---:R0:W-:Y:S04]  /*82f80*/  STL.64 [R1+0x88d0], R24 ;  /* 0x0088d01801007387 */ /* 0x0041e80000100a00 */
[----:B0-----:R-:W2:Y:S04]  /*82f90*/  LDL.64 R24, [R1+0x30] ;  /* 0x0000300001187983 */ /* 0x001ea80000100a00 */
[----:B----4-:R-:W-:Y:S04]  /*82fa0*/  STL.64 [R1+0x8910], R26 ;  /* 0x0089101a01007387 */ /* 0x010fe80000100a00 */
[----:B--2---:R0:W-:Y:S04]  /*82fb0*/  STL.64 [R1+0x8908], R24 ;  /* 0x0089081801007387 */ /* 0x0041e80000100a00 */
[----:B0-----:R-:W2:Y:S04]  /*82fc0*/  LDL.LU R24, [R1+0xe40] ;  /* 0x000e400001187983 */ /* 0x001ea80000300800 */
[----:B------:R-:W2:Y:S04]  /*82fd0*/  LDL.LU R25, [R1+0xe44] ;  /* 0x000e440001197983 */ /* 0x000ea80000300800 */
[----:B------:R-:W4:Y:S04]  /*82fe0*/  LDL.LU R26, [R1+0xe48] ;  /* 0x000e4800011a7983 */ /* 0x000f280000300800 */
[----:B------:R-:W4:Y:S04]  /*82ff0*/  LDL.LU R27, [R1+0xe4c] ;  /* 0x000e4c00011b7983 */ /* 0x000f280000300800 */
[----:B----4-:R-:W-:Y:S04]  /*83000*/  STL.64 [R1+0x8920], R26 ;  /* 0x0089201a01007387 */ /* 0x010fe80000100a00 */
[----:B--2---:R0:W-:Y:S04]  /*83010*/  STL.64 [R1+0x8918], R24 ;  /* 0x0089181801007387 */ /* 0x0041e80000100a00 */
[----:B0-----:R-:W3:Y:S04]  /*83020*/  LDL.LU R24, [R1+0xe50] ;  /* 0x000e500001187983 */ /* 0x001ee80000300800 */
[----:B------:R-:W3:Y:S04]  /*83030*/  LDL.LU R25, [R1+0xe54] ;  /* 0x000e540001197983 */ /* 0x000ee80000300800 */
[----:B------:R-:W3:Y:S04]  /*83040*/  LDL.LU R26, [R1+0xe58] ;  /* 0x000e5800011a7983 */ /* 0x000ee80000300800 */
[----:B------:R-:W3:Y:S04]  /*83050*/  LDL.LU R27, [R1+0xe5c] ;  /* 0x000e5c00011b7983 */ /* 0x000ee80000300800 */
[----:B------:R-:W2:Y:S04]  /*83060*/  LDL.64 R20, [R1+0x8] ;  /* 0x0000080001147983 */ /* 0x000ea80000100a00 */
[----:B-----5:R-:W-:Y:S04]  /*83070*/  STL.64 [R1+0x88e8], R22 ;  /* 0x0088e81601007387 */ /* 0x020fe80000100a00 */
[----:B--2---:R0:W-:Y:S04]  /*83080*/  STL.64 [R1+0x88e0], R20 ;  /* 0x0088e01401007387 */ /* 0x0041e80000100a00 */
[----:B0-----:R-:W2:Y:S04]  /*83090*/  LDL.LU R20, [R1+0xe60] ;  /* 0x000e600001147983 */ /* 0x001ea80000300800 */
[----:B------:R-:W2:Y:S04]  /*830a0*/  LDL.LU R21, [R1+0xe64] ;  /* 0x000e640001157983 */ /* 0x000ea80000300800 */
[----:B------:R-:W4:Y:S04]  /*830b0*/  LDL.LU R22, [R1+0xe68] ;  /* 0x000e680001167983 */ /* 0x000f280000300800 */
[----:B------:R-:W4:Y:S01]  /*830c0*/  LDL.LU R23, [R1+0xe6c] ;  /* 0x000e6c0001177983 */ /* 0x000f220000300800 */
[----:B------:R-:W-:-:S02]  /*830d0*/  IMAD R18, R18, 0x100, R28 ;  /* 0x0000010012127824 */ /* 0x000fc400078e021c */
[----:B------:R-:W-:Y:S01]  /*830e0*/  IMAD R19, R19, 0x100, R29 ;  /* 0x0000010013137824 */ /* 0x000fe200078e021d */
[C---:B---3--:R-:W-:Y:S01]  /*830f0*/  HMMA.16816.F32 R24, R4.reuse, R8, R24 ;  /* 0x000000080418723c */ /* 0x048fe20000001818 */
[----:B----4-:R-:W-:Y:S04]  /*83100*/  STL.64 [R1+0x8900], R22 ;  /* 0x0089001601007387 */ /* 0x010fe80000100a00 */
[----:B--2---:R0:W-:Y:S04]  /*83110*/  STL.64 [R1+0x88f8], R20 ;  /* 0x0088f81401007387 */ /* 0x0041e80000100a00 */
[----:B0-----:R-:W2:Y:S04]  /*83120*/  LDL.LU R20, [R1+0xe20] ;  /* 0x000e200001147983 */ /* 0x001ea80000300800 */
[----:B------:R-:W2:Y:S04]  /*83130*/  LDL.LU R21, [R1+0xe24] ;  /* 0x000e240001157983 */ /* 0x000ea80000300800 */
[----:B------:R-:W2:Y:S04]  /*83140*/  LDL.LU R22, [R1+0xe28] ;  /* 0x000e280001167983 */ /* 0x000ea80000300800 */
[----:B------:R-:W2:Y:S04]  /*83150*/  LDL.LU R23, [R1+0xe2c] ;  /* 0x000e2c0001177983 */ /* 0x000ea80000300800 */
[----:B------:R-:W3:Y:S04]  /*83160*/  LDL.64 R28, [R1] ;  /* 0x00000000011c7983 */ /* 0x000ee80000100a00 */
[----:B------:R-:W-:Y:S04]  /*83170*/  STL.64 [R1+0x8860], R14 ;  /* 0x0088600e01007387 */ /* 0x000fe80000100a00 */
[----:B------:R0:W-:Y:S04]  /*83180*/  STL.64 [R1+0x8858], R12 ;  /* 0x0088580c01007387 */ /* 0x0001e80000100a00 */
[----:B0-----:R-:W4:Y:S04]  /*83190*/  LDL.LU R12, [R1+0xec0] ;  /* 0x000ec000010c7983 */ /* 0x001f280000300800 */
[----:B------:R-:W4:Y:S04]  /*831a0*/  LDL.LU R13, [R1+0xec4] ;  /* 0x000ec400010d7983 */ /* 0x000f280000300800 */
[----:B------:R-:W5:Y:S04]  /*831b0*/  LDL.LU R14, [R1+0xec8] ;  /* 0x000ec800010e7983 */ /* 0x000f680000300800 */
[----:B------:R-:W5:Y:S04]  /*831c0*/  LDL.LU R15, [R1+0xecc] ;  /* 0x000ecc00010f7983 */ /* 0x000f680000300800 */
[----:B-----5:R-:W-:Y:S04]  /*831d0*/  STL.64 [R1+0x8870], R14 ;  /* 0x0088700e01007387 */ /* 0x020fe80000100a00 */
[----:B----4-:R0:W-:Y:S04]  /*831e0*/  STL.64 [R1+0x8868], R12 ;  /* 0x0088680c01007387 */ /* 0x0101e80000100a00 */
[----:B0-----:R-:W4:Y:S04]  /*831f0*/  LDL.LU R12, [R1+0xeb0] ;  /* 0x000eb000010c7983 */ /* 0x001f280000300800 */
[----:B------:R-:W4:Y:S04]  /*83200*/  LDL.LU R13, [R1+0xeb4] ;  /* 0x000eb400010d7983 */ /* 0x000f280000300800 */
[----:B------:R-:W4:Y:S04]  /*83210*/  LDL.LU R14, [R1+0xeb8] ;  /* 0x000eb800010e7983 */ /* 0x000f280000300800 */
[----:B------:R-:W4:Y:S04]  /*83220*/  LDL.LU R15, [R1+0xebc] ;  /* 0x000ebc00010f7983 */ /* 0x000f280000300800 */
[----:B------:R-:W-:Y:S04]  /*83230*/  STL.64 [R1+0x1510], R24 ;  /* 0x0015101801007387 */ /* 0x000fe80000100a00 */
[----:B------:R0:W-:Y:S04]  /*83240*/  STL.64 [R1+0x1518], R26 ;  /* 0x0015181a01007387 */ /* 0x0001e80000100a00 */
[----:B0-----:R-:W5:Y:S04]  /*83250*/  LDL.LU.64 R26, [R1+0x8920] ;  /* 0x00892000011a7983 */ /* 0x001f680000300a00 */
[----:B------:R-:W5:Y:S04]  /*83260*/  LDL.LU.64 R24, [R1+0x8918] ;  /* 0x0089180001187983 */ /* 0x000f680000300a00 */
[----:B------:R-:W-:Y:S01]  /*83270*/  STL [R1+0x8800], R9 ;  /* 0x0088000901007387 */ /* 0x000fe20000100800 */
[----:B-----5:R-:W-:-:S15]  /*83280*/  HMMA.16816.F32 R24, R4, R2, R24 ;  /* 0x000000020418723c */ /* 0x020fde0000001818 */
[----:B------:R-:W-:-:S08]  /*83290*/  NOP ;  /* 0x0000000000007918 */ /* 0x000fd00000000000 */
[----:B------:R-:W-:Y:S04]  /*832a0*/  STL.64 [R1+0x1500], R24 ;  /* 0x0015001801007387 */ /* 0x000fe80000100a00 */
[----:B------:R0:W-:Y:S04]  /*832b0*/  STL.64 [R1+0x1508], R26 ;  /* 0x0015081a01007387 */ /* 0x0001e80000100a00 */
[----:B0-----:R-:W2:Y:S04]  /*832c0*/  LDL.LU.64 R26, [R1+0x8910] ;  /* 0x00891000011a7983 */ /* 0x001ea80000300a00 */
[----:B------:R-:W5:Y:S01]  /*832d0*/  LDL.LU.64 R24, [R1+0x8908] ;  /* 0x0089080001187983 */ /* 0x000f620000300a00 */
[----:B--2---:R-:W-:Y:S03]  /*832e0*/  HMMA.16816.F32 R4, R4, R26, R20 ;  /* 0x0000001a0404723c */ /* 0x004fe60000001814 */
[----:B------:R-:W2:Y:S04]  /*832f0*/  LDL.LU.64 R22, [R1+0x8900] ;  /* 0x0089000001167983 */ /* 0x000ea80000300a00 */
[----:B------:R-:W2:Y:S01]  /*83300*/  LDL.LU.64 R20, [R1+0x88f8] ;  /* 0x0088f80001147983 */ /* 0x000ea20000300a00 */
[----:B------:R-:W-:-:S02]  /*83310*/  IMAD.MOV.U32 R10, RZ, RZ, R26 ;  /* 0x000000ffff0a7224 */ /* 0x000fc400078e001a */
[----:B------:R-:W-:-:S13]  /*83320*/  IMAD.MOV.U32 R9, RZ, RZ, R27 ;  /* 0x000000ffff097224 */ /* 0x000fda00078e001b */
[----:B------:R0:W-:Y:S04]  /*83330*/  STL.64 [R1+0x720], R4 ;  /* 0x0007200401007387 */ /* 0x0001e80000100a00 */
[----:B------:R1:W-:Y:S04]  /*83340*/  STL.64 [R1+0x728], R6 ;  /* 0x0007280601007387 */ /* 0x0003e80000100a00 */
[----:B------:R-:W2:Y:S04]  /*83350*/  LDL.LU.64 R26, [R1+0x88f0] ;  /* 0x0088f000011a7983 */ /* 0x000ea80000300a00 */
[----:B0-----:R-:W5:Y:S04]  /*83360*/  LDL.LU R4, [R1+0xe30] ;  /* 0x000e300001047983 */ /* 0x001f680000300800 */
[----:B------:R-:W5:Y:S04]  /*83370*/  LDL.LU R5, [R1+0xe34] ;  /* 0x000e340001057983 */ /* 0x000f680000300800 */
[----:B-1----:R-:W5:Y:S04]  /*83380*/  LDL.LU R6, [R1+0xe38] ;  /* 0x000e380001067983 */ /* 0x002f680000300800 */
[----:B------:R-:W5:Y:S01]  /*83390*/  LDL.LU R7, [R1+0xe3c] ;  /* 0x000e3c0001077983 */ /* 0x000f620000300800 */
[----:B------:R-:W-:-:S02]  /*833a0*/  F2FP.F16.E5M2.UNPACK_B R16, R16 ;  /* 0x00000010ff10723e */ /* 0x000fc400020004ff */
[----:B------:R-:W-:Y:S02]  /*833b0*/  F2FP.F16.E5M2.UNPACK_B R17, R17 ;  /* 0x00000011ff11723e */ /* 0x000fe400020004ff */
[----:B------:R-:W-:Y:S02]  /*833c0*/  F2FP.F16.E5M2.UNPACK_B R18, R18 ;  /* 0x00000012ff12723e */ /* 0x000fe400020004ff */
[----:B------:R-:W-:-:S07]  /*833d0*/  F2FP.F16.E5M2.UNPACK_B R19, R19 ;  /* 0x00000013ff13723e */ /* 0x000fce00020004ff */
[----:B-----5:R-:W-:-:S15]  /*833e0*/  HMMA.16816.F32 R4, R16, R24, R4 ;  /* 0x000000181004723c */ /* 0x020fde0000001804 */
[----:B------:R-:W-:-:S08]  /*833f0*/  NOP ;  /* 0x0000000000007918 */ /* 0x000fd00000000000 */
[----:B------:R0:W-:Y:S02]  /*83400*/  STL.64 [R1+0x730], R4 ;  /* 0x0007300401007387 */ /* 0x0001e40000100a00 */
[----:B0-----:R-:W-:Y:S02]  /*83410*/  IMAD.MOV.U32 R5, RZ, RZ, R24 ;  /* 0x000000ffff057224 */ /* 0x001fe400078e0018 */
[----:B------:R-:W-:Y:S02]  /*83420*/  IMAD.MOV.U32 R4, RZ, RZ, R25 ;  /* 0x000000ffff047224 */ /* 0x000fe400078e0019 */
[----:B--2---:R-:W-:Y:S01]  /*83430*/  HMMA.16816.F32 R24, R16, R26, R20 ;  /* 0x0000001a1018723c */ /* 0x004fe20000001814 */
[----:B------:R-:W-:Y:S04]  /*83440*/  STL.64 [R1+0x738], R6 ;  /* 0x0007380601007387 */ /* 0x000fe80000100a00 */
[----:B------:R-:W2:Y:S04]  /*83450*/  LDL.LU.64 R22, [R1+0x88e8] ;  /* 0x0088e80001167983 */ /* 0x000ea80000300a00 */
[----:B------:R-:W5:-:S14]  /*83460*/  LDL.LU.64 R20, [R1+0x88e0] ;  /* 0x0088e00001147983 */ /* 0x000f5c0000300a00 */
        /* <DEDUP_REMOVED lines=8> */
[----:B0-----:R-:W5:Y:S04]  /*834f0*/  LDL.LU.64 R26, [R1+0x88c8] ;  /* 0x0088c800011a7983 */ /* 0x001f680000300a00 */
[----:B------:R-:W5:Y:S01]  /*83500*/  LDL.LU.64 R24, [R1+0x88c0] ;  /* 0x0088c00001187983 */ /* 0x000f620000300a00 */
[----:B------:R-:W-:-:S03]  /*83510*/  IMAD.MOV.U32 R7, RZ, RZ, R22 ;  /* 0x000000ffff077224 */ /* 0x000fc600078e0016 */
[----:B------:R-:W2:Y:S01]  /*83520*/  LDL.LU R22, [R1+0x88b8] ;  /* 0x0088b80001167983 */ /* 0x000ea20000300800 */
[----:B-----5:R-:W-:-:S15]  /*83530*/  HMMA.16816.F32 R24, R16, R20, R24 ;  /* 0x000000141018723c */ /* 0x020fde0000001818 */
[----:B------:R-:W-:-:S08]  /*83540*/  NOP ;  /* 0x0000000000007918 */ /* 0x000fd00000000000 */
[----:B------:R-:W-:Y:S04]  /*83550*/  STL.64 [R1+0x7c0], R24 ;  /* 0x0007c01801007387 */ /* 0x000fe80000100a00 */
[----:B------:R0:W-:Y:S04]  /*83560*/  STL.64 [R1+0x7c8], R26 ;  /* 0x0007c81a01007387 */ /* 0x0001e80000100a00 */
[----:B0-----:R-:W5:Y:S04]  /*83570*/  LDL.LU.64 R26, [R1+0x88b0] ;  /* 0x0088b000011a7983 */ /* 0x001f680000300a00 */
[----:B------:R-:W5:Y:S01]  /*83580*/  LDL.LU.64 R24, [R1+0x88a8] ;  /* 0x0088a80001187983 */ /* 0x000f620000300a00 */
[----:B------:R-:W-:-:S02]  /*83590*/  IMAD.MOV.U32 R6, RZ, RZ, R23 ;  /* 0x000000ffff067224 */ /* 0x000fc400078e0017 */
[----:B------:R-:W-:Y:S02]  /*835a0*/  IMAD.MOV.U32 R23, RZ, RZ, R20 ;  /* 0x000000ffff177224 */ /* 0x000fe400078e0014 */
[----:B------:R-:W-:Y:S02]  /*835b0*/  IMAD.MOV.U32 R11, RZ, RZ, R21 ;  /* 0x000000ffff0b7224 */ /* 0x000fe400078e0015 */
[----:B------:R-:W2:Y:S01]  /*835c0*/  LDL.LU.64 R20, [R1+0x88a0] ;  /* 0x0088a00001147983 */ /* 0x000ea20000300a00 */
[----:B---3--:R-:W-:Y:S01]  /*835d0*/  IMAD.MOV.U32 R0, RZ, RZ, R29 ;  /* 0x000000ffff007224 */ /* 0x008fe200078e001d */
[----:B-----5:R-:W-:-:S15]  /*835e0*/  HMMA.16816.F32 R24, R16, R28, R24 ;  /* 0x0000001c1018723c */ /* 0x020fde0000001818 */
[----:B------:R-:W-:-:S08]  /*835f0*/  NOP ;  /* 0x0000000000007918 */ /* 0x000fd00000000000 */
[----:B------:R-:W-:Y:S04]  /*83600*/  STL.64 [R1+0x7d0], R24 ;  /* 0x0007d01801007387 */ /* 0x000fe80000100a00 */
[----:B------:R0:W-:Y:S04]  /*83610*/  STL.64 [R1+0x7d8], R26 ;  /* 0x0007d81a01007387 */ /* 0x0001e80000100a00 */
[----:B0-----:R-:W3:Y:S04]  /*83620*/  LDL.LU.64 R26, [R1+0x8898] ;  /* 0x00889800011a7983 */ /* 0x001ee80000300a00 */
[----:B------:R-:W3:Y:S04]  /*83630*/  LDL.LU.64 R24, [R1+0x8890] ;  /* 0x0088900001187983 */ /* 0x000ee80000300a00 */
[----:B------:R-:W3:Y:S02]  /*83640*/  LDL.LU.64 R28, [R1+0x8888] ;  /* 0x00888800011c7983 */ /* 0x000ee40000300a00 */
[----:B---3--:R-:W-:-:S15]  /*83650*/  HMMA.16816.F32 R24, R16, R28, R24 ;  /* 0x0000001c1018723c */ /* 0x008fde0000001818 */
[----:B------:R-:W-:-:S08]  /*83660*/  NOP ;  /* 0x0000000000007918 */ /* 0x000fd00000000000 */
[----:B------:R-:W-:Y:S04]  /*83670*/  STL.64 [R1+0x800], R24 ;  /* 0x0008001801007387 */ /* 0x000fe80000100a00 */
[----:B------:R0:W-:Y:S04]  /*83680*/  STL.64 [R1+0x808], R26 ;  /* 0x0008081a01007387 */ /* 0x0001e80000100a00 */
[----:B0-----:R-:W4:Y:S04]  /*83690*/  LDL.LU.64 R26, [R1+0x8880] ;  /* 0x00888000011a7983 */ /* 0x001f280000300a00 */
[----:B------:R-:W3:Y:S01]  /*836a0*/  LDL.LU.64 R24, [R1+0x8878] ;  /* 0x0088780001187983 */ /* 0x000ee20000300a00 */
[----:B----4-:R-:W-:-:S15]  /*836b0*/  HMMA.16816.F32 R12, R16, R26, R12 ;  /* 0x0000001a100c723c */ /* 0x010fde000000180c */
        /* <DEDUP_REMOVED lines=10> */
[----:B------:R-:W2:Y:S04]  /*83760*/  LDL.LU.64 R12, [R1+0x8858] ;  /* 0x00885800010c7983 */ /* 0x000ea80000300a00 */
[----:B------:R0:W-:Y:S02]  /*83770*/  STL.64 [R1+0x8778], R26 ;  /* 0x0087781a01007387 */ /* 0x0001e40000100a00 */
[----:B0-----:R-:W-:-:S02]  /*83780*/  IMAD.MOV.U32 R26, RZ, RZ, R23 ;  /* 0x000000ffff1a7224 */ /* 0x001fc400078e0017 */
[----:B------:R-:W-:Y:S01]  /*83790*/  IMAD.MOV.U32 R27, RZ, RZ, R11 ;  /* 0x000000ffff1b7224 */ /* 0x000fe200078e000b */
[----:B------:R-:W2:Y:S04]  /*837a0*/  LDL.LU R23, [R1+0x8850] ;  /* 0x0088500001177983 */ /* 0x000ea80000300800 */
[----:B------:R0:W-:Y:S04]  /*837b0*/  STL.64 [R1+0x8770], R24 ;  /* 0x0087701801007387 */ /* 0x0001e80000100a00 */
[----:B------:R-:W-:Y:S01]  /*837c0*/  STL.64 [R1+0x87a8], R26 ;  /* 0x0087a81a01007387 */ /* 0x000fe20000100a00 */
[----:B0-----:R-:W-:-:S02]  /*837d0*/  IMAD.MOV.U32 R24, RZ, RZ, R7 ;  /* 0x000000ffff187224 */ /* 0x001fc400078e0007 */
[----:B------:R-:W-:-:S05]  /*837e0*/  IMAD.MOV.U32 R25, RZ, RZ, R6 ;  /* 0x000000ffff197224 */ /* 0x000fca00078e0006 */
[----:B------:R0:W-:Y:S04]  /*837f0*/  STL.64 [R1+0x87a0], R24 ;  /* 0x0087a01801007387 */ /* 0x0001e80000100a00 */
[----:B0-----:R-:W3:Y:S04]  /*83800*/  LDL.LU R24, [R1+0xee0] ;  /* 0x000ee00001187983 */ /* 0x001ee80000300800 */
[----:B------:R-:W3:Y:S04]  /*83810*/  LDL.LU R25, [R1+0xee4] ;  /* 0x000ee40001197983 */ /* 0x000ee80000300800 */
[----:B------:R-:W3:Y:S04]  /*83820*/  LDL.LU R26, [R1+0xee8] ;  /* 0x000ee800011a7983 */ /* 0x000ee80000300800 */
[----:B------:R-:W3:Y:S01]  /*83830*/  LDL.LU R27, [R1+0xeec] ;  /* 0x000eec00011b7983 */ /* 0x000ee20000300800 */
[C---:B--2---:R-:W-:Y:S06]  /*83840*/  HMMA.16816.F32 R12, R16.reuse, R22, R12 ;  /* 0x00000016100c723c */ /* 0x044fec000000180c */
[----:B---3--:R-:W-:-:S15]  /*83850*/  HMMA.16816.F32 R24, R16, R20, R24 ;  /* 0x000000141018723c */ /* 0x008fde0000001818 */
[----:B------:R-:W-:-:S02]  /*83860*/  NOP ;  /* 0x0000000000007918 */ /* 0x000fc40000000000 */
[----:B------:R-:W-:Y:S04]  /*83870*/  STL.64 [R1+0x890], R12 ;  /* 0x0008900c01007387 */ /* 0x000fe80000100a00 */
[----:B------:R0:W-:Y:S04]  /*83880*/  STL.64 [R1+0x898], R14 ;  /* 0x0008980e01007387 */ /* 0x0001e80000100a00 */
[----:B0-----:R-:W2:Y:S04]  /*83890*/  LDL.LU.64 R14, [R1+0x8848] ;  /* 0x00884800010e7983 */ /* 0x001ea80000300a00 */
[----:B------:R-:W3:Y:S04]  /*838a0*/  LDL.LU.64 R12, [R1+0x8840] ;  /* 0x00884000010c7983 */ /* 0x000ee80000300a00 */
[----:B------:R0:W-:Y:S04]  /*838b0*/  STL.64 [R1+0x8c0], R24 ;  /* 0x0008c01801007387 */ /* 0x0001e80000100a00 */
[----:B------:R1:W-:Y:S04]  /*838c0*/  STL.64 [R1+0x8c8], R26 ;  /* 0x0008c81a01007387 */ /* 0x0003e80000100a00 */
[----:B0-----:R-:W4:Y:S04]  /*838d0*/  LDL.LU R24, [R1+0xf60] ;  /* 0x000f600001187983 */ /* 0x001f280000300800 */
[----:B------:R-:W4:Y:S04]  /*838e0*/  LDL.LU R25, [R1+0xf64] ;  /* 0x000f640001197983 */ /* 0x000f280000300800 */
[----:B-1----:R-:W5:Y:S04]  /*838f0*/  LDL.LU R26, [R1+0xf68] ;  /* 0x000f6800011a7983 */ /* 0x002f680000300800 */
[----:B------:R-:W5:Y:S04]  /*83900*/  LDL.LU R27, [R1+0xf6c] ;  /* 0x000f6c00011b7983 */ /* 0x000f680000300800 */
[----:B-----5:R0:W-:Y:S04]  /*83910*/  STL.64 [R1+0x87b8], R26 ;  /* 0x0087b81a01007387 */ /* 0x0201e80000100a00 */
[----:B----4-:R1:W-:Y:S01]  /*83920*/  STL.64 [R1+0x87b0], R24 ;  /* 0x0087b01801007387 */ /* 0x0103e20000100a00 */
[----:B0-----:R-:W-:-:S02]  /*83930*/  IMAD.MOV.U32 R26, RZ, RZ, R5 ;  /* 0x000000ffff1a7224 */ /* 0x001fc400078e0005 */
[----:B------:R-:W-:Y:S02]  /*83940*/  IMAD.MOV.U32 R27, RZ, RZ, R4 ;  /* 0x000000ffff1b7224 */ /* 0x000fe400078e0004 */
[----:B-1----:R-:W-:Y:S02]  /*83950*/  IMAD.MOV.U32 R24, RZ, RZ, R10 ;  /* 0x000000ffff187224 */ /* 0x002fe400078e000a */
[----:B------:R-:W-:Y:S01]  /*83960*/  IMAD.MOV.U32 R25, RZ, RZ, R9 ;  /* 0x000000ffff197224 */ /* 0x000fe200078e0009 */
[----:B------:R-:W-:Y:S04]  /*83970*/  STL.64 [R1+0x87e8], R26 ;  /* 0x0087e81a01007387 */ /* 0x000fe80000100a00 */
[----:B------:R-:W-:Y:S04]  /*83980*/  STL.64 [R1+0x87e0], R24 ;  /* 0x0087e01801007387 */ /* 0x000fe80000100a00 */
[----:B------:R-:W-:Y:S04]  /*83990*/  STL.64 [R1+0x8758], R22 ;  /* 0x0087581601007387 */ /* 0x000fe80000100a00 */
[----:B------:R0:W-:Y:S04]  /*839a0*/  STL.64 [R1+0x8750], R20 ;  /* 0x0087501401007387 */ /* 0x0001e80000100a00 */
[----:B0-----:R-:W4:Y:S04]  /*839b0*/  LDL.LU R20, [R1+0xf80] ;  /* 0x000f800001147983 */ /* 0x001f280000300800 */
[----:B------:R-:W4:Y:S04]  /*839c0*/  LDL.LU R21, [R1+0xf84] ;  /* 0x000f840001157983 */ /* 0x000f280000300800 */
[----:B------:R-:W5:Y:S04]  /*839d0*/  LDL.LU R22, [R1+0xf88] ;  /* 0x000f880001167983 */ /* 0x000f680000300800 */
[----:B------:R-:W5:Y:S04]  /*839e0*/  LDL.LU R23, [R1+0xf8c] ;  /* 0x000f8c0001177983 */ /* 0x000f680000300800 */
[----:B------:R-:W2:Y:S04]  /*839f0*/  LDL.LU R24, [R1+0xf40] ;  /* 0x000f400001187983 */ /* 0x000ea80000300800 */
[----:B------:R-:W2:Y:S04]  /*83a00*/  LDL.LU R25, [R1+0xf44] ;  /* 0x000f440001197983 */ /* 0x000ea80000300800 */
[----:B------:R-:W3:Y:S04]  /*83a10*/  LDL.LU R26, [R1+0xf48] ;  /* 0x000f4800011a7983 */ /* 0x000ee80000300800 */
[----:B------:R-:W3:Y:S04]  /*83a20*/  LDL.LU R27, [R1+0xf4c] ;  /* 0x000f4c00011b7983 */ /* 0x000ee80000300800 */
[----:B------:R-:W4:Y:S04]  /*83a30*/  LDL.LU R10, [R1+0x1c88] ;  /* 0x001c8800010a7983 */ /* 0x000f280000300800 */
[----:B------:R-:W5:Y:S04]  /*83a40*/  LDL.LU R4, [R1+0x1c84] ;  /* 0x001c840001047983 */ /* 0x000f680000300800 */
[----:B------:R-:W4:Y:S04]  /*83a50*/  LDL.LU R11, [R1+0x1c90] ;  /* 0x001c9000010b7983 */ /* 0x000f280000300800 */
[----:B------:R-:W5:Y:S04]  /*83a60*/  LDL.LU R5, [R1+0x1c8c] ;  /* 0x001c8c0001057983 */ /* 0x000f680000300800 */
[----:B------:R-:W2:Y:S04]  /*83a70*/  LDL.LU R9, [R1+0x1c98] ;  /* 0x001c980001097983 */ /* 0x000ea80000300800 */
        /* <DEDUP_REMOVED lines=8> */
[----:B0-----:R-:W2:Y:S04]  /*83b00*/  LDL.LU R8, [R1+0xef0] ;  /* 0x000ef00001087983 */ /* 0x001ea80000300800 */
[----:B------:R-:W2:Y:S04]  /*83b10*/  LDL.LU R9, [R1+0xef4] ;  /* 0x000ef40001097983 */ /* 0x000ea80000300800 */
[----:B------:R-:W2:Y:S04]  /*83b20*/  LDL.LU R10, [R1+0xef8] ;  /* 0x000ef800010a7983 */ /* 0x000ea80000300800 */
[----:B------:R-:W2:Y:S04]  /*83b30*/  LDL.LU R11, [R1+0xefc] ;  /* 0x000efc00010b7983 */ /* 0x000ea80000300800 */
[----:B------:R-:W4:Y:S04]  /*83b40*/  LDL.LU R6, [R1+0x1c94] ;  /* 0x001c940001067983 */ /* 0x000f280000300800 */
[----:B------:R-:W4:Y:S04]  /*83b50*/  LDL.LU R7, [R1+0x1c9c] ;  /* 0x001c9c0001077983 */ /* 0x000f280000300800 */
[----:B---3--:R-:W-:Y:S04]  /*83b60*/  STL.64 [R1+0x87f8], R26 ;  /* 0x0087f81a01007387 */ /* 0x008fe80000100a00 */
[----:B------:R0:W-:Y:S04]  /*83b70*/  STL.64 [R1+0x87f0], R24 ;  /* 0x0087f01801007387 */ /* 0x0001e80000100a00 */
[----:B0-----:R-:W3:Y:S04]  /*83b80*/  LDL.LU R24, [R1+0xf50] ;  /* 0x000f500001187983 */ /* 0x001ee80000300800 */
[----:B------:R-:W3:Y:S04]  /*83b90*/  LDL.LU R25, [R1+0xf54] ;  /* 0x000f540001197983 */ /* 0x000ee80000300800 */
[----:B------:R-:W5:Y:S04]  /*83ba0*/  LDL.LU R26, [R1+0xf58] ;  /* 0x000f5800011a7983 */ /* 0x000f680000300800 */
[----:B------:R-:W5:Y:S04]  /*83bb0*/  LDL.LU R27, [R1+0xf5c] ;  /* 0x000f5c00011b7983 */ /* 0x000f680000300800 */
[----:B-----5:R-:W-:Y:S04]  /*83bc0*/  STL.64 [R1+0x8810], R26 ;  /* 0x0088101a01007387 */ /* 0x020fe80000100a00 */
[----:B---3--:R0:W-:Y:S04]  /*83bd0*/  STL.64 [R1+0x8808], R24 ;  /* 0x0088081801007387 */ /* 0x0081e80000100a00 */
[----:B0-----:R-:W3:Y:S04]  /*83be0*/  LDL.LU R24, [R1+0xf10] ;  /* 0x000f100001187983 */ /* 0x001ee80000300800 */
[----:B------:R-:W3:Y:S04]  /*83bf0*/  LDL.LU R25, [R1+0xf14] ;  /* 0x000f140001197983 */ /* 0x000ee80000300800 */
[----:B------:R-:W3:Y:S04]  /*83c00*/  LDL.LU R26, [R1+0xf18] ;  /* 0x000f1800011a7983 */ /* 0x000ee80000300800 */
[----:B------:R-:W3:Y:S04]  /*83c10*/  LDL.LU R27, [R1+0xf1c] ;  /* 0x000f1c00011b7983 */ /* 0x000ee80000300800 */
[----:B------:R-:W-:Y:S04]  /*83c20*/  STL.64 [R1+0x87c8], R22 ;  /* 0x0087c81601007387 */ /* 0x000fe80000100a00 */
[----:B------:R0:W-:Y:S04]  /*83c30*/  STL.64 [R1+0x87c0], R20 ;  /* 0x0087c01401007387 */ /* 0x0001e80000100a00 */
[----:B0-----:R-:W5:Y:S04]  /*83c40*/  LDL.LU R20, [R1+0xf30] ;  /* 0x000f300001147983 */ /* 0x001f680000300800 */
[----:B------:R-:W5:Y:S04]  /*83c50*/  LDL.LU R21, [R1+0xf34] ;  /* 0x000f340001157983 */ /* 0x000f680000300800 */
[----:B------:R-:W4:Y:S04]  /*83c60*/  LDL.LU R22, [R1+0xf38] ;  /* 0x000f380001167983 */ /* 0x000f280000300800 */
[----:B------:R-:W4:Y:S01]  /*83c70*/  LDL.LU R23, [R1+0xf3c] ;  /* 0x000f3c0001177983 */ /* 0x000f220000300800 */
[C---:B--2---:R-:W-:Y:S03]  /*83c80*/  HMMA.16816.F32 R8, R16.reuse, R14, R8 ;  /* 0x0000000e1008723c */ /* 0x044fe60000001808 */
[----:B----4-:R-:W-:Y:S04]  /*83c90*/  STL.64 [R1+0x87d8], R22 ;  /* 0x0087d81601007387 */ /* 0x010fe80000100a00 */
[----:B-----5:R0:W-:Y:S04]  /*83ca0*/  STL.64 [R1+0x87d0], R20 ;  /* 0x0087d01401007387 */ /* 0x0201e80000100a00 */
[----:B0-----:R-:W2:Y:S04]  /*83cb0*/  LDL.LU R20, [R1+0xf20] ;  /* 0x000f200001147983 */ /* 0x001ea80000300800 */
[----:B------:R-:W2:Y:S04]  /*83cc0*/  LDL.LU R21, [R1+0xf24] ;  /* 0x000f240001157983 */ /* 0x000ea80000300800 */
[----:B------:R-:W2:Y:S04]  /*83cd0*/  LDL.LU R22, [R1+0xf28] ;  /* 0x000f280001167983 */ /* 0x000ea80000300800 */
[----:B------:R-:W2:Y:S04]  /*83ce0*/  LDL.LU R23, [R1+0xf2c] ;  /* 0x000f2c0001177983 */ /* 0x000ea80000300800 */
        /* <DEDUP_REMOVED lines=8> */
[----:B0-----:R-:W4:Y:S04]  /*83d70*/  LDL.LU.64 R10, [R1+0x8828] ;  /* 0x00882800010a7983 */ /* 0x001f280000300a00 */
[----:B------:R-:W5:Y:S04]  /*83d80*/  LDL.LU.64 R8, [R1+0x8820] ;  /* 0x0088200001087983 */ /* 0x000f680000300a00 */
[----:B------:R-:W-:Y:S04]  /*83d90*/  STL.64 [R1+0x8738], R14 ;  /* 0x0087380e01007387 */ /* 0x000fe80000100a00 */
[----:B------:R0:W-:Y:S04]  /*83da0*/  STL.64 [R1+0x8730], R12 ;  /* 0x0087300c01007387 */ /* 0x0001e80000100a00 */
[----:B0-----:R-:W2:Y:S04]  /*83db0*/  LDL.LU R12, [R1+0xf70] ;  /* 0x000f7000010c7983 */ /* 0x001ea80000300800 */
[----:B------:R-:W2:Y:S04]  /*83dc0*/  LDL.LU R13, [R1+0xf74] ;  /* 0x000f7400010d7983 */ /* 0x000ea80000300800 */
[----:B------:R-:W2:Y:S04]  /*83dd0*/  LDL.LU R14, [R1+0xf78] ;  /* 0x000f7800010e7983 */ /* 0x000ea80000300800 */
[----:B------:R-:W2:Y:S01]  /*83de0*/  LDL.LU R15, [R1+0xf7c] ;  /* 0x000f7c00010f7983 */ /* 0x000ea20000300800 */
[----:B----4-:R-:W-:-:S02]  /*83df0*/  IMAD R4, R4, 0x100, R10 ;  /* 0x0000010004047824 */ /* 0x010fc400078e020a */
[----:B------:R-:W-:Y:S01]  /*83e00*/  IMAD R5, R5, 0x100, R11 ;  /* 0x0000010005057824 */ /* 0x000fe200078e020b */
[----:B------:R-:W3:Y:S04]  /*83e10*/  LDL.LU R10, [R1+0x881c] ;  /* 0x00881c00010a7983 */ /* 0x000ee80000300800 */
[----:B------:R-:W3:Y:S01]  /*83e20*/  LDL.LU R11, [R1+0x8818] ;  /* 0x00881800010b7983 */ /* 0x000ee20000300800 */
[----:B-----5:R-:W-:Y:S01]  /*83e30*/  IMAD R6, R6, 0x100, R9 ;  /* 0x0000010006067824 */ /* 0x020fe200078e0209 */
[----:B---3--:R-:W-:-:S15]  /*83e40*/  HMMA.16816.F32 R24, R16, R10, R24 ;  /* 0x0000000a1018723c */ /* 0x008fde0000001818 */
[----:B------:R-:W-:-:S08]  /*83e50*/  NOP ;  /* 0x0000000000007918 */ /* 0x000fd00000000000 */
[----:B------:R-:W-:Y:S04]  /*83e60*/  STL.64 [R1+0x970], R24 ;  /* 0x0009701801007387 */ /* 0x000fe80000100a00 */
[----:B------:R0:W-:Y:S04]  /*83e70*/  STL.64 [R1+0x978], R26 ;  /* 0x0009781a01007387 */ /* 0x0001e80000100a00 */
[----:B0-----:R-:W3:Y:S04]  /*83e80*/  LDL.LU.64 R26, [R1+0x8810] ;  /* 0x00881000011a7983 */ /* 0x001ee80000300a00 */
[----:B------:R-:W3:Y:S04]  /*83e90*/  LDL.LU.64 R24, [R1+0x8808] ;  /* 0x0088080001187983 */ /* 0x000ee80000300a00 */
[----:B------:R0:W-:Y:S04]  /*83ea0*/  STL [R1+0x870c], R11 ;  /* 0x00870c0b01007387 */ /* 0x0001e80000100800 */
[----:B0-----:R-:W4:Y:S04]  /*83eb0*/  LDL.LU R11, [R1+0x1ca0] ;  /* 0x001ca000010b7983 */ /* 0x001f280000300800 */
[----:B------:R-:W3:Y:S02]  /*83ec0*/  LDL.LU R9, [R1+0x8800] ;  /* 0x0088000001097983 */ /* 0x000ee40000300800 */
[----:B---3--:R-:W-:-:S15]  /*83ed0*/  HMMA.16816.F32 R24, R16, R8, R24 ;  /* 0x000000081018723c */ /* 0x008fde0000001818 */
        /* <DEDUP_REMOVED lines=10> */
[----:B------:R-:W2:Y:S01]  /*83f80*/  LDL.LU.64 R24, [R1+0x87e0] ;  /* 0x0087e00001187983 */ /* 0x000ea20000300a00 */
[----:B----4-:R-:W-:Y:S01]  /*83f90*/  IMAD R7, R7, 0x100, R11 ;  /* 0x0000010007077824 */ /* 0x010fe200078e020b */
[----:B------:R-:W-:-:S02]  /*83fa0*/  F2FP.F16.E5M2.UNPACK_B R4, R4 ;  /* 0x00000004ff04723e */ /* 0x000fc400020004ff */
[----:B------:R-:W-:Y:S02]  /*83fb0*/  F2FP.F16.E5M2.UNPACK_B R5, R5 ;  /* 0x00000005ff05723e */ /* 0x000fe400020004ff */
[----:B------:R-:W-:Y:S01]  /*83fc0*/  F2FP.F16.E5M2.UNPACK_B R6, R6 ;  /* 0x00000006ff06723e */ /* 0x000fe200020004ff */
[----:B--2---:R-:W-:Y:S01]  /*83fd0*/  HMMA.16816.F32 R16, R16, R24, R20 ;  /* 0x000000181010723c */ /* 0x004fe20000001814 */
[----:B------:R-:W3:Y:S04]  /*83fe0*/  LDL.LU.64 R22, [R1+0x87d8] ;  /* 0x0087d80001167983 */ /* 0x000ee80000300a00 */
[----:B------:R-:W3:Y:S01]  /*83ff0*/  LDL.LU.64 R20, [R1+0x87d0] ;  /* 0x0087d00001147983 */ /* 0x000ee20000300a00 */
[----:B------:R-:W-:-:S15]  /*84000*/  F2FP.F16.E5M2.UNPACK_B R7, R7 ;  /* 0x00000007ff07723e */ /* 0x000fde00020004ff */
[----:B------:R-:W-:-:S02]  /*84010*/  NOP ;  /* 0x0000000000007918 */ /* 0x000fc40000000000 */
[----:B------:R-:W-:Y:S04]  /*84020*/  STL.64 [R1+0x9c0], R16 ;  /* 0x0009c01001007387 */ /* 0x000fe80000100a00 */
[----:B------:R0:W-:Y:S04]  /*84030*/  STL.64 [R1+0x9c8], R18 ;  /* 0x0009c81201007387 */ /* 0x0001e80000100a00 */
[----:B0-----:R-:W2:Y:S04]  /*84040*/  LDL R18, [R1+0x18] ;  /* 0x0000180001127983 */ /* 0x001ea80000100800 */
[----:B------:R-:W2:Y:S01]  /*84050*/  LDL R19, [R1+0x1c] ;  /* 0x00001c0001137983 */ /* 0x000ea20000100800 */
[----:B---3--:R-:W-:Y:S03]  /*84060*/  HMMA.16816.F32 R24, R4, R26, R20 ;  /* 0x0000001a0418723c */ /* 0x008fe60000001814 */
[----:B------:R-:W3:Y:S04]  /*84070*/  LDL.LU.64 R22, [R1+0x87c8] ;  /* 0x0087c80001167983 */ /* 0x000ee80000300a00 */
[----:B------:R-:W3:-:S15]  /*84080*/  LDL.LU.64 R20, [R1+0x87c0] ;  /* 0x0087c00001147983 */ /* 0x000ede0000300a00 */
[----:B------:R-:W-:-:S01]  /*84090*/  NOP ;  /* 0x0000000000007918 */ /* 0x000fc20000000000 */
[----:B------:R-:W-:Y:S04]  /*840a0*/  STL.64 [R1+0x9f0], R24 ;  /* 0x0009f01801007387 */ /* 0x000fe80000100a00 */
[----:B------:R0:W-:Y:S04]  /*840b0*/  STL.64 [R1+0x9f8], R26 ;  /* 0x0009f81a01007387 */ /* 0x0001e80000100a00 */
[----:B0-----:R-:W2:Y:S04]  /*840c0*/  LDL.LU.64 R26, [R1+0x87b8] ;  /* 0x0087b800011a7983 */ /* 0x001ea80000300a00 */
[----:B------:R-:W2:Y:S02]  /*840d0*/  LDL.LU.64 R24, [R1+0x87b0] ;  /* 0x0087b00001187983 */ /* 0x000ea40000300a00 */
[----:B--2---:R-:W-:Y:S02]  /*840e0*/  HMMA.16816.F32 R16, R4, R18, R24 ;  /* 0x000000120410723c */ /* 0x004fe40000001818 */
[----:B------:R-:W3:Y:S04]  /*840f0*/  LDL.LU.64 R26, [R1+0x87a8] ;  /* 0x0087a800011a7983 */ /* 0x000ee80000300a00 */
[----:B------:R-:W2:-:S15]  /*84100*/  LDL.LU.64 R24, [R1+0x87a0] ;  /* 0x0087a00001187983 */ /* 0x000e9e0000300a00 */
[----:B------:R-:W-:-:S02]  /*84110*/  NOP ;  /* 0x0000000000007918 */ /* 0x000fc40000000000 */
[----:B------:R-:W-:Y:S04]  /*84120*/  STL.64 [R1+0xa20], R16 ;  /* 0x000a201001007387 */ /* 0x000fe80000100a00 */
[----:B------:R0:W-:Y:S04]  /*84130*/  STL.64 [R1+0xa28], R18 ;  /* 0x000a281201007387 */ /* 0x0001e80000100a00 */
[----:B0-----:R-:W4:Y:S04]  /*84140*/  LDL.LU R18, [R1+0x1cb4] ;  /* 0x001cb40001127983 */ /* 0x001f280000300800 */
[----:B------:R-:W5:Y:S01]  /*84150*/  LDL.LU R19, [R1+0x1cbc] ;  /* 0x001cbc0001137983 */ /* 0x000f620000300800 */
[----:B--2---:R-:W-:-:S15]  /*84160*/  HMMA.16816.F32 R12, R4, R24, R12 ;  /* 0x00000018040c723c */ /* 0x004fde000000180c */
[----:B------:R-:W-:-:S08]  /*84170*/  NOP ;  /* 0x0000000000007918 */ /* 0x000fd00000000000 */
[----:B------:R-:W-:Y:S04]  /*84180*/  STL.64 [R1+0xa50], R12 ;  /* 0x000a500c01007387 */ /* 0x000fe80000100a00 */
[----:B------:R3:W-:Y:S02]  /*84190*/  STL.64 [R1+0xa58], R14 ;  /* 0x000a580e01007387 */ /* 0x0007e40000100a00 */
[----:B---3--:R-:W-:Y:S02]  /*841a0*/  HMMA.16816.F32 R12, R4, R26, R20 ;  /* 0x0000001a040c723c */ /* 0x008fe40000001814 */
[----:B------:R-:W2:-:S15]  /*841b0*/  LDL.LU R20, [R1+0xfc0] ;  /* 0x000fc00001147983 */ /* 0x000e9e0000300800 */
[----:B------:R-:W-:-:S06]  /*841c0*/  NOP ;  /* 0x0000000000007918 */ /* 0x000fcc0000000000 */
        /* <DEDUP_REMOVED lines=10> */
[----:B0-----:R-:W5:Y:S04]  /*84270*/  LDL R26, [R1] ;  /* 0x00000000011a7983 */ /* 0x001f680000100800 */
[----:B----4-:R-:W-:Y:S04]  /*84280*/  STL.64 [R1+0x8780], R24 ;  /* 0x0087801801007387 */ /* 0x010fe80000100a00 */
        /* <DEDUP_REMOVED lines=8> */
[----:B0-----:R-:W5:Y:S04]  /*84310*/  LDL.LU R20, [R1+0xf90] ;  /* 0x000f900001147983 */ /* 0x001f680000300800 */
[----:B------:R-:W5:Y:S04]  /*84320*/  LDL.LU R21, [R1+0xf94] ;  /* 0x000f940001157983 */ /* 0x000f680000300800 */
[----:B------:R-:W5:Y:S04]  /*84330*/  LDL.LU R22, [R1+0xf98] ;  /* 0x000f980001167983 */ /* 0x000f680000300800 */
[----:B------:R-:W5:Y:S04]  /*84340*/  LDL.LU R23, [R1+0xf9c] ;  /* 0x000f9c0001177983 */ /* 0x000f680000300800 */
        /* <DEDUP_REMOVED lines=10> */
[----:B------:R-:W3:Y:S01]  /*843f0*/  LDL.LU R11, [R1+0x1ca8] ;  /* 0x001ca800010b7983 */ /* 0x000ee20000300800 */
[----:B------:R-:W-:-:S03]  /*84400*/  IMAD.MOV.U32 R27, RZ, RZ, R0 ;  /* 0x000000ffff1b7224 */ /* 0x000fc600078e0000 */
[----:B---3--:R-:W-:Y:S04]  /*84410*/  STL.64 [R1+0x8718], R10 ;  /* 0x0087180a01007387 */ /* 0x008fe80000100a00 */
[----:B------:R0:W-:Y:S04]  /*84420*/  STL.64 [R1+0x8710], R8 ;  /* 0x0087100801007387 */ /* 0x0001e80000100a00 */
[----:B0-----:R-:W3:Y:S04]  /*84430*/  LDL.LU R8, [R1+0x1010] ;  /* 0x0010100001087983 */ /* 0x001ee80000300800 */
[----:B------:R-:W3:Y:S04]  /*84440*/  LDL.LU R9, [R1+0x1014] ;  /* 0x0010140001097983 */ /* 0x000ee80000300800 */
[----:B------:R-:W4:Y:S04]  /*84450*/  LDL.LU R10, [R1+0x1018] ;  /* 0x00101800010a7983 */ /* 0x000f280000300800 */
[----:B------:R-:W4:Y:S01]  /*84460*/  LDL.LU R11, [R1+0x101c] ;  /* 0x00101c00010b7983 */ /* 0x000f220000300800 */
[C---:B-----5:R-:W-:Y:S03]  /*84470*/  HMMA.16816.F32 R24, R4.reuse, R26, R20 ;  /* 0x0000001a0418723c */ /* 0x060fe60000001814 */
[----:B----4-:R-:W-:Y:S04]  /*84480*/  STL.64 [R1+0x8728], R10 ;  /* 0x0087280a01007387 */ /* 0x010fe80000100a00 */
[----:B---3--:R0:W-:Y:S04]  /*84490*/  STL.64 [R1+0x8720], R8 ;  /* 0x0087200801007387 */ /* 0x0081e80000100a00 */
[----:B0-----:R-:W3:Y:S04]  /*844a0*/  LDL.LU R8, [R1+0x1000] ;  /* 0x0010000001087983 */ /* 0x001ee80000300800 */
[----:B------:R-:W3:Y:S04]  /*844b0*/  LDL.LU R9, [R1+0x1004] ;  /* 0x0010040001097983 */ /* 0x000ee80000300800 */
[----:B------:R-:W3:Y:S04]  /*844c0*/  LDL.LU R10, [R1+0x1008] ;  /* 0x00100800010a7983 */ /* 0x000ee80000300800 */
[----:B------:R-:W3:Y:S04]  /*844d0*/  LDL.LU R11, [R1+0x100c] ;  /* 0x00100c00010b7983 */ /* 0x000ee80000300800 */
[----:B------:R-:W4:Y:S04]  /*844e0*/  LDL.LU R16, [R1+0x1ca4] ;  /* 0x001ca40001107983 */ /* 0x000f280000300800 */
[----:B------:R-:W5:Y:S04]  /*844f0*/  LDL.LU R0, [R1+0x1cb0] ;  /* 0x001cb00001007983 */ /* 0x000f680000300800 */
[----:B------:R-:W5:Y:S04]  /*84500*/  LDL.LU R17, [R1+0x1cac] ;  /* 0x001cac0001117983 */ /* 0x000f680000300800 */
[----:B------:R-:W2:Y:S04]  /*84510*/  LDL.LU.64 R22, [R1+0x8798] ;  /* 0x0087980001167983 */ /* 0x000ea80000300a00 */
[----:B------:R-:W2:Y:S04]  /*84520*/  LDL.LU.64 R20, [R1+0x8790] ;  /* 0x0087900001147983 */ /* 0x000ea80000300a00 */
        /* <DEDUP_REMOVED lines=28> */
[----:B------:R-:W5:Y:S04]  /*846f0*/  LDL.LU R25, [R1+0x10f4] ;  /* 0x0010f40001197983 */ /* 0x000f680000300800 */
[----:B------:R-:W5:Y:S04]  /*84700*/  LDL.LU R26, [R1+0x10f8] ;  /* 0x0010f800011a7983 */ /* 0x000f680000300800 */
        /* <DEDUP_REMOVED lines=33> */
[----:B0-----:R-:W3:Y:S04]  /*84920*/  LDL.LU R12, [R1+0x1070] ;  /* 0x00107000010c7983 */ /* 0x001ee80000300800 */
[----:B------:R-:W3:Y:S04]  /*84930*/  LDL.LU R13, [R1+0x1074] ;  /* 0x00107400010d7983 */ /* 0x000ee80000300800 */
[----:B------:R-:W3:Y:S04]  /*84940*/  LDL.LU R14, [R1+0x1078] ;  /* 0x00107800010e7983 */ /* 0x000ee80000300800 */
[----:B------:R-:W3:Y:S01]  /*84950*/  LDL.LU R15, [R1+0x107c] ;  /* 0x00107c00010f7983 */ /* 0x000ee20000300800 */
[----:B----4-:R-:W-:-:S03]  /*84960*/  IMAD R16, R16, 0x100, R11 ;  /* 0x0000010010107824 */ /* 0x010fc600078e020b */
[----:B------:R-:W3:Y:S01]  /*84970*/  LDL.LU R11, [R1+0x870c] ;  /* 0x00870c00010b7983 */ /* 0x000ee20000300800 */
[----:B-----5:R-:W-:-:S03]  /*84980*/  IMAD R17, R17, 0x100, R0 ;  /* 0x0000010011117824 */ /* 0x020fc600078e0200 */
[----:B------:R-:W4:Y:S04]  /*84990*/  LDL.LU R0, [R1+0x8708] ;  /* 0x0087080001007983 */ /* 0x000f280000300800 */
[----:B------:R-:W-:Y:S01]  /*849a0*/  STL [R1+0x8634], R10 ;  /* 0x0086340a01007387 */ /* 0x000fe20000100800 */
[----:B------:R-:W-:Y:S02]  /*849b0*/  IMAD R18, R18, 0x100, R28 ;  /* 0x0000010012127824 */ /* 0x000fe400078e021c */
[----:B------:R-:W-:Y:S01]  /*849c0*/  IMAD R19, R19, 0x100, R29 ;  /* 0x0000010013137824 */ /* 0x000fe200078e021d */
[----:B------:R-:W-:Y:S02]  /*849d0*/  F2FP.F16.E5M2.UNPACK_B R16, R16 ;  /* 0x00000010ff10723e */ /* 0x000fe400020004ff */
[----:B------:R-:W-:-:S02]  /*849e0*/  F2FP.F16.E5M2.UNPACK_B R17, R17 ;  /* 0x00000011ff11723e */ /* 0x000fc400020004ff */
[----:B------:R-:W-:Y:S02]  /*849f0*/  F2FP.F16.E5M2.UNPACK_B R18, R18 ;  /* 0x00000012ff12723e */ /* 0x000fe400020004ff */
[----:B------:R-:W-:Y:S01]  /*84a00*/  F2FP.F16.E5M2.UNPACK_B R19, R19 ;  /* 0x00000013ff13723e */ /* 0x000fe200020004ff */
[----:B---3--:R-:W-:Y:S06]  /*84a10*/  HMMA.16816.F32 R12, R4, R10, R12 ;  /* 0x0000000a040c723c */ /* 0x008fec000000180c */
[----:B------:R-:W-:-:S15]  /*84a20*/  STL [R1+0x8630], R11 ;  /* 0x0086300b01007387 */ /* 0x000fde0000100800 */
[----:B------:R-:W-:-:S02]  /*84a30*/  NOP ;  /* 0x0000000000007918 */ /* 0x000fc40000000000 */
[----:B------:R-:W-:Y:S04]  /*84a40*/  STL.64 [R1+0xc70], R12 ;  /* 0x000c700c01007387 */ /* 0x000fe80000100a00 */
[----:B------:R0:W-:Y:S04]  /*84a50*/  STL.64 [R1+0xc78], R14 ;  /* 0x000c780e01007387 */ /* 0x0001e80000100a00 */
[----:B--2---:R-:W-:Y:S04]  /*84a60*/  STL [R1+0x8638], R8 ;  /* 0x0086380801007387 */ /* 0x004fe80000100800 */
[----:B------:R1:W-:Y:S01]  /*84a70*/  STL [R1+0x8618], R9 ;  /* 0x0086180901007387 */ /* 0x0003e20000100800 */
[C---:B0-----:R-:W-:Y:S06]  /*84a80*/  HMMA.16816.F32 R12, R4.reuse, R8, R20 ;  /* 0x00000008040c723c */ /* 0x041fec0000001814 */
[----:B-1----:R-:W-:-:S15]  /*84a90*/  HMMA.16816.F32 R8, R4, R2, R24 ;  /* 0x000000020408723c */ /* 0x002fde0000001818 */
[----:B------:R-:W-:-:S02]  /*84aa0*/  NOP ;  /* 0x0000000000007918 */ /* 0x000fc40000000000 */
[----:B------:R-:W-:Y:S04]  /*84ab0*/  STL.64 [R1+0x14d0], R12 ;  /* 0x0014d00c01007387 */ /* 0x000fe80000100a00 */
[----:B------:R-:W-:Y:S04]  /*84ac0*/  STL.64 [R1+0x14d8], R14 ;  /* 0x0014d80e01007387 */ /* 0x000fe80000100a00 */
[----:B------:R-:W-:Y:S04]  /*84ad0*/  STL.64 [R1+0x8700], R18 ;  /* 0x0087001201007387 */ /* 0x000fe80000100a00 */
[----:B------:R-:W-:Y:S04]  /*84ae0*/  STL.64 [R1+0x86f8], R16 ;  /* 0x0086f81001007387 */ /* 0x000fe80000100a00 */
[----:B------:R-:W2:Y:S04]  /*84af0*/  LDL.LU R20, [R1+0x11a0] ;  /* 0x0011a00001147983 */ /* 0x000ea80000300800 */
        /* <DEDUP_REMOVED lines=15> */
[----:B--2---:R0:W-:Y:S04]  /*84bf0*/  STL.64 [R1+0x86b0], R20 ;  /* 0x0086b01401007387 */ /* 0x0041e80000100a00 */
[----:B------:R-:W2:Y:S04]  /*84c00*/  LDL.LU R22, [R1+0x1148] ;  /* 0x0011480001167983 */ /* 0x000ea80000300800 */
[----:B------:R-:W2:Y:S04]  /*84c10*/  LDL.LU R23, [R1+0x114c] ;  /* 0x00114c0001177983 */ /* 0x000ea80000300800 */
[----:B0-----:R-:W3:Y:S04]  /*84c20*/  LDL.LU.64 R20, [R1+0x8] ;  /* 0x0000080001147983 */ /* 0x001ee80000300a00 */
[----:B--2---:R-:W-:Y:S04]  /*84c30*/  STL.64 [R1+0x86d0], R22 ;  /* 0x0086d01601007387 */ /* 0x004fe80000100a00 */
[----:B---3--:R0:W-:Y:S04]  /*84c40*/  STL.64 [R1+0x86c8], R20 ;  /* 0x0086c81401007387 */ /* 0x0081e80000100a00 */
        /* <DEDUP_REMOVED lines=12> */
[----:B------:R-:W5:Y:S04]  /*84d10*/  LDL.LU R18, [R1+0x10d8] ;  /* 0x0010d80001127983 */ /* 0x000f680000300800 */
[----:B------:R-:W5:Y:S04]  /*84d20*/  LDL.LU R19, [R1+0x10dc] ;  /* 0x0010dc0001137983 */ /* 0x000f680000300800 */
[----:B------:R-:W5:Y:S04]  /*84d30*/  LDL.64 R8, [R1+0x20] ;  /* 0x0000200001087983 */ /* 0x000f680000100a00 */
[----:B---3--:R-:W-:Y:S04]  /*84d40*/  STL.64 [R1+0x86f0], R22 ;  /* 0x0086f01601007387 */ /* 0x008fe80000100a00 */
[----:B--2---:R0:W-:Y:S04]  /*84d50*/  STL.64 [R1+0x86e8], R20 ;  /* 0x0086e81401007387 */ /* 0x0041e80000100a00 */
[----:B0-----:R-:W2:Y:S04]  /*84d60*/  LDL.LU R20, [R1+0x10e0] ;  /* 0x0010e00001147983 */ /* 0x001ea80000300800 */
[----:B------:R-:W2:Y:S04]  /*84d70*/  LDL.LU R21, [R1+0x10e4] ;  /* 0x0010e40001157983 */ /* 0x000ea80000300800 */
[----:B------:R-:W2:Y:S04]  /*84d80*/  LDL.LU R22, [R1+0x10e8] ;  /* 0x0010e80001167983 */ /* 0x000ea80000300800 */
[----:B------:R-:W2:Y:S04]  /*84d90*/  LDL.LU R23, [R1+0x10ec] ;  /* 0x0010ec0001177983 */ /* 0x000ea80000300800 */
[----:B------:R-:W3:Y:S04]  /*84da0*/  LDL.LU.64 R28, [R1] ;  /* 0x00000000011c7983 */ /* 0x000ee80000300a00 */
[----:B------:R-:W4:Y:S04]  /*84db0*/  LDL.LU R24, [R1+0x1160] ;  /* 0x0011600001187983 */ /* 0x000f280000300800 */
[----:B------:R-:W4:Y:S04]  /*84dc0*/  LDL.LU R25, [R1+0x1164] ;  /* 0x0011640001197983 */ /* 0x000f280000300800 */
[----:B------:R-:W2:Y:S04]  /*84dd0*/  LDL.LU R26, [R1+0x1168] ;  /* 0x00116800011a7983 */ /* 0x000ea80000300800 */
[----:B------:R-:W2:Y:S01]  /*84de0*/  LDL.LU R27, [R1+0x116c] ;  /* 0x00116c00011b7983 */ /* 0x000ea20000300800 */
[----:B-----5:R-:W-:Y:S03]  /*84df0*/  HMMA.16816.F32 R4, R4, R8, R16 ;  /* 0x000000080404723c */ /* 0x020fe60000001810 */
[----:B--2---:R-:W-:Y:S04]  /*84e00*/  STL.64 [R1+0x86c0], R26 ;  /* 0x0086c01a01007387 */ /* 0x004fe80000100a00 */
        /* <DEDUP_REMOVED lines=14> */
[----:B------:R-:W-:Y:S04]  /*84ef0*/  STL [R1+0x8640], R2 ;  /* 0x0086400201007387 */ /* 0x000fe80000100800 */
[----:B------:R0:W-:Y:S04]  /*84f00*/  STL [R1+0x863c], R3 ;  /* 0x00863c0301007387 */ /* 0x0001e80000100800 */
[----:B0-----:R-:W5:Y:S04]  /*84f10*/  LDL.LU.64 R2, [R1+0x10] ;  /* 0x0000100001027983 */ /* 0x001f680000300a00 */
[----:B------:R-:W3:Y:S04]  /*84f20*/  LDL.LU.64 R18, [R1+0x8700] ;  /* 0x0087000001127983 */ /* 0x000ee80000300a00 */
[----:B------:R-:W3:Y:S04]  /*84f30*/  LDL.LU.64 R16, [R1+0x86f8] ;  /* 0x0086f80001107983 */ /* 0x000ee80000300a00 */
[----:B------:R-:W-:Y:S04]  /*84f40*/  STL.64 [R1+0xcc0], R4 ;  /* 0x000cc00401007387 */ /* 0x000fe80000100a00 */
[----:B------:R0:W-:Y:S04]  /*84f50*/  STL.64 [R1+0xcc8], R6 ;  /* 0x000cc80601007387 */ /* 0x0001e80000100a00 */
[----:B0-----:R-:W3:Y:S01]  /*84f60*/  LDL.LU.64 R6, [R1+0x30] ;  /* 0x0000300001067983 */ /* 0x001ee20000300a00 */
[----:B------:R-:W-:-:S05]  /*84f70*/  IMAD.MOV.U32 R10, RZ, RZ, R8 ;  /* 0x000000ffff0a7224 */ /* 0x000fca00078e0008 */
[----:B------:R0:W-:Y:S04]  /*84f80*/  STL [R1+0x8644], R10 ;  /* 0x0086440a01007387 */ /* 0x0001e80000100800 */
[----:B0-----:R-:W2:Y:S01]  /*84f90*/  LDL.LU.64 R10, [R1+0x18] ;  /* 0x00001800010a7983 */ /* 0x001ea20000300a00 */
        /* <DEDUP_REMOVED lines=17> */
[----:B------:R-:W3:Y:S01]  /*850b0*/  LDL.LU.64 R20, [R1+0x86c8] ;  /* 0x0086c80001147983 */ /* 0x000ee20000300a00 */
[----:B------:R-:W-:-:S02]  /*850c0*/  IMAD.MOV.U32 R15, RZ, RZ, R0 ;  /* 0x000000ffff0f7224 */ /* 0x000fc400078e0000 */
[----:B------:R-:W-:Y:S02]  /*850d0*/  IMAD.MOV.U32 R0, RZ, RZ, R7 ;  /* 0x000000ffff007224 */ /* 0x000fe400078e0007 */
[----:B------:R-:W-:Y:S01]  /*850e0*/  IMAD.MOV.U32 R7, RZ, RZ, R3 ;  /* 0x000000ffff077224 */ /* 0x000fe200078e0003 */
[----:B---3--:R-:W-:Y:S06]  /*850f0*/  HMMA.16816.F32 R24, R16, R20, R24 ;  /* 0x000000141018723c */ /* 0x008fec0000001818 */
[----:B------:R-:W-:Y:S02]  /*85100*/  IMAD.MOV.U32 R3, RZ, RZ, R20 ;  /* 0x000000ffff037224 */ /* 0x000fe400078e0014 */
[----:B------:R-:W-:-:S15]  /*85110*/  IMAD.MOV.U32 R8, RZ, RZ, R21 ;  /* 0x000000ffff087224 */ /* 0x000fde00078e0015 */
[----:B------:R-:W-:Y:S04]  /*85120*/  STL.64 [R1+0xd90], R24 ;  /* 0x000d901801007387 */ /* 0x000fe80000100a00 */
[----:B------:R0:W-:Y:S04]  /*85130*/  STL.64 [R1+0xd98], R26 ;  /* 0x000d981a01007387 */ /* 0x0001e80000100a00 */
[----:B0-----:R-:W3:Y:S04]  /*85140*/  LDL.LU.64 R26, [R1+0x86c0] ;  /* 0x0086c000011a7983 */ /* 0x001ee80000300a00 */
[----:B------:R-:W3:Y:S04]  /*85150*/  LDL.LU.64 R24, [R1+0x86b8] ;  /* 0x0086b80001187983 */ /* 0x000ee80000300a00 */
[----:B------:R-:W2:Y:S01]  /*85160*/  LDL.LU.64 R20, [R1+0x86b0] ;  /* 0x0086b00001147983 */ /* 0x000ea20000300a00 */
[----:B------:R-:W-:-:S02]  /*85170*/  IMAD.MOV.U32 R4, RZ, RZ, R6 ;  /* 0x000000ffff047224 */ /* 0x000fc400078e0006 */
[----:B------:R-:W-:Y:S02]  /*85180*/  IMAD.MOV.U32 R5, RZ, RZ, R11 ;  /* 0x000000ffff057224 */ /* 0x000fe400078e000b */
[----:B------:R-:W-:Y:S02]  /*85190*/  IMAD.MOV.U32 R6, RZ, RZ, R10 ;  /* 0x000000ffff067224 */ /* 0x000fe400078e000a */
[----:B------:R-:W-:Y:S02]  /*851a0*/  IMAD.MOV.U32 R11, RZ, RZ, R2 ;  /* 0x000000ffff0b7224 */ /* 0x000fe400078e0002 */
[----:B------:R-:W-:Y:S02]  /*851b0*/  IMAD.MOV.U32 R10, RZ, RZ, R28 ;  /* 0x000000ffff0a7224 */ /* 0x000fe400078e001c */
[----:B------:R-:W-:Y:S01]  /*851c0*/  IMAD.MOV.U32 R2, RZ, RZ, R29 ;  /* 0x000000ffff027224 */ /* 0x000fe200078e001d */
[----:B--2---:R-:W-:-:S15]  /*851d0*/  HMMA.16816.F32 R20, R16, R28, R20 ;  /* 0x0000001c1014723c */ /* 0x004fde0000001814 */
[----:B------:R-:W-:-:S08]  /*851e0*/  NOP ;  /* 0x0000000000007918 */ /* 0x000fd00000000000 */
[----:B------:R-:W-:Y:S04]  /*851f0*/  STL.64 [R1+0xdb0], R20 ;  /* 0x000db01401007387 */ /* 0x000fe80000100a00 */
[----:B------:R0:W-:Y:S04]  /*85200*/  STL.64 [R1+0xdb8], R22 ;  /* 0x000db81601007387 */ /* 0x0001e80000100a00 */
[----:B0-----:R-:W2:Y:S04]  /*85210*/  LDL.LU.64 R22, [R1+0x86a8] ;  /* 0x0086a80001167983 */ /* 0x001ea80000300a00 */
[----:B------:R-:W2:Y:S04]  /*85220*/  LDL.LU.64 R20, [R1+0x86a0] ;  /* 0x0086a00001147983 */ /* 0x000ea80000300a00 */
[----:B------:R-:W3:Y:S02]  /*85230*/  LDL.LU.64 R28, [R1+0x8698] ;  /* 0x00869800011c7983 */ /* 0x000ee40000300a00 */
[----:B---3--:R-:W-:-:S15]  /*85240*/  HMMA.16816.F32 R24, R16, R28, R24 ;  /* 0x0000001c1018723c */ /* 0x008fde0000001818 */
        /* <DEDUP_REMOVED lines=23> */
[----:B----4-:R-:W-:-:S15]  /*853c0*/  HMMA.16816.F32 R12, R16, R22, R12 ;  /* 0x00000016100c723c */ /* 0x010fde000000180c */
        /* <DEDUP_REMOVED lines=13> */
[----:B0-----:R-:W2:Y:S04]  /*854a0*/  LDL.LU R20, [R1+0x11e0] ;  /* 0x0011e00001147983 */ /* 0x001ea80000300800 */
[----:B------:R-:W2:Y:S04]  /*854b0*/  LDL.LU R21, [R1+0x11e4] ;  /* 0x0011e40001157983 */ /* 0x000ea80000300800 */
[----:B------:R-:W2:Y:S04]  /*854c0*/  LDL.LU R22, [R1+0x11e8] ;  /* 0x0011e80001167983 */ /* 0x000ea80000300800 */
[----:B------:R-:W2:Y:S02]  /*854d0*/  LDL.LU R23, [R1+0x11ec] ;  /* 0x0011ec0001177983 */ /* 0x000ea40000300800 */
[----:B--2---:R-:W-:-:S15]  /*854e0*/  HMMA.16816.F32 R20, R16, R14, R20 ;  /* 0x0000000e1014723c */ /* 0x004fde0000001814 */
[----:B------:R-:W-:-:S08]  /*854f0*/  NOP ;  /* 0x0000000000007918 */ /* 0x000fd00000000000 */
[----:B------:R-:W-:Y:S04]  /*85500*/  STL.64 [R1+0xe70], R20 ;  /* 0x000e701401007387 */ /* 0x000fe80000100a00 */
[----:B------:R3:W-:Y:S02]  /*85510*/  STL.64 [R1+0xe78], R22 ;  /* 0x000e781601007387 */ /* 0x0007e40000100a00 */
[----:B---3--:R-:W-:Y:S07]  /*85520*/  HMMA.16816.F32 R20, R16, R12, R24 ;  /* 0x0000000c1014723c */ /* 0x008fee0000001818 */
[----:B------:R-:W-:-:S02]  /*85530*/  IMAD.MOV.U32 R26, RZ, RZ, R10 ;  /* 0x000000ffff1a7224 */ /* 0x000fc400078e000a */
[----:B------:R-:W-:Y:S01]  /*85540*/  IMAD.MOV.U32 R27, RZ, RZ, R2 ;  /* 0x000000ffff1b7224 */ /* 0x000fe200078e0002 */
[----:B------:R-:W2:-:S13]  /*85550*/  LDL.LU R10, [R1+0x8644] ;  /* 0x00864400010a7983 */ /* 0x000e9a0000300800 */
[----:B------:R0:W-:Y:S04]  /*85560*/  STL.64 [R1+0xe90], R20 ;  /* 0x000e901401007387 */ /* 0x0001e80000100a00 */
[----:B------:R1:W-:Y:S04]  /*85570*/  STL.64 [R1+0xe98], R22 ;  /* 0x000e981601007387 */ /* 0x0003e80000100a00 */
[----:B------:R-:W3:Y:S04]  /*85580*/  LDL.LU R2, [R1+0x8640] ;  /* 0x0086400001027983 */ /* 0x000ee80000300800 */
[----:B------:R-:W-:Y:S04]  /*85590*/  STL.64 [R1+0x8588], R26 ;  /* 0x0085881a01007387 */ /* 0x000fe80000100a00 */
[----:B0-----:R-:W4:Y:S04]  /*855a0*/  LDL.LU R20, [R1+0x12c0] ;  /* 0x0012c00001147983 */ /* 0x001f280000300800 */
[----:B------:R-:W4:Y:S04]  /*855b0*/  LDL.LU R21, [R1+0x12c4] ;  /* 0x0012c40001157983 */ /* 0x000f280000300800 */
[----:B-1----:R-:W5:Y:S04]  /*855c0*/  LDL.LU R22, [R1+0x12c8] ;  /* 0x0012c80001167983 */ /* 0x002f680000300800 */
[----:B------:R-:W5:Y:S01]  /*855d0*/  LDL.LU R23, [R1+0x12cc] ;  /* 0x0012cc0001177983 */ /* 0x000f620000300800 */
[----:B------:R-:W-:-:S02]  /*855e0*/  IMAD.MOV.U32 R24, RZ, RZ, R3 ;  /* 0x000000ffff187224 */ /* 0x000fc400078e0003 */
[----:B------:R-:W-:Y:S01]  /*855f0*/  IMAD.MOV.U32 R25, RZ, RZ, R8 ;  /* 0x000000ffff197224 */ /* 0x000fe200078e0008 */
[----:B-----5:R-:W-:Y:S04]  /*85600*/  STL.64 [R1+0x8598], R22 ;  /* 0x0085981601007387 */ /* 0x020fe80000100a00 */
[----:B----4-:R0:W-:Y:S04]  /*85610*/  STL.64 [R1+0x8590], R20 ;  /* 0x0085901401007387 */ /* 0x0101e80000100a00 */
[----:B------:R-:W3:Y:S04]  /*85620*/  LDL.LU R3, [R1+0x863c] ;  /* 0x00863c0001037983 */ /* 0x000ee80000300800 */
[----:B------:R-:W4:Y:S04]  /*85630*/  LDL.LU R8, [R1+0x8638] ;  /* 0x0086380001087983 */ /* 0x000f280000300800 */
[----:B------:R-:W-:Y:S04]  /*85640*/  STL.64 [R1+0x85a0], R24 ;  /* 0x0085a01801007387 */ /* 0x000fe80000100a00 */
[----:B0-----:R-:W5:Y:S04]  /*85650*/  LDL.LU R20, [R1+0x12d0] ;  /* 0x0012d00001147983 */ /* 0x001f680000300800 */
[----:B------:R-:W5:Y:S04]  /*85660*/  LDL.LU R21, [R1+0x12d4] ;  /* 0x0012d40001157983 */ /* 0x000f680000300800 */
[----:B------:R-:W2:Y:S04]  /*85670*/  LDL.LU R22, [R1+0x12d8] ;  /* 0x0012d80001167983 */ /* 0x000ea80000300800 */
[----:B------:R-:W2:Y:S01]  /*85680*/  LDL.LU R23, [R1+0x12dc] ;  /* 0x0012dc0001177983 */ /* 0x000ea20000300800 */
[----:B------:R-:W-:-:S02]  /*85690*/  IMAD.MOV.U32 R26, RZ, RZ, R11 ;  /* 0x000000ffff1a7224 */ /* 0x000fc400078e000b */
[----:B------:R-:W-:Y:S01]  /*856a0*/  IMAD.MOV.U32 R27, RZ, RZ, R7 ;  /* 0x000000ffff1b7224 */ /* 0x000fe200078e0007 */
[----:B--2---:R-:W-:Y:S04]  /*856b0*/  STL.64 [R1+0x85b0], R22 ;  /* 0x0085b01601007387 */ /* 0x004fe80000100a00 */
[----:B-----5:R0:W-:Y:S04]  /*856c0*/  STL.64 [R1+0x85a8], R20 ;  /* 0x0085a81401007387 */ /* 0x0201e80000100a00 */
[----:B------:R-:W-:Y:S04]  /*856d0*/  STL.64 [R1+0x85b8], R26 ;  /* 0x0085b81a01007387 */ /* 0x000fe80000100a00 */
[----:B0-----:R-:W2:Y:S04]  /*856e0*/  LDL.LU R20, [R1+0x12e0] ;  /* 0x0012e00001147983 */ /* 0x001ea80000300800 */
[----:B------:R-:W2:Y:S04]  /*856f0*/  LDL.LU R21, [R1+0x12e4] ;  /* 0x0012e40001157983 */ /* 0x000ea80000300800 */
[----:B------:R-:W5:Y:S04]  /*85700*/  LDL.LU R22, [R1+0x12e8] ;  /* 0x0012e80001167983 */ /* 0x000f680000300800 */
[----:B------:R-:W5:Y:S01]  /*85710*/  LDL.LU R23, [R1+0x12ec] ;  /* 0x0012ec0001177983 */ /* 0x000f620000300800 */
[----:B------:R-:W-:-:S02]  /*85720*/  IMAD.MOV.U32 R24, RZ, RZ, R6 ;  /* 0x000000ffff187224 */ /* 0x000fc400078e0006 */
[----:B------:R-:W-:Y:S01]  /*85730*/  IMAD.MOV.U32 R25, RZ, RZ, R5 ;  /* 0x000000ffff197224 */ /* 0x000fe200078e0005 */
[----:B-----5:R-:W-:Y:S04]  /*85740*/  STL.64 [R1+0x85c8], R22 ;  /* 0x0085c81601007387 */ /* 0x020fe80000100a00 */
[----:B--2---:R0:W-:Y:S04]  /*85750*/  STL.64 [R1+0x85c0], R20 ;  /* 0x0085c01401007387 */ /* 0x0041e80000100a00 */
[----:B------:R1:W-:Y:S04]  /*85760*/  STL.64 [R1+0x85d0], R24 ;  /* 0x0085d01801007387 */ /* 0x0003e80000100a00 */
[----:B0-----:R-:W2:Y:S04]  /*85770*/  LDL.LU R20, [R1+0x12f0] ;  /* 0x0012f00001147983 */ /* 0x001ea80000300800 */
[----:B------:R-:W2:Y:S04]  /*85780*/  LDL.LU R21, [R1+0x12f4] ;  /* 0x0012f40001157983 */ /* 0x000ea80000300800 */
[----:B------:R-:W5:Y:S04]  /*85790*/  LDL.LU R22, [R1+0x12f8] ;  /* 0x0012f80001167983 */ /* 0x000f680000300800 */
[----:B------:R-:W5:Y:S01]  /*857a0*/  LDL.LU R23, [R1+0x12fc] ;  /* 0x0012fc0001177983 */ /* 0x000f620000300800 */
[----:B-1----:R-:W-:-:S02]  /*857b0*/  IMAD.MOV.U32 R24, RZ, RZ, R10 ;  /* 0x000000ffff187224 */ /* 0x002fc400078e000a */
[----:B------:R-:W-:Y:S02]  /*857c0*/  IMAD.MOV.U32 R26, RZ, RZ, R4 ;  /* 0x000000ffff1a7224 */ /* 0x000fe400078e0004 */
[----:B------:R-:W-:Y:S02]  /*857d0*/  IMAD.MOV.U32 R25, RZ, RZ, R9 ;  /* 0x000000ffff197224 */ /* 0x000fe400078e0009 */
[----:B------:R-:W-:Y:S01]  /*857e0*/  IMAD.MOV.U32 R27, RZ, RZ, R0 ;  /* 0x000000ffff1b7224 */ /* 0x000fe200078e0000 */
[----:B-----5:R-:W-:Y:S04]  /*857f0*/  STL.64 [R1+0x85e0], R22 ;  /* 0x0085e01601007387 */ /* 0x020fe80000100a00 */
[----:B--2---:R0:W-:Y:S04]  /*85800*/  STL.64 [R1+0x85d8], R20 ;  /* 0x0085d81401007387 */ /* 0x0041e80000100a00 */
[----:B------:R-:W2:Y:S04]  /*85810*/  LDL.LU R10, [R1+0x1cc8] ;  /* 0x001cc800010a7983 */ /* 0x000ea80000300800 */
[----:B------:R-:W2:Y:S04]  /*85820*/  LDL.LU R4, [R1+0x1cc4] ;  /* 0x001cc40001047983 */ /* 0x000ea80000300800 */
[----:B------:R-:W5:Y:S04]  /*85830*/  LDL.LU R11, [R1+0x1cd0] ;  /* 0x001cd000010b7983 */ /* 0x000f680000300800 */
[----:B------:R-:W5:Y:S04]  /*85840*/  LDL.LU R5, [R1+0x1ccc] ;  /* 0x001ccc0001057983 */ /* 0x000f680000300800 */
[----:B------:R-:W3:Y:S04]  /*85850*/  LDL.LU R9, [R1+0x1cd8] ;  /* 0x001cd80001097983 */ /* 0x000ee80000300800 */
[----:B------:R-:W3:Y:S04]  /*85860*/  LDL.LU R6, [R1+0x1cd4] ;  /* 0x001cd40001067983 */ /* 0x000ee80000300800 */
[----:B------:R-:W4:Y:S04]  /*85870*/  LDL.LU R7, [R1+0x1ce0] ;  /* 0x001ce00001077983 */ /* 0x000f280000300800 */
[----:B------:R-:W4:Y:S04]  /*85880*/  LDL.LU R0, [R1+0x1cdc] ;  /* 0x001cdc0001007983 */ /* 0x000f280000300800 */
[----:B------:R-:W-:Y:S04]  /*85890*/  STL.64 [R1+0x8600], R26 ;  /* 0x0086001a01007387 */ /* 0x000fe80000100a00 */
[----:B------:R1:W-:Y:S04]  /*858a0*/  STL.64 [R1+0x85f8], R24 ;  /* 0x0085f81801007387 */ /* 0x0003e80000100a00 */
[----:B0-----:R-:W3:Y:S04]  /*858b0*/  LDL.LU R20, [R1+0x1300] ;  /* 0x0013000001147983 */ /* 0x001ee80000300800 */
[----:B------:R-:W3:Y:S04]  /*858c0*/  LDL.LU R21, [R1+0x1304] ;  /* 0x0013040001157983 */ /* 0x000ee80000300800 */
[----:B------:R-:W4:Y:S04]  /*858d0*/  LDL.LU R22, [R1+0x1308] ;  /* 0x0013080001167983 */ /* 0x000f280000300800 */
[----:B------:R-:W4:Y:S04]  /*858e0*/  LDL.LU R23, [R1+0x130c] ;  /* 0x00130c0001177983 */ /* 0x000f280000300800 */
[----:B-1----:R-:W2:Y:S04]  /*858f0*/  LDL.LU R24, [R1+0x1330] ;  /* 0x0013300001187983 */ /* 0x002ea80000300800 */
[----:B------:R-:W2:Y:S04]  /*85900*/  LDL.LU R25, [R1+0x1334] ;  /* 0x0013340001197983 */ /* 0x000ea80000300800 */
[----:B------:R-:W5:Y:S04]  /*85910*/  LDL.LU R26, [R1+0x1338] ;  /* 0x00133800011a7983 */ /* 0x000f680000300800 */
[----:B------:R-:W5:Y:S04]  /*85920*/  LDL.LU R27, [R1+0x133c] ;  /* 0x00133c00011b7983 */ /* 0x000f680000300800 */
[----:B-----5:R-:W-:Y:S04]  /*85930*/  STL.64 [R1+0x8610], R26 ;  /* 0x0086101a01007387 */ /* 0x020fe80000100a00 */
[----:B--2---:R0:W-:Y:S04]  /*85940*/  STL.64 [R1+0x8608], R24 ;  /* 0x0086081801007387 */ /* 0x0041e80000100a00 */
[----:B0-----:R-:W2:Y:S04]  /*85950*/  LDL.LU R24, [R1+0x1340] ;  /* 0x0013400001187983 */ /* 0x001ea80000300800 */
[----:B------:R-:W2:Y:S04]  /*85960*/  LDL.LU R25, [R1+0x1344] ;  /* 0x0013440001197983 */ /* 0x000ea80000300800 */
[----:B------:R-:W5:Y:S04]  /*85970*/  LDL.LU R26, [R1+0x1348] ;  /* 0x00134800011a7983 */ /* 0x000f680000300800 */
[----:B------:R-:W5:Y:S01]  /*85980*/  LDL.LU R27, [R1+0x134c] ;  /* 0x00134c00011b7983 */ /* 0x000f620000300800 */
[----:B------:R-:W-:-:S02]  /*85990*/  IMAD R4, R4, 0x100, R10 ;  /* 0x0000010004047824 */ /* 0x000fc400078e020a */
[----:B------:R-:W-:Y:S01]  /*859a0*/  IMAD R5, R5, 0x100, R11 ;  /* 0x0000010005057824 */ /* 0x000fe200078e020b */
[----:B-----5:R-:W-:Y:S04]  /*859b0*/  STL.64 [R1+0x8628], R26 ;  /* 0x0086281a01007387 */ /* 0x020fe80000100a00 */
[----:B--2---:R0:W-:Y:S04]  /*859c0*/  STL.64 [R1+0x8620], R24 ;  /* 0x0086201801007387 */ /* 0x0041e80000100a00 */
        /* <DEDUP_REMOVED lines=14> */
[----:B------:R-:W4:Y:S04]  /*85ab0*/  LDL.LU R14, [R1+0x1298] ;  /* 0x00129800010e7983 */ /* 0x000f280000300800 */
[----:B------:R-:W4:Y:S04]  /*85ac0*/  LDL.LU R15, [R1+0x129c] ;  /* 0x00129c00010f7983 */ /* 0x000f280000300800 */
        /* <DEDUP_REMOVED lines=11> */
[----:B------:R-:W5:Y:S01]  /*85b80*/  LDL.LU R0, [R1+0x160c] ;  /* 0x00160c0001007983 */ /* 0x000f620000300800 */
[----:B--2---:R-:W-:Y:S03]  /*85b90*/  HMMA.16816.F32 R24, R16, R8, R24 ;  /* 0x000000081018723c */ /* 0x004fe60000001818 */
[----:B-----5:R-:W-:-:S15]  /*85ba0*/  STL [R1+0x8500], R0 ;  /* 0x0085000001007387 */ /* 0x020fde0000100800 */
[----:B------:R-:W-:-:S05]  /*85bb0*/  NOP ;  /* 0x0000000000007918 */ /* 0x000fca0000000000 */
[----:B------:R-:W-:Y:S04]  /*85bc0*/  STL.64 [R1+0x14b0], R24 ;  /* 0x0014b01801007387 */ /* 0x000fe80000100a00 */
[----:B------:R0:W-:Y:S04]  /*85bd0*/  STL.64 [R1+0x14b8], R26 ;  /* 0x0014b81a01007387 */ /* 0x0001e80000100a00 */
[----:B0-----:R-:W2:Y:S04]  /*85be0*/  LDL.LU.64 R26, [R1+0x8610] ;  /* 0x00861000011a7983 */ /* 0x001ea80000300a00 */
[----:B------:R-:W2:Y:S04]  /*85bf0*/  LDL.LU.64 R24, [R1+0x8608] ;  /* 0x0086080001187983 */ /* 0x000ea80000300a00 */
        /* <DEDUP_REMOVED lines=10> */
[----:B0-----:R-:W2:Y:S04]  /*85ca0*/  LDL.LU.64 R26, [R1+0x8600] ;  /* 0x00860000011a7983 */ /* 0x001ea80000300a00 */
[----:B------:R-:W3:Y:S01]  /*85cb0*/  LDL.LU.64 R24, [R1+0x85f8] ;  /* 0x0085f80001187983 */ /* 0x000ee20000300a00 */
        /* <DEDUP_REMOVED lines=10> */
[----:B0-----:R-:W3:Y:S04]  /*85d60*/  LDL.LU R16, [R1+0x12b0] ;  /* 0x0012b00001107983 */ /* 0x001ee80000300800 */
[----:B------:R-:W3:Y:S04]  /*85d70*/  LDL.LU R17, [R1+0x12b4] ;  /* 0x0012b40001117983 */ /* 0x000ee80000300800 */
[----:B-1----:R-:W3:Y:S04]  /*85d80*/  LDL.LU R18, [R1+0x12b8] ;  /* 0x0012b80001127983 */ /* 0x002ee80000300800 */
[----:B------:R-:W3:Y:S01]  /*85d90*/  LDL.LU R19, [R1+0x12bc] ;  /* 0x0012bc0001137983 */ /* 0x000ee20000300800 */
        /* <DEDUP_REMOVED lines=34> */
[----:B0-----:R-:W5:Y:S04]  /*85fc0*/  LDL.LU.64 R26, [R1+0x8570] ;  /* 0x00857000011a7983 */ /* 0x001f680000300a00 */
[----:B------:R-:W4:Y:S01]  /*85fd0*/  LDL.LU.64 R24, [R1+0x8568] ;  /* 0x0085680001187983 */ /* 0x000f220000300a00 */
[----:B---3--:R-:W-:-:S15]  /*85fe0*/  HMMA.16816.F32 R16, R4, R28, R16 ;  /* 0x0000001c0410723c */ /* 0x008fde0000001810 */
[----:B------:R-:W-:-:S08]  /*85ff0*/  NOP ;  /* 0x0000000000007918 */ /* 0x000fd00000000000 */
[----:B------:R-:W-:Y:S04]  /*86000*/  STL.64 [R1+0xf80], R16 ;  /* 0x000f801001007387 */ /* 0x000fe80000100a00 */
[----:B------:R5:W-:Y:S04]  /*86010*/  STL.64 [R1+0xf88], R18 ;  /* 0x000f881201007387 */ /* 0x000be80000100a00 */
[----:B------:R-:W3:Y:S01]  /*86020*/  LDL R28, [R1+0x1628] ;  /* 0x00162800011c7983 */ /* 0x000ee20000100800 */
[C---:B-----5:R-:W-:Y:S06]  /*86030*/  HMMA.16816.F32 R16, R4.reuse, R26, R8 ;  /* 0x0000001a0410723c */ /* 0x060fec0000001808 */
[----:B----4-:R-:W-:-:S15]  /*86040*/  HMMA.16816.F32 R8, R4, R24, R12 ;  /* 0x000000180408723c */ /* 0x010fde000000180c */
[----:B------:R-:W-:-:S02]  /*86050*/  NOP ;  /* 0x0000000000007918 */ /* 0x000fc40000000000 */
[----:B------:R-:W-:Y:S04]  /*86060*/  STL.64 [R1+0xf70], R16 ;  /* 0x000f701001007387 */ /* 0x000fe80000100a00 */
[----:B------:R-:W-:Y:S04]  /*86070*/  STL.64 [R1+0xf78], R18 ;  /* 0x000f781201007387 */ /* 0x000fe80000100a00 */
[----:B------:R-:W4:Y:S04]  /*86080*/  LDL R29, [R1+0x162c] ;  /* 0x00162c00011d7983 */ /* 0x000f280000100800 */
[----:B------:R0:W-:Y:S04]  /*86090*/  STL.64 [R1+0xf60], R8 ;  /* 0x000f600801007387 */ /* 0x0001e80000100a00 */
[----:B------:R1:W-:Y:S04]  /*860a0*/  STL.64 [R1+0xf68], R10 ;  /* 0x000f680a01007387 */ /* 0x0003e80000100a00 */
[----:B------:R-:W5:Y:S04]  /*860b0*/  LDL.LU R24, [R1+0x1350] ;  /* 0x0013500001187983 */ /* 0x000f680000300800 */
[----:B------:R-:W5:Y:S04]  /*860c0*/  LDL.LU R25, [R1+0x1354] ;  /* 0x0013540001197983 */ /* 0x000f680000300800 */
[----:B------:R-:W3:Y:S04]  /*860d0*/  LDL.LU R26, [R1+0x1358] ;  /* 0x00135800011a7983 */ /* 0x000ee80000300800 */
[----:B------:R-:W3:Y:S04]  /*860e0*/  LDL.LU R27, [R1+0x135c] ;  /* 0x00135c00011b7983 */ /* 0x000ee80000300800 */
[----:B0-----:R-:W2:Y:S04]  /*860f0*/  LDL.LU R8, [R1+0x1250] ;  /* 0x0012500001087983 */ /* 0x001ea80000300800 */
[----:B------:R-:W2:Y:S04]  /*86100*/  LDL.LU R9, [R1+0x1254] ;  /* 0x0012540001097983 */ /* 0x000ea80000300800 */
[----:B-1----:R-:W4:Y:S04]  /*86110*/  LDL.LU R10, [R1+0x1258] ;  /* 0x00125800010a7983 */ /* 0x002f280000300800 */
[----:B------:R-:W4:Y:S04]  /*86120*/  LDL.LU R11, [R1+0x125c] ;  /* 0x00125c00010b7983 */ /* 0x000f280000300800 */
        /* <DEDUP_REMOVED lines=14> */
[----:B------:R-:W4:Y:S04]  /*86210*/  LDL.LU R14, [R1+0x1278] ;  /* 0x00127800010e7983 */ /* 0x000f280000300800 */
[----:B------:R-:W4:Y:S04]  /*86220*/  LDL.LU R15, [R1+0x127c] ;  /* 0x00127c00010f7983 */ /* 0x000f280000300800 */
[----:B------:R-:W4:Y:S04]  /*86230*/  LDL.LU R0, [R1+0x1ce8] ;  /* 0x001ce80001007983 */ /* 0x000f280000300800 */
[----:B------:R-:W5:Y:S04]  /*86240*/  LDL.LU R16, [R1+0x1ce4] ;  /* 0x001ce40001107983 */ /* 0x000f680000300800 */
[----:B------:R-:W5:Y:S04]  /*86250*/  LDL.LU R17, [R1+0x1cec] ;  /* 0x001cec0001117983 */ /* 0x000f680000300800 */
[----:B------:R-:W3:Y:S04]  /*86260*/  LDL.LU R18, [R1+0x1cf4] ;  /* 0x001cf40001127983 */ /* 0x000ee80000300800 */
[----:B------:R-:W3:Y:S04]  /*86270*/  LDL.LU R19, [R1+0x1cfc] ;  /* 0x001cfc0001137983 */ /* 0x000ee80000300800 */
[----:B---3--:R-:W-:Y:S04]  /*86280*/  STL.64 [R1+0x8510], R18 ;  /* 0x0085101201007387 */ /* 0x008fe80000100a00 */
[----:B-----5:R0:W-:Y:S04]  /*86290*/  STL.64 [R1+0x8508], R16 ;  /* 0x0085081001007387 */ /* 0x0201e80000100a00 */
[----:B0-----:R-:W3:Y:S04]  /*862a0*/  LDL.LU R16, [R1+0x1230] ;  /* 0x0012300001107983 */ /* 0x001ee80000300800 */
[----:B------:R-:W3:Y:S04]  /*862b0*/  LDL.LU R17, [R1+0x1234] ;  /* 0x0012340001117983 */ /* 0x000ee80000300800 */
[----:B------:R-:W5:Y:S04]  /*862c0*/  LDL.LU R18, [R1+0x1238] ;  /* 0x0012380001127983 */ /* 0x000f680000300800 */
[----:B------:R-:W5:Y:S01]  /*862d0*/  LDL.LU R19, [R1+0x123c] ;  /* 0x00123c0001137983 */ /* 0x000f620000300800 */
[C---:B--2---:R-:W-:Y:S03]  /*862e0*/  HMMA.16816.F32 R8, R4.reuse, R22, R8 ;  /* 0x000000160408723c */ /* 0x044fe60000001808 */
[----:B-----5:R-:W-:Y:S04]  /*862f0*/  STL.64 [R1+0x8520], R18 ;  /* 0x0085201201007387 */ /* 0x020fe80000100a00 */
[----:B---3--:R0:W-:Y:S04]  /*86300*/  STL.64 [R1+0x8518], R16 ;  /* 0x0085181001007387 */ /* 0x0081e80000100a00 */
[----:B0-----:R-:W2:Y:S04]  /*86310*/  LDL.LU R16, [R1+0x1240] ;  /* 0x0012400001107983 */ /* 0x001ea80000300800 */
[----:B------:R-:W2:Y:S04]  /*86320*/  LDL.LU R17, [R1+0x1244] ;  /* 0x0012440001117983 */ /* 0x000ea80000300800 */
[----:B------:R-:W2:Y:S04]  /*86330*/  LDL.LU R18, [R1+0x1248] ;  /* 0x0012480001127983 */ /* 0x000ea80000300800 */
[----:B------:R-:W2:Y:S04]  /*86340*/  LDL.LU R19, [R1+0x124c] ;  /* 0x00124c0001137983 */ /* 0x000ea80000300800 */
[----:B------:R-:W-:Y:S04]  /*86350*/  STL.64 [R1+0x84e8], R26 ;  /* 0x0084e81a01007387 */ /* 0x000fe80000100a00 */
[----:B------:R0:W-:Y:S04]  /*86360*/  STL.64 [R1+0x84e0], R24 ;  /* 0x0084e01801007387 */ /* 0x0001e80000100a00 */
[----:B0-----:R-:W3:Y:S04]  /*86370*/  LDL.LU R24, [R1+0x1210] ;  /* 0x0012100001187983 */ /* 0x001ee80000300800 */
[----:B------:R-:W3:Y:S04]  /*86380*/  LDL.LU R25, [R1+0x1214] ;  /* 0x0012140001197983 */ /* 0x000ee80000300800 */
[----:B------:R-:W5:Y:S04]  /*86390*/  LDL.LU R26, [R1+0x1218] ;  /* 0x00121800011a7983 */ /* 0x000f680000300800 */
[----:B------:R-:W5:Y:S01]  /*863a0*/  LDL.LU R27, [R1+0x121c] ;  /* 0x00121c00011b7983 */ /* 0x000f620000300800 */
[C---:B----4-:R-:W-:Y:S03]  /*863b0*/  HMMA.16816.F32 R20, R4.reuse, R20, R12 ;  /* 0x000000140414723c */ /* 0x050fe6000000180c */
        /* <DEDUP_REMOVED lines=8> */
[----:B0-----:R-:W4:Y:S04]  /*86440*/  LDL.LU.64 R10, [R1+0x8560] ;  /* 0x00856000010a7983 */ /* 0x001f280000300a00 */
[----:B------:R-:W4:Y:S04]  /*86450*/  LDL.LU.64 R8, [R1+0x8558] ;  /* 0x0085580001087983 */ /* 0x000f280000300a00 */
[----:B------:R-:W4:Y:S04]  /*86460*/  LDL.LU.64 R14, [R1+0x8550] ;  /* 0x00855000010e7983 */ /* 0x000f280000300a00 */
[----:B------:R-:W5:Y:S04]  /*86470*/  LDL.LU.64 R12, [R1+0x8548] ;  /* 0x00854800010c7983 */ /* 0x000f680000300a00 */
[----:B------:R0:W-:Y:S04]  /*86480*/  STL.64 [R1+0xf40], R20 ;  /* 0x000f401401007387 */ /* 0x0001e80000100a00 */
[----:B------:R1:W-:Y:S04]  /*86490*/  STL.64 [R1+0xf48], R22 ;  /* 0x000f481601007387 */ /* 0x0003e80000100a00 */
[----:B0-----:R-:W3:Y:S04]  /*864a0*/  LDL.LU R20, [R1+0x1320] ;  /* 0x0013200001147983 */ /* 0x001ee80000300800 */
[----:B------:R-:W3:Y:S04]  /*864b0*/  LDL.LU R21, [R1+0x1324] ;  /* 0x0013240001157983 */ /* 0x000ee80000300800 */
[----:B-1----:R-:W3:Y:S04]  /*864c0*/  LDL.LU R22, [R1+0x1328] ;  /* 0x0013280001167983 */ /* 0x002ee80000300800 */
[----:B------:R-:W3:Y:S01]  /*864d0*/  LDL.LU R23, [R1+0x132c] ;  /* 0x00132c0001177983 */ /* 0x000ee20000300800 */
[----:B----4-:R-:W-:-:S15]  /*864e0*/  HMMA.16816.F32 R8, R4, R14, R8 ;  /* 0x0000000e0408723c */ /* 0x010fde0000001808 */
[----:B------:R-:W-:-:S08]  /*864f0*/  NOP ;  /* 0x0000000000007918 */ /* 0x000fd00000000000 */
[----:B------:R-:W-:Y:S04]  /*86500*/  STL.64 [R1+0xf30], R8 ;  /* 0x000f300801007387 */ /* 0x000fe80000100a00 */
[----:B------:R0:W-:Y:S04]  /*86510*/  STL.64 [R1+0xf38], R10 ;  /* 0x000f380a01007387 */ /* 0x0001e80000100a00 */
[----:B0-----:R-:W5:Y:S04]  /*86520*/  LDL.LU.64 R10, [R1+0x8540] ;  /* 0x00854000010a7983 */ /* 0x001f680000300a00 */
[----:B------:R-:W5:Y:S04]  /*86530*/  LDL.LU.64 R8, [R1+0x8538] ;  /* 0x0085380001087983 */ /* 0x000f680000300a00 */
[----:B------:R-:W4:Y:S04]  /*86540*/  LDL R14, [R1+0x1618] ;  /* 0x00161800010e7983 */ /* 0x000f280000100800 */
[----:B------:R-:W4:Y:S01]  /*86550*/  LDL R15, [R1+0x161c] ;  /* 0x00161c00010f7983 */ /* 0x000f220000100800 */
[----:B-----5:R-:W-:-:S15]  /*86560*/  HMMA.16816.F32 R8, R4, R12, R8 ;  /* 0x0000000c0408723c */ /* 0x020fde0000001808 */
[----:B------:R-:W-:-:S08]  /*86570*/  NOP ;  /* 0x0000000000007918 */ /* 0x000fd00000000000 */
[----:B------:R-:W-:Y:S04]  /*86580*/  STL.64 [R1+0xf20], R8 ;  /* 0x000f200801007387 */ /* 0x000fe80000100a00 */
[----:B------:R0:W-:Y:S04]  /*86590*/  STL.64 [R1+0xf28], R10 ;  /* 0x000f280a01007387 */ /* 0x0001e80000100a00 */
[----:B0-----:R-:W2:Y:S04]  /*865a0*/  LDL.LU.64 R10, [R1+0x8530] ;  /* 0x00853000010a7983 */ /* 0x001ea80000300a00 */
[----:B------:R-:W5:Y:S04]  /*865b0*/  LDL.LU.64 R8, [R1+0x8528] ;  /* 0x0085280001087983 */ /* 0x000f680000300a00 */
[----:B------:R-:W4:Y:S04]  /*865c0*/  LDL.LU R12, [R1+0x20] ;  /* 0x00002000010c7983 */ /* 0x000f280000300800 */
[----:B------:R-:W4:Y:S01]  /*865d0*/  LDL.LU R13, [R1+0x24] ;  /* 0x00002400010d7983 */ /* 0x000f220000300800 */
[----:B--2---:R-:W-:-:S15]  /*865e0*/  HMMA.16816.F32 R16, R4, R10, R16 ;  /* 0x0000000a0410723c */ /* 0x004fde0000001810 */
[----:B------:R-:W-:-:S08]  /*865f0*/  NOP ;  /* 0x0000000000007918 */ /* 0x000fd00000000000 */
[----:B------:R-:W-:Y:S04]  /*86600*/  STL.64 [R1+0xf10], R16 ;  /* 0x000f101001007387 */ /* 0x000fe80000100a00 */
[----:B------:R0:W-:Y:S04]  /*86610*/  STL.64 [R1+0xf18], R18 ;  /* 0x000f181201007387 */ /* 0x0001e80000100a00 */
[----:B0-----:R-:W5:Y:S04]  /*86620*/  LDL.LU.64 R18, [R1+0x8520] ;  /* 0x0085200001127983 */ /* 0x001f680000300a00 */
[----:B------:R-:W5:Y:S04]  /*86630*/  LDL.LU.64 R16, [R1+0x8518] ;  /* 0x0085180001107983 */ /* 0x000f680000300a00 */
[----:B------:R-:W2:Y:S04]  /*86640*/  LDL.LU R10, [R1+0x1d00] ;  /* 0x001d0000010a7983 */ /* 0x000ea80000300800 */
[----:B------:R-:W4:Y:S01]  /*86650*/  LDL R11, [R1+0x1608] ;  /* 0x00160800010b7983 */ /* 0x000f220000100800 */
[----:B-----5:R-:W-:-:S15]  /*86660*/  HMMA.16816.F32 R16, R4, R8, R16 ;  /* 0x000000080410723c */ /* 0x020fde0000001810 */
[----:B------:R-:W-:-:S08]  /*86670*/  NOP ;  /* 0x0000000000007918 */ /* 0x000fd00000000000 */
[----:B------:R-:W-:Y:S04]  /*86680*/  STL.64 [R1+0x30], R16 ;  /* 0x0000301001007387 */ /* 0x000fe80000100a00 */
[----:B------:R0:W-:Y:S04]  /*86690*/  STL.64 [R1+0x38], R18 ;  /* 0x0000381201007387 */ /* 0x0001e80000100a00 */
[----:B0-----:R-:W5:Y:S04]  /*866a0*/  LDL.LU.64 R18, [R1+0x8510] ;  /* 0x0085100001127983 */ /* 0x001f680000300a00 */
[----:B------:R-:W2:Y:S01]  /*866b0*/  LDL.LU.64 R16, [R1+0x8508] ;  /* 0x0085080001107983 */ /* 0x000ea20000300a00 */
[----:B---3--:R-:W-:Y:S03]  /*866c0*/  HMMA.16816.F32 R24, R4, R2, R24 ;  /* 0x000000020418723c */ /* 0x008fe60000001818 */
[----:B------:R-:W3:Y:S04]  /*866d0*/  LDL.LU R8, [R1+0x1cf0] ;  /* 0x001cf00001087983 */ /* 0x000ee80000300800 */
[----:B------:R-:W5:Y:S01]  /*866e0*/  LDL.LU R9, [R1+0x1cf8] ;  /* 0x001cf80001097983 */ /* 0x000f620000300800 */
[----:B--2---:R-:W-:-:S03]  /*866f0*/  IMAD R16, R16, 0x100, R0 ;  /* 0x0000010010107824 */ /* 0x004fc600078e0200 */
[----:B------:R-:W2:-:S12]  /*86700*/  LDL.LU R0, [R1+0x8500] ;  /* 0x0085000001007983 */ /* 0x000e980000300800 */
[----:B------:R-:W-:Y:S04]  /*86710*/  STL.64 [R1+0x1010], R24 ;  /* 0x0010101801007387 */ /* 0x000fe80000100a00 */
[----:B------:R0:W-:Y:S04]  /*86720*/  STL.64 [R1+0x1018], R26 ;  /* 0x0010181a01007387 */ /* 0x0001e80000100a00 */
[----:B0-----:R-:W2:Y:S04]  /*86730*/  LDL.LU.64 R26, [R1+0x84f8] ;  /* 0x0084f800011a7983 */ /* 0x001ea80000300a00 */
[----:B------:R-:W2:Y:S01]  /*86740*/  LDL.LU.64 R24, [R1+0x84f0] ;  /* 0x0084f00001187983 */ /* 0x000ea20000300a00 */
[----:B---3--:R-:W-:-:S02]  /*86750*/  IMAD R17, R17, 0x100, R8 ;  /* 0x0000010011117824 */ /* 0x008fc400078e0208 */
[----:B-----5:R-:W-:Y:S02]  /*86760*/  IMAD R18, R18, 0x100, R9 ;  /* 0x0000010012127824 */ /* 0x020fe400078e0209 */
[----:B------:R-:W-:Y:S01]  /*86770*/  IMAD R19, R19, 0x100, R10 ;  /* 0x0000010013137824 */ /* 0x000fe200078e020a */
[----:B----4-:R-:W-:Y:S02]  /*86780*/  F2FP.F16.E5M2.UNPACK_B R8, R11 ;  /* 0x0000000bff08723e */ /* 0x010fe400020004ff */
[----:B------:R-:W-:Y:S02]  /*86790*/  F2FP.F16.E5M2.UNPACK_B R16, R16 ;  /* 0x00000010ff10723e */ /* 0x000fe400020004ff */
[----:B------:R-:W-:Y:S02]  /*867a0*/  F2FP.F16.E5M2.UNPACK_B R17, R17 ;  /* 0x00000011ff11723e */ /* 0x000fe400020004ff */
[----:B------:R-:W-:Y:S02]  /*867b0*/  F2FP.F16.E5M2.UNPACK_B R18, R18 ;  /* 0x00000012ff12723e */ /* 0x000fe400020004ff */
[----:B------:R-:W-:Y:S01]  /*867c0*/  F2FP.F16.E5M2.UNPACK_B R19, R19 ;  /* 0x00000013ff13723e */ /* 0x000fe200020004ff */
[----:B--2---:R-:W-:Y:S01]  /*867d0*/  STL [R1+0x7650], R0 ;  /* 0x0076500001007387 */ /* 0x004fe20000100800 */
[----:B------:R-:W-:Y:S03]  /*867e0*/  HMMA.16816.F32 R4, R4, R12, R24 ;  /* 0x0000000c0404723c */ /* 0x000fe60000001818 */
[----:B------:R-:W2:Y:S04]  /*867f0*/  LDL.LU.64 R26, [R1+0x84e8] ;  /* 0x0084e800011a7983 */ /* 0x000ea80000300a00 */
[----:B------:R-:W2:Y:S01]  /*86800*/  LDL.LU.64 R24, [R1+0x84e0] ;  /* 0x0084e00001187983 */ /* 0x000ea20000300a00 */
[----:B------:R-:W-:-:S03]  /*86810*/  F2FP.F16.E5M2.UNPACK_B R9, R0 ;  /* 0x00000000ff09723e */ /* 0x000fc600020004ff */
[----:B------:R-:W-:-:S12]  /*86820*/  STL [R1+0x28], R8 ;  /* 0x0000280801007387 */ /* 0x000fd80000100800 */
[----:B------:R-:W-:Y:S04]  /*86830*/  STL.64 [R1+0x1000], R4 ;  /* 0x0010000401007387 */ /* 0x000fe80000100a00 */
[----:B------:R0:W-:Y:S02]  /*86840*/  STL.64 [R1+0x1008], R6 ;  /* 0x0010080601007387 */ /* 0x0001e40000100a00 */
[----:B0-----:R-:W-:Y:S01]  /*86850*/  HMMA.16816.F32 R4, R16, R8, R20 ;  /* 0x000000081004723c */ /* 0x001fe20000001814 */
[----:B------:R-:W-:Y:S02]  /*86860*/  F2FP.F16.E5M2.UNPACK_B R2, R14 ;  /* 0x0000000eff02723e */ /* 0x000fe400020004ff */
[----:B------:R-:W-:-:S03]  /*86870*/  F2FP.F16.E5M2.UNPACK_B R3, R15 ;  /* 0x0000000fff03723e */ /* 0x000fc600020004ff */
[----:B------:R-:W-:Y:S04]  /*86880*/  STL [R1+0x2c], R9 ;  /* 0x00002c0901007387 */ /* 0x000fe80000100800 */
[----:B------:R-:W-:Y:S01]  /*86890*/  STL [R1+0x18], R2 ;  /* 0x0000180201007387 */ /* 0x000fe20000100800 */
[----:B------:R-:W-:-:S12]  /*868a0*/  IMAD.MOV.U32 R0, RZ, RZ, R9 ;  /* 0x000000ffff007224 */ /* 0x000fd800078e0009 */
[----:B------:R-:W-:Y:S04]  /*868b0*/  STL.64 [R1+0x1070], R4 ;  /* 0x0010700401007387 */ /* 0x000fe80000100a00 */
[----:B------:R-:W-:Y:S01]  /*868c0*/  STL.64 [R1+0x1078], R6 ;  /* 0x0010780601007387 */ /* 0x000fe20000100a00 */
[----:B------:R-:W-:-:S03]  /*868d0*/  F2FP.F16.E5M2.UNPACK_B R8, R28 ;  /* 0x0000001cff08723e */ /* 0x000fc600020004ff */
[----:B------:R0:W-:Y:S04]  /*868e0*/  STL [R1+0x8420], R0 ;  /* 0x0084200001007387 */ /* 0x0001e80000100800 */
[----:B------:R-:W-:Y:S04]  /*868f0*/  STL [R1+0x1c], R3 ;  /* 0x00001c0301007387 */ /* 0x000fe80000100800 */
[----:B------:R1:W-:Y:S01]  /*86900*/  STL [R1+0x10], R8 ;  /* 0x0000100801007387 */ /* 0x0003e20000100800 */
[----:B0-----:R-:W-:-:S03]  /*86910*/  F2FP.F16.E5M2.UNPACK_B R0, R29 ;  /* 0x0000001dff00723e */ /* 0x001fc600020004ff */
[----:B-1----:R-:W3:Y:S04]  /*86920*/  LDL.LU R8, [R1+0x1450] ;  /* 0x0014500001087983 */ /* 0x002ee80000300800 */
[----:B------:R-:W-:Y:S01]  /*86930*/  STL [R1+0x14], R0 ;  /* 0x0000140001007387 */ /* 0x000fe20000100800 */
[----:B--2---:R-:W-:-:S15]  /*86940*/  HMMA.16816.F32 R4, R16, R2, R24 ;  /* 0x000000021004723c */ /* 0x004fde0000001818 */
[----:B------:R-:W-:-:S08]  /*86950*/  NOP ;  /* 0x0000000000007918 */ /* 0x000fd00000000000 */
[----:B------:R-:W-:Y:S04]  /*86960*/  STL.64 [R1+0x10d0], R4 ;  /* 0x0010d00401007387 */ /* 0x000fe80000100a00 */
[----:B------:R-:W-:Y:S04]  /*86970*/  STL.64 [R1+0x10d8], R6 ;  /* 0x0010d80601007387 */ /* 0x000fe80000100a00 */
[----:B------:R-:W3:Y:S04]  /*86980*/  LDL.LU R9, [R1+0x1454] ;  /* 0x0014540001097983 */ /* 0x000ee80000300800 */
[----:B------:R-:W2:Y:S04]  /*86990*/  LDL.LU R10, [R1+0x1458] ;  /* 0x00145800010a7983 */ /* 0x000ea80000300800 */
[----:B------:R-:W2:Y:S04]  /*869a0*/  LDL.LU R11, [R1+0x145c] ;  /* 0x00145c00010b7983 */ /* 0x000ea80000300800 */
[----:B--2---:R-:W-:Y:S04]  /*869b0*/  STL.64 [R1+0x8480], R10 ;  /* 0x0084800a01007387 */ /* 0x004fe80000100a00 */
[----:B---3--:R0:W-:Y:S04]  /*869c0*/  STL.64 [R1+0x8478], R8 ;  /* 0x0084780801007387 */ /* 0x0081e80000100a00 */
[----:B0-----:R-:W2:Y:S04]  /*869d0*/  LDL.LU R8, [R1+0x1410] ;  /* 0x0014100001087983 */ /* 0x001ea80000300800 */
[----:B------:R-:W2:Y:S04]  /*869e0*/  LDL.LU R9, [R1+0x1414] ;  /* 0x0014140001097983 */ /* 0x000ea80000300800 */
[----:B------:R-:W3:Y:S04]  /*869f0*/  LDL.LU R10, [R1+0x1418] ;  /* 0x00141800010a7983 */ /* 0x000ee80000300800 */
[----:B------:R-:W3:Y:S04]  /*86a00*/  LDL.LU R11, [R1+0x141c] ;  /* 0x00141c00010b7983 */ /* 0x000ee80000300800 */
[----:B------:R-:W4:Y:S04]  /*86a10*/  LDL R24, [R1+0x1678] ;  /* 0x0016780001187983 */ /* 0x000f280000100800 */
[----:B------:R-:W4:Y:S04]  /*86a20*/  LDL R25, [R1+0x167c] ;  /* 0x00167c0001197983 */ /* 0x000f280000100800 */
[----:B---3--:R-:W-:Y:S04]  /*86a30*/  STL.64 [R1+0x8490], R10 ;  /* 0x0084900a01007387 */ /* 0x008fe80000100a00 */
[----:B--2---:R0:W-:Y:S04]  /*86a40*/  STL.64 [R1+0x8488], R8 ;  /* 0x0084880801007387 */ /* 0x0041e80000100a00 */
[----:B0-----:R-:W2:Y:S04]  /*86a50*/  LDL.LU R8, [R1+0x13f0] ;  /* 0x0013f00001087983 */ /* 0x001ea80000300800 */
[----:B------:R-:W2:Y:S04]  /*86a60*/  LDL.LU R9, [R1+0x13f4] ;  /* 0x0013f40001097983 */ /* 0x000ea80000300800 */
[----:B------:R-:W3:Y:S04]  /*86a70*/  LDL.LU R10, [R1+0x13f8] ;  /* 0x0013f800010a7983 */ /* 0x000ee80000300800 */
[----:B------:R-:W3:Y:S04]  /*86a80*/  LDL.LU R11, [R1+0x13fc] ;  /* 0x0013fc00010b7983 */ /* 0x000ee80000300800 */
[----:B------:R-:W5:Y:S04]  /*86a90*/  LDL R28, [R1+0x1658] ;  /* 0x00165800011c7983 */ /* 0x000f680000100800 */
[----:B------:R-:W5:Y:S04]  /*86aa0*/  LDL R29, [R1+0x165c] ;  /* 0x00165c00011d7983 */ /* 0x000f680000100800 */
[----:B-----5:R0:W-:Y:S04]  /*86ab0*/  STL.64 [R1+0x84c8], R28 ;  /* 0x0084c81c01007387 */ /* 0x0201e80000100a00 */
[----:B------:R-:W5:Y:S04]  /*86ac0*/  LDL R26, [R1+0x1668] ;  /* 0x00166800011a7983 */ /* 0x000f680000100800 */
[----:B------:R-:W5:Y:S04]  /*86ad0*/  LDL R27, [R1+0x166c] ;  /* 0x00166c00011b7983 */ /* 0x000f680000100800 */
[----:B0-----:R-:W2:Y:S04]  /*86ae0*/  LDL.64 R28, [R1+0x10] ;  /* 0x00001000011c7983 */ /* 0x001ea80000100a00 */
[----:B-----5:R-:W-:Y:S04]  /*86af0*/  STL.64 [R1+0x84b0], R26 ;  /* 0x0084b01a01007387 */ /* 0x020fe80000100a00 */
[----:B----4-:R0:W-:Y:S04]  /*86b00*/  STL.64 [R1+0x84a8], R24 ;  /* 0x0084a81801007387 */ /* 0x0101e80000100a00 */
[----:B0-----:R-:W4:Y:S04]  /*86b10*/  LDL.LU R24, [R1+0x13b0] ;  /* 0x0013b00001187983 */ /* 0x001f280000300800 */
[----:B------:R-:W4:Y:S04]  /*86b20*/  LDL.LU R25, [R1+0x13b4] ;  /* 0x0013b40001197983 */ /* 0x000f280000300800 */
[----:B------:R-:W5:Y:S04]  /*86b30*/  LDL.LU R26, [R1+0x13b8] ;  /* 0x0013b800011a7983 */ /* 0x000f680000300800 */
[----:B------:R-:W5:Y:S04]  /*86b40*/  LDL.LU R27, [R1+0x13bc] ;  /* 0x0013bc00011b7983 */ /* 0x000f680000300800 */
[----:B------:R-:W2:Y:S04]  /*86b50*/  LDL R12, [R1+0x1638] ;  /* 0x00163800010c7983 */ /* 0x000ea80000100800 */
[----:B------:R-:W2:Y:S04]  /*86b60*/  LDL R13, [R1+0x163c] ;  /* 0x00163c00010d7983 */ /* 0x000ea80000100800 */
[----:B------:R-:W2:Y:S04]  /*86b70*/  LDL R2, [R1+0x1648] ;  /* 0x0016480001027983 */ /* 0x000ea80000100800 */
[----:B------:R-:W2:Y:S04]  /*86b80*/  LDL R3, [R1+0x164c] ;  /* 0x00164c0001037983 */ /* 0x000ea80000100800 */
[----:B-----5:R-:W-:Y:S04]  /*86b90*/  STL.64 [R1+0x84c0], R26 ;  /* 0x0084c01a01007387 */ /* 0x020fe80000100a00 */
[----:B----4-:R0:W-:Y:S04]  /*86ba0*/  STL.64 [R1+0x84b8], R24 ;  /* 0x0084b81801007387 */ /* 0x0101e80000100a00 */
        /* <DEDUP_REMOVED lines=10> */
[----:B---3--:R-:W-:Y:S04]  /*86c50*/  STL.64 [R1+0x84a0], R10 ;  /* 0x0084a00a01007387 */ /* 0x008fe80000100a00 */
[----:B--2---:R0:W-:Y:S04]  /*86c60*/  STL.64 [R1+0x8498], R8 ;  /* 0x0084980801007387 */ /* 0x0041e80000100a00 */
[----:B0-----:R-:W2:Y:S04]  /*86c70*/  LDL.LU R8, [R1+0x13d0] ;  /* 0x0013d00001087983 */ /* 0x001ea80000300800 */
[----:B------:R-:W2:Y:S04]  /*86c80*/  LDL.LU R9, [R1+0x13d4] ;  /* 0x0013d40001097983 */ /* 0x000ea80000300800 */
[----:B------:R-:W2:Y:S04]  /*86c90*/  LDL.LU R10, [R1+0x13d8] ;  /* 0x0013d800010a7983 */ /* 0x000ea80000300800 */
[----:B------:R-:W2:Y:S04]  /*86ca0*/  LDL.LU R11, [R1+0x13dc] ;  /* 0x0013dc00010b7983 */ /* 0x000ea80000300800 */
[----:B------:R-:W3:Y:S04]  /*86cb0*/  LDL R22, [R1+0x1688] ;  /* 0x0016880001167983 */ /* 0x000ee80000100800 */
[----:B------:R-:W5:Y:S04]  /*86cc0*/  LDL R23, [R1+0x168c] ;  /* 0x00168c0001177983 */ /* 0x000f680000100800 */
[----:B------:R-:W5:Y:S04]  /*86cd0*/  LDL R20, [R1+0x1698] ;  /* 0x0016980001147983 */ /* 0x000f680000100800 */
[----:B------:R-:W5:Y:S04]  /*86ce0*/  LDL R21, [R1+0x169c] ;  /* 0x00169c0001157983 */ /* 0x000f680000100800 */
[----:B------:R-:W5:Y:S04]  /*86cf0*/  LDL.LU R4, [R1+0x1430] ;  /* 0x0014300001047983 */ /* 0x000f680000300800 */
[----:B------:R-:W5:Y:S04]  /*86d00*/  LDL.LU R5, [R1+0x1434] ;  /* 0x0014340001057983 */ /* 0x000f680000300800 */
[----:B------:R-:W5:Y:S04]  /*86d10*/  LDL.LU R6, [R1+0x1438] ;  /* 0x0014380001067983 */ /* 0x000f680000300800 */
[----:B------:R-:W5:Y:S04]  /*86d20*/  LDL.LU R7, [R1+0x143c] ;  /* 0x00143c0001077983 */ /* 0x000f680000300800 */
[----:B------:R-:W5:Y:S04]  /*86d30*/  LDL R14, [R1+0x16a8] ;  /* 0x0016a800010e7983 */ /* 0x000f680000100800 */
[----:B------:R-:W5:Y:S01]  /*86d40*/  LDL R15, [R1+0x16ac] ;  /* 0x0016ac00010f7983 */ /* 0x000f620000100800 */
[----:B----4-:R-:W-:-:S15]  /*86d50*/  HMMA.16816.F32 R24, R16, R28, R24 ;  /* 0x0000001c1018723c */ /* 0x010fde0000001818 */
[----:B------:R-:W-:-:S08]  /*86d60*/  NOP ;  /* 0x0000000000007918 */ /* 0x000fd00000000000 */
[----:B------:R-:W-:Y:S04]  /*86d70*/  STL.64 [R1+0x1170], R24 ;  /* 0x0011701801007387 */ /* 0x000fe80000100a00 */
[----:B------:R0:W-:Y:S04]  /*86d80*/  STL.64 [R1+0x1178], R26 ;  /* 0x0011781a01007387 */ /* 0x0001e80000100a00 */
[----:B0-----:R-:W4:Y:S04]  /*86d90*/  LDL.LU.64 R26, [R1+0x84d8] ;  /* 0x0084d800011a7983 */ /* 0x001f280000300a00 */
[----:B------:R-:W4:Y:S01]  /*86da0*/  LDL.LU.64 R24, [R1+0x84d0] ;  /* 0x0084d00001187983 */ /* 0x000f220000300a00 */
[----:B------:R-:W-:-:S02]  /*86db0*/  F2FP.F16.E5M2.UNPACK_B R12, R12 ;  /* 0x0000000cff0c723e */ /* 0x000fc400020004ff */
[----:B------:R-:W-:Y:S01]  /*86dc0*/  F2FP.F16.E5M2.UNPACK_B R13, R13 ;  /* 0x0000000dff0d723e */ /* 0x000fe200020004ff */
[----:B------:R-:W-:Y:S02]  /*86dd0*/  IMAD.MOV.U32 R0, RZ, RZ, R29 ;  /* 0x000000ffff007224 */ /* 0x000fe400078e001d */
[----:B------:R-:W2:Y:S04]  /*86de0*/  LDL.LU.64 R28, [R1+0x84c8] ;  /* 0x0084c800011c7983 */ /* 0x000ea80000300a00 */
[----:B------:R-:W-:Y:S04]  /*86df0*/  STL [R1+0x8], R12 ;  /* 0x0000080c01007387 */ /* 0x000fe80000100800 */
[----:B------:R-:W-:Y:S04]  /*86e00*/  STL [R1+0x8424], R0 ;  /* 0x0084240001007387 */ /* 0x000fe80000100800 */
[----:B------:R-:W-:Y:S01]  /*86e10*/  STL [R1+0xc], R13 ;  /* 0x00000c0d01007387 */ /* 0x000fe20000100800 */
[----:B----4-:R-:W-:-:S15]  /*86e20*/  HMMA.16816.F32 R24, R16, R12, R24 ;  /* 0x0000000c1018723c */ /* 0x010fde0000001818 */
[----:B------:R-:W-:-:S08]  /*86e30*/  NOP ;  /* 0x0000000000007918 */ /* 0x000fd00000000000 */
[----:B------:R-:W-:Y:S04]  /*86e40*/  STL.64 [R1+0x11a0], R24 ;  /* 0x0011a01801007387 */ /* 0x000fe80000100a00 */
[----:B------:R0:W-:Y:S04]  /*86e50*/  STL.64 [R1+0x11a8], R26 ;  /* 0x0011a81a01007387 */ /* 0x0001e80000100a00 */
[----:B0-----:R-:W4:Y:S04]  /*86e60*/  LDL.LU.64 R26, [R1+0x84c0] ;  /* 0x0084c000011a7983 */ /* 0x001f280000300a00 */
[----:B------:R-:W4:Y:S01]  /*86e70*/  LDL.LU.64 R24, [R1+0x84b8] ;  /* 0x0084b80001187983 */ /* 0x000f220000300a00 */
[----:B------:R-:W-:-:S02]  /*86e80*/  F2FP.F16.E5M2.UNPACK_B R2, R2 ;  /* 0x00000002ff02723e */ /* 0x000fc400020004ff */
[----:B------:R-:W-:Y:S02]  /*86e90*/  F2FP.F16.E5M2.UNPACK_B R3, R3 ;  /* 0x00000003ff03723e */ /* 0x000fe400020004ff */
[----:B--2---:R-:W-:Y:S02]  /*86ea0*/  F2FP.F16.E5M2.UNPACK_B R28, R28 ;  /* 0x0000001cff1c723e */ /* 0x004fe400020004ff */
[----:B------:R-:W-:-:S07]  /*86eb0*/  F2FP.F16.E5M2.UNPACK_B R29, R29 ;  /* 0x0000001dff1d723e */ /* 0x000fce00020004ff */
[C---:B------:R-:W-:Y:S01]  /*86ec0*/  HMMA.16816.F32 R8, R16.reuse, R28, R8 ;  /* 0x0000001c1008723c */ /* 0x040fe20000001808 */
[----:B------:R-:W-:Y:S04]  /*86ed0*/  STL [R1], R2 ;  /* 0x0000000201007387 */ /* 0x000fe80000100800 */
[----:B------:R-:W-:Y:S01]  /*86ee0*/  STL [R1+0x4], R3 ;  /* 0x0000040301007387 */ /* 0x000fe20000100800 */
[----:B------:R-:W-:Y:S01]  /*86ef0*/  IMAD.MOV.U32 R0, RZ, RZ, R3 ;  /* 0x000000ffff007224 */ /* 0x000fe200078e0003 */
[----:B----4-:R-:W-:-:S15]  /*86f00*/  HMMA.16816.F32 R24, R16, R2, R24 ;  /* 0x000000021018723c */ /* 0x010fde0000001818 */
[----:B------:R-:W-:-:S08]  /*86f10*/  NOP ;  /* 0x0000000000007918 */ /* 0x000fd00000000000 */
[----:B------:R-:W-:Y:S04]  /*86f20*/  STL.64 [R1+0x11d0], R24 ;  /* 0x0011d01801007387 */ /* 0x000fe80000100a00 */
[----:B------:R0:W-:Y:S04]  /*86f30*/  STL.64 [R1+0x11d8], R26 ;  /* 0x0011d81a01007387 */ /* 0x0001e80000100a00 */
[----:B0-----:R-:W2:Y:S04]  /*86f40*/  LDL.LU.64 R26, [R1+0x84b0] ;  /* 0x0084b000011a7983 */ /* 0x001ea80000300a00 */
[----:B------:R-:W4:Y:S04]  /*86f50*/  LDL.LU.64 R24, [R1+0x84a8] ;  /* 0x0084a80001187983 */ /* 0x000f280000300a00 */
[----:B------:R-:W-:Y:S04]  /*86f60*/  STL [R1+0x8458], R0 ;  /* 0x0084580001007387 */ /* 0x000fe80000100800 */
[----:B------:R-:W-:Y:S04]  /*86f70*/  STL.64 [R1+0x1260], R8 ;  /* 0x0012600801007387 */ /* 0x000fe80000100a00 */
[----:B------:R0:W-:Y:S04]  /*86f80*/  STL.64 [R1+0x1268], R10 ;  /* 0x0012680a01007387 */ /* 0x0001e80000100a00 */
[----:B0-----:R-:W3:Y:S04]  /*86f90*/  LDL.LU.64 R10, [R1+0x84a0] ;  /* 0x0084a000010a7983 */ /* 0x001ee80000300a00 */
[----:B------:R-:W3:Y:S04]  /*86fa0*/  LDL.LU.64 R8, [R1+0x8498] ;  /* 0x0084980001087983 */ /* 0x000ee80000300a00 */
[----:B------:R-:W-:Y:S04]  /*86fb0*/  STL [R1+0x8460], R28 ;  /* 0x0084601c01007387 */ /* 0x000fe80000100800 */
[----:B------:R-:W-:Y:S01]  /*86fc0*/  STL [R1+0x845c], R29 ;  /* 0x00845c1d01007387 */ /* 0x000fe20000100800 */
[----:B--2---:R-:W-:-:S02]  /*86fd0*/  F2FP.F16.E5M2.UNPACK_B R26, R26 ;  /* 0x0000001aff1a723e */ /* 0x004fc400020004ff */
[----:B------:R-:W-:-:S07]  /*86fe0*/  F2FP.F16.E5M2.UNPACK_B R27, R27 ;  /* 0x0000001bff1b723e */ /* 0x000fce00020004ff */
[----:B---3--:R-:W-:-:S15]  /*86ff0*/  HMMA.16816.F32 R8, R16, R26, R8 ;  /* 0x0000001a1008723c */ /* 0x008fde0000001808 */
[----:B------:R-:W-:-:S08]  /*87000*/  NOP ;  /* 0x0000000000007918 */ /* 0x000fd00000000000 */
[----:B------:R-:W-:Y:S04]  /*87010*/  STL.64 [R1+0x1290], R8 ;  /* 0x0012900801007387 */ /* 0x000fe80000100a00 */
[----:B------:R0:W-:Y:S04]  /*87020*/  STL.64 [R1+0x1298], R10 ;  /* 0x0012980a01007387 */ /* 0x0001e80000100a00 */
[----:B0-----:R-:W2:Y:S04]  /*87030*/  LDL.LU.64 R10, [R1+0x8490] ;  /* 0x00849000010a7983 */ /* 0x001ea80000300a00 */
[----:B------:R-:W2:Y:S01]  /*87040*/  LDL.LU.64 R8, [R1+0x8488] ;  /* 0x0084880001087983 */ /* 0x000ea20000300a00 */
[----:B----4-:R-:W-:-:S02]  /*87050*/  F2FP.F16.E5M2.UNPACK_B R24, R24 ;  /* 0x00000018ff18723e */ /* 0x010fc400020004ff */
[----:B------:R-:W-:Y:S02]  /*87060*/  F2FP.F16.E5M2.UNPACK_B R25, R25 ;  /* 0x00000019ff19723e */ /* 0x000fe400020004ff */
[----:B------:R-:W-:Y:S02]  /*87070*/  F2FP.F16.E5M2.UNPACK_B R22, R22 ;  /* 0x00000016ff16723e */ /* 0x000fe400020004ff */
[----:B-----5:R-:W-:-:S03]  /*87080*/  F2FP.F16.E5M2.UNPACK_B R23, R23 ;  /* 0x00000017ff17723e */ /* 0x020fc600020004ff */
[----:B--2---:R-:W-:-:S15]  /*87090*/  HMMA.16816.F32 R8, R16, R24, R8 ;  /* 0x000000181008723c */ /* 0x004fde0000001808 */
[----:B------:R-:W-:-:S08]  /*870a0*/  NOP ;  /* 0x0000000000007918 */ /* 0x000fd00000000000 */
[----:B------:R-:W-:Y:S04]  /*870b0*/  STL.64 [R1+0x12c0], R8 ;  /* 0x0012c00801007387 */ /* 0x000fe80000100a00 */
[----:B------:R0:W-:Y:S04]  /*870c0*/  STL.64 [R1+0x12c8], R10 ;  /* 0x0012c80a01007387 */ /* 0x0001e80000100a00 */
[----:B0-----:R-:W2:Y:S04]  /*870d0*/  LDL.LU.64 R10, [R1+0x8480] ;  /* 0x00848000010a7983 */ /* 0x001ea80000300a00 */
[----:B------:R-:W2:Y:S01]  /*870e0*/  LDL.LU.64 R8, [R1+0x8478] ;  /* 0x0084780001087983 */ /* 0x000ea20000300a00 */
[----:B------:R-:W-:Y:S01]  /*870f0*/  HMMA.16816.F32 R4, R16, R22, R4 ;  /* 0x000000161004723c */ /* 0x000fe20000001804 */
[----:B------:R-:W-:-:S02]  /*87100*/  F2FP.F16.E5M2.UNPACK_B R20, R20 ;  /* 0x00000014ff14723e */ /* 0x000fc400020004ff */
[----:B------:R-:W-:Y:S01]  /*87110*/  F2FP.F16.E5M2.UNPACK_B R21, R21 ;  /* 0x00000015ff15723e */ /* 0x000fe200020004ff */
        /* <DEDUP_REMOVED lines=12> */
[----:B------:R-:W4:Y:S04]  /*871e0*/  LDL R12, [R1+0x16b8] ;  /* 0x0016b800010c7983 */ /* 0x000f280000100800 */
[----:B------:R-:W5:Y:S04]  /*871f0*/  LDL R13, [R1+0x16bc] ;  /* 0x0016bc00010d7983 */ /* 0x000f680000100800 */
[----:B------:R-:W5:Y:S04]  /*87200*/  LDL.LU R28, [R1+0x1d08] ;  /* 0x001d0800011c7983 */ /* 0x000f680000300800 */
[----:B0-----:R-:W3:Y:S04]  /*87210*/  LDL.LU R4, [R1+0x1d04] ;  /* 0x001d040001047983 */ /* 0x001ee80000300800 */
[----:B------:R-:W5:Y:S04]  /*87220*/  LDL.LU R29, [R1+0x1d10] ;  /* 0x001d1000011d7983 */ /* 0x000f680000300800 */
[----:B------:R-:W3:Y:S04]  /*87230*/  LDL.LU R5, [R1+0x1d0c] ;  /* 0x001d0c0001057983 */ /* 0x000ee80000300800 */
[----:B------:R-:W5:Y:S04]  /*87240*/  LDL.LU R0, [R1+0x1d18] ;  /* 0x001d180001007983 */ /* 0x000f680000300800 */
[----:B-1----:R-:W2:Y:S04]  /*87250*/  LDL.LU R6, [R1+0x1d14] ;  /* 0x001d140001067983 */ /* 0x002ea80000300800 */
[----:B------:R-:W5:Y:S04]  /*87260*/  LDL R10, [R1+0x16c8] ;  /* 0x0016c800010a7983 */ /* 0x000f680000100800 */
[----:B------:R-:W5:Y:S04]  /*87270*/  LDL R11, [R1+0x16cc] ;  /* 0x0016cc00010b7983 */ /* 0x000f680000100800 */
[----:B------:R-:W2:Y:S04]  /*87280*/  LDL.LU R7, [R1+0x1d1c] ;  /* 0x001d1c0001077983 */ /* 0x000ea80000300800 */
[----:B--2---:R-:W-:Y:S04]  /*87290*/  STL.64 [R1+0x8470], R6 ;  /* 0x0084700601007387 */ /* 0x004fe80000100a00 */
[----:B---3--:R0:W-:Y:S04]  /*872a0*/  STL.64 [R1+0x8468], R4 ;  /* 0x0084680401007387 */ /* 0x0081e80000100a00 */
[----:B0-----:R-:W2:Y:S04]  /*872b0*/  LDL.LU R4, [R1+0x1460] ;  /* 0x0014600001047983 */ /* 0x001ea80000300800 */
[----:B------:R-:W2:Y:S04]  /*872c0*/  LDL.LU R5, [R1+0x1464] ;  /* 0x0014640001057983 */ /* 0x000ea80000300800 */
[----:B------:R-:W2:Y:S04]  /*872d0*/  LDL.LU R6, [R1+0x1468] ;  /* 0x0014680001067983 */ /* 0x000ea80000300800 */
[----:B------:R-:W2:Y:S04]  /*872e0*/  LDL.LU R7, [R1+0x146c] ;  /* 0x00146c0001077983 */ /* 0x000ea80000300800 */
[----:B------:R-:W3:Y:S04]  /*872f0*/  LDL R8, [R1+0x16d8] ;  /* 0x0016d80001087983 */ /* 0x000ee80000100800 */
[----:B------:R-:W3:Y:S04]  /*87300*/  LDL R9, [R1+0x16dc] ;  /* 0x0016dc0001097983 */ /* 0x000ee80000100800 */
[----:B------:R-:W3:Y:S04]  /*87310*/  LDL R2, [R1+0x16e8] ;  /* 0x0016e80001027983 */ /* 0x000ee80000100800 */
[----:B------:R-:W3:Y:S04]  /*87320*/  LDL R3, [R1+0x16ec] ;  /* 0x0016ec0001037983 */ /* 0x000ee80000100800 */
[----:B------:R-:W-:Y:S04]  /*87330*/  STL.64 [R1+0x8430], R26 ;  /* 0x0084301a01007387 */ /* 0x000fe80000100a00 */
[----:B------:R0:W-:Y:S04]  /*87340*/  STL.64 [R1+0x8428], R24 ;  /* 0x0084281801007387 */ /* 0x0001e80000100a00 */
[----:B0-----:R-:W4:Y:S04]  /*87350*/  LDL.LU R24, [R1+0x15f0] ;  /* 0x0015f00001187983 */ /* 0x001f280000300800 */
[----:B------:R-:W4:Y:S04]  /*87360*/  LDL.LU R25, [R1+0x15f4] ;  /* 0x0015f40001197983 */ /* 0x000f280000300800 */
[----:B------:R-:W5:Y:S04]  /*87370*/  LDL.LU R26, [R1+0x15f8] ;  /* 0x0015f800011a7983 */ /* 0x000f680000300800 */
[----:B------:R-:W5:Y:S01]  /*87380*/  LDL.LU R27, [R1+0x15fc] ;  /* 0x0015fc00011b7983 */ /* 0x000f620000300800 */
[----:B------:R-:W-:-:S02]  /*87390*/  F2FP.F16.E5M2.UNPACK_B R14, R14 ;  /* 0x0000000eff0e723e */ /* 0x000fc400020004ff */
[----:B------:R-:W-:Y:S01]  /*873a0*/  F2FP.F16.E5M2.UNPACK_B R15, R15 ;  /* 0x0000000fff0f723e */ /* 0x000fe200020004ff */
[----:B-----5:R-:W-:Y:S04]  /*873b0*/  STL.64 [R1+0x8440], R26 ;  /* 0x0084401a01007387 */ /* 0x020fe80000100a00 */
[----:B----4-:R0:W-:Y:S04]  /*873c0*/  STL.64 [R1+0x8438], R24 ;  /* 0x0084381801007387 */ /* 0x0101e80000100a00 */
[----:B0-----:R-:W4:Y:S04]  /*873d0*/  LDL.LU R24, [R1+0x15d0] ;  /* 0x0015d00001187983 */ /* 0x001f280000300800 */
[----:B------:R-:W4:Y:S04]  /*873e0*/  LDL.LU R25, [R1+0x15d4] ;  /* 0x0015d40001197983 */ /* 0x000f280000300800 */
[----:B------:R-:W5:Y:S04]  /*873f0*/  LDL.LU R26, [R1+0x15d8] ;  /* 0x0015d800011a7983 */ /* 0x000f680000300800 */
[----:B------:R-:W5:Y:S01]  /*87400*/  LDL.LU R27, [R1+0x15dc] ;  /* 0x0015dc00011b7983 */ /* 0x000f620000300800 */
[----:B--2---:R-:W-:Y:S01]  /*87410*/  HMMA.16816.F32 R4, R16, R14, R4 ;  /* 0x0000000e1004723c */ /* 0x004fe20000001804 */
[----:B------:R-:W-:-:S02]  /*87420*/  F2FP.F16.E5M2.UNPACK_B R12, R12 ;  /* 0x0000000cff0c723e */ /* 0x000fc400020004ff */
        /* <DEDUP_REMOVED lines=16> */
[----:B------:R-:W-:-:S07]  /*87530*/  F2FP.F16.E5M2.UNPACK_B R13, R13 ;  /* 0x0000000dff0d723e */ /* 0x000fce00020004ff */
        /* <DEDUP_REMOVED lines=11> */
[----:B------:R-:W-:-:S02]  /*875f0*/  F2FP.F16.E5M2.UNPACK_B R10, R10 ;  /* 0x0000000aff0a723e */ /* 0x000fc400020004ff */
[----:B------:R-:W-:Y:S01]  /*87600*/  F2FP.F16.E5M2.UNPACK_B R11, R11 ;  /* 0x0000000bff0b723e */ /* 0x000fe200020004ff */
[----:B------:R0:W-:Y:S04]  /*87610*/  STL.64 [R1+0x8368], R14 ;  /* 0x0083680e01007387 */ /* 0x0001e80000100a00 */
[----:B0-----:R-:W4:Y:S04]  /*87620*/  LDL R14, [R1+0x16f8] ;  /* 0x0016f800010e7983 */ /* 0x001f280000100800 */
[----:B------:R-:W2:Y:S04]  /*87630*/  LDL R15, [R1+0x16fc] ;  /* 0x0016fc00010f7983 */ /* 0x000ea80000100800 */
        /* <DEDUP_REMOVED lines=8> */
[----:B------:R-:W-:-:S02]  /*876c0*/  F2FP.F16.E5M2.UNPACK_B R8, R8 ;  /* 0x00000008ff08723e */ /* 0x000fc400020004ff */
[----:B------:R-:W-:-:S07]  /*876d0*/  F2FP.F16.E5M2.UNPACK_B R9, R9 ;  /* 0x00000009ff09723e */ /* 0x000fce00020004ff */
[----:B-----5:R-:W-:-:S15]  /*876e0*/  HMMA.16816.F32 R24, R16, R8, R24 ;  /* 0x000000081018723c */ /* 0x020fde0000001818 */
[----:B------:R-:W-:-:S08]  /*876f0*/  NOP ;  /* 0x0000000000007918 */ /* 0x000fd00000000000 */
[----:B------:R-:W-:Y:S04]  /*87700*/  STL.64 [R1+0x15f0], R24 ;  /* 0x0015f01801007387 */ /* 0x000fe80000100a00 */
[----:B------:R0:W-:Y:S04]  /*87710*/  STL.64 [R1+0x15f8], R26 ;  /* 0x0015f81a01007387 */ /* 0x0001e80000100a00 */
[----:B0-----:R-:W5:Y:S04]  /*87720*/  LDL.LU.64 R26, [R1+0x8430] ;  /* 0x00843000011a7983 */ /* 0x001f680000300a00 */
[----:B------:R-:W5:Y:S01]  /*87730*/  LDL.LU.64 R24, [R1+0x8428] ;  /* 0x0084280001187983 */ /* 0x000f620000300a00 */
[----:B------:R-:W-:-:S02]  /*87740*/  F2FP.F16.E5M2.UNPACK_B R2, R2 ;  /* 0x00000002ff02723e */ /* 0x000fc400020004ff */
[----:B------:R-:W-:Y:S02]  /*87750*/  F2FP.F16.E5M2.UNPACK_B R3, R3 ;  /* 0x00000003ff03723e */ /* 0x000fe400020004ff */
[----:B----4-:R-:W-:Y:S01]  /*87760*/  F2FP.F16.E5M2.UNPACK_B R12, R14 ;  /* 0x0000000eff0c723e */ /* 0x010fe200020004ff */
[----:B---3--:R-:W-:Y:S01]  /*87770*/  IMAD R7, R7, 0x100, R13 ;  /* 0x0000010007077824 */ /* 0x008fe200078e020d */
[----:B--2---:R-:W-:Y:S01]  /*87780*/  F2FP.F16.E5M2.UNPACK_B R13, R15 ;  /* 0x0000000fff0d723e */ /* 0x004fe200020004ff */
        /* <DEDUP_REMOVED lines=3083> */
[----:B------:R-:W-:Y:S04]  /*93840*/  STL.64 [R1+0x7568], R10 ;  /* 0x0075680a01007387 */ /* 0x000fe80000100a00 */
[----:B------:R0:W-:Y:S02]  /*93850*/  STL.64 [R1+0x7560], R8 ;  /* 0x0075600801007387 */ /* 0x0001e40000100a00 */
[----:B0-----:R-:W-:-:S15]  /*93860*/  HMMA.16816.F32 R8, R16, R2, R12 ;  /* 0x000000021008723c */ /* 0x001fde000000180c */
[----:B------:R-:W-:-:S08]  /*93870*/  NOP ;  /* 0x0000000000007918 */ /* 0x000fd00000000000 */
[----:B------:R0:W-:Y:S04]  /*93880*/  STL.64 [R1+0x4e0], R8 ;  /* 0x0004e00801007387 */ /* 0x0001e80000100a00 */
[----:B------:R1:W-:Y:S04]  /*93890*/  STL.64 [R1+0x4e8], R10 ;  /* 0x0004e80a01007387 */ /* 0x0003e80000100a00 */
[----:B0-----:R-:W3:Y:S01]  /*938a0*/  LDL.LU R8, [R1+0xf20] ;  /* 0x000f200001087983 */ /* 0x001ee20000300800 */
[----:B--2---:R-:W-:-:S15]  /*938b0*/  HMMA.16816.F32 R12, R16, R26, R20 ;  /* 0x0000001a100c723c */ /* 0x004fde0000001814 */
[----:B------:R-:W-:-:S08]  /*938c0*/  NOP ;  /* 0x0000000000007918 */ /* 0x000fd00000000000 */
[----:B------:R0:W-:Y:S04]  /*938d0*/  STL.64 [R1+0x130], R12 ;  /* 0x0001300c01007387 */ /* 0x0001e80000100a00 */
[----:B------:R2:W-:Y:S04]  /*938e0*/  STL.64 [R1+0x138], R14 ;  /* 0x0001380e01007387 */ /* 0x0005e80000100a00 */
[----:B------:R-:W3:Y:S04]  /*938f0*/  LDL.LU R9, [R1+0xf24] ;  /* 0x000f240001097983 */ /* 0x000ee80000300800 */
[----:B-1----:R-:W4:Y:S04]  /*93900*/  LDL.LU R10, [R1+0xf28] ;  /* 0x000f2800010a7983 */ /* 0x002f280000300800 */
[----:B------:R-:W4:Y:S04]  /*93910*/  LDL.LU R11, [R1+0xf2c] ;  /* 0x000f2c00010b7983 */ /* 0x000f280000300800 */
[----:B0-----:R-:W5:Y:S04]  /*93920*/  LDL.LU R12, [R1+0xf40] ;  /* 0x000f4000010c7983 */ /* 0x001f680000300800 */
[----:B------:R-:W5:Y:S04]  /*93930*/  LDL.LU R13, [R1+0xf44] ;  /* 0x000f4400010d7983 */ /* 0x000f680000300800 */
[----:B--2---:R-:W2:Y:S04]  /*93940*/  LDL.LU R14, [R1+0xf48] ;  /* 0x000f4800010e7983 */ /* 0x004ea80000300800 */
[----:B------:R-:W2:Y:S04]  /*93950*/  LDL.LU R15, [R1+0xf4c] ;  /* 0x000f4c00010f7983 */ /* 0x000ea80000300800 */
[----:B------:R-:W3:Y:S04]  /*93960*/  LDL.LU R20, [R1+0xf60] ;  /* 0x000f600001147983 */ /* 0x000ee80000300800 */
[----:B------:R-:W3:Y:S04]  /*93970*/  LDL.LU R21, [R1+0xf64] ;  /* 0x000f640001157983 */ /* 0x000ee80000300800 */
[----:B------:R-:W4:Y:S04]  /*93980*/  LDL.LU R22, [R1+0xf68] ;  /* 0x000f680001167983 */ /* 0x000f280000300800 */
[----:B------:R-:W4:Y:S04]  /*93990*/  LDL.LU R23, [R1+0xf6c] ;  /* 0x000f6c0001177983 */ /* 0x000f280000300800 */
[----:B------:R-:W5:Y:S04]  /*939a0*/  LDL.LU R24, [R1+0xf80] ;  /* 0x000f800001187983 */ /* 0x000f680000300800 */
[----:B------:R-:W5:Y:S04]  /*939b0*/  LDL.LU R25, [R1+0xf84] ;  /* 0x000f840001197983 */ /* 0x000f680000300800 */
[----:B------:R-:W2:Y:S04]  /*939c0*/  LDL.LU R26, [R1+0xf88] ;  /* 0x000f8800011a7983 */ /* 0x000ea80000300800 */
[----:B------:R-:W2:Y:S04]  /*939d0*/  LDL.LU R27, [R1+0xf8c] ;  /* 0x000f8c00011b7983 */ /* 0x000ea80000300800 */
[----:B--2---:R0:W-:Y:S04]  /*939e0*/  STL.64 [R1+0x75d8], R26 ;  /* 0x0075d81a01007387 */ /* 0x0041e80000100a00 */
[----:B0-----:R-:W2:Y:S01]  /*939f0*/  LDL.LU R26, [R1] ;  /* 0x00000000011a7983 */ /* 0x001ea20000300800 */
[----:B------:R-:W-:-:S03]  /*93a00*/  IMAD.MOV.U32 R27, RZ, RZ, R0 ;  /* 0x000000ffff1b7224 */ /* 0x000fc600078e0000 */
[----:B------:R-:W3:Y:S04]  /*93a10*/  LDL.LU R0, [R1+0x7658] ;  /* 0x0076580001007983 */ /* 0x000ee80000300800 */
[----:B-----5:R-:W-:Y:S04]  /*93a20*/  STL.64 [R1+0x75d0], R24 ;  /* 0x0075d01801007387 */ /* 0x020fe80000100a00 */
[----:B--2---:R-:W-:Y:S04]  /*93a30*/  STL.64 [R1+0x75f0], R26 ;  /* 0x0075f01a01007387 */ /* 0x004fe80000100a00 */
[----:B----4-:R-:W-:Y:S04]  /*93a40*/  STL.64 [R1+0x75b8], R22 ;  /* 0x0075b81601007387 */ /* 0x010fe80000100a00 */
[----:B---3--:R0:W-:Y:S04]  /*93a50*/  STL.64 [R1+0x75b0], R20 ;  /* 0x0075b01401007387 */ /* 0x0081e80000100a00 */
[----:B0-----:R-:W2:Y:S04]  /*93a60*/  LDL.LU R20, [R1+0xf70] ;  /* 0x000f700001147983 */ /* 0x001ea80000300800 */
[----:B------:R-:W2:Y:S04]  /*93a70*/  LDL.LU R21, [R1+0xf74] ;  /* 0x000f740001157983 */ /* 0x000ea80000300800 */
[----:B------:R-:W3:Y:S04]  /*93a80*/  LDL.LU R22, [R1+0xf78] ;  /* 0x000f780001167983 */ /* 0x000ee80000300800 */
[----:B------:R-:W3:Y:S04]  /*93a90*/  LDL.LU R23, [R1+0xf7c] ;  /* 0x000f7c0001177983 */ /* 0x000ee80000300800 */
[----:B------:R-:W4:Y:S04]  /*93aa0*/  LDL.LU R24, [R1+0x8] ;  /* 0x0000080001187983 */ /* 0x000f280000300800 */
[----:B------:R-:W4:Y:S01]  /*93ab0*/  LDL.LU R25, [R1+0xc] ;  /* 0x00000c0001197983 */ /* 0x000f220000300800 */
[----:B------:R-:W-:-:S03]  /*93ac0*/  IMAD.MOV.U32 R27, RZ, RZ, R0 ;  /* 0x000000ffff1b7224 */ /* 0x000fc600078e0000 */
[----:B----4-:R-:W-:Y:S04]  /*93ad0*/  STL.64 [R1+0x7608], R24 ;  /* 0x0076081801007387 */ /* 0x010fe80000100a00 */
[----:B---3--:R-:W-:Y:S04]  /*93ae0*/  STL.64 [R1+0x75e8], R22 ;  /* 0x0075e81601007387 */ /* 0x008fe80000100a00 */
[----:B--2---:R0:W-:Y:S04]  /*93af0*/  STL.64 [R1+0x75e0], R20 ;  /* 0x0075e01401007387 */ /* 0x0041e80000100a00 */
[----:B0-----:R-:W2:Y:S04]  /*93b00*/  LDL.LU R20, [R1+0xf90] ;  /* 0x000f900001147983 */ /* 0x001ea80000300800 */
[----:B------:R-:W2:Y:S04]  /*93b10*/  LDL.LU R21, [R1+0xf94] ;  /* 0x000f940001157983 */ /* 0x000ea80000300800 */
[----:B------:R-:W3:Y:S04]  /*93b20*/  LDL.LU R22, [R1+0xf98] ;  /* 0x000f980001167983 */ /* 0x000ee80000300800 */
[----:B------:R-:W3:Y:S04]  /*93b30*/  LDL.LU R23, [R1+0xf9c] ;  /* 0x000f9c0001177983 */ /* 0x000ee80000300800 */
[----:B------:R-:W4:Y:S04]  /*93b40*/  LDL.LU R26, [R1+0x10] ;  /* 0x00001000011a7983 */ /* 0x000f280000300800 */
[----:B------:R-:W5:Y:S04]  /*93b50*/  LDL.LU R0, [R1+0x7654] ;  /* 0x0076540001007983 */ /* 0x000f680000300800 */
[----:B------:R-:W2:Y:S04]  /*93b60*/  LDL.LU R24, [R1+0x18] ;  /* 0x0000180001187983 */ /* 0x000ea80000300800 */
[----:B------:R-:W2:Y:S04]  /*93b70*/  LDL.LU R25, [R1+0x1c] ;  /* 0x00001c0001197983 */ /* 0x000ea80000300800 */
[----:B----4-:R-:W-:Y:S04]  /*93b80*/  STL.64 [R1+0x7620], R26 ;  /* 0x0076201a01007387 */ /* 0x010fe80000100a00 */
[----:B--2---:R-:W-:Y:S04]  /*93b90*/  STL.64 [R1+0x7638], R24 ;  /* 0x0076381801007387 */ /* 0x004fe80000100a00 */
[----:B---3--:R-:W-:Y:S04]  /*93ba0*/  STL.64 [R1+0x7600], R22 ;  /* 0x0076001601007387 */ /* 0x008fe80000100a00 */
[----:B------:R0:W-:Y:S04]  /*93bb0*/  STL.64 [R1+0x75f8], R20 ;  /* 0x0075f81401007387 */ /* 0x0001e80000100a00 */
[----:B0-----:R-:W2:Y:S04]  /*93bc0*/  LDL.LU R20, [R1+0xfa0] ;  /* 0x000fa00001147983 */ /* 0x001ea80000300800 */
[----:B------:R-:W2:Y:S04]  /*93bd0*/  LDL.LU R21, [R1+0xfa4] ;  /* 0x000fa40001157983 */ /* 0x000ea80000300800 */
[----:B------:R-:W3:Y:S04]  /*93be0*/  LDL.LU R22, [R1+0xfa8] ;  /* 0x000fa80001167983 */ /* 0x000ee80000300800 */
[----:B------:R-:W3:Y:S04]  /*93bf0*/  LDL.LU R23, [R1+0xfac] ;  /* 0x000fac0001177983 */ /* 0x000ee80000300800 */
[----:B------:R-:W4:Y:S01]  /*93c00*/  LDL.LU R26, [R1+0x28] ;  /* 0x00002800011a7983 */ /* 0x000f220000300800 */
[----:B-----5:R-:W-:-:S03]  /*93c10*/  IMAD.MOV.U32 R27, RZ, RZ, R0 ;  /* 0x000000ffff1b7224 */ /* 0x020fc600078e0000 */
[----:B------:R-:W5:Y:S04]  /*93c20*/  LDL.LU R0, [R1+0x7650] ;  /* 0x0076500001007983 */ /* 0x000f680000300800 */
        /* <DEDUP_REMOVED lines=12> */
[----:B------:R-:W-:-:S03]  /*93cf0*/  F2FP.F16.E5M2.UNPACK_B R4, R4 ;  /* 0x00000004ff04723e */ /* 0x000fc600020004ff */
[----:B---3--:R-:W-:Y:S04]  /*93d00*/  STL.64 [R1+0x7648], R22 ;  /* 0x0076481601007387 */ /* 0x008fe80000100a00 */
[----:B--2---:R0:W-:Y:S04]  /*93d10*/  STL.64 [R1+0x7640], R20 ;  /* 0x0076401401007387 */ /* 0x0041e80000100a00 */
[----:B0-----:R-:W4:Y:S04]  /*93d20*/  LDL.LU R20, [R1+0xfd0] ;  /* 0x000fd00001147983 */ /* 0x001f280000300800 */
[----:B------:R-:W4:Y:S04]  /*93d30*/  LDL.LU R21, [R1+0xfd4] ;  /* 0x000fd40001157983 */ /* 0x000f280000300800 */
[----:B------:R-:W4:Y:S04]  /*93d40*/  LDL.LU R22, [R1+0xfd8] ;  /* 0x000fd80001167983 */ /* 0x000f280000300800 */
[----:B------:R-:W4:Y:S04]  /*93d50*/  LDL.LU R23, [R1+0xfdc] ;  /* 0x000fdc0001177983 */ /* 0x000f280000300800 */
[----:B------:R-:W-:Y:S04]  /*93d60*/  STL.64 [R1+0x7598], R14 ;  /* 0x0075980e01007387 */ /* 0x000fe80000100a00 */
[----:B------:R0:W-:Y:S04]  /*93d70*/  STL.64 [R1+0x7590], R12 ;  /* 0x0075900c01007387 */ /* 0x0001e80000100a00 */
        /* <DEDUP_REMOVED lines=8> */
[----:B------:R-:W3:Y:S04]  /*93e00*/  LDL.LU R10, [R1+0xf38] ;  /* 0x000f3800010a7983 */ /* 0x000ee80000300800 */
[----:B------:R-:W3:Y:S04]  /*93e10*/  LDL.LU R11, [R1+0xf3c] ;  /* 0x000f3c00010b7983 */ /* 0x000ee80000300800 */
[----:B------:R-:W5:Y:S04]  /*93e20*/  LDL.LU R16, [R1+0x1ee4] ;  /* 0x001ee40001107983 */ /* 0x000f680000300800 */
[----:B------:R-:W5:Y:S04]  /*93e30*/  LDL.LU R17, [R1+0x1eec] ;  /* 0x001eec0001117983 */ /* 0x000f680000300800 */
[----:B------:R-:W2:Y:S04]  /*93e40*/  LDL.LU R18, [R1+0x1ef4] ;  /* 0x001ef40001127983 */ /* 0x000ea80000300800 */
[----:B------:R-:W2:Y:S01]  /*93e50*/  LDL.LU R19, [R1+0x1efc] ;  /* 0x001efc0001137983 */ /* 0x000ea20000300800 */
[----:B------:R-:W-:-:S02]  /*93e60*/  F2FP.F16.E5M2.UNPACK_B R5, R5 ;  /* 0x00000005ff05723e */ /* 0x000fc400020004ff */
[----:B------:R-:W-:Y:S02]  /*93e70*/  F2FP.F16.E5M2.UNPACK_B R6, R6 ;  /* 0x00000006ff06723e */ /* 0x000fe400020004ff */
[----:B------:R-:W-:-:S07]  /*93e80*/  F2FP.F16.E5M2.UNPACK_B R7, R7 ;  /* 0x00000007ff07723e */ /* 0x000fce00020004ff */
[C---:B----4-:R-:W-:Y:S01]  /*93e90*/  HMMA.16816.F32 R24, R4.reuse, R26, R20 ;  /* 0x0000001a0418723c */ /* 0x050fe20000001814 */
[----:B--2---:R-:W-:Y:S04]  /*93ea0*/  STL.64 [R1+0x7558], R18 ;  /* 0x0075581201007387 */ /* 0x004fe80000100a00 */
[----:B-----5:R0:W-:Y:S04]  /*93eb0*/  STL.64 [R1+0x7550], R16 ;  /* 0x0075501001007387 */ /* 0x0201e80000100a00 */
[----:B0-----:R-:W2:Y:S04]  /*93ec0*/  LDL.LU R16, [R1+0xf10] ;  /* 0x000f100001107983 */ /* 0x001ea80000300800 */
[----:B------:R-:W2:Y:S04]  /*93ed0*/  LDL.LU R17, [R1+0xf14] ;  /* 0x000f140001117983 */ /* 0x000ea80000300800 */
[----:B------:R-:W2:Y:S04]  /*93ee0*/  LDL.LU R18, [R1+0xf18] ;  /* 0x000f180001127983 */ /* 0x000ea80000300800 */
[----:B------:R-:W2:Y:S04]  /*93ef0*/  LDL.LU R19, [R1+0xf1c] ;  /* 0x000f1c0001137983 */ /* 0x000ea80000300800 */
[----:B------:R-:W4:Y:S04]  /*93f00*/  LDL.LU.64 R22, [R1+0x7648] ;  /* 0x0076480001167983 */ /* 0x000f280000300a00 */
[----:B------:R-:W4:Y:S04]  /*93f10*/  LDL.LU.64 R20, [R1+0x7640] ;  /* 0x0076400001147983 */ /* 0x000f280000300a00 */
[----:B------:R0:W-:Y:S04]  /*93f20*/  STL.64 [R1+0x120], R24 ;  /* 0x0001201801007387 */ /* 0x0001e80000100a00 */
        /* <DEDUP_REMOVED lines=8> */
[----:B0-----:R-:W4:Y:S02]  /*93fb0*/  LDL.LU.64 R26, [R1+0x7620] ;  /* 0x00762000011a7983 */ /* 0x001f240000300a00 */
[----:B----4-:R-:W-:Y:S02]  /*93fc0*/  HMMA.16816.F32 R24, R4, R26, R20 ;  /* 0x0000001a0418723c */ /* 0x010fe40000001814 */
[----:B------:R-:W4:Y:S04]  /*93fd0*/  LDL.LU.64 R22, [R1+0x7618] ;  /* 0x0076180001167983 */ /* 0x000f280000300a00 */
[----:B------:R-:W4:-:S15]  /*93fe0*/  LDL.LU.64 R20, [R1+0x7610] ;  /* 0x0076100001147983 */ /* 0x000f1e0000300a00 */
[----:B------:R-:W-:-:S02]  /*93ff0*/  NOP ;  /* 0x0000000000007918 */ /* 0x000fc40000000000 */
        /* <DEDUP_REMOVED lines=24> */
[----:B------:R-:W2:Y:S04]  /*94180*/  LDL.LU R28, [R1+0x1f00] ;  /* 0x001f0000011c7983 */ /* 0x000ea80000300800 */
[----:B------:R-:W2:Y:S01]  /*94190*/  LDL.LU R29, [R1+0x1608] ;  /* 0x00160800011d7983 */ /* 0x000ea20000300800 */
[----:B----4-:R-:W-:-:S15]  /*941a0*/  HMMA.16816.F32 R20, R4, R26, R20 ;  /* 0x0000001a0414723c */ /* 0x010fde0000001814 */
[----:B------:R-:W-:-:S08]  /*941b0*/  NOP ;  /* 0x0000000000007918 */ /* 0x000fd00000000000 */
[----:B------:R-:W-:Y:S04]  /*941c0*/  STL.64 [R1+0xc0], R20 ;  /* 0x0000c01401007387 */ /* 0x000fe80000100a00 */
[----:B------:R0:W-:Y:S04]  /*941d0*/  STL.64 [R1+0xc8], R22 ;  /* 0x0000c81601007387 */ /* 0x0001e80000100a00 */
[----:B0-----:R-:W5:Y:S04]  /*941e0*/  LDL.LU.64 R22, [R1+0x75b8] ;  /* 0x0075b80001167983 */ /* 0x001f680000300a00 */
[----:B------:R-:W5:Y:S02]  /*941f0*/  LDL.LU.64 R20, [R1+0x75b0] ;  /* 0x0075b00001147983 */ /* 0x000f640000300a00 */
[----:B-----5:R-:W-:Y:S02]  /*94200*/  HMMA.16816.F32 R24, R4, R24, R20 ;  /* 0x000000180418723c */ /* 0x020fe40000001814 */
[----:B------:R-:W4:Y:S04]  /*94210*/  LDL.LU.64 R22, [R1+0x75a8] ;  /* 0x0075a80001167983 */ /* 0x000f280000300a00 */
[----:B------:R-:W5:-:S15]  /*94220*/  LDL.LU.64 R20, [R1+0x75a0] ;  /* 0x0075a00001147983 */ /* 0x000f5e0000300a00 */
[----:B------:R-:W-:-:S02]  /*94230*/  NOP ;  /* 0x0000000000007918 */ /* 0x000fc40000000000 */
[----:B------:R0:W-:Y:S04]  /*94240*/  STL.64 [R1+0xb0], R24 ;  /* 0x0000b01801007387 */ /* 0x0001e80000100a00 */
[----:B------:R1:W-:Y:S04]  /*94250*/  STL.64 [R1+0xb8], R26 ;  /* 0x0000b81a01007387 */ /* 0x0003e80000100a00 */
[----:B0-----:R-:W2:Y:S04]  /*94260*/  LDL.LU R24, [R1+0x1010] ;  /* 0x0010100001187983 */ /* 0x001ea80000300800 */
[----:B------:R-:W2:Y:S04]  /*94270*/  LDL.LU R25, [R1+0x1014] ;  /* 0x0010140001197983 */ /* 0x000ea80000300800 */
[----:B-1----:R-:W2:Y:S04]  /*94280*/  LDL.LU R26, [R1+0x1018] ;  /* 0x00101800011a7983 */ /* 0x002ea80000300800 */
[----:B------:R-:W2:Y:S01]  /*94290*/  LDL.LU R27, [R1+0x101c] ;  /* 0x00101c00011b7983 */ /* 0x000ea20000300800 */
[----:B----4-:R-:W-:-:S15]  /*942a0*/  HMMA.16816.F32 R12, R4, R22, R12 ;  /* 0x00000016040c723c */ /* 0x010fde000000180c */
[----:B------:R-:W-:-:S08]  /*942b0*/  NOP ;  /* 0x0000000000007918 */ /* 0x000fd00000000000 */
[----:B------:R-:W-:Y:S04]  /*942c0*/  STL.64 [R1+0xa0], R12 ;  /* 0x0000a00c01007387 */ /* 0x000fe80000100a00 */
[----:B------:R0:W-:Y:S04]  /*942d0*/  STL.64 [R1+0xa8], R14 ;  /* 0x0000a80e01007387 */ /* 0x0001e80000100a00 */
[----:B0-----:R-:W5:Y:S04]  /*942e0*/  LDL.LU.64 R14, [R1+0x7598] ;  /* 0x00759800010e7983 */ /* 0x001f680000300a00 */
[----:B------:R-:W5:Y:S04]  /*942f0*/  LDL.LU.64 R12, [R1+0x7590] ;  /* 0x00759000010c7983 */ /* 0x000f680000300a00 */
[----:B------:R-:W4:Y:S04]  /*94300*/  LDL.LU R22, [R1+0x1ef0] ;  /* 0x001ef00001167983 */ /* 0x000f280000300800 */
[----:B------:R-:W4:Y:S01]  /*94310*/  LDL.LU R23, [R1+0x1ef8] ;  /* 0x001ef80001177983 */ /* 0x000f220000300800 */
[----:B-----5:R-:W-:-:S15]  /*94320*/  HMMA.16816.F32 R12, R4, R20, R12 ;  /* 0x00000014040c723c */ /* 0x020fde000000180c */
[----:B------:R-:W-:-:S08]  /*94330*/  NOP ;  /* 0x0000000000007918 */ /* 0x000fd00000000000 */
[----:B------:R-:W-:Y:S04]  /*94340*/  STL.64 [R1+0x90], R12 ;  /* 0x0000900c01007387 */ /* 0x000fe80000100a00 */
[----:B------:R0:W-:Y:S04]  /*94350*/  STL.64 [R1+0x98], R14 ;  /* 0x0000980e01007387 */ /* 0x0001e80000100a00 */
[----:B0-----:R-:W3:Y:S04]  /*94360*/  LDL.LU.64 R14, [R1+0x7588] ;  /* 0x00758800010e7983 */ /* 0x001ee80000300a00 */
[----:B------:R-:W5:Y:S04]  /*94370*/  LDL.LU.64 R12, [R1+0x7580] ;  /* 0x00758000010c7983 */ /* 0x000f680000300a00 */
[----:B------:R-:W4:Y:S01]  /*94380*/  LDL.LU R21, [R1+0x1ee8] ;  /* 0x001ee80001157983 */ /* 0x000f220000300800 */
[----:B---3--:R-:W-:-:S15]  /*94390*/  HMMA.16816.F32 R8, R4, R14, R8 ;  /* 0x0000000e0408723c */ /* 0x008fde0000001808 */
[----:B------:R-:W-:-:S08]  /*943a0*/  NOP ;  /* 0x0000000000007918 */ /* 0x000fd00000000000 */
[----:B------:R-:W-:Y:S04]  /*943b0*/  STL.64 [R1+0x80], R8 ;  /* 0x0000800801007387 */ /* 0x000fe80000100a00 */
[----:B------:R0:W-:Y:S04]  /*943c0*/  STL.64 [R1+0x88], R10 ;  /* 0x0000880a01007387 */ /* 0x0001e80000100a00 */
[----:B0-----:R-:W5:Y:S04]  /*943d0*/  LDL.LU.64 R10, [R1+0x7578] ;  /* 0x00757800010a7983 */ /* 0x001f680000300a00 */
[----:B------:R-:W5:Y:S02]  /*943e0*/  LDL.LU.64 R8, [R1+0x7570] ;  /* 0x0075700001087983 */ /* 0x000f640000300a00 */
[----:B-----5:R-:W-:Y:S02]  /*943f0*/  HMMA.16816.F32 R12, R4, R12, R8 ;  /* 0x0000000c040c723c */ /* 0x020fe40000001808 */
[----:B------:R-:W2:Y:S04]  /*94400*/  LDL.LU.64 R10, [R1+0x7568] ;  /* 0x00756800010a7983 */ /* 0x000ea80000300a00 */
[----:B------:R-:W3:-:S15]  /*94410*/  LDL.LU.64 R8, [R1+0x7560] ;  /* 0x0075600001087983 */ /* 0x000ede0000300a00 */
[----:B------:R-:W-:-:S02]  /*94420*/  NOP ;  /* 0x0000000000007918 */ /* 0x000fc40000000000 */
[----:B------:R0:W-:Y:S04]  /*94430*/  STL.64 [R1+0x70], R12 ;  /* 0x0000700c01007387 */ /* 0x0001e80000100a00 */
[----:B------:R1:W-:Y:S04]  /*94440*/  STL.64 [R1+0x78], R14 ;  /* 0x0000780e01007387 */ /* 0x0003e80000100a00 */
        /* <DEDUP_REMOVED lines=8> */
[----:B0-----:R-:W2:Y:S04]  /*944d0*/  LDL.LU.64 R18, [R1+0x7558] ;  /* 0x0075580001127983 */ /* 0x001ea80000300a00 */
[----:B------:R-:W4:Y:S01]  /*944e0*/  LDL.LU.64 R16, [R1+0x7550] ;  /* 0x0075500001107983 */ /* 0x000f220000300a00 */
[----:B---3--:R-:W-:Y:S01]  /*944f0*/  HMMA.16816.F32 R8, R4, R8, R12 ;  /* 0x000000080408723c */ /* 0x008fe2000000180c */
[----:B------:R-:W-:-:S15]  /*94500*/  F2FP.F16.E5M2.UNPACK_B R0, R0.H1 ;  /* 0x00000000ff00723e */ /* 0x000fde00030004ff */
[----:B------:R-:W-:-:S07]  /*94510*/  NOP ;  /* 0x0000000000007918 */ /* 0x000fce0000000000 */
[----:B------:R-:W-:Y:S04]  /*94520*/  STL.64 [R1+0x50], R8 ;  /* 0x0000500801007387 */ /* 0x000fe80000100a00 */
[----:B------:R0:W-:Y:S02]  /*94530*/  STL.64 [R1+0x58], R10 ;  /* 0x0000580a01007387 */ /* 0x0001e40000100a00 */
[----:B0-----:R-:W-:Y:S01]  /*94540*/  HMMA.16816.F32 R8, R4, R2, R24 ;  /* 0x000000020408723c */ /* 0x001fe20000001818 */
[----:B------:R-:W-:-:S05]  /*94550*/  F2FP.F16.E5M2.UNPACK_B R12, R29.H1 ;  /* 0x0000001dff0c723e */ /* 0x000fca00030004ff */
[----:B------:R-:W-:-:S15]  /*94560*/  STL [R1+0x28], R12 ;  /* 0x0000280c01007387 */ /* 0x000fde0000100800 */
[----:B------:R-:W-:-:S02]  /*94570*/  NOP ;  /* 0x0000000000007918 */ /* 0x000fc40000000000 */
[----:B------:R-:W-:Y:S04]  /*94580*/  STL.64 [R1+0x40], R8 ;  /* 0x0000400801007387 */ /* 0x000fe80000100a00 */
[----:B------:R0:W-:Y:S04]  /*94590*/  STL [R1+0x2c], R0 ;  /* 0x00002c0001007387 */ /* 0x0001e80000100800 */
[----:B------:R1:W-:Y:S04]  /*945a0*/  STL [R1+0x48], R10 ;  /* 0x0000480a01007387 */ /* 0x0003e80000100800 */
[----:B------:R-:W3:Y:S01]  /*945b0*/  LDL.LU R20, [R1+0x1290] ;  /* 0x0012900001147983 */ /* 0x000ee20000300800 */
[----:B----4-:R-:W-:-:S02]  /*945c0*/  IMAD R16, R16, 0x100, R21 ;  /* 0x0000010010107824 */ /* 0x010fc400078e0215 */
[----:B------:R-:W-:Y:S01]  /*945d0*/  IMAD R17, R17, 0x100, R22 ;  /* 0x0000010011117824 */ /* 0x000fe200078e0216 */
[----:B------:R-:W3:Y:S01]  /*945e0*/  LDL.LU R21, [R1+0x1294] ;  /* 0x0012940001157983 */ /* 0x000ee20000300800 */
[----:B--2---:R-:W-:-:S03]  /*945f0*/  IMAD R18, R18, 0x100, R23 ;  /* 0x0000010012127824 */ /* 0x004fc600078e0217 */
[----:B------:R-:W2:Y:S04]  /*94600*/  LDL.LU R22, [R1+0x1298] ;  /* 0x0012980001167983 */ /* 0x000ea80000300800 */
[----:B------:R-:W2:Y:S01]  /*94610*/  LDL.LU R23, [R1+0x129c] ;  /* 0x00129c0001177983 */ /* 0x000ea20000300800 */
[----:B0-----:R-:W-:-:S03]  /*94620*/  IMAD.MOV.U32 R0, RZ, RZ, R11 ;  /* 0x000000ffff007224 */ /* 0x001fc600078e000b */
[----:B--2---:R-:W-:Y:S04]  /*94630*/  STL.64 [R1+0x74f0], R22 ;  /* 0x0074f01601007387 */ /* 0x004fe80000100a00 */
[----:B---3--:R0:W-:Y:S04]  /*94640*/  STL.64 [R1+0x74e8], R20 ;  /* 0x0074e81401007387 */ /* 0x0081e80000100a00 */
[----:B------:R-:W2:Y:S04]  /*94650*/  LDL.LU R8, [R1+0x11d0] ;  /* 0x0011d00001087983 */ /* 0x000ea80000300800 */
[----:B------:R-:W2:Y:S04]  /*94660*/  LDL.LU R9, [R1+0x11d4] ;  /* 0x0011d40001097983 */ /* 0x000ea80000300800 */
[----:B-1----:R-:W3:Y:S04]  /*94670*/  LDL.LU R10, [R1+0x11d8] ;  /* 0x0011d800010a7983 */ /* 0x002ee80000300800 */
        /* <DEDUP_REMOVED lines=9> */
[----:B-1----:R-:W2:Y:S04]  /*94710*/  LDL.LU R8, [R1+0x1170] ;  /* 0x0011700001087983 */ /* 0x002ea80000300800 */
[----:B------:R-:W2:Y:S04]  /*94720*/  LDL.LU R9, [R1+0x1174] ;  /* 0x0011740001097983 */ /* 0x000ea80000300800 */
[----:B------:R-:W3:Y:S04]  /*94730*/  LDL.LU R10, [R1+0x1178] ;  /* 0x00117800010a7983 */ /* 0x000ee80000300800 */
[----:B------:R-:W3:Y:S04]  /*94740*/  LDL.LU R11, [R1+0x117c] ;  /* 0x00117c00010b7983 */ /* 0x000ee80000300800 */
[----:B0-----:R-:W4:Y:S04]  /*94750*/  LDL.LU R20, [R1+0x1618] ;  /* 0x0016180001147983 */ /* 0x001f280000300800 */
[----:B------:R-:W4:Y:S04]  /*94760*/  LDL.LU R21, [R1+0x161c] ;  /* 0x00161c0001157983 */ /* 0x000f280000300800 */
[----:B----4-:R0:W-:Y:S04]  /*94770*/  STL.64 [R1+0x7538], R20 ;  /* 0x0075381401007387 */ /* 0x0101e80000100a00 */
[----:B0-----:R-:W4:Y:S04]  /*94780*/  LDL.LU R20, [R1+0x20] ;  /* 0x0000200001147983 */ /* 0x001f280000300800 */
[----:B------:R-:W4:Y:S04]  /*94790*/  LDL.LU R21, [R1+0x24] ;  /* 0x0000240001157983 */ /* 0x000f280000300800 */
[----:B------:R-:W5:Y:S04]  /*947a0*/  LDL.LU R22, [R1+0x1628] ;  /* 0x0016280001167983 */ /* 0x000f680000300800 */
        /* <DEDUP_REMOVED lines=15> */
[----:B0-----:R-:W4:Y:S04]  /*948a0*/  LDL.LU R8, [R1+0x1000] ;  /* 0x0010000001087983 */ /* 0x001f280000300800 */
[----:B------:R-:W4:Y:S04]  /*948b0*/  LDL.LU R9, [R1+0x1004] ;  /* 0x0010040001097983 */ /* 0x000f280000300800 */
[----:B------:R-:W4:Y:S04]  /*948c0*/  LDL.LU R10, [R1+0x1008] ;  /* 0x00100800010a7983 */ /* 0x000f280000300800 */
[----:B------:R-:W4:Y:S04]  /*948d0*/  LDL.LU R11, [R1+0x100c] ;  /* 0x00100c00010b7983 */ /* 0x000f280000300800 */
[----:B------:R-:W2:Y:S01]  /*948e0*/  LDL.LU R2, [R1+0x1648] ;  /* 0x0016480001027983 */ /* 0x000ea20000300800 */
[----:B------:R-:W-:-:S03]  /*948f0*/  IMAD R19, R19, 0x100, R28 ;  /* 0x0000010013137824 */ /* 0x000fc600078e021c */
[----:B------:R-:W3:Y:S04]  /*94900*/  LDL.LU R3, [R1+0x164c] ;  /* 0x00164c0001037983 */ /* 0x000ee80000300800 */
        /* <DEDUP_REMOVED lines=10> */
[----:B------:R-:W-:Y:S01]  /*949b0*/  STL [R1+0x66d0], R0 ;  /* 0x0066d00001007387 */ /* 0x000fe20000100800 */
[----:B----4-:R-:W-:Y:S03]  /*949c0*/  HMMA.16816.F32 R4, R4, R20, R8 ;  /* 0x000000140404723c */ /* 0x010fe60000001808 */
[----:B------:R-:W4:Y:S04]  /*949d0*/  LDL.LU.64 R10, [R1+0x7548] ;  /* 0x00754800010a7983 */ /* 0x000f280000300a00 */
[----:B------:R-:W4:Y:S04]  /*949e0*/  LDL.LU.64 R8, [R1+0x7540] ;  /* 0x0075400001087983 */ /* 0x000f280000300a00 */
[----:B------:R-:W5:-:S12]  /*949f0*/  LDL.LU.64 R20, [R1+0x7538] ;  /* 0x0075380001147983 */ /* 0x000f580000300a00 */
[----:B------:R-:W-:Y:S04]  /*94a00*/  STL.64 [R1+0x30], R4 ;  /* 0x0000300401007387 */ /* 0x000fe80000100a00 */
[----:B------:R0:W-:Y:S04]  /*94a10*/  STL.64 [R1+0x38], R6 ;  /* 0x0000380601007387 */ /* 0x0001e80000100a00 */
[----:B0-----:R-:W4:Y:S01]  /*94a20*/  LDL.64 R6, [R1+0x28] ;  /* 0x0000280001067983 */ /* 0x001f220000100a00 */
[----:B------:R-:W-:Y:S02]  /*94a30*/  F2FP.F16.E5M2.UNPACK_B R16, R16 ;  /* 0x00000010ff10723e */ /* 0x000fe400020004ff */
[----:B------:R-:W-:-:S02]  /*94a40*/  F2FP.F16.E5M2.UNPACK_B R17, R17 ;  /* 0x00000011ff11723e */ /* 0x000fc400020004ff */
[----:B------:R-:W-:Y:S02]  /*94a50*/  F2FP.F16.E5M2.UNPACK_B R18, R18 ;  /* 0x00000012ff12723e */ /* 0x000fe400020004ff */
[----:B------:R-:W-:Y:S01]  /*94a60*/  F2FP.F16.E5M2.UNPACK_B R19, R19 ;  /* 0x00000013ff13723e */ /* 0x000fe200020004ff */
[----:B------:R-:W2:Y:S04]  /*94a70*/  LDL.LU R4, [R1+0x1638] ;  /* 0x0016380001047983 */ /* 0x000ea80000300800 */
[----:B------:R-:W3:Y:S02]  /*94a80*/  LDL.LU R5, [R1+0x163c] ;  /* 0x00163c0001057983 */ /* 0x000ee40000300800 */
[----:B----4-:R-:W-:-:S15]  /*94a90*/  HMMA.16816.F32 R8, R16, R6, R8 ;  /* 0x000000061008723c */ /* 0x010fde0000001808 */
[----:B------:R-:W-:-:S08]  /*94aa0*/  NOP ;  /* 0x0000000000007918 */ /* 0x000fd00000000000 */
[----:B------:R-:W-:Y:S04]  /*94ab0*/  STL.64 [R1+0x4d0], R8 ;  /* 0x0004d00801007387 */ /* 0x000fe80000100a00 */
[----:B------:R0:W-:Y:S04]  /*94ac0*/  STL.64 [R1+0x4d8], R10 ;  /* 0x0004d80a01007387 */ /* 0x0001e80000100a00 */
[----:B0-----:R-:W4:Y:S04]  /*94ad0*/  LDL.LU.64 R10, [R1+0x7530] ;  /* 0x00753000010a7983 */ /* 0x001f280000300a00 */
[----:B------:R-:W4:Y:S01]  /*94ae0*/  LDL.LU.64 R8, [R1+0x7528] ;  /* 0x0075280001087983 */ /* 0x000f220000300a00 */
[----:B-----5:R-:W-:-:S02]  /*94af0*/  F2FP.F16.E5M2.UNPACK_B R20, R20.H1 ;  /* 0x00000014ff14723e */ /* 0x020fc400030004ff */
[----:B------:R-:W-:Y:S01]  /*94b00*/  F2FP.F16.E5M2.UNPACK_B R21, R21.H1 ;  /* 0x00000015ff15723e */ /* 0x000fe200030004ff */
[----:B------:R-:W-:Y:S01]  /*94b10*/  IMAD.MOV.U32 R0, RZ, RZ, R7 ;  /* 0x000000ffff007224 */ /* 0x000fe200078e0007 */
[----:B------:R-:W-:Y:S01]  /*94b20*/  F2FP.F16.E5M2.UNPACK_B R6, R22.H1 ;  /* 0x00000016ff06723e */ /* 0x000fe200030004ff */
[----:B------:R-:W-:Y:S04]  /*94b30*/  STL [R1+0x18], R20 ;  /* 0x0000181401007387 */ /* 0x000fe80000100800 */
[----:B------:R-:W-:Y:S04]  /*94b40*/  STL [R1+0x7490], R0 ;  /* 0x0074900001007387 */ /* 0x000fe80000100800 */
[----:B------:R4:W-:Y:S01]  /*94b50*/  STL [R1+0x1c], R21 ;  /* 0x00001c1501007387 */ /* 0x0009e20000100800 */
[----:B------:R-:W-:-:S02]  /*94b60*/  F2FP.F16.E5M2.UNPACK_B R7, R23.H1 ;  /* 0x00000017ff07723e */ /* 0x000fc400030004ff */
[----:B----4-:R-:W-:Y:S01]  /*94b70*/  HMMA.16816.F32 R20, R16, R20, R8 ;  /* 0x000000141014723c */ /* 0x010fe20000001808 */
[----:B------:R-:W4:Y:S04]  /*94b80*/  LDL.LU.64 R10, [R1+0x7520] ;  /* 0x00752000010a7983 */ /* 0x000f280000300a00 */
[----:B------:R-:W4:-:S15]  /*94b90*/  LDL.LU.64 R8, [R1+0x7518] ;  /* 0x0075180001087983 */ /* 0x000f1e0000300a00 */
[----:B------:R-:W-:-:S03]  /*94ba0*/  NOP ;  /* 0x0000000000007918 */ /* 0x000fc60000000000 */
[----:B------:R-:W-:Y:S04]  /*94bb0*/  STL.64 [R1+0x5a0], R20 ;  /* 0x0005a01401007387 */ /* 0x000fe80000100a00 */
[----:B------:R0:W-:Y:S04]  /*94bc0*/  STL.64 [R1+0x5a8], R22 ;  /* 0x0005a81601007387 */ /* 0x0001e80000100a00 */
[----:B0-----:R-:W5:Y:S04]  /*94bd0*/  LDL.LU.64 R22, [R1+0x7510] ;  /* 0x0075100001167983 */ /* 0x001f680000300a00 */
[----:B------:R-:W5:Y:S04]  /*94be0*/  LDL.LU.64 R20, [R1+0x7508] ;  /* 0x0075080001147983 */ /* 0x000f680000300a00 */
[----:B------:R-:W-:Y:S01]  /*94bf0*/  STL [R1+0x10], R6 ;  /* 0x0000100601007387 */ /* 0x000fe20000100800 */
[----:B--2---:R-:W-:-:S02]  /*94c00*/  F2FP.F16.E5M2.UNPACK_B R4, R4.H1 ;  /* 0x00000004ff04723e */ /* 0x004fc400030004ff */
[----:B---3--:R-:W-:Y:S01]  /*94c10*/  F2FP.F16.E5M2.UNPACK_B R5, R5.H1 ;  /* 0x00000005ff05723e */ /* 0x008fe200030004ff */
[----:B------:R-:W-:Y:S01]  /*94c20*/  STL [R1+0x14], R7 ;  /* 0x0000140701007387 */ /* 0x000fe20000100800 */
[----:B------:R-:W-:Y:S01]  /*94c30*/  IMAD.MOV.U32 R0, RZ, RZ, R7 ;  /* 0x000000ffff007224 */ /* 0x000fe200078e0007 */
[----:B----4-:R-:W-:-:S15]  /*94c40*/  HMMA.16816.F32 R8, R16, R6, R8 ;  /* 0x000000061008723c */ /* 0x010fde0000001808 */
[----:B------:R-:W-:-:S08]  /*94c50*/  NOP ;  /* 0x0000000000007918 */ /* 0x000fd00000000000 */
[----:B------:R-:W-:Y:S04]  /*94c60*/  STL.64 [R1+0x5b0], R8 ;  /* 0x0005b00801007387 */ /* 0x000fe80000100a00 */
[----:B------:R0:W-:Y:S04]  /*94c70*/  STL.64 [R1+0x5b8], R10 ;  /* 0x0005b80a01007387 */ /* 0x0001e80000100a00 */
[----:B0-----:R-:W2:Y:S04]  /*94c80*/  LDL.LU.64 R10, [R1+0x7500] ;  /* 0x00750000010a7983 */ /* 0x001ea80000300a00 */
[----:B------:R-:W2:Y:S01]  /*94c90*/  LDL.LU.64 R8, [R1+0x74f8] ;  /* 0x0074f80001087983 */ /* 0x000ea20000300a00 */
[----:B-----5:R-:W-:Y:S06]  /*94ca0*/  HMMA.16816.F32 R20, R16, R4, R20 ;  /* 0x000000041014723c */ /* 0x020fec0000001814 */
[----:B------:R-:W-:Y:S04]  /*94cb0*/  STL [R1+0x8], R4 ;  /* 0x0000080401007387 */ /* 0x000fe80000100800 */
[----:B------:R-:W-:Y:S04]  /*94cc0*/  STL [R1+0x7494], R0 ;  /* 0x0074940001007387 */ /* 0x000fe80000100800 */
[----:B------:R-:W-:Y:S09]  /*94cd0*/  STL [R1+0xc], R5 ;  /* 0x00000c0501007387 */ /* 0x000ff20000100800 */
[----:B------:R-:W-:Y:S04]  /*94ce0*/  STL.64 [R1+0x5d0], R20 ;  /* 0x0005d01401007387 */ /* 0x000fe80000100a00 */
[----:B------:R0:W-:Y:S04]  /*94cf0*/  STL.64 [R1+0x5d8], R22 ;  /* 0x0005d81601007387 */ /* 0x0001e80000100a00 */
[----:B0-----:R-:W3:Y:S04]  /*94d00*/  LDL.LU.64 R22, [R1+0x74f0] ;  /* 0x0074f00001167983 */ /* 0x001ee80000300a00 */
[----:B------:R-:W3:Y:S01]  /*94d10*/  LDL.LU.64 R20, [R1+0x74e8] ;  /* 0x0074e80001147983 */ /* 0x000ee20000300a00 */
[----:B------:R-:W-:-:S02]  /*94d20*/  F2FP.F16.E5M2.UNPACK_B R2, R2.H1 ;  /* 0x00000002ff02723e */ /* 0x000fc400030004ff */
[----:B------:R-:W-:Y:S01]  /*94d30*/  F2FP.F16.E5M2.UNPACK_B R3, R3.H1 ;  /* 0x00000003ff03723e */ /* 0x000fe200030004ff */
[----:B------:R-:W-:Y:S01]  /*94d40*/  IMAD.MOV.U32 R0, RZ, RZ, R5 ;  /* 0x000000ffff007224 */ /* 0x000fe200078e0005 */
[----:B------:R-:W-:Y:S02]  /*94d50*/  F2FP.F16.E5M2.UNPACK_B R28, R28.H1 ;  /* 0x0000001cff1c723e */ /* 0x000fe400030004ff */
[----:B------:R-:W-:Y:S01]  /*94d60*/  F2FP.F16.E5M2.UNPACK_B R29, R29.H1 ;  /* 0x0000001dff1d723e */ /* 0x000fe200030004ff */
[----:B------:R-:W-:Y:S04]  /*94d70*/  STL [R1], R2 ;  /* 0x0000000201007387 */ /* 0x000fe80000100800 */
[----:B------:R-:W-:Y:S01]  /*94d80*/  STL [R1+0x4], R3 ;  /* 0x0000040301007387 */ /* 0x000fe20000100800 */
[----:B------:R-:W-:-:S02]  /*94d90*/  F2FP.F16.E5M2.UNPACK_B R26, R26.H1 ;  /* 0x0000001aff1a723e */ /* 0x000fc400030004ff */
[----:B------:R-:W-:Y:S01]  /*94da0*/  F2FP.F16.E5M2.UNPACK_B R27, R27.H1 ;  /* 0x0000001bff1b723e */ /* 0x000fe200030004ff */
[----:B--2---:R-:W-:-:S15]  /*94db0*/  HMMA.16816.F32 R4, R16, R2, R8 ;  /* 0x000000021004723c */ /* 0x004fde0000001808 */
[----:B------:R-:W-:-:S08]  /*94dc0*/  NOP ;  /* 0x0000000000007918 */ /* 0x000fd00000000000 */
[----:B------:R-:W-:Y:S04]  /*94dd0*/  STL.64 [R1+0x5e0], R4 ;  /* 0x0005e00401007387 */ /* 0x000fe80000100a00 */
[----:B------:R0:W-:Y:S02]  /*94de0*/  STL.64 [R1+0x5e8], R6 ;  /* 0x0005e80601007387 */ /* 0x0001e40000100a00 */
[C---:B0-----:R-:W-:Y:S06]  /*94df0*/  HMMA.16816.F32 R4, R16.reuse, R28, R12 ;  /* 0x0000001c1004723c */ /* 0x041fec000000180c */
[----:B---3--:R-:W-:Y:S01]  /*94e00*/  HMMA.16816.F32 R8, R16, R26, R20 ;  /* 0x0000001a1008723c */ /* 0x008fe20000001814 */
[----:B------:R-:W-:-:S15]  /*94e10*/  STL.64 [R1+0x7458], R28 ;  /* 0x0074581c01007387 */ /* 0x000fde0000100a00 */
[----:B------:R-:W-:-:S01]  /*94e20*/  NOP ;  /* 0x0000000000007918 */ /* 0x000fc20000000000 */
[----:B------:R0:W-:Y:S04]  /*94e30*/  STL.64 [R1+0x600], R4 ;  /* 0x0006000401007387 */ /* 0x0001e80000100a00 */
[----:B------:R1:W-:Y:S04]  /*94e40*/  STL.64 [R1+0x608], R6 ;  /* 0x0006080601007387 */ /* 0x0003e80000100a00 */
[----:B0-----:R-:W2:Y:S04]  /*94e50*/  LDL.LU R4, [R1+0x1f04] ;  /* 0x001f040001047983 */ /* 0x001ea80000300800 */
[----:B------:R-:W2:Y:S04]  /*94e60*/  LDL.LU R5, [R1+0x1f0c] ;  /* 0x001f0c0001057983 */ /* 0x000ea80000300800 */
[----:B------:R0:W-:Y:S04]  /*94e70*/  STL.64 [R1+0x610], R8 ;  /* 0x0006100801007387 */ /* 0x0001e80000100a00 */
[----:B------:R-:W-:Y:S04]  /*94e80*/  STL.64 [R1+0x618], R10 ;  /* 0x0006180a01007387 */ /* 0x000fe80000100a00 */
[----:B-1----:R-:W3:Y:S04]  /*94e90*/  LDL.LU R6, [R1+0x1f14] ;  /* 0x001f140001067983 */ /* 0x002ee80000300800 */
[----:B0-----:R-:W4:Y:S04]  /*94ea0*/  LDL.LU R8, [R1+0x16c8] ;  /* 0x0016c80001087983 */ /* 0x001f280000300800 */
[----:B------:R-:W5:Y:S04]  /*94eb0*/  LDL.LU R9, [R1+0x16cc] ;  /* 0x0016cc0001097983 */ /* 0x000f680000300800 */
        /* <DEDUP_REMOVED lines=19> */
[----:B---3--:R-:W-:Y:S04]  /*94ff0*/  STL.64 [R1+0x74d0], R6 ;  /* 0x0074d00601007387 */ /* 0x008fe80000100a00 */
[----:B--2---:R0:W-:Y:S04]  /*95000*/  STL.64 [R1+0x74c8], R4 ;  /* 0x0074c80401007387 */ /* 0x0041e80000100a00 */
[----:B0-----:R-:W2:Y:S04]  /*95010*/  LDL.LU R4, [R1+0x12f0] ;  /* 0x0012f00001047983 */ /* 0x001ea80000300800 */
[----:B------:R-:W2:Y:S04]  /*95020*/  LDL.LU R5, [R1+0x12f4] ;  /* 0x0012f40001057983 */ /* 0x000ea80000300800 */
[----:B------:R-:W3:Y:S04]  /*95030*/  LDL.LU R6, [R1+0x12f8] ;  /* 0x0012f80001067983 */ /* 0x000ee80000300800 */
[----:B------:R-:W3:Y:S01]  /*95040*/  LDL.LU R7, [R1+0x12fc] ;  /* 0x0012fc0001077983 */ /* 0x000ee20000300800 */
[----:B------:R-:W-:-:S02]  /*95050*/  F2FP.F16.E5M2.UNPACK_B R24, R24.H1 ;  /* 0x00000018ff18723e */ /* 0x000fc400030004ff */
[----:B------:R-:W-:Y:S01]  /*95060*/  F2FP.F16.E5M2.UNPACK_B R25, R25.H1 ;  /* 0x00000019ff19723e */ /* 0x000fe200030004ff */
[----:B---3--:R-:W-:Y:S04]  /*95070*/  STL.64 [R1+0x74e0], R6 ;  /* 0x0074e00601007387 */ /* 0x008fe80000100a00 */
[----:B--2---:R0:W-:Y:S04]  /*95080*/  STL.64 [R1+0x74d8], R4 ;  /* 0x0074d80401007387 */ /* 0x0041e80000100a00 */
        /* <DEDUP_REMOVED lines=8> */
[----:B------:R-:W3:Y:S04]  /*95110*/  LDL.LU R12, [R1+0x16e8] ;  /* 0x0016e800010c7983 */ /* 0x000ee80000300800 */
[----:B------:R-:W3:Y:S04]  /*95120*/  LDL.LU R13, [R1+0x16ec] ;  /* 0x0016ec00010d7983 */ /* 0x000ee80000300800 */
[----:B------:R-:W3:Y:S04]  /*95130*/  LDL.LU R28, [R1+0x16f8] ;  /* 0x0016f800011c7983 */ /* 0x000ee80000300800 */
[----:B------:R-:W3:Y:S01]  /*95140*/  LDL.LU R29, [R1+0x16fc] ;  /* 0x0016fc00011d7983 */ /* 0x000ee20000300800 */
        /* <DEDUP_REMOVED lines=8> */
[----:B0-----:R-:W3:Y:S04]  /*951d0*/  LDL.LU R24, [R1+0x1460] ;  /* 0x0014600001187983 */ /* 0x001ee80000300800 */
[----:B------:R-:W3:Y:S04]  /*951e0*/  LDL.LU R25, [R1+0x1464] ;  /* 0x0014640001197983 */ /* 0x000ee80000300800 */
[----:B------:R-:W3:Y:S04]  /*951f0*/  LDL.LU R26, [R1+0x1468] ;  /* 0x00146800011a7983 */ /* 0x000ee80000300800 */
[----:B------:R-:W3:Y:S01]  /*95200*/  LDL.LU R27, [R1+0x146c] ;  /* 0x00146c00011b7983 */ /* 0x000ee20000300800 */
[----:B----4-:R-:W-:-:S02]  /*95210*/  F2FP.F16.E5M2.UNPACK_B R22, R22.H1 ;  /* 0x00000016ff16723e */ /* 0x010fc400030004ff */
[----:B-----5:R-:W-:-:S07]  /*95220*/  F2FP.F16.E5M2.UNPACK_B R23, R23.H1 ;  /* 0x00000017ff17723e */ /* 0x020fce00030004ff */
[----:B--2---:R-:W-:Y:S01]  /*95230*/  HMMA.16816.F32 R4, R16, R22, R4 ;  /* 0x000000161004723c */ /* 0x004fe20000001804 */
[----:B---3--:R-:W-:Y:S04]  /*95240*/  STL.64 [R1+0x74a0], R26 ;  /* 0x0074a01a01007387 */ /* 0x008fe80000100a00 */
[----:B------:R0:W-:Y:S04]  /*95250*/  STL.64 [R1+0x7498], R24 ;  /* 0x0074981801007387 */ /* 0x0001e80000100a00 */
[----:B0-----:R-:W2:Y:S04]  /*95260*/  LDL.LU R24, [R1+0x13d0] ;  /* 0x0013d00001187983 */ /* 0x001ea80000300800 */
[----:B------:R-:W2:Y:S04]  /*95270*/  LDL.LU R25, [R1+0x13d4] ;  /* 0x0013d40001197983 */ /* 0x000ea80000300800 */
[----:B------:R-:W2:Y:S04]  /*95280*/  LDL.LU R26, [R1+0x13d8] ;  /* 0x0013d800011a7983 */ /* 0x000ea80000300800 */
[----:B------:R-:W2:Y:S04]  /*95290*/  LDL.LU R27, [R1+0x13dc] ;  /* 0x0013dc00011b7983 */ /* 0x000ea80000300800 */
[----:B------:R-:W-:Y:S04]  /*952a0*/  STL.64 [R1+0x640], R4 ;  /* 0x0006400401007387 */ /* 0x000fe80000100a00 */
[----:B------:R0:W-:Y:S04]  /*952b0*/  STL.64 [R1+0x648], R6 ;  /* 0x0006480601007387 */ /* 0x0001e80000100a00 */
[----:B0-----:R-:W3:Y:S04]  /*952c0*/  LDL.LU.64 R6, [R1+0x74d0] ;  /* 0x0074d00001067983 */ /* 0x001ee80000300a00 */
[----:B------:R-:W3:Y:S01]  /*952d0*/  LDL.LU.64 R4, [R1+0x74c8] ;  /* 0x0074c80001047983 */ /* 0x000ee20000300a00 */
[----:B------:R-:W-:-:S02]  /*952e0*/  F2FP.F16.E5M2.UNPACK_B R20, R20.H1 ;  /* 0x00000014ff14723e */ /* 0x000fc400030004ff */
[----:B------:R-:W-:-:S07]  /*952f0*/  F2FP.F16.E5M2.UNPACK_B R21, R21.H1 ;  /* 0x00000015ff15723e */ /* 0x000fce00030004ff */
[----:B---3--:R-:W-:-:S15]  /*95300*/  HMMA.16816.F32 R4, R16, R20, R4 ;  /* 0x000000141004723c */ /* 0x008fde0000001804 */
[----:B------:R-:W-:-:S08]  /*95310*/  NOP ;  /* 0x0000000000007918 */ /* 0x000fd00000000000 */
[----:B------:R-:W-:Y:S04]  /*95320*/  STL.64 [R1+0x660], R4 ;  /* 0x0006600401007387 */ /* 0x000fe80000100a00 */
[----:B------:R0:W-:Y:S04]  /*95330*/  STL.64 [R1+0x668], R6 ;  /* 0x0006680601007387 */ /* 0x0001e80000100a00 */
[----:B0-----:R-:W3:Y:S04]  /*95340*/  LDL.LU.64 R6, [R1+0x74c0] ;  /* 0x0074c00001067983 */ /* 0x001ee80000300a00 */
[----:B------:R-:W3:Y:S01]  /*95350*/  LDL.LU.64 R4, [R1+0x74b8] ;  /* 0x0074b80001047983 */ /* 0x000ee20000300a00 */
[----:B------:R-:W-:-:S02]  /*95360*/  F2FP.F16.E5M2.UNPACK_B R14, R14.H1 ;  /* 0x0000000eff0e723e */ /* 0x000fc400030004ff */
[----:B------:R-:W-:Y:S02]  /*95370*/  F2FP.F16.E5M2.UNPACK_B R15, R15.H1 ;  /* 0x0000000fff0f723e */ /* 0x000fe400030004ff */
[----:B------:R-:W-:Y:S02]  /*95380*/  F2FP.F16.E5M2.UNPACK_B R2, R2.H1 ;  /* 0x00000002ff02723e */ /* 0x000fe400030004ff */
[----:B------:R-:W-:-:S07]  /*95390*/  F2FP.F16.E5M2.UNPACK_B R3, R3.H1 ;  /* 0x00000003ff03723e */ /* 0x000fce00030004ff */
[C---:B--2---:R-:W-:Y:S01]  /*953a0*/  HMMA.16816.F32 R24, R16.reuse, R2, R24 ;  /* 0x000000021018723c */ /* 0x044fe20000001818 */
[----:B------:R0:W-:Y:S04]  /*953b0*/  STL.64 [R1+0x73d0], R22 ;  /* 0x0073d01601007387 */ /* 0x0001e80000100a00 */
[----:B0-----:R-:W2:Y:S04]  /*953c0*/  LDL.LU R22, [R1+0x1f18] ;  /* 0x001f180001167983 */ /* 0x001ea80000300800 */
[----:B------:R-:W4:Y:S04]  /*953d0*/  LDL.LU R23, [R1+0x1f20] ;  /* 0x001f200001177983 */ /* 0x000f280000300800 */
[----:B------:R0:W-:Y:S04]  /*953e0*/  STL.64 [R1+0x73c8], R20 ;  /* 0x0073c81401007387 */ /* 0x0001e80000100a00 */
[----:B0-----:R-:W5:Y:S04]  /*953f0*/  LDL.LU R20, [R1+0x1f08] ;  /* 0x001f080001147983 */ /* 0x001f680000300800 */
[----:B------:R-:W2:Y:S01]  /*95400*/  LDL.LU R21, [R1+0x1f10] ;  /* 0x001f100001157983 */ /* 0x000ea20000300800 */
        /* <DEDUP_REMOVED lines=8> */
[----:B0-----:R-:W4:Y:S04]  /*95490*/  LDL.LU.64 R26, [R1+0x74a0] ;  /* 0x0074a000011a7983 */ /* 0x001f280000300a00 */
[----:B------:R-:W4:Y:S01]  /*954a0*/  LDL.LU.64 R24, [R1+0x7498] ;  /* 0x0074980001187983 */ /* 0x000f220000300a00 */
[----:B------:R-:W-:-:S02]  /*954b0*/  F2FP.F16.E5M2.UNPACK_B R8, R8.H1 ;  /* 0x00000008ff08723e */ /* 0x000fc400030004ff */
[----:B------:R-:W-:Y:S02]  /*954c0*/  F2FP.F16.E5M2.UNPACK_B R9, R9.H1 ;  /* 0x00000009ff09723e */ /* 0x000fe400030004ff */
[----:B------:R-:W-:Y:S02]  /*954d0*/  F2FP.F16.E5M2.UNPACK_B R12, R12.H1 ;  /* 0x0000000cff0c723e */ /* 0x000fe400030004ff */
[----:B------:R-:W-:Y:S01]  /*954e0*/  F2FP.F16.E5M2.UNPACK_B R13, R13.H1 ;  /* 0x0000000dff0d723e */ /* 0x000fe200030004ff */
[----:B------:R-:W-:Y:S04]  /*954f0*/  STL.64 [R1+0x7488], R14 ;  /* 0x0074880e01007387 */ /* 0x000fe80000100a00 */
[----:B------:R4:W-:Y:S01]  /*95500*/  STL.64 [R1+0x7480], R12 ;  /* 0x0074800c01007387 */ /* 0x0009e20000100a00 */
[----:B------:R-:W-:-:S02]  /*95510*/  F2FP.F16.E5M2.UNPACK_B R28, R28.H1 ;  /* 0x0000001cff1c723e */ /* 0x000fc400030004ff */
[----:B------:R-:W-:Y:S01]  /*95520*/  F2FP.F16.E5M2.UNPACK_B R29, R29.H1 ;  /* 0x0000001dff1d723e */ /* 0x000fe200030004ff */
[----:B----4-:R-:W-:Y:S01]  /*95530*/  HMMA.16816.F32 R12, R16, R8, R24 ;  /* 0x00000008100c723c */ /* 0x010fe20000001818 */
[----:B-----5:R-:W-:Y:S02]  /*95540*/  IMAD R4, R4, 0x100, R20 ;  /* 0x0000010004047824 */ /* 0x020fe400078e0214 */
[----:B--2---:R-:W-:Y:S02]  /*95550*/  IMAD R5, R5, 0x100, R21 ;  /* 0x0000010005057824 */ /* 0x004fe400078e0215 */
[----:B---3--:R-:W-:Y:S02]  /*95560*/  IMAD R6, R6, 0x100, R22 ;  /* 0x0000010006067824 */ /* 0x008fe400078e0216 */
[----:B------:R-:W-:-:S15]  /*95570*/  IMAD R7, R7, 0x100, R23 ;  /* 0x0000010007077824 */ /* 0x000fde00078e0217 */
[----:B------:R-:W-:-:S01]  /*95580*/  NOP ;  /* 0x0000000000007918 */ /* 0x000fc20000000000 */
[----:B------:R-:W-:Y:S04]  /*95590*/  STL.64 [R1+0x6a0], R12 ;  /* 0x0006a00c01007387 */ /* 0x000fe80000100a00 */
[----:B------:R-:W-:Y:S04]  /*955a0*/  STL.64 [R1+0x6a8], R14 ;  /* 0x0006a80e01007387 */ /* 0x000fe80000100a00 */
[----:B------:R-:W2:Y:S04]  /*955b0*/  LDL.LU R20, [R1+0x1400] ;  /* 0x0014000001147983 */ /* 0x000ea80000300800 */
[----:B------:R-:W2:Y:S04]  /*955c0*/  LDL.LU R21, [R1+0x1404] ;  /* 0x0014040001157983 */ /* 0x000ea80000300800 */
[----:B------:R-:W-:Y:S04]  /*955d0*/  STL [R1+0x20], R28 ;  /* 0x0000201c01007387 */ /* 0x000fe80000100800 */
[----:B------:R-:W3:Y:S04]  /*955e0*/  LDL.LU R22, [R1+0x1408] ;  /* 0x0014080001167983 */ /* 0x000ee80000300800 */
[----:B------:R-:W-:Y:S04]  /*955f0*/  STL [R1+0x24], R29 ;  /* 0x0000241d01007387 */ /* 0x000fe80000100800 */
        /* <DEDUP_REMOVED lines=8> */
[----:B--2---:R1:W-:Y:S04]  /*95680*/  STL.64 [R1+0x73f8], R20 ;  /* 0x0073f81401007387 */ /* 0x0043e80000100a00 */
[----:B------:R-:W2:Y:S04]  /*95690*/  LDL.LU R24, [R1+0x1420] ;  /* 0x0014200001187983 */ /* 0x000ea80000300800 */
[----:B------:R-:W2:Y:S04]  /*956a0*/  LDL.LU R25, [R1+0x1424] ;  /* 0x0014240001197983 */ /* 0x000ea80000300800 */
[----:B------:R-:W3:Y:S04]  /*956b0*/  LDL.LU R26, [R1+0x1428] ;  /* 0x00142800011a7983 */ /* 0x000ee80000300800 */
[----:B------:R-:W3:Y:S04]  /*956c0*/  LDL.LU R27, [R1+0x142c] ;  /* 0x00142c00011b7983 */ /* 0x000ee80000300800 */
[----:B---3--:R-:W-:Y:S04]  /*956d0*/  STL.64 [R1+0x7410], R26 ;  /* 0x0074101a01007387 */ /* 0x008fe80000100a00 */
[----:B--2---:R2:W-:Y:S04]  /*956e0*/  STL.64 [R1+0x7408], R24 ;  /* 0x0074081801007387 */ /* 0x0045e80000100a00 */
[----:B0-----:R-:W3:Y:S04]  /*956f0*/  LDL R22, [R1] ;  /* 0x0000000001167983 */ /* 0x001ee80000100800 */
[----:B------:R-:W3:Y:S04]  /*95700*/  LDL R23, [R1+0x4] ;  /* 0x0000040001177983 */ /* 0x000ee80000100800 */
[----:B-1----:R-:W4:Y:S01]  /*95710*/  LDL R20, [R1+0x8] ;  /* 0x0000080001147983 */ /* 0x002f220000100800 */
[----:B------:R-:W-:-:S03]  /*95720*/  IMAD.MOV.U32 R21, RZ, RZ, R0 ;  /* 0x000000ffff157224 */ /* 0x000fc600078e0000 */
[----:B------:R-:W5:Y:S04]  /*95730*/  LDL.LU R0, [R1+0x7494] ;  /* 0x0074940001007983 */ /* 0x000f680000300800 */
[----:B---3--:R0:W-:Y:S04]  /*95740*/  STL.64 [R1+0x7418], R22 ;  /* 0x0074181601007387 */ /* 0x0081e80000100a00 */
[----:B----4-:R-:W-:Y:S04]  /*95750*/  STL.64 [R1+0x7430], R20 ;  /* 0x0074301401007387 */ /* 0x010fe80000100a00 */
[----:B--2---:R-:W2:Y:S04]  /*95760*/  LDL.LU R24, [R1+0x1430] ;  /* 0x0014300001187983 */ /* 0x004ea80000300800 */
[----:B------:R-:W2:Y:S04]  /*95770*/  LDL.LU R25, [R1+0x1434] ;  /* 0x0014340001197983 */ /* 0x000ea80000300800 */
[----:B------:R-:W3:Y:S04]  /*95780*/  LDL.LU R26, [R1+0x1438] ;  /* 0x00143800011a7983 */ /* 0x000ee80000300800 */
[----:B------:R-:W3:Y:S04]  /*95790*/  LDL.LU R27, [R1+0x143c] ;  /* 0x00143c00011b7983 */ /* 0x000ee80000300800 */
[----:B0-----:R-:W4:Y:S01]  /*957a0*/  LDL R22, [R1+0x10] ;  /* 0x0000100001167983 */ /* 0x001f220000100800 */
[----:B-----5:R-:W-:-:S03]  /*957b0*/  IMAD.MOV.U32 R23, RZ, RZ, R0 ;  /* 0x000000ffff177224 */ /* 0x020fc600078e0000 */
[----:B------:R-:W5:Y:S04]  /*957c0*/  LDL.LU R0, [R1+0x7490] ;  /* 0x0074900001007983 */ /* 0x000f680000300800 */
[----:B------:R-:W5:Y:S04]  /*957d0*/  LDL.LU R12, [R1+0x15f0] ;  /* 0x0015f000010c7983 */ /* 0x000f680000300800 */
        /* <DEDUP_REMOVED lines=9> */
[----:B------:R-:W5:Y:S04]  /*95870*/  LDL.64 R20, [R1+0x18] ;  /* 0x0000180001147983 */ /* 0x000f680000100a00 */
[----:B----4-:R-:W-:Y:S04]  /*95880*/  STL.64 [R1+0x7468], R22 ;  /* 0x0074681601007387 */ /* 0x010fe80000100a00 */
[----:B-----5:R0:W-:Y:S04]  /*95890*/  STL.64 [R1+0x7460], R20 ;  /* 0x0074601401007387 */ /* 0x0201e80000100a00 */
        /* <DEDUP_REMOVED lines=16> */
[----:B------:R-:W3:Y:S04]  /*959a0*/  LDL.LU R26, [R1+0x1458] ;  /* 0x00145800011a7983 */ /* 0x000ee80000300800 */
[----:B------:R-:W3:Y:S01]  /*959b0*/  LDL.LU R27, [R1+0x145c] ;  /* 0x00145c00011b7983 */ /* 0x000ee20000300800 */
[C---:B------:R-:W-:Y:S03]  /*959c0*/  HMMA.16816.F32 R12, R16.reuse, R10, R12 ;  /* 0x0000000a100c723c */ /* 0x040fe6000000180c */
[----:B---3--:R-:W-:Y:S04]  /*959d0*/  STL.64 [R1+0x7450], R26 ;  /* 0x0074501a01007387 */ /* 0x008fe80000100a00 */
[----:B--2---:R0:W-:Y:S04]  /*959e0*/  STL.64 [R1+0x7448], R24 ;  /* 0x0074481801007387 */ /* 0x0041e80000100a00 */
[----:B0-----:R-:W2:Y:S04]  /*959f0*/  LDL.LU R24, [R1+0x1470] ;  /* 0x0014700001187983 */ /* 0x001ea80000300800 */
[----:B------:R-:W2:Y:S04]  /*95a00*/  LDL.LU R25, [R1+0x1474] ;  /* 0x0014740001197983 */ /* 0x000ea80000300800 */
[----:B------:R-:W2:Y:S04]  /*95a10*/  LDL.LU R26, [R1+0x1478] ;  /* 0x00147800011a7983 */ /* 0x000ea80000300800 */
[----:B------:R-:W2:Y:S04]  /*95a20*/  LDL.LU R27, [R1+0x147c] ;  /* 0x00147c00011b7983 */ /* 0x000ea80000300800 */
[----:B------:R-:W-:Y:S04]  /*95a30*/  STL.64 [R1+0x16f0], R12 ;  /* 0x0016f00c01007387 */ /* 0x000fe80000100a00 */
[----:B------:R0:W-:Y:S04]  /*95a40*/  STL.64 [R1+0x16f8], R14 ;  /* 0x0016f80e01007387 */ /* 0x0001e80000100a00 */
[----:B0-----:R-:W3:Y:S04]  /*95a50*/  LDL.LU.64 R14, [R1+0x7488] ;  /* 0x00748800010e7983 */ /* 0x001ee80000300a00 */
[----:B------:R-:W4:Y:S04]  /*95a60*/  LDL.LU.64 R12, [R1+0x7480] ;  /* 0x00748000010c7983 */ /* 0x000f280000300a00 */
[----:B------:R0:W-:Y:S04]  /*95a70*/  STL [R1+0x737c], R10 ;  /* 0x00737c0a01007387 */ /* 0x0001e80000100800 */
[----:B------:R-:W-:Y:S04]  /*95a80*/  STL [R1+0x7378], R11 ;  /* 0x0073780b01007387 */ /* 0x000fe80000100800 */
[----:B0-----:R-:W5:Y:S01]  /*95a90*/  LDL R10, [R1+0x28] ;  /* 0x00002800010a7983 */ /* 0x001f620000100800 */
[----:B----4-:R-:W-:-:S15]  /*95aa0*/  HMMA.16816.F32 R20, R16, R12, R20 ;  /* 0x0000000c1014723c */ /* 0x010fde0000001814 */
[----:B------:R-:W-:-:S08]  /*95ab0*/  NOP ;  /* 0x0000000000007918 */ /* 0x000fd00000000000 */
[----:B------:R-:W-:Y:S04]  /*95ac0*/  STL.64 [R1+0x890], R20 ;  /* 0x0008901401007387 */ /* 0x000fe80000100a00 */
[----:B------:R0:W-:Y:S04]  /*95ad0*/  STL.64 [R1+0x898], R22 ;  /* 0x0008981601007387 */ /* 0x0001e80000100a00 */
[----:B0-----:R-:W4:Y:S04]  /*95ae0*/  LDL.LU.64 R22, [R1+0x7478] ;  /* 0x0074780001167983 */ /* 0x001f280000300a00 */
[----:B------:R-:W4:Y:S04]  /*95af0*/  LDL.LU.64 R20, [R1+0x7470] ;  /* 0x0074700001147983 */ /* 0x000f280000300a00 */
[----:B---3--:R-:W-:Y:S04]  /*95b00*/  STL.64 [R1+0x73b0], R14 ;  /* 0x0073b00e01007387 */ /* 0x008fe80000100a00 */
[----:B------:R0:W-:Y:S04]  /*95b10*/  STL.64 [R1+0x73a8], R12 ;  /* 0x0073a80c01007387 */ /* 0x0001e80000100a00 */
[----:B0-----:R-:W5:Y:S04]  /*95b20*/  LDL.LU R12, [R1+0x1480] ;  /* 0x00148000010c7983 */ /* 0x001f680000300800 */
[----:B------:R-:W5:Y:S04]  /*95b30*/  LDL.LU R13, [R1+0x1484] ;  /* 0x00148400010d7983 */ /* 0x000f680000300800 */
[----:B------:R-:W5:Y:S04]  /*95b40*/  LDL.LU R14, [R1+0x1488] ;  /* 0x00148800010e7983 */ /* 0x000f680000300800 */
[----:B------:R-:W5:Y:S01]  /*95b50*/  LDL.LU R15, [R1+0x148c] ;  /* 0x00148c00010f7983 */ /* 0x000f620000300800 */
[----:B------:R-:W-:-:S02]  /*95b60*/  F2FP.F16.E5M2.UNPACK_B R4, R4 ;  /* 0x00000004ff04723e */ /* 0x000fc400020004ff */
[----:B------:R-:W-:Y:S02]  /*95b70*/  F2FP.F16.E5M2.UNPACK_B R5, R5 ;  /* 0x00000005ff05723e */ /* 0x000fe400020004ff */
[----:B------:R-:W-:Y:S01]  /*95b80*/  F2FP.F16.E5M2.UNPACK_B R6, R6 ;  /* 0x00000006ff06723e */ /* 0x000fe200020004ff */
[----:B------:R-:W-:Y:S01]  /*95b90*/  IMAD.MOV.U32 R11, RZ, RZ, R0 ;  /* 0x000000ffff0b7224 */ /* 0x000fe200078e0000 */
[----:B------:R-:W-:Y:S01]  /*95ba0*/  F2FP.F16.E5M2.UNPACK_B R7, R7 ;  /* 0x00000007ff07723e */ /* 0x000fe200020004ff */
[----:B------:R-:W-:Y:S01]  /*95bb0*/  IMAD.MOV.U32 R0, RZ, RZ, R29 ;  /* 0x000000ffff007224 */ /* 0x000fe200078e001d */
[----:B----4-:R-:W-:Y:S01]  /*95bc0*/  HMMA.16816.F32 R16, R16, R28, R20 ;  /* 0x0000001c1010723c */ /* 0x010fe20000001814 */
[----:B------:R-:W3:Y:S04]  /*95bd0*/  LDL.LU.64 R22, [R1+0x7468] ;  /* 0x0074680001167983 */ /* 0x000ee80000300a00 */
[----:B------:R-:W2:Y:S04]  /*95be0*/  LDL.LU.64 R20, [R1+0x7460] ;  /* 0x0074600001147983 */ /* 0x000ea80000300a00 */
[----:B------:R-:W4:-:S14]  /*95bf0*/  LDL.LU.64 R28, [R1+0x7458] ;  /* 0x00745800011c7983 */ /* 0x000f1c0000300a00 */
[----:B------:R-:W-:Y:S04]  /*95c00*/  STL.64 [R1+0x15e0], R16 ;  /* 0x0015e01001007387 */ /* 0x000fe80000100a00 */
[----:B------:R5:W-:Y:S02]  /*95c10*/  STL.64 [R1+0x15e8], R18 ;  /* 0x0015e81201007387 */ /* 0x000be40000100a00 */
[----:B-----5:R-:W-:Y:S02]  /*95c20*/  HMMA.16816.F32 R16, R4, R10, R12 ;  /* 0x0000000a0410723c */ /* 0x020fe4000000180c */
[----:B------:R-:W-:Y:S04]  /*95c30*/  STL [R1+0x7380], R0 ;  /* 0x0073800001007387 */ /* 0x000fe80000100800 */
[----:B------:R-:W5:-:S15]  /*95c40*/  LDL.LU R12, [R1+0x13e0] ;  /* 0x0013e000010c7983 */ /* 0x000f5e0000300800 */
[----:B------:R-:W-:-:S02]  /*95c50*/  NOP ;  /* 0x0000000000007918 */ /* 0x000fc40000000000 */
[----:B------:R-:W-:Y:S04]  /*95c60*/  STL.64 [R1+0x7d0], R16 ;  /* 0x0007d01001007387 */ /* 0x000fe80000100a00 */
[----:B------:R-:W-:Y:S04]  /*95c70*/  STL.64 [R1+0x7d8], R18 ;  /* 0x0007d81201007387 */ /* 0x000fe80000100a00 */
[----:B------:R-:W5:Y:S04]  /*95c80*/  LDL.LU R13, [R1+0x13e4] ;  /* 0x0013e400010d7983 */ /* 0x000f680000300800 */
[----:B------:R-:W3:Y:S04]  /*95c90*/  LDL.LU R14, [R1+0x13e8] ;  /* 0x0013e800010e7983 */ /* 0x000ee80000300800 */
[----:B------:R-:W3:Y:S01]  /*95ca0*/  LDL.LU R15, [R1+0x13ec] ;  /* 0x0013ec00010f7983 */ /* 0x000ee20000300800 */
[----:B--2---:R-:W-:Y:S03]  /*95cb0*/  HMMA.16816.F32 R24, R4, R20, R24 ;  /* 0x000000140418723c */ /* 0x004fe60000001818 */
[----:B---3--:R-:W-:Y:S04]  /*95cc0*/  STL.64 [R1+0x73c0], R14 ;  /* 0x0073c00e01007387 */ /* 0x008fe80000100a00 */
[----:B-----5:R0:W-:Y:S04]  /*95cd0*/  STL.64 [R1+0x73b8], R12 ;  /* 0x0073b80c01007387 */ /* 0x0201e80000100a00 */
[----:B0-----:R-:W2:Y:S04]  /*95ce0*/  LDL.LU R12, [R1+0x13f0] ;  /* 0x0013f000010c7983 */ /* 0x001ea80000300800 */
[----:B------:R-:W2:Y:S04]  /*95cf0*/  LDL.LU R13, [R1+0x13f4] ;  /* 0x0013f400010d7983 */ /* 0x000ea80000300800 */
[----:B------:R-:W2:Y:S04]  /*95d00*/  LDL.LU R14, [R1+0x13f8] ;  /* 0x0013f800010e7983 */ /* 0x000ea80000300800 */
[----:B------:R-:W2:Y:S04]  /*95d10*/  LDL.LU R15, [R1+0x13fc] ;  /* 0x0013fc00010f7983 */ /* 0x000ea80000300800 */
[----:B------:R-:W3:Y:S04]  /*95d20*/  LDL.LU R16, [R1+0x1f24] ;  /* 0x001f240001107983 */ /* 0x000ee80000300800 */
[----:B------:R-:W5:Y:S04]  /*95d30*/  LDL.LU R17, [R1+0x1f2c] ;  /* 0x001f2c0001117983 */ /* 0x000f680000300800 */
[----:B------:R-:W-:Y:S04]  /*95d40*/  STL.64 [R1+0x7c0], R24 ;  /* 0x0007c01801007387 */ /* 0x000fe80000100a00 */
[----:B------:R0:W-:Y:S04]  /*95d50*/  STL.64 [R1+0x7c8], R26 ;  /* 0x0007c81a01007387 */ /* 0x0001e80000100a00 */
[----:B0-----:R-:W4:Y:S04]  /*95d60*/  LDL.LU.64 R26, [R1+0x7450] ;  /* 0x00745000011a7983 */ /* 0x001f280000300a00 */
[----:B------:R-:W4:Y:S01]  /*95d70*/  LDL.LU.64 R24, [R1+0x7448] ;  /* 0x0074480001187983 */ /* 0x000f220000300a00 */
[----:B------:R-:W-:-:S02]  /*95d80*/  IMAD.MOV.U32 R0, RZ, RZ, R21 ;  /* 0x000000ffff007224 */ /* 0x000fc400078e0015 */
[----:B----4-:R-:W-:Y:S01]  /*95d90*/  HMMA.16816.F32 R20, R4, R22, R24 ;  /* 0x000000160414723c */ /* 0x010fe20000001818 */
[----:B------:R-:W4:Y:S04]  /*95da0*/  LDL.LU.64 R26, [R1+0x7440] ;  /* 0x00744000011a7983 */ /* 0x000f280000300a00 */
[----:B------:R-:W4:-:S15]  /*95db0*/  LDL.LU.64 R24, [R1+0x7438] ;  /* 0x0074380001187983 */ /* 0x000f1e0000300a00 */
[----:B------:R-:W-:-:S03]  /*95dc0*/  NOP ;  /* 0x0000000000007918 */ /* 0x000fc60000000000 */
        /* <DEDUP_REMOVED lines=22> */
[----:B0-----:R-:W2:Y:S04]  /*95f30*/  LDL.LU.64 R26, [R1+0x73f0] ;  /* 0x0073f000011a7983 */ /* 0x001ea80000300a00 */
[----:B------:R-:W4:Y:S01]  /*95f40*/  LDL.LU.64 R24, [R1+0x73e8] ;  /* 0x0073e80001187983 */ /* 0x000f220000300a00 */
        /* <DEDUP_REMOVED lines=10> */
[----:B0-----:R-:W2:Y:S04]  /*95ff0*/  LDL.LU.64 R22, [R1+0x73d0] ;  /* 0x0073d00001167983 */ /* 0x001ea80000300a00 */
[----:B------:R-:W4:Y:S04]  /*96000*/  LDL.LU.64 R20, [R1+0x73c8] ;  /* 0x0073c80001147983 */ /* 0x000f280000300a00 */
[----:B------:R-:W3:Y:S04]  /*96010*/  LDL.LU R10, [R1+0x1f38] ;  /* 0x001f3800010a7983 */ /* 0x000ee80000300800 */
[----:B------:R-:W5:Y:S04]  /*96020*/  LDL.LU R18, [R1+0x1f34] ;  /* 0x001f340001127983 */ /* 0x000f680000300800 */
[----:B------:R-:W3:Y:S04]  /*96030*/  LDL.LU R11, [R1+0x1f40] ;  /* 0x001f4000010b7983 */ /* 0x000ee80000300800 */
[----:B---3--:R-:W-:Y:S04]  /*96040*/  STL.64 [R1+0x7390], R10 ;  /* 0x0073900a01007387 */ /* 0x008fe80000100a00 */
[----:B------:R0:W-:Y:S04]  /*96050*/  STL.64 [R1+0x7388], R8 ;  /* 0x0073880801007387 */ /* 0x0001e80000100a00 */
[----:B0-----:R-:W3:Y:S04]  /*96060*/  LDL.LU R8, [R1+0x13b0] ;  /* 0x0013b00001087983 */ /* 0x001ee80000300800 */
[----:B------:R-:W3:Y:S04]  /*96070*/  LDL.LU R9, [R1+0x13b4] ;  /* 0x0013b40001097983 */ /* 0x000ee80000300800 */
[----:B------:R-:W4:Y:S04]  /*96080*/  LDL.LU R10, [R1+0x13b8] ;  /* 0x0013b800010a7983 */ /* 0x000f280000300800 */
[----:B------:R-:W4:Y:S01]  /*96090*/  LDL.LU R11, [R1+0x13bc] ;  /* 0x0013bc00010b7983 */ /* 0x000f220000300800 */
[C---:B--2---:R-:W-:Y:S03]  /*960a0*/  HMMA.16816.F32 R12, R4.reuse, R22, R12 ;  /* 0x00000016040c723c */ /* 0x044fe6000000180c */
[----:B----4-:R-:W-:Y:S04]  /*960b0*/  STL.64 [R1+0x73a0], R10 ;  /* 0x0073a00a01007387 */ /* 0x010fe80000100a00 */
[----:B---3--:R0:W-:Y:S04]  /*960c0*/  STL.64 [R1+0x7398], R8 ;  /* 0x0073980801007387 */ /* 0x0081e80000100a00 */
[----:B0-----:R-:W2:Y:S04]  /*960d0*/  LDL.LU R8, [R1+0x13c0] ;  /* 0x0013c00001087983 */ /* 0x001ea80000300800 */
[----:B------:R-:W2:Y:S04]  /*960e0*/  LDL.LU R9, [R1+0x13c4] ;  /* 0x0013c40001097983 */ /* 0x000ea80000300800 */
[----:B------:R-:W2:Y:S04]  /*960f0*/  LDL.LU R10, [R1+0x13c8] ;  /* 0x0013c800010a7983 */ /* 0x000ea80000300800 */
[----:B------:R-:W2:Y:S04]  /*96100*/  LDL.LU R11, [R1+0x13cc] ;  /* 0x0013cc00010b7983 */ /* 0x000ea80000300800 */
[----:B------:R-:W3:Y:S04]  /*96110*/  LDL.LU R19, [R1+0x1f3c] ;  /* 0x001f3c0001137983 */ /* 0x000ee80000300800 */
        /* <DEDUP_REMOVED lines=16> */
[----:B------:R0:W-:Y:S04]  /*96220*/  STL.64 [R1+0x7308], R22 ;  /* 0x0073081601007387 */ /* 0x0001e80000100a00 */
[----:B0-----:R-:W3:Y:S04]  /*96230*/  LDL.LU R22, [R1+0x1f28] ;  /* 0x001f280001167983 */ /* 0x001ee80000300800 */
[----:B------:R-:W4:Y:S04]  /*96240*/  LDL.LU R23, [R1+0x1f30] ;  /* 0x001f300001177983 */ /* 0x000f280000300800 */
[----:B------:R-:W-:Y:S01]  /*96250*/  STL.64 [R1+0x7300], R20 ;  /* 0x0073001401007387 */ /* 0x000fe20000100a00 */
[----:B--2---:R-:W-:-:S15]  /*96260*/  HMMA.16816.F32 R8, R4, R14, R8 ;  /* 0x0000000e0408723c */ /* 0x004fde0000001808 */
[----:B------:R-:W-:-:S08]  /*96270*/  NOP ;  /* 0x0000000000007918 */ /* 0x000fd00000000000 */
[----:B------:R-:W-:Y:S04]  /*96280*/  STL.64 [R1+0x730], R8 ;  /* 0x0007300801007387 */ /* 0x000fe80000100a00 */
[----:B------:R0:W-:Y:S04]  /*96290*/  STL.64 [R1+0x738], R10 ;  /* 0x0007380a01007387 */ /* 0x0001e80000100a00 */
[----:B0-----:R-:W2:Y:S04]  /*962a0*/  LDL.LU.64 R10, [R1+0x73a0] ;  /* 0x0073a000010a7983 */ /* 0x001ea80000300a00 */
[----:B------:R-:W2:Y:S04]  /*962b0*/  LDL.LU.64 R8, [R1+0x7398] ;  /* 0x0073980001087983 */ /* 0x000ea80000300a00 */
[----:B------:R-:W-:Y:S04]  /*962c0*/  STL.64 [R1+0x7370], R14 ;  /* 0x0073700e01007387 */ /* 0x000fe80000100a00 */
[----:B-----5:R0:W-:Y:S04]  /*962d0*/  STL.64 [R1+0x7368], R12 ;  /* 0x0073680c01007387 */ /* 0x0201e80000100a00 */
        /* <DEDUP_REMOVED lines=9> */
[----:B------:R-:W5:Y:S01]  /*96370*/  LDL.LU.64 R8, [R1+0x7388] ;  /* 0x0073880001087983 */ /* 0x000f620000300a00 */
[----:B---3--:R-:W-:-:S02]  /*96380*/  IMAD R16, R16, 0x100, R22 ;  /* 0x0000010010107824 */ /* 0x008fc400078e0216 */
[----:B----4-:R-:W-:Y:S02]  /*96390*/  IMAD R17, R17, 0x100, R23 ;  /* 0x0000010011117824 */ /* 0x010fe400078e0217 */
[----:B-----5:R-:W-:Y:S01]  /*963a0*/  HMMA.16816.F32 R20, R4, R8, R24 ;  /* 0x000000080414723c */ /* 0x020fe20000001818 */
[----:B------:R-:W3:Y:S06]  /*963b0*/  LDL R26, [R1+0x18] ;  /* 0x00001800011a7983 */ /* 0x000eec0000100800 */
[----:B------:R-:W-:-:S15]  /*963c0*/  IMAD.MOV.U32 R27, RZ, RZ, R0 ;  /* 0x000000ffff1b7224 */ /* 0x000fde00078e0000 */
[----:B------:R-:W-:-:S01]  /*963d0*/  NOP ;  /* 0x0000000000007918 */ /* 0x000fc20000000000 */
[----:B------:R-:W-:Y:S04]  /*963e0*/  STL.64 [R1+0x1570], R20 ;  /* 0x0015701401007387 */ /* 0x000fe80000100a00 */
[----:B------:R-:W-:Y:S04]  /*963f0*/  STL.64 [R1+0x1578], R22 ;  /* 0x0015781601007387 */ /* 0x000fe80000100a00 */
[----:B------:R-:W4:Y:S04]  /*96400*/  LDL.LU R0, [R1+0x7380] ;  /* 0x0073800001007983 */ /* 0x000f280000300800 */
[----:B------:R-:W5:Y:S01]  /*96410*/  LDL.64 R24, [R1+0x28] ;  /* 0x0000280001187983 */ /* 0x000f620000100a00 */
[----:B--2---:R-:W-:-:S02]  /*96420*/  IMAD R18, R18, 0x100, R10 ;  /* 0x0000010012127824 */ /* 0x004fc400078e020a */
[----:B------:R-:W-:Y:S01]  /*96430*/  IMAD R19, R19, 0x100, R11 ;  /* 0x0000010013137824 */ /* 0x000fe200078e020b */
[----:B---3--:R-:W-:Y:S04]  /*96440*/  STL.64 [R1+0x7360], R26 ;  /* 0x0073601a01007387 */ /* 0x008fe80000100a00 */
[----:B-----5:R0:W-:Y:S04]  /*96450*/  STL.64 [R1+0x7358], R24 ;  /* 0x0073581801007387 */ /* 0x0201e80000100a00 */
        /* <DEDUP_REMOVED lines=8> */
[----:B------:R-:W5:Y:S04]  /*964e0*/  LDL.LU R10, [R1+0x737c] ;  /* 0x00737c00010a7983 */ /* 0x000f680000300800 */
[----:B------:R-:W5:Y:S02]  /*964f0*/  LDL.LU R11, [R1+0x7378] ;  /* 0x00737800010b7983 */ /* 0x000f640000300800 */
[----:B-----5:R-:W-:-:S15]  /*96500*/  HMMA.16816.F32 R12, R4, R10, R12 ;  /* 0x0000000a040c723c */ /* 0x020fde000000180c */
[----:B------:R-:W-:-:S08]  /*96510*/  NOP ;  /* 0x0000000000007918 */ /* 0x000fd00000000000 */
[----:B------:R-:W-:Y:S04]  /*96520*/  STL.64 [R1+0x16e0], R12 ;  /* 0x0016e00c01007387 */ /* 0x000fe80000100a00 */
[----:B------:R0:W-:Y:S04]  /*96530*/  STL.64 [R1+0x16e8], R14 ;  /* 0x0016e80e01007387 */ /* 0x0001e80000100a00 */
[----:B0-----:R-:W5:Y:S04]  /*96540*/  LDL.LU.64 R14, [R1+0x7370] ;  /* 0x00737000010e7983 */ /* 0x001f680000300a00 */
[----:B------:R-:W4:Y:S04]  /*96550*/  LDL.LU.64 R12, [R1+0x7368] ;  /* 0x00736800010c7983 */ /* 0x000f280000300a00 */
[----:B------:R-:W-:Y:S04]  /*96560*/  STL.64 [R1+0x72c8], R10 ;  /* 0x0072c80a01007387 */ /* 0x000fe80000100a00 */
[----:B------:R0:W-:Y:S04]  /*96570*/  STL.64 [R1+0x72c0], R8 ;  /* 0x0072c00801007387 */ /* 0x0001e80000100a00 */
[----:B0-----:R-:W4:Y:S04]  /*96580*/  LDL.LU R8, [R1+0x1390] ;  /* 0x0013900001087983 */ /* 0x001f280000300800 */
[----:B------:R-:W4:Y:S04]  /*96590*/  LDL.LU R9, [R1+0x1394] ;  /* 0x0013940001097983 */ /* 0x000f280000300800 */
[----:B------:R-:W4:Y:S04]  /*965a0*/  LDL.LU R10, [R1+0x1398] ;  /* 0x00139800010a7983 */ /* 0x000f280000300800 */
[----:B------:R-:W4:Y:S02]  /*965b0*/  LDL.LU R11, [R1+0x139c] ;  /* 0x00139c00010b7983 */ /* 0x000f240000300800 */
[----:B----4-:R-:W-:-:S15]  /*965c0*/  HMMA.16816.F32 R8, R4, R12, R8 ;  /* 0x0000000c0408723c */ /* 0x010fde0000001808 */
[----:B------:R-:W-:-:S08]  /*965d0*/  NOP ;  /* 0x0000000000007918 */ /* 0x000fd00000000000 */
[----:B------:R0:W-:Y:S04]  /*965e0*/  STL.64 [R1+0x16d0], R8 ;  /* 0x0016d00801007387 */ /* 0x0001e80000100a00 */
[----:B------:R1:W-:Y:S04]  /*965f0*/  STL.64 [R1+0x16d8], R10 ;  /* 0x0016d80a01007387 */ /* 0x0003e80000100a00 */
[----:B0-----:R-:W4:Y:S04]  /*96600*/  LDL R8, [R1+0x10] ;  /* 0x0000100001087983 */ /* 0x001f280000100800 */
[----:B-1----:R-:W2:Y:S04]  /*96610*/  LDL R10, [R1+0x8] ;  /* 0x00000800010a7983 */ /* 0x002ea80000100800 */
[----:B------:R-:W2:Y:S04]  /*96620*/  LDL R11, [R1+0xc] ;  /* 0x00000c00010b7983 */ /* 0x000ea80000100800 */
[----:B------:R-:W4:Y:S04]  /*96630*/  LDL R9, [R1+0x14] ;  /* 0x0000140001097983 */ /* 0x000f280000100800 */
[----:B--2---:R0:W-:Y:S04]  /*96640*/  STL.64 [R1+0x7340], R10 ;  /* 0x0073400a01007387 */ /* 0x0041e80000100a00 */
[----:B0-----:R-:W2:Y:S04]  /*96650*/  LDL R10, [R1+0x20] ;  /* 0x00002000010a7983 */ /* 0x001ea80000100800 */
[----:B-----5:R-:W-:Y:S04]  /*96660*/  STL.64 [R1+0x72e8], R14 ;  /* 0x0072e80e01007387 */ /* 0x020fe80000100a00 */
[----:B------:R0:W-:Y:S04]  /*96670*/  STL.64 [R1+0x72e0], R12 ;  /* 0x0072e00c01007387 */ /* 0x0001e80000100a00 */
[----:B0-----:R-:W5:Y:S04]  /*96680*/  LDL.LU R12, [R1+0x1310] ;  /* 0x00131000010c7983 */ /* 0x001f680000300800 */
[----:B------:R-:W5:Y:S04]  /*96690*/  LDL.LU R13, [R1+0x1314] ;  /* 0x00131400010d7983 */ /* 0x000f680000300800 */
[----:B------:R-:W3:Y:S04]  /*966a0*/  LDL.LU R14, [R1+0x1318] ;  /* 0x00131800010e7983 */ /* 0x000ee80000300800 */
[----:B------:R-:W3:Y:S01]  /*966b0*/  LDL.LU R15, [R1+0x131c] ;  /* 0x00131c00010f7983 */ /* 0x000ee20000300800 */
[----:B------:R-:W-:-:S07]  /*966c0*/  IMAD.MOV.U32 R11, RZ, RZ, R0 ;  /* 0x000000ffff0b7224 */ /* 0x000fce00078e0000 */
[----:B--2---:R-:W-:Y:S01]  /*966d0*/  HMMA.16816.F32 R4, R4, R10, R24 ;  /* 0x0000000a0404723c */ /* 0x004fe20000001818 */
[----:B---3--:R-:W-:Y:S04]  /*966e0*/  STL.64 [R1+0x7350], R14 ;  /* 0x0073500e01007387 */ /* 0x008fe80000100a00 */
[----:B-----5:R0:W-:Y:S04]  /*966f0*/  STL.64 [R1+0x7348], R12 ;  /* 0x0073480c01007387 */ /* 0x0201e80000100a00 */
[----:B0-----:R-:W4:Y:S04]  /*96700*/  LDL.LU R12, [R1+0x1330] ;  /* 0x00133000010c7983 */ /* 0x001f280000300800 */
[----:B------:R-:W4:Y:S04]  /*96710*/  LDL.LU R13, [R1+0x1334] ;  /* 0x00133400010d7983 */ /* 0x000f280000300800 */
[----:B------:R-:W4:Y:S04]  /*96720*/  LDL.LU R14, [R1+0x1338] ;  /* 0x00133800010e7983 */ /* 0x000f280000300800 */
[----:B------:R-:W4:Y:S04]  /*96730*/  LDL.LU R15, [R1+0x133c] ;  /* 0x00133c00010f7983 */ /* 0x000f280000300800 */
[----:B------:R-:W2:Y:S04]  /*96740*/  LDL.LU.64 R26, [R1+0x7360] ;  /* 0x00736000011a7983 */ /* 0x000ea80000300a00 */
[----:B------:R-:W3:Y:S04]  /*96750*/  LDL.LU.64 R24, [R1+0x7358] ;  /* 0x0073580001187983 */ /* 0x000ee80000300a00 */
[----:B------:R0:W-:Y:S04]  /*96760*/  STL.64 [R1+0x1560], R4 ;  /* 0x0015600401007387 */ /* 0x0001e80000100a00 */
[----:B------:R1:W-:Y:S04]  /*96770*/  STL.64 [R1+0x1568], R6 ;  /* 0x0015680601007387 */ /* 0x0003e80000100a00 */
[----:B0-----:R-:W3:Y:S04]  /*96780*/  LDL.LU R4, [R1+0x1360] ;  /* 0x0013600001047983 */ /* 0x001ee80000300800 */
[----:B------:R-:W3:Y:S04]  /*96790*/  LDL.LU R5, [R1+0x1364] ;  /* 0x0013640001057983 */ /* 0x000ee80000300800 */
[----:B-1----:R-:W3:Y:S04]  /*967a0*/  LDL.LU R6, [R1+0x1368] ;  /* 0x0013680001067983 */ /* 0x002ee80000300800 */
[----:B------:R-:W3:Y:S01]  /*967b0*/  LDL.LU R7, [R1+0x136c] ;  /* 0x00136c0001077983 */ /* 0x000ee20000300800 */
[----:B------:R-:W-:-:S02]  /*967c0*/  F2FP.F16.E5M2.UNPACK_B R16, R16 ;  /* 0x00000010ff10723e */ /* 0x000fc400020004ff */
[----:B------:R-:W-:Y:S02]  /*967d0*/  F2FP.F16.E5M2.UNPACK_B R17, R17 ;  /* 0x00000011ff11723e */ /* 0x000fe400020004ff */
[----:B------:R-:W-:Y:S02]  /*967e0*/  F2FP.F16.E5M2.UNPACK_B R18, R18 ;  /* 0x00000012ff12723e */ /* 0x000fe400020004ff */
[----:B------:R-:W-:-:S07]  /*967f0*/  F2FP.F16.E5M2.UNPACK_B R19, R19 ;  /* 0x00000013ff13723e */ /* 0x000fce00020004ff */
[----:B---3--:R-:W-:-:S15]  /*96800*/  HMMA.16816.F32 R4, R16, R24, R4 ;  /* 0x000000181004723c */ /* 0x008fde0000001804 */
[----:B------:R-:W-:-:S08]  /*96810*/  NOP ;  /* 0x0000000000007918 */ /* 0x000fd00000000000 */
[----:B------:R-:W-:Y:S04]  /*96820*/  STL.64 [R1+0x1550], R4 ;  /* 0x0015500401007387 */ /* 0x000fe80000100a00 */
[----:B------:R2:W-:Y:S02]  /*96830*/  STL.64 [R1+0x1558], R6 ;  /* 0x0015580601007387 */ /* 0x0005e40000100a00 */
[----:B--2---:R-:W-:Y:S02]  /*96840*/  HMMA.16816.F32 R4, R16, R26, R20 ;  /* 0x0000001a1004723c */ /* 0x004fe40000001814 */
[----:B------:R-:W2:Y:S01]  /*96850*/  LDL.LU R20, [R1+0x12b0] ;  /* 0x0012b00001147983 */ /* 0x000ea20000300800 */
[----:B------:R-:W-:-:S15]  /*96860*/  IMAD.MOV.U32 R0, RZ, RZ, R25 ;  /* 0x000000ffff007224 */ /* 0x000fde00078e0019 */
[----:B------:R-:W-:-:S05]  /*96870*/  NOP ;  /* 0x0000000000007918 */ /* 0x000fca0000000000 */
[----:B------:R0:W-:Y:S04]  /*96880*/  STL.64 [R1+0x1540], R4 ;  /* 0x0015400401007387 */ /* 0x0001e80000100a00 */
[----:B------:R-:W-:Y:S04]  /*96890*/  STL.64 [R1+0x1548], R6 ;  /* 0x0015480601007387 */ /* 0x000fe80000100a00 */
[----:B------:R-:W2:Y:S04]  /*968a0*/  LDL.LU R21, [R1+0x12b4] ;  /* 0x0012b40001157983 */ /* 0x000ea80000300800 */
[----:B------:R-:W3:Y:S04]  /*968b0*/  LDL.LU R22, [R1+0x12b8] ;  /* 0x0012b80001167983 */ /* 0x000ee80000300800 */
[----:B------:R-:W3:Y:S04]  /*968c0*/  LDL.LU R23, [R1+0x12bc] ;  /* 0x0012bc0001177983 */ /* 0x000ee80000300800 */
[----:B------:R-:W5:Y:S04]  /*968d0*/  LDL.LU R24, [R1+0x12e0] ;  /* 0x0012e00001187983 */ /* 0x000f680000300800 */
[----:B------:R-:W5:Y:S04]  /*968e0*/  LDL.LU R25, [R1+0x12e4] ;  /* 0x0012e40001197983 */ /* 0x000f680000300800 */
[----:B------:R-:W2:Y:S04]  /*968f0*/  LDL.LU R26, [R1+0x12e8] ;  /* 0x0012e800011a7983 */ /* 0x000ea80000300800 */
[----:B------:R-:W2:Y:S01]  /*96900*/  LDL.LU R27, [R1+0x12ec] ;  /* 0x0012ec00011b7983 */ /* 0x000ea20000300800 */
[C---:B----4-:R-:W-:Y:S03]  /*96910*/  HMMA.16816.F32 R8, R16.reuse, R8, R12 ;  /* 0x000000081008723c */ /* 0x050fe6000000180c */
[----:B0-----:R-:W4:Y:S04]  /*96920*/  LDL R4, [R1] ;  /* 0x0000000001047983 */ /* 0x001f280000100800 */
[----:B------:R-:W4:Y:S04]  /*96930*/  LDL R5, [R1+0x4] ;  /* 0x0000040001057983 */ /* 0x000f280000100800 */
[----:B--2---:R-:W-:Y:S04]  /*96940*/  STL.64 [R1+0x7338], R26 ;  /* 0x0073381a01007387 */ /* 0x004fe80000100a00 */
[----:B-----5:R0:W-:Y:S04]  /*96950*/  STL.64 [R1+0x7330], R24 ;  /* 0x0073301801007387 */ /* 0x0201e80000100a00 */
[----:B0-----:R-:W4:Y:S04]  /*96960*/  LDL.LU R24, [R1+0x1300] ;  /* 0x0013000001187983 */ /* 0x001f280000300800 */
[----:B------:R-:W4:Y:S04]  /*96970*/  LDL.LU R25, [R1+0x1304] ;  /* 0x0013040001197983 */ /* 0x000f280000300800 */
[----:B------:R-:W4:Y:S04]  /*96980*/  LDL.LU R26, [R1+0x1308] ;  /* 0x00130800011a7983 */ /* 0x000f280000300800 */
[----:B------:R-:W4:Y:S04]  /*96990*/  LDL.LU R27, [R1+0x130c] ;  /* 0x00130c00011b7983 */ /* 0x000f280000300800 */
[----:B---3--:R-:W-:Y:S04]  /*969a0*/  STL.64 [R1+0x7318], R22 ;  /* 0x0073181601007387 */ /* 0x008fe80000100a00 */
[----:B------:R0:W-:Y:S04]  /*969b0*/  STL.64 [R1+0x7310], R20 ;  /* 0x0073101401007387 */ /* 0x0001e80000100a00 */
[----:B0-----:R-:W2:Y:S04]  /*969c0*/  LDL.LU R20, [R1+0x12d0] ;  /* 0x0012d00001147983 */ /* 0x001ea80000300800 */
[----:B------:R-:W2:Y:S04]  /*969d0*/  LDL.LU R21, [R1+0x12d4] ;  /* 0x0012d40001157983 */ /* 0x000ea80000300800 */
[----:B------:R-:W2:Y:S04]  /*969e0*/  LDL.LU R22, [R1+0x12d8] ;  /* 0x0012d80001167983 */ /* 0x000ea80000300800 */
[----:B------:R-:W2:Y:S04]  /*969f0*/  LDL.LU R23, [R1+0x12dc] ;  /* 0x0012dc0001177983 */ /* 0x000ea80000300800 */
[----:B------:R-:W3:Y:S04]  /*96a00*/  LDL.LU R6, [R1+0x1f54] ;  /* 0x001f540001067983 */ /* 0x000ee80000300800 */
[----:B------:R-:W5:Y:S04]  /*96a10*/  LDL.LU R7, [R1+0x1f5c] ;  /* 0x001f5c0001077983 */ /* 0x000f680000300800 */
[----:B------:R-:W4:Y:S04]  /*96a20*/  LDL.LU.64 R14, [R1+0x7350] ;  /* 0x00735000010e7983 */ /* 0x000f280000300a00 */
[----:B------:R-:W4:Y:S04]  /*96a30*/  LDL.LU.64 R12, [R1+0x7348] ;  /* 0x00734800010c7983 */ /* 0x000f280000300a00 */
[----:B------:R-:W-:Y:S04]  /*96a40*/  STL.64 [R1+0x6d0], R8 ;  /* 0x0006d00801007387 */ /* 0x000fe80000100a00 */
[----:B------:R0:W-:Y:S04]  /*96a50*/  STL.64 [R1+0x6d8], R10 ;  /* 0x0006d80a01007387 */ /* 0x0001e80000100a00 */
[----:B0-----:R-:W4:Y:S02]  /*96a60*/  LDL.LU.64 R10, [R1+0x7340] ;  /* 0x00734000010a7983 */ /* 0x001f240000300a00 */
[----:B----4-:R-:W-:Y:S02]  /*96a70*/  HMMA.16816.F32 R8, R16, R10, R12 ;  /* 0x0000000a1008723c */ /* 0x010fe4000000180c */
[----:B------:R-:W4:-:S15]  /*96a80*/  LDL.LU R12, [R1+0x1280] ;  /* 0x00128000010c7983 */ /* 0x000f1e0000300800 */
[----:B------:R-:W-:-:S06]  /*96a90*/  NOP ;  /* 0x0000000000007918 */ /* 0x000fcc0000000000 */
[----:B------:R-:W-:Y:S04]  /*96aa0*/  STL.64 [R1+0x1530], R8 ;  /* 0x0015300801007387 */ /* 0x000fe80000100a00 */
[----:B------:R-:W-:Y:S04]  /*96ab0*/  STL.64 [R1+0x1538], R10 ;  /* 0x0015380a01007387 */ /* 0x000fe80000100a00 */
[----:B------:R-:W4:Y:S04]  /*96ac0*/  LDL.LU R13, [R1+0x1284] ;  /* 0x00128400010d7983 */ /* 0x000f280000300800 */
[----:B------:R-:W2:Y:S04]  /*96ad0*/  LDL.LU R14, [R1+0x1288] ;  /* 0x00128800010e7983 */ /* 0x000ea80000300800 */
[----:B------:R-:W2:Y:S01]  /*96ae0*/  LDL.LU R15, [R1+0x128c] ;  /* 0x00128c00010f7983 */ /* 0x000ea20000300800 */
[C---:B------:R-:W-:Y:S03]  /*96af0*/  HMMA.16816.F32 R24, R16.reuse, R4, R24 ;  /* 0x000000041018723c */ /* 0x040fe60000001818 */
        /* <DEDUP_REMOVED lines=8> */
[----:B------:R-:W3:Y:S04]  /*96b80*/  LDL.LU R10, [R1+0x1258] ;  /* 0x00125800010a7983 */ /* 0x000ee80000300800 */
[----:B------:R-:W3:Y:S04]  /*96b90*/  LDL.LU R11, [R1+0x125c] ;  /* 0x00125c00010b7983 */ /* 0x000ee80000300800 */
[----:B---3--:R-:W-:Y:S04]  /*96ba0*/  STL.64 [R1+0x72d8], R10 ;  /* 0x0072d80a01007387 */ /* 0x008fe80000100a00 */
[----:B----4-:R0:W-:Y:S04]  /*96bb0*/  STL.64 [R1+0x72d0], R8 ;  /* 0x0072d00801007387 */ /* 0x0101e80000100a00 */
        /* <DEDUP_REMOVED lines=8> */
[----:B------:R-:W5:Y:S04]  /*96c40*/  LDL.LU R4, [R1+0x1f44] ;  /* 0x001f440001047983 */ /* 0x000f680000300800 */
[----:B------:R-:W5:Y:S01]  /*96c50*/  LDL.LU R5, [R1+0x1f4c] ;  /* 0x001f4c0001057983 */ /* 0x000f620000300800 */
[----:B----4-:R-:W-:-:S15]  /*96c60*/  HMMA.16816.F32 R24, R16, R28, R24 ;  /* 0x0000001c1018723c */ /* 0x010fde0000001818 */
[----:B------:R-:W-:-:S08]  /*96c70*/  NOP ;  /* 0x0000000000007918 */ /* 0x000fd00000000000 */
[----:B------:R-:W-:Y:S04]  /*96c80*/  STL.64 [R1+0x1520], R24 ;  /* 0x0015201801007387 */ /* 0x000fe80000100a00 */
[----:B------:R0:W-:Y:S04]  /*96c90*/  STL.64 [R1+0x1528], R26 ;  /* 0x0015281a01007387 */ /* 0x0001e80000100a00 */
[----:B0-----:R-:W4:Y:S04]  /*96ca0*/  LDL.LU.64 R26, [R1+0x7328] ;  /* 0x00732800011a7983 */ /* 0x001f280000300a00 */
[----:B------:R-:W2:Y:S04]  /*96cb0*/  LDL.LU.64 R24, [R1+0x7320] ;  /* 0x0073200001187983 */ /* 0x000ea80000300a00 */
[----:B------:R0:W-:Y:S04]  /*96cc0*/  STL.64 [R1+0x7240], R28 ;  /* 0x0072401c01007387 */ /* 0x0001e80000100a00 */
[----:B0-----:R-:W5:Y:S04]  /*96cd0*/  LDL.LU R28, [R1+0x1f58] ;  /* 0x001f5800011c7983 */ /* 0x001f680000300800 */
[----:B------:R-:W5:Y:S01]  /*96ce0*/  LDL.LU R29, [R1+0x1f60] ;  /* 0x001f6000011d7983 */ /* 0x000f620000300800 */
        /* <DEDUP_REMOVED lines=11> */
[----:B------:R-:W4:Y:S04]  /*96da0*/  LDL.LU.64 R20, [R1+0x7300] ;  /* 0x0073000001147983 */ /* 0x000f280000300a00 */
[----:B------:R-:W-:Y:S04]  /*96db0*/  STL.64 [R1+0x7238], R26 ;  /* 0x0072381a01007387 */ /* 0x000fe80000100a00 */
[----:B------:R0:W-:Y:S04]  /*96dc0*/  STL.64 [R1+0x7230], R24 ;  /* 0x0072301801007387 */ /* 0x0001e80000100a00 */
        /* <DEDUP_REMOVED lines=37> */
[----:B0-----:R-:W5:Y:S04]  /*97020*/  LDL.LU.64 R10, [R1+0x72c8] ;  /* 0x0072c800010a7983 */ /* 0x001f680000300a00 */
[----:B------:R-:W2:Y:S04]  /*97030*/  LDL.LU.64 R8, [R1+0x72c0] ;  /* 0x0072c00001087983 */ /* 0x000ea80000300a00 */
[----:B------:R0:W-:Y:S04]  /*97040*/  STL.64 [R1+0x7258], R2 ;  /* 0x0072580201007387 */ /* 0x0001e80000100a00 */
[----:B0-----:R-:W3:Y:S04]  /*97050*/  LDL.LU R2, [R1+0x1f48] ;  /* 0x001f480001027983 */ /* 0x001ee80000300800 */
[----:B------:R-:W4:Y:S01]  /*97060*/  LDL.LU R3, [R1+0x1f50] ;  /* 0x001f500001037983 */ /* 0x000f220000300800 */
[----:B--2---:R-:W-:-:S15]  /*97070*/  HMMA.16816.F32 R24, R16, R8, R24 ;  /* 0x000000081018723c */ /* 0x004fde0000001818 */
[----:B------:R-:W-:-:S08]  /*97080*/  NOP ;  /* 0x0000000000007918 */ /* 0x000fd00000000000 */
[----:B------:R-:W-:Y:S04]  /*97090*/  STL.64 [R1+0x860], R24 ;  /* 0x0008601801007387 */ /* 0x000fe80000100a00 */
[----:B------:R0:W-:Y:S04]  /*970a0*/  STL.64 [R1+0x868], R26 ;  /* 0x0008681a01007387 */ /* 0x0001e80000100a00 */
[----:B0-----:R-:W2:Y:S04]  /*970b0*/  LDL.LU.64 R26, [R1+0x72b8] ;  /* 0x0072b800011a7983 */ /* 0x001ea80000300a00 */
[----:B------:R-:W2:Y:S01]  /*970c0*/  LDL.LU.64 R24, [R1+0x72b0] ;  /* 0x0072b00001187983 */ /* 0x000ea20000300a00 */
[----:B---3--:R-:W-:-:S02]  /*970d0*/  IMAD R4, R4, 0x100, R2 ;  /* 0x0000010004047824 */ /* 0x008fc400078e0202 */
[----:B----4-:R-:W-:Y:S01]  /*970e0*/  IMAD R5, R5, 0x100, R3 ;  /* 0x0000010005057824 */ /* 0x010fe200078e0203 */
[----:B------:R-:W-:Y:S02]  /*970f0*/  STL [R1+0x71dc], R8 ;  /* 0x0071dc0801007387 */ /* 0x000fe40000100800 */
[----:B------:R-:W-:Y:S02]  /*97100*/  F2FP.F16.E5M2.UNPACK_B R4, R4 ;  /* 0x00000004ff04723e */ /* 0x000fe400020004ff */
[----:B------:R-:W-:Y:S01]  /*97110*/  F2FP.F16.E5M2.UNPACK_B R5, R5 ;  /* 0x00000005ff05723e */ /* 0x000fe200020004ff */
[----:B------:R-:W-:Y:S01]  /*97120*/  STL [R1+0x71d8], R9 ;  /* 0x0071d80901007387 */ /* 0x000fe20000100800 */
[----:B-----5:R-:W-:Y:S03]  /*97130*/  HMMA.16816.F32 R20, R16, R10, R20 ;  /* 0x0000000a1014723c */ /* 0x020fe60000001814 */
[----:B------:R-:W-:Y:S04]  /*97140*/  STL.64 [R1+0x72a0], R4 ;  /* 0x0072a00401007387 */ /* 0x000fe80000100a00 */
[----:B------:R-:W-:Y:S04]  /*97150*/  STL [R1+0x71e4], R10 ;  /* 0x0071e40a01007387 */ /* 0x000fe80000100800 */
[----:B------:R-:W-:-:S12]  /*97160*/  STL [R1+0x71e0], R11 ;  /* 0x0071e00b01007387 */ /* 0x000fd80000100800 */
[----:B------:R0:W-:Y:S04]  /*97170*/  STL.64 [R1+0x16c0], R20 ;  /* 0x0016c01401007387 */ /* 0x0001e80000100a00 */
[----:B------:R1:W-:Y:S04]  /*97180*/  STL.64 [R1+0x16c8], R22 ;  /* 0x0016c81601007387 */ /* 0x0003e80000100a00 */
[----:B0-----:R-:W3:Y:S01]  /*97190*/  LDL.LU R20, [R1+0x1160] ;  /* 0x0011600001147983 */ /* 0x001ee20000300800 */
[----:B--2---:R-:W-:-:S15]  /*971a0*/  HMMA.16816.F32 R8, R16, R12, R24 ;  /* 0x0000000c1008723c */ /* 0x004fde0000001818 */
[----:B------:R-:W-:-:S08]  /*971b0*/  NOP ;  /* 0x0000000000007918 */ /* 0x000fd00000000000 */
[----:B------:R-:W-:Y:S04]  /*971c0*/  STL.64 [R1+0x16b0], R8 ;  /* 0x0016b00801007387 */ /* 0x000fe80000100a00 */
[----:B------:R-:W-:Y:S04]  /*971d0*/  STL.64 [R1+0x16b8], R10 ;  /* 0x0016b80a01007387 */ /* 0x000fe80000100a00 */
[----:B------:R-:W3:Y:S04]  /*971e0*/  LDL.LU R21, [R1+0x1164] ;  /* 0x0011640001157983 */ /* 0x000ee80000300800 */
[----:B-1----:R-:W2:Y:S04]  /*971f0*/  LDL.LU R22, [R1+0x1168] ;  /* 0x0011680001167983 */ /* 0x002ea80000300800 */
        /* <DEDUP_REMOVED lines=23> */
[----:B------:R-:W3:Y:S01]  /*97370*/  LDL R8, [R1+0x28] ;  /* 0x0000280001087983 */ /* 0x000ee20000100800 */
[----:B------:R-:W-:-:S05]  /*97380*/  IMAD.MOV.U32 R9, RZ, RZ, R0 ;  /* 0x000000ffff097224 */ /* 0x000fca00078e0000 */
[----:B---3--:R0:W-:Y:S04]  /*97390*/  STL.64 [R1+0x72a8], R8 ;  /* 0x0072a80801007387 */ /* 0x0081e80000100a00 */
[----:B0-----:R-:W3:Y:S04]  /*973a0*/  LDL.LU R8, [R1+0x1210] ;  /* 0x0012100001087983 */ /* 0x001ee80000300800 */
[----:B------:R-:W3:Y:S04]  /*973b0*/  LDL.LU R9, [R1+0x1214] ;  /* 0x0012140001097983 */ /* 0x000ee80000300800 */
[----:B------:R-:W3:Y:S04]  /*973c0*/  LDL.LU R10, [R1+0x1218] ;  /* 0x00121800010a7983 */ /* 0x000ee80000300800 */
[----:B------:R-:W3:Y:S04]  /*973d0*/  LDL.LU R11, [R1+0x121c] ;  /* 0x00121c00010b7983 */ /* 0x000ee80000300800 */
[----:B------:R-:W3:Y:S04]  /*973e0*/  LDL.64 R4, [R1+0x20] ;  /* 0x0000200001047983 */ /* 0x000ee80000100a00 */
[----:B-----5:R-:W-:Y:S04]  /*973f0*/  STL.64 [R1+0x7288], R26 ;  /* 0x0072881a01007387 */ /* 0x020fe80000100a00 */
[----:B----4-:R0:W-:Y:S04]  /*97400*/  STL.64 [R1+0x7280], R24 ;  /* 0x0072801801007387 */ /* 0x0101e80000100a00 */
[----:B0-----:R-:W4:Y:S04]  /*97410*/  LDL.LU R24, [R1+0x11f0] ;  /* 0x0011f00001187983 */ /* 0x001f280000300800 */
[----:B------:R-:W4:Y:S04]  /*97420*/  LDL.LU R25, [R1+0x11f4] ;  /* 0x0011f40001197983 */ /* 0x000f280000300800 */
[----:B------:R-:W5:Y:S04]  /*97430*/  LDL.LU R26, [R1+0x11f8] ;  /* 0x0011f800011a7983 */ /* 0x000f680000300800 */
[----:B------:R-:W5:Y:S01]  /*97440*/  LDL.LU R27, [R1+0x11fc] ;  /* 0x0011fc00011b7983 */ /* 0x000f620000300800 */
[----:B------:R-:W-:-:S02]  /*97450*/  IMAD R6, R6, 0x100, R28 ;  /* 0x0000010006067824 */ /* 0x000fc400078e021c */
[----:B------:R-:W-:Y:S01]  /*97460*/  IMAD R7, R7, 0x100, R29 ;  /* 0x0000010007077824 */ /* 0x000fe200078e021d */
[----:B-----5:R-:W-:Y:S04]  /*97470*/  STL.64 [R1+0x7298], R26 ;  /* 0x0072981a01007387 */ /* 0x020fe80000100a00 */
[----:B----4-:R0:W-:Y:S04]  /*97480*/  STL.64 [R1+0x7290], R24 ;  /* 0x0072901801007387 */ /* 0x0101e80000100a00 */
[----:B0-----:R-:W4:Y:S04]  /*97490*/  LDL.LU R24, [R1+0x1200] ;  /* 0x0012000001187983 */ /* 0x001f280000300800 */
[----:B------:R-:W4:Y:S04]  /*974a0*/  LDL.LU R25, [R1+0x1204] ;  /* 0x0012040001197983 */ /* 0x000f280000300800 */
[----:B------:R-:W4:Y:S04]  /*974b0*/  LDL.LU R26, [R1+0x1208] ;  /* 0x00120800011a7983 */ /* 0x000f280000300800 */
[----:B------:R-:W4:Y:S04]  /*974c0*/  LDL.LU R27, [R1+0x120c] ;  /* 0x00120c00011b7983 */ /* 0x000f280000300800 */
[----:B------:R-:W5:Y:S04]  /*974d0*/  LDL.64 R2, [R1+0x8] ;  /* 0x0000080001027983 */ /* 0x000f680000100a00 */
[----:B------:R-:W5:Y:S04]  /*974e0*/  LDL.64 R28, [R1] ;  /* 0x00000000011c7983 */ /* 0x000f680000100a00 */
[----:B--2---:R-:W-:Y:S04]  /*974f0*/  STL.64 [R1+0x7228], R22 ;  /* 0x0072281601007387 */ /* 0x004fe80000100a00 */
[----:B------:R0:W-:Y:S04]  /*97500*/  STL.64 [R1+0x7220], R20 ;  /* 0x0072201401007387 */ /* 0x0001e80000100a00 */
        /* <DEDUP_REMOVED lines=8> */
[----:B------:R-:W5:Y:S04]  /*97590*/  LDL.LU R14, [R1+0x1148] ;  /* 0x00114800010e7983 */ /* 0x000f680000300800 */
[----:B------:R-:W5:Y:S01]  /*975a0*/  LDL.LU R15, [R1+0x114c] ;  /* 0x00114c00010f7983 */ /* 0x000f620000300800 */
[----:B---3--:R-:W-:Y:S07]  /*975b0*/  HMMA.16816.F32 R16, R16, R4, R8 ;  /* 0x000000041010723c */ /* 0x008fee0000001808 */
[----:B------:R-:W-:-:S02]  /*975c0*/  IMAD.MOV.U32 R10, RZ, RZ, R4 ;  /* 0x000000ffff0a7224 */ /* 0x000fc400078e0004 */
[----:B------:R-:W-:Y:S01]  /*975d0*/  IMAD.MOV.U32 R11, RZ, RZ, R5 ;  /* 0x000000ffff0b7224 */ /* 0x000fe200078e0005 */
[----:B-----5:R-:W-:Y:S04]  /*975e0*/  STL.64 [R1+0x7208], R14 ;  /* 0x0072080e01007387 */ /* 0x020fe80000100a00 */
[----:B----4-:R0:W-:Y:S04]  /*975f0*/  STL.64 [R1+0x7200], R12 ;  /* 0x0072000c01007387 */ /* 0x0101e80000100a00 */
[----:B0-----:R-:W3:Y:S04]  /*97600*/  LDL.LU R12, [R1+0x1150] ;  /* 0x00115000010c7983 */ /* 0x001ee80000300800 */
[----:B------:R-:W3:Y:S04]  /*97610*/  LDL.LU R13, [R1+0x1154] ;  /* 0x00115400010d7983 */ /* 0x000ee80000300800 */
[----:B------:R-:W3:Y:S04]  /*97620*/  LDL.LU R14, [R1+0x1158] ;  /* 0x00115800010e7983 */ /* 0x000ee80000300800 */
[----:B------:R-:W3:Y:S04]  /*97630*/  LDL.LU R15, [R1+0x115c] ;  /* 0x00115c00010f7983 */ /* 0x000ee80000300800 */
[----:B------:R-:W4:Y:S04]  /*97640*/  LDL.LU.64 R8, [R1+0x72a8] ;  /* 0x0072a80001087983 */ /* 0x000f280000300a00 */
[----:B------:R0:W-:Y:S04]  /*97650*/  STL.64 [R1+0x14b0], R16 ;  /* 0x0014b01001007387 */ /* 0x0001e80000100a00 */
[----:B------:R1:W-:Y:S04]  /*97660*/  STL.64 [R1+0x14b8], R18 ;  /* 0x0014b81201007387 */ /* 0x0003e80000100a00 */
[----:B------:R-:W4:Y:S01]  /*97670*/  LDL.LU.64 R4, [R1+0x72a0] ;  /* 0x0072a00001047983 */ /* 0x000f220000300a00 */
[----:B------:R-:W-:-:S02]  /*97680*/  F2FP.F16.E5M2.UNPACK_B R6, R6 ;  /* 0x00000006ff06723e */ /* 0x000fc400020004ff */
[----:B------:R-:W-:Y:S01]  /*97690*/  F2FP.F16.E5M2.UNPACK_B R7, R7 ;  /* 0x00000007ff07723e */ /* 0x000fe200020004ff */
[----:B0-----:R-:W5:Y:S04]  /*976a0*/  LDL.64 R16, [R1+0x18] ;  /* 0x0000180001107983 */ /* 0x001f680000100a00 */
[----:B-1----:R-:W2:Y:S04]  /*976b0*/  LDL.64 R18, [R1+0x10] ;  /* 0x0000100001127983 */ /* 0x002ea80000100a00 */
[----:B------:R-:W-:Y:S01]  /*976c0*/  STL [R1+0x71e8], R10 ;  /* 0x0071e80a01007387 */ /* 0x000fe20000100800 */
        /* <DEDUP_REMOVED lines=23> */
[----:B------:R-:W2:Y:S01]  /*97840*/  LDL.LU.64 R24, [R1+0x7260] ;  /* 0x0072600001187983 */ /* 0x000ea20000300a00 */
[----:B------:R-:W-:-:S02]  /*97850*/  IMAD.MOV.U32 R8, RZ, RZ, R16 ;  /* 0x000000ffff087224 */ /* 0x000fc400078e0010 */
[----:B------:R-:W-:Y:S02]  /*97860*/  IMAD.MOV.U32 R0, RZ, RZ, R17 ;  /* 0x000000ffff007224 */ /* 0x000fe400078e0011 */
[----:B------:R-:W-:Y:S02]  /*97870*/  IMAD.MOV.U32 R16, RZ, RZ, R18 ;  /* 0x000000ffff107224 */ /* 0x000fe400078e0012 */
[----:B------:R-:W-:Y:S02]  /*97880*/  IMAD.MOV.U32 R18, RZ, RZ, R2 ;  /* 0x000000ffff127224 */ /* 0x000fe400078e0002 */
[----:B------:R-:W-:Y:S02]  /*97890*/  IMAD.MOV.U32 R17, RZ, RZ, R3 ;  /* 0x000000ffff117224 */ /* 0x000fe400078e0003 */
[----:B------:R-:W4:Y:S01]  /*978a0*/  LDL.LU.64 R2, [R1+0x7258] ;  /* 0x0072580001027983 */ /* 0x000f220000300a00 */
[----:B------:R-:W-:Y:S02]  /*978b0*/  IMAD.MOV.U32 R9, RZ, RZ, R19 ;  /* 0x000000ffff097224 */ /* 0x000fe400078e0013 */
[----:B------:R-:W-:-:S02]  /*978c0*/  IMAD.MOV.U32 R10, RZ, RZ, R28 ;  /* 0x000000ffff0a7224 */ /* 0x000fc400078e001c */
        /* <DEDUP_REMOVED lines=13> */
[----:B------:R-:W5:Y:S01]  /*979a0*/  LDL.LU.64 R24, [R1+0x7230] ;  /* 0x0072300001187983 */ /* 0x000f620000300a00 */
        /* <DEDUP_REMOVED lines=12> */
[----:B------:R-:W-:Y:S04]  /*97a70*/  STL.64 [R1+0x7118], R26 ;  /* 0x0071181a01007387 */ /* 0x000fe80000100a00 */
[----:B------:R0:W-:Y:S04]  /*97a80*/  STL.64 [R1+0x7110], R24 ;  /* 0x0071101801007387 */ /* 0x0001e80000100a00 */
[----:B0-----:R-:W4:Y:S04]  /*97a90*/  LDL.LU R24, [R1+0x1120] ;  /* 0x0011200001187983 */ /* 0x001f280000300800 */
[----:B------:R-:W4:Y:S04]  /*97aa0*/  LDL.LU R25, [R1+0x1124] ;  /* 0x0011240001197983 */ /* 0x000f280000300800 */
[----:B------:R-:W4:Y:S04]  /*97ab0*/  LDL.LU R26, [R1+0x1128] ;  /* 0x00112800011a7983 */ /* 0x000f280000300800 */
[----:B------:R-:W4:Y:S01]  /*97ac0*/  LDL.LU R27, [R1+0x112c] ;  /* 0x00112c00011b7983 */ /* 0x000f220000300800 */
        /* <DEDUP_REMOVED lines=17> */
[----:B------:R-:W5:Y:S04]  /*97be0*/  LDL.LU R23, [R1+0x113c] ;  /* 0x00113c0001177983 */ /* 0x000f680000300800 */
[----:B--2---:R-:W-:Y:S04]  /*97bf0*/  STL.64 [R1+0x71c0], R14 ;  /* 0x0071c00e01007387 */ /* 0x004fe80000100a00 */
[----:B---3--:R4:W-:Y:S01]  /*97c00*/  STL.64 [R1+0x71b8], R12 ;  /* 0x0071b80c01007387 */ /* 0x0089e20000100a00 */
[C---:B-----5:R-:W-:Y:S06]  /*97c10*/  HMMA.16816.F32 R20, R4.reuse, R14, R20 ;  /* 0x0000000e0414723c */ /* 0x060fec0000001814 */
[----:B----4-:R-:W-:-:S15]  /*97c20*/  HMMA.16816.F32 R12, R4, R2, R24 ;  /* 0x00000002040c723c */ /* 0x010fde0000001818 */
[----:B------:R-:W-:-:S02]  /*97c30*/  NOP ;  /* 0x0000000000007918 */ /* 0x000fc40000000000 */
[----:B------:R-:W-:Y:S04]  /*97c40*/  STL.64 [R1+0x1400], R20 ;  /* 0x0014001401007387 */ /* 0x000fe80000100a00 */
[----:B------:R0:W-:Y:S04]  /*97c50*/  STL.64 [R1+0x1408], R22 ;  /* 0x0014081601007387 */ /* 0x0001e80000100a00 */
[----:B------:R-:W2:Y:S04]  /*97c60*/  LDL.LU R24, [R1+0x1060] ;  /* 0x0010600001187983 */ /* 0x000ea80000300800 */
[----:B------:R-:W-:Y:S04]  /*97c70*/  STL.64 [R1+0x13f0], R12 ;  /* 0x0013f00c01007387 */ /* 0x000fe80000100a00 */
[----:B------:R-:W-:Y:S04]  /*97c80*/  STL.64 [R1+0x13f8], R14 ;  /* 0x0013f80e01007387 */ /* 0x000fe80000100a00 */
[----:B------:R-:W2:Y:S04]  /*97c90*/  LDL.LU R25, [R1+0x1064] ;  /* 0x0010640001197983 */ /* 0x000ea80000300800 */
[----:B------:R-:W3:Y:S04]  /*97ca0*/  LDL.LU R26, [R1+0x1068] ;  /* 0x00106800011a7983 */ /* 0x000ee80000300800 */
[----:B------:R-:W3:Y:S01]  /*97cb0*/  LDL.LU R27, [R1+0x106c] ;  /* 0x00106c00011b7983 */ /* 0x000ee20000300800 */
[----:B0-----:R-:W-:-:S02]  /*97cc0*/  IMAD.MOV.U32 R22, RZ, RZ, R10 ;  /* 0x000000ffff167224 */ /* 0x001fc400078e000a */
[----:B------:R-:W-:Y:S01]  /*97cd0*/  IMAD.MOV.U32 R23, RZ, RZ, R19 ;  /* 0x000000ffff177224 */ /* 0x000fe200078e0013 */
[----:B---3--:R-:W-:Y:S04]  /*97ce0*/  STL.64 [R1+0x7138], R26 ;  /* 0x0071381a01007387 */ /* 0x008fe80000100a00 */
[----:B--2---:R0:W-:Y:S04]  /*97cf0*/  STL.64 [R1+0x7130], R24 ;  /* 0x0071301801007387 */ /* 0x0041e80000100a00 */
[----:B------:R-:W2:Y:S04]  /*97d00*/  LDL.LU R10, [R1+0x71e8] ;  /* 0x0071e800010a7983 */ /* 0x000ea80000300800 */
[----:B------:R1:W-:Y:S04]  /*97d10*/  STL.64 [R1+0x7140], R22 ;  /* 0x0071401601007387 */ /* 0x0003e80000100a00 */
[----:B0-----:R-:W3:Y:S04]  /*97d20*/  LDL.LU R24, [R1+0x1080] ;  /* 0x0010800001187983 */ /* 0x001ee80000300800 */
[----:B------:R-:W3:Y:S04]  /*97d30*/  LDL.LU R25, [R1+0x1084] ;  /* 0x0010840001197983 */ /* 0x000ee80000300800 */
[----:B------:R-:W4:Y:S04]  /*97d40*/  LDL.LU R26, [R1+0x1088] ;  /* 0x00108800011a7983 */ /* 0x000f280000300800 */
[----:B------:R-:W4:Y:S01]  /*97d50*/  LDL.LU R27, [R1+0x108c] ;  /* 0x00108c00011b7983 */ /* 0x000f220000300800 */
[----:B------:R-:W-:-:S02]  /*97d60*/  IMAD.MOV.U32 R20, RZ, RZ, R18 ;  /* 0x000000ffff147224 */ /* 0x000fc400078e0012 */
[----:B------:R-:W-:Y:S02]  /*97d70*/  IMAD.MOV.U32 R21, RZ, RZ, R17 ;  /* 0x000000ffff157224 */ /* 0x000fe400078e0011 */
[----:B-1----:R-:W-:Y:S02]  /*97d80*/  IMAD.MOV.U32 R22, RZ, RZ, R16 ;  /* 0x000000ffff167224 */ /* 0x002fe400078e0010 */
[----:B------:R-:W-:Y:S01]  /*97d90*/  IMAD.MOV.U32 R23, RZ, RZ, R9 ;  /* 0x000000ffff177224 */ /* 0x000fe200078e0009 */
[----:B----4-:R-:W-:Y:S04]  /*97da0*/  STL.64 [R1+0x7150], R26 ;  /* 0x0071501a01007387 */ /* 0x010fe80000100a00 */
[----:B---3--:R0:W-:Y:S04]  /*97db0*/  STL.64 [R1+0x7148], R24 ;  /* 0x0071481801007387 */ /* 0x0081e80000100a00 */
[----:B------:R-:W-:Y:S04]  /*97dc0*/  STL.64 [R1+0x7158], R20 ;  /* 0x0071581401007387 */ /* 0x000fe80000100a00 */
[----:B------:R-:W-:Y:S04]  /*97dd0*/  STL.64 [R1+0x7170], R22 ;  /* 0x0071701601007387 */ /* 0x000fe80000100a00 */
[----:B0-----:R-:W3:Y:S04]  /*97de0*/  LDL.LU R24, [R1+0x1090] ;  /* 0x0010900001187983 */ /* 0x001ee80000300800 */
[----:B------:R-:W3:Y:S04]  /*97df0*/  LDL.LU R25, [R1+0x1094] ;  /* 0x0010940001197983 */ /* 0x000ee80000300800 */
[----:B------:R-:W4:Y:S04]  /*97e00*/  LDL.LU R26, [R1+0x1098] ;  /* 0x00109800011a7983 */ /* 0x000f280000300800 */
[----:B------:R-:W4:Y:S04]  /*97e10*/  LDL.LU R27, [R1+0x109c] ;  /* 0x00109c00011b7983 */ /* 0x000f280000300800 */
[----:B----4-:R-:W-:Y:S04]  /*97e20*/  STL.64 [R1+0x7168], R26 ;  /* 0x0071681a01007387 */ /* 0x010fe80000100a00 */
[----:B---3--:R0:W-:Y:S04]  /*97e30*/  STL.64 [R1+0x7160], R24 ;  /* 0x0071601801007387 */ /* 0x0081e80000100a00 */
[----:B0-----:R-:W3:Y:S04]  /*97e40*/  LDL.LU R24, [R1+0x10a0] ;  /* 0x0010a00001187983 */ /* 0x001ee80000300800 */
[----:B------:R-:W3:Y:S04]  /*97e50*/  LDL.LU R25, [R1+0x10a4] ;  /* 0x0010a40001197983 */ /* 0x000ee80000300800 */
[----:B------:R-:W4:Y:S04]  /*97e60*/  LDL.LU R26, [R1+0x10a8] ;  /* 0x0010a800011a7983 */ /* 0x000f280000300800 */
[----:B------:R-:W4:Y:S04]  /*97e70*/  LDL.LU R27, [R1+0x10ac] ;  /* 0x0010ac00011b7983 */ /* 0x000f280000300800 */
[----:B------:R-:W5:Y:S01]  /*97e80*/  LDL.64 R22, [R1+0x28] ;  /* 0x0000280001167983 */ /* 0x000f620000100a00 */
[----:B------:R-:W-:-:S02]  /*97e90*/  IMAD.MOV.U32 R20, RZ, RZ, R8 ;  /* 0x000000ffff147224 */ /* 0x000fc400078e0008 */
[----:B------:R-:W-:Y:S01]  /*97ea0*/  IMAD.MOV.U32 R21, RZ, RZ, R0 ;  /* 0x000000ffff157224 */ /* 0x000fe200078e0000 */
[----:B-----5:R-:W-:Y:S04]  /*97eb0*/  STL.64 [R1+0x71a0], R22 ;  /* 0x0071a01601007387 */ /* 0x020fe80000100a00 */
[----:B------:R0:W-:Y:S04]  /*97ec0*/  STL.64 [R1+0x7198], R20 ;  /* 0x0071981401007387 */ /* 0x0001e80000100a00 */
[----:B0-----:R-:W5:Y:S04]  /*97ed0*/  LDL.LU R20, [R1+0x10e0] ;  /* 0x0010e00001147983 */ /* 0x001f680000300800 */
[----:B------:R-:W5:Y:S04]  /*97ee0*/  LDL.LU R21, [R1+0x10e4] ;  /* 0x0010e40001157983 */ /* 0x000f680000300800 */
        /* <DEDUP_REMOVED lines=19> */
[----:B--2---:R-:W-:Y:S04]  /*98020*/  STL.64 [R1+0x71b0], R22 ;  /* 0x0071b01601007387 */ /* 0x004fe80000100a00 */
[----:B------:R0:W-:Y:S04]  /*98030*/  STL.64 [R1+0x71a8], R20 ;  /* 0x0071a81401007387 */ /* 0x0001e80000100a00 */
[----:B0-----:R-:W2:Y:S04]  /*98040*/  LDL.LU R20, [R1+0x1100] ;  /* 0x0011000001147983 */ /* 0x001ea80000300800 */
[----:B------:R-:W2:Y:S04]  /*98050*/  LDL.LU R21, [R1+0x1104] ;  /* 0x0011040001157983 */ /* 0x000ea80000300800 */
[----:B------:R-:W2:Y:S04]  /*98060*/  LDL.LU R22, [R1+0x1108] ;  /* 0x0011080001167983 */ /* 0x000ea80000300800 */
[----:B------:R-:W2:Y:S04]  /*98070*/  LDL.LU R23, [R1+0x110c] ;  /* 0x00110c0001177983 */ /* 0x000ea80000300800 */
[----:B------:R-:W-:Y:S04]  /*98080*/  STL.64 [R1+0x7180], R26 ;  /* 0x0071801a01007387 */ /* 0x000fe80000100a00 */
[----:B---3--:R0:W-:Y:S04]  /*98090*/  STL.64 [R1+0x7178], R24 ;  /* 0x0071781801007387 */ /* 0x0081e80000100a00 */
[----:B0-----:R-:W3:Y:S04]  /*980a0*/  LDL.LU R24, [R1+0x10b0] ;  /* 0x0010b00001187983 */ /* 0x001ee80000300800 */
[----:B------:R-:W3:Y:S04]  /*980b0*/  LDL.LU R25, [R1+0x10b4] ;  /* 0x0010b40001197983 */ /* 0x000ee80000300800 */
[----:B------:R-:W5:Y:S04]  /*980c0*/  LDL.LU R26, [R1+0x10b8] ;  /* 0x0010b800011a7983 */ /* 0x000f680000300800 */
[----:B------:R-:W5:Y:S01]  /*980d0*/  LDL.LU R27, [R1+0x10bc] ;  /* 0x0010bc00011b7983 */ /* 0x000f620000300800 */
[----:B------:R-:W-:-:S02]  /*980e0*/  IMAD R16, R16, 0x100, R8 ;  /* 0x0000010010107824 */ /* 0x000fc400078e0208 */
[----:B------:R-:W-:Y:S01]  /*980f0*/  IMAD R17, R17, 0x100, R9 ;  /* 0x0000010011117824 */ /* 0x000fe200078e0209 */
[----:B-----5:R-:W-:Y:S04]  /*98100*/  STL.64 [R1+0x7190], R26 ;  /* 0x0071901a01007387 */ /* 0x020fe80000100a00 */
[----:B---3--:R0:W-:Y:S04]  /*98110*/  STL.64 [R1+0x7188], R24 ;  /* 0x0071881801007387 */ /* 0x0081e80000100a00 */
[----:B0-----:R-:W3:Y:S04]  /*98120*/  LDL.LU R24, [R1+0x10c0] ;  /* 0x0010c00001187983 */ /* 0x001ee80000300800 */
[----:B------:R-:W3:Y:S04]  /*98130*/  LDL.LU R25, [R1+0x10c4] ;  /* 0x0010c40001197983 */ /* 0x000ee80000300800 */
[----:B------:R-:W3:Y:S04]  /*98140*/  LDL.LU R26, [R1+0x10c8] ;  /* 0x0010c800011a7983 */ /* 0x000ee80000300800 */
[----:B------:R-:W3:Y:S04]  /*98150*/  LDL.LU R27, [R1+0x10cc] ;  /* 0x0010cc00011b7983 */ /* 0x000ee80000300800 */
[----:B------:R0:W-:Y:S04]  /*98160*/  STL [R1+0x70ec], R2 ;  /* 0x0070ec0201007387 */ /* 0x0001e80000100800 */
[----:B------:R1:W-:Y:S01]  /*98170*/  STL [R1+0x70e8], R3 ;  /* 0x0070e80301007387 */ /* 0x0003e20000100800 */
[----:B0-----:R-:W-:-:S02]  /*98180*/  IMAD.MOV.U32 R2, RZ, RZ, R10 ;  /* 0x000000ffff027224 */ /* 0x001fc400078e000a */
[----:B-1----:R-:W-:Y:S01]  /*98190*/  IMAD.MOV.U32 R3, RZ, RZ, R11 ;  /* 0x000000ffff037224 */ /* 0x002fe200078e000b */
[----:B------:R-:W5:Y:S04]  /*981a0*/  LDL.LU R10, [R1+0x71e4] ;  /* 0x0071e400010a7983 */ /* 0x000f680000300800 */
[----:B------:R-:W5:Y:S04]  /*981b0*/  LDL.LU R11, [R1+0x71e0] ;  /* 0x0071e000010b7983 */ /* 0x000f680000300800 */
[----:B------:R-:W4:Y:S04]  /*981c0*/  LDL.LU R8, [R1+0x71dc] ;  /* 0x0071dc0001087983 */ /* 0x000f280000300800 */
[----:B------:R-:W4:Y:S02]  /*981d0*/  LDL.LU R9, [R1+0x71d8] ;  /* 0x0071d80001097983 */ /* 0x000f240000300800 */
[----:B----4-:R-:W-:-:S15]  /*981e0*/  HMMA.16816.F32 R12, R4, R8, R12 ;  /* 0x00000008040c723c */ /* 0x010fde000000180c */
[----:B------:R-:W-:-:S08]  /*981f0*/  NOP ;  /* 0x0000000000007918 */ /* 0x000fd00000000000 */
[----:B------:R-:W-:Y:S04]  /*98200*/  STL.64 [R1+0x830], R12 ;  /* 0x0008300c01007387 */ /* 0x000fe80000100a00 */
[----:B------:R0:W-:Y:S04]  /*98210*/  STL.64 [R1+0x838], R14 ;  /* 0x0008380e01007387 */ /* 0x0001e80000100a00 */
[----:B0-----:R-:W5:Y:S04]  /*98220*/  LDL.LU.64 R14, [R1+0x71d0] ;  /* 0x0071d000010e7983 */ /* 0x001f680000300a00 */
[----:B------:R-:W5:Y:S04]  /*98230*/  LDL.LU.64 R12, [R1+0x71c8] ;  /* 0x0071c800010c7983 */ /* 0x000f680000300a00 */
[----:B------:R0:W-:Y:S04]  /*98240*/  STL [R1+0x70c0], R9 ;  /* 0x0070c00901007387 */ /* 0x0001e80000100800 */
[----:B0-----:R-:W4:Y:S01]  /*98250*/  LDL.LU R9, [R1+0x1f78] ;  /* 0x001f780001097983 */ /* 0x001f220000300800 */
[----:B-----5:R-:W-:-:S15]  /*98260*/  HMMA.16816.F32 R12, R4, R10, R12 ;  /* 0x0000000a040c723c */ /* 0x020fde000000180c */
[----:B------:R-:W-:-:S08]  /*98270*/  NOP ;  /* 0x0000000000007918 */ /* 0x000fd00000000000 */
        /* <DEDUP_REMOVED lines=8> */
[----:B0-----:R-:W2:Y:S04]  /*98300*/  LDL.LU.64 R22, [R1+0x71b0] ;  /* 0x0071b00001167983 */ /* 0x001ea80000300a00 */
[----:B------:R-:W2:Y:S04]  /*98310*/  LDL.LU.64 R20, [R1+0x71a8] ;  /* 0x0071a80001147983 */ /* 0x000ea80000300a00 */
[----:B-----5:R-:W-:Y:S04]  /*98320*/  STL.64 [R1+0x70f8], R14 ;  /* 0x0070f80e01007387 */ /* 0x020fe80000100a00 */
[----:B------:R0:W-:Y:S04]  /*98330*/  STL.64 [R1+0x70f0], R12 ;  /* 0x0070f00c01007387 */ /* 0x0001e80000100a00 */
[----:B0-----:R-:W5:Y:S04]  /*98340*/  LDL.LU R12, [R1+0x1040] ;  /* 0x00104000010c7983 */ /* 0x001f680000300800 */
[----:B------:R-:W5:Y:S04]  /*98350*/  LDL.LU R13, [R1+0x1044] ;  /* 0x00104400010d7983 */ /* 0x000f680000300800 */
[----:B------:R-:W5:Y:S04]  /*98360*/  LDL.LU R14, [R1+0x1048] ;  /* 0x00104800010e7983 */ /* 0x000f680000300800 */
[----:B------:R-:W5:Y:S01]  /*98370*/  LDL.LU R15, [R1+0x104c] ;  /* 0x00104c00010f7983 */ /* 0x000f620000300800 */
[----:B--2---:R-:W-:Y:S03]  /*98380*/  HMMA.16816.F32 R4, R4, R2, R20 ;  /* 0x000000020404723c */ /* 0x004fe60000001814 */
[----:B------:R-:W3:Y:S01]  /*98390*/  LDL.LU.64 R22, [R1+0x71a0] ;  /* 0x0071a00001167983 */ /* 0x000ee20000300a00 */
[----:B----4-:R-:W-:-:S02]  /*983a0*/  IMAD R18, R18, 0x100, R9 ;  /* 0x0000010012127824 */ /* 0x010fc400078e0209 */
[----:B------:R-:W-:Y:S01]  /*983b0*/  IMAD R19, R0, 0x100, R19 ;  /* 0x0000010000137824 */ /* 0x000fe200078e0213 */
[----:B------:R-:W-:Y:S02]  /*983c0*/  F2FP.F16.E5M2.UNPACK_B R16, R16 ;  /* 0x00000010ff10723e */ /* 0x000fe400020004ff */
[----:B------:R-:W-:Y:S01]  /*983d0*/  F2FP.F16.E5M2.UNPACK_B R17, R17 ;  /* 0x00000011ff11723e */ /* 0x000fe200020004ff */
[----:B------:R-:W2:Y:S01]  /*983e0*/  LDL.LU.64 R20, [R1+0x7198] ;  /* 0x0071980001147983 */ /* 0x000ea20000300a00 */
[----:B------:R-:W-:Y:S02]  /*983f0*/  F2FP.F16.E5M2.UNPACK_B R18, R18 ;  /* 0x00000012ff12723e */ /* 0x000fe400020004ff */
[----:B------:R-:W-:-:S10]  /*98400*/  F2FP.F16.E5M2.UNPACK_B R19, R19 ;  /* 0x00000013ff13723e */ /* 0x000fd400020004ff */
[----:B------:R0:W-:Y:S04]  /*98410*/  STL.64 [R1+0x13e0], R4 ;  /* 0x0013e00401007387 */ /* 0x0001e80000100a00 */
[----:B------:R1:W-:Y:S04]  /*98420*/  STL.64 [R1+0x13e8], R6 ;  /* 0x0013e80601007387 */ /* 0x0003e80000100a00 */
[----:B0-----:R-:W4:Y:S04]  /*98430*/  LDL.LU R4, [R1+0x1050] ;  /* 0x0010500001047983 */ /* 0x001f280000300800 */
[----:B------:R-:W4:Y:S04]  /*98440*/  LDL.LU R5, [R1+0x1054] ;  /* 0x0010540001057983 */ /* 0x000f280000300800 */
[----:B-1----:R-:W4:Y:S04]  /*98450*/  LDL.LU R6, [R1+0x1058] ;  /* 0x0010580001067983 */ /* 0x002f280000300800 */
[----:B------:R-:W4:Y:S01]  /*98460*/  LDL.LU R7, [R1+0x105c] ;  /* 0x00105c0001077983 */ /* 0x000f220000300800 */
        /* <DEDUP_REMOVED lines=10> */
[----:B------:R-:W2:-:S15]  /*98510*/  LDL.LU.64 R24, [R1+0x7178] ;  /* 0x0071780001187983 */ /* 0x000e9e0000300a00 */
[----:B------:R-:W-:-:S03]  /*98520*/  NOP ;  /* 0x0000000000007918 */ /* 0x000fc60000000000 */
        /* <DEDUP_REMOVED lines=29> */
[----:B0-----:R-:W4:Y:S04]  /*98700*/  LDL.LU.64 R26, [R1+0x7118] ;  /* 0x00711800011a7983 */ /* 0x001f280000300a00 */
[----:B------:R-:W5:Y:S04]  /*98710*/  LDL.LU.64 R24, [R1+0x7110] ;  /* 0x0071100001187983 */ /* 0x000f680000300a00 */
[----:B------:R0:W-:Y:S04]  /*98720*/  STL.64 [R1+0x7040], R28 ;  /* 0x0070401c01007387 */ /* 0x0001e80000100a00 */
[----:B0-----:R-:W2:Y:S01]  /*98730*/  LDL.64 R28, [R1+0x18] ;  /* 0x00001800011c7983 */ /* 0x001ea20000100a00 */
[----:B----4-:R-:W-:-:S15]  /*98740*/  HMMA.16816.F32 R4, R16, R26, R4 ;  /* 0x0000001a1004723c */ /* 0x010fde0000001804 */
[----:B------:R-:W-:-:S08]  /*98750*/  NOP ;  /* 0x0000000000007918 */ /* 0x000fd00000000000 */
[----:B------:R-:W-:Y:S04]  /*98760*/  STL.64 [R1+0x1370], R4 ;  /* 0x0013700401007387 */ /* 0x000fe80000100a00 */
[----:B------:R5:W-:Y:S02]  /*98770*/  STL.64 [R1+0x1378], R6 ;  /* 0x0013780601007387 */ /* 0x000be40000100a00 */
[----:B-----5:R-:W-:Y:S02]  /*98780*/  HMMA.16816.F32 R4, R16, R24, R12 ;  /* 0x000000181004723c */ /* 0x020fe4000000180c */
[----:B------:R-:W-:Y:S04]  /*98790*/  STL.64 [R1+0x7038], R26 ;  /* 0x0070381a01007387 */ /* 0x000fe80000100a00 */
[----:B------:R0:W-:-:S15]  /*987a0*/  STL.64 [R1+0x7030], R24 ;  /* 0x0070301801007387 */ /* 0x0001de0000100a00 */
[----:B------:R-:W-:-:S02]  /*987b0*/  NOP ;  /* 0x0000000000007918 */ /* 0x000fc40000000000 */
[----:B------:R-:W-:Y:S04]  /*987c0*/  STL.64 [R1+0x1360], R4 ;  /* 0x0013600401007387 */ /* 0x000fe80000100a00 */
[----:B------:R1:W-:Y:S04]  /*987d0*/  STL.64 [R1+0x1368], R6 ;  /* 0x0013680601007387 */ /* 0x0003e80000100a00 */
[----:B0-----:R-:W4:Y:S04]  /*987e0*/  LDL.LU R24, [R1+0xe80] ;  /* 0x000e800001187983 */ /* 0x001f280000300800 */
[----:B------:R-:W4:Y:S04]  /*987f0*/  LDL.LU R25, [R1+0xe84] ;  /* 0x000e840001197983 */ /* 0x000f280000300800 */
[----:B------:R-:W5:Y:S04]  /*98800*/  LDL.LU R26, [R1+0xe88] ;  /* 0x000e8800011a7983 */ /* 0x000f680000300800 */
[----:B------:R-:W5:Y:S04]  /*98810*/  LDL.LU R27, [R1+0xe8c] ;  /* 0x000e8c00011b7983 */ /* 0x000f680000300800 */
[----:B-1----:R-:W2:Y:S04]  /*98820*/  LDL.LU R6, [R1+0x1f94] ;  /* 0x001f940001067983 */ /* 0x002ea80000300800 */
[----:B------:R-:W2:Y:S04]  /*98830*/  LDL.LU R7, [R1+0x1fa0] ;  /* 0x001fa00001077983 */ /* 0x000ea80000300800 */
[----:B------:R-:W2:Y:S04]  /*98840*/  LDL.LU R0, [R1+0x1f9c] ;  /* 0x001f9c0001007983 */ /* 0x000ea80000300800 */
[----:B-----5:R-:W-:Y:S04]  /*98850*/  STL.64 [R1+0x7088], R26 ;  /* 0x0070881a01007387 */ /* 0x020fe80000100a00 */
[----:B----4-:R0:W-:Y:S04]  /*98860*/  STL.64 [R1+0x7080], R24 ;  /* 0x0070801801007387 */ /* 0x0101e80000100a00 */
[----:B0-----:R-:W4:Y:S04]  /*98870*/  LDL.LU R24, [R1+0xec0] ;  /* 0x000ec00001187983 */ /* 0x001f280000300800 */
[----:B------:R-:W4:Y:S04]  /*98880*/  LDL.LU R25, [R1+0xec4] ;  /* 0x000ec40001197983 */ /* 0x000f280000300800 */
[----:B------:R-:W5:Y:S04]  /*98890*/  LDL.LU R26, [R1+0xec8] ;  /* 0x000ec800011a7983 */ /* 0x000f680000300800 */
[----:B------:R-:W5:Y:S04]  /*988a0*/  LDL.LU R27, [R1+0xecc] ;  /* 0x000ecc00011b7983 */ /* 0x000f680000300800 */
[----:B------:R-:W3:Y:S04]  /*988b0*/  LDL.LU R12, [R1+0x1020] ;  /* 0x00102000010c7983 */ /* 0x000ee80000300800 */
[----:B------:R-:W3:Y:S04]  /*988c0*/  LDL.LU R13, [R1+0x1024] ;  /* 0x00102400010d7983 */ /* 0x000ee80000300800 */
[----:B------:R-:W2:Y:S04]  /*988d0*/  LDL.LU R14, [R1+0x1028] ;  /* 0x00102800010e7983 */ /* 0x000ea80000300800 */
        /* <DEDUP_REMOVED lines=8> */
[----:B------:R-:W-:Y:S04]  /*98960*/  STL.64 [R1+0x70d0], R10 ;  /* 0x0070d00a01007387 */ /* 0x000fe80000100a00 */
[----:B---3--:R0:W-:Y:S04]  /*98970*/  STL.64 [R1+0x70c8], R8 ;  /* 0x0070c80801007387 */ /* 0x0081e80000100a00 */
        /* <DEDUP_REMOVED lines=8> */
[----:B------:R-:W3:Y:S04]  /*98a00*/  LDL.LU R10, [R1+0xff8] ;  /* 0x000ff800010a7983 */ /* 0x000ee80000300800 */
[----:B------:R-:W3:Y:S04]  /*98a10*/  LDL.LU R11, [R1+0xffc] ;  /* 0x000ffc00010b7983 */ /* 0x000ee80000300800 */
[----:B------:R-:W4:Y:S04]  /*98a20*/  LDL.LU R4, [R1+0x1f84] ;  /* 0x001f840001047983 */ /* 0x000f280000300800 */
[----:B------:R-:W4:Y:S04]  /*98a30*/  LDL.LU R5, [R1+0x1f8c] ;  /* 0x001f8c0001057983 */ /* 0x000f280000300800 */
[----:B-----5:R-:W-:Y:S04]  /*98a40*/  STL.64 [R1+0x7098], R26 ;  /* 0x0070981a01007387 */ /* 0x020fe80000100a00 */
[----:B------:R0:W-:Y:S04]  /*98a50*/  STL.64 [R1+0x7090], R24 ;  /* 0x0070901801007387 */ /* 0x0001e80000100a00 */
[----:B0-----:R-:W5:Y:S04]  /*98a60*/  LDL.LU R24, [R1+0xee0] ;  /* 0x000ee00001187983 */ /* 0x001f680000300800 */
[----:B------:R-:W5:Y:S04]  /*98a70*/  LDL.LU R25, [R1+0xee4] ;  /* 0x000ee40001197983 */ /* 0x000f680000300800 */
[----:B------:R-:W3:Y:S04]  /*98a80*/  LDL.LU R26, [R1+0xee8] ;  /* 0x000ee800011a7983 */ /* 0x000ee80000300800 */
[----:B------:R-:W3:Y:S01]  /*98a90*/  LDL.LU R27, [R1+0xeec] ;  /* 0x000eec00011b7983 */ /* 0x000ee20000300800 */
[C---:B--2---:R-:W-:Y:S03]  /*98aa0*/  HMMA.16816.F32 R12, R16.reuse, R22, R12 ;  /* 0x00000016100c723c */ /* 0x044fe6000000180c */
[----:B---3--:R-:W-:Y:S04]  /*98ab0*/  STL.64 [R1+0x70a8], R26 ;  /* 0x0070a81a01007387 */ /* 0x008fe80000100a00 */
[----:B-----5:R0:W-:Y:S04]  /*98ac0*/  STL.64 [R1+0x70a0], R24 ;  /* 0x0070a01801007387 */ /* 0x0201e80000100a00 */
        /* <DEDUP_REMOVED lines=20> */
[----:B------:R0:W-:Y:S02]  /*98c10*/  STL.64 [R1+0x7018], R22 ;  /* 0x0070181601007387 */ /* 0x0001e40000100a00 */
[----:B0-----:R-:W-:-:S02]  /*98c20*/  IMAD.MOV.U32 R22, RZ, RZ, R2 ;  /* 0x000000ffff167224 */ /* 0x001fc400078e0002 */
[----:B------:R-:W-:Y:S01]  /*98c30*/  IMAD.MOV.U32 R23, RZ, RZ, R3 ;  /* 0x000000ffff177224 */ /* 0x000fe200078e0003 */
[----:B------:R-:W4:Y:S04]  /*98c40*/  LDL.LU R2, [R1+0x70ec] ;  /* 0x0070ec0001027983 */ /* 0x000f280000300800 */
[----:B------:R-:W4:Y:S04]  /*98c50*/  LDL.LU R3, [R1+0x70e8] ;  /* 0x0070e80001037983 */ /* 0x000f280000300800 */
[----:B------:R0:W-:Y:S04]  /*98c60*/  STL.64 [R1+0x7010], R20 ;  /* 0x0070101401007387 */ /* 0x0001e80000100a00 */
[----:B0-----:R-:W5:Y:S04]  /*98c70*/  LDL R20, [R1+0x20] ;  /* 0x0000200001147983 */ /* 0x001f680000100800 */
[----:B------:R-:W5:Y:S01]  /*98c80*/  LDL R21, [R1+0x24] ;  /* 0x0000240001157983 */ /* 0x000f620000100800 */
        /* <DEDUP_REMOVED lines=15> */
[----:B----4-:R-:W-:-:S03]  /*98d80*/  IMAD R4, R4, 0x100, R9 ;  /* 0x0000010004047824 */ /* 0x010fc600078e0209 */
[----:B------:R-:W2:Y:S02]  /*98d90*/  LDL.LU R9, [R1+0x70c0] ;  /* 0x0070c00001097983 */ /* 0x000ea40000300800 */
        /* <DEDUP_REMOVED lines=11> */
[----:B------:R-:W5:Y:S04]  /*98e50*/  LDL.LU.64 R24, [R1+0x70a0] ;  /* 0x0070a00001187983 */ /* 0x000f680000300a00 */
[----:B------:R-:W-:Y:S04]  /*98e60*/  STL [R1+0x6fcc], R10 ;  /* 0x006fcc0a01007387 */ /* 0x000fe80000100800 */
[----:B------:R-:W-:Y:S01]  /*98e70*/  STL [R1+0x6fc8], R11 ;  /* 0x006fc80b01007387 */ /* 0x000fe20000100800 */
[----:B-----5:R-:W-:-:S15]  /*98e80*/  HMMA.16816.F32 R24, R16, R12, R24 ;  /* 0x0000000c1018723c */ /* 0x020fde0000001818 */
        /* <DEDUP_REMOVED lines=11> */
[----:B--2---:R-:W-:Y:S03]  /*98f40*/  HMMA.16816.F32 R16, R16, R20, R24 ;  /* 0x000000141010723c */ /* 0x004fe60000001818 */
[----:B------:R-:W2:Y:S04]  /*98f50*/  LDL.LU.64 R26, [R1+0x7088] ;  /* 0x00708800011a7983 */ /* 0x000ea80000300a00 */
[----:B------:R-:W2:Y:S01]  /*98f60*/  LDL.LU.64 R24, [R1+0x7080] ;  /* 0x0070800001187983 */ /* 0x000ea20000300a00 */
[----:B------:R-:W-:-:S02]  /*98f70*/  IMAD R5, R5, 0x100, R2 ;  /* 0x0000010005057824 */ /* 0x000fc400078e0202 */
[----:B------:R-:W-:Y:S02]  /*98f80*/  IMAD R6, R6, 0x100, R3 ;  /* 0x0000010006067824 */ /* 0x000fe400078e0203 */
[----:B------:R-:W-:Y:S01]  /*98f90*/  IMAD R7, R0, 0x100, R7 ;  /* 0x0000010000077824 */ /* 0x000fe200078e0207 */
[----:B------:R-:W-:Y:S02]  /*98fa0*/  F2FP.F16.E5M2.UNPACK_B R4, R4 ;  /* 0x00000004ff04723e */ /* 0x000fe400020004ff */
[----:B------:R-:W-:Y:S02]  /*98fb0*/  F2FP.F16.E5M2.UNPACK_B R5, R5 ;  /* 0x00000005ff05723e */ /* 0x000fe400020004ff */
[----:B------:R-:W-:Y:S02]  /*98fc0*/  F2FP.F16.E5M2.UNPACK_B R6, R6 ;  /* 0x00000006ff06723e */ /* 0x000fe400020004ff */
[----:B------:R-:W-:-:S04]  /*98fd0*/  F2FP.F16.E5M2.UNPACK_B R7, R7 ;  /* 0x00000007ff07723e */ /* 0x000fc800020004ff */
[----:B------:R-:W-:Y:S04]  /*98fe0*/  STL.64 [R1+0x1300], R16 ;  /* 0x0013001001007387 */ /* 0x000fe80000100a00 */
[----:B------:R3:W-:Y:S02]  /*98ff0*/  STL.64 [R1+0x1308], R18 ;  /* 0x0013081201007387 */ /* 0x0007e40000100a00 */
[----:B---3--:R-:W-:-:S15]  /*99000*/  HMMA.16816.F32 R16, R4, R22, R12 ;  /* 0x000000160410723c */ /* 0x008fde000000180c */
[----:B------:R-:W-:-:S08]  /*99010*/  NOP ;  /* 0x0000000000007918 */ /* 0x000fd00000000000 */
[----:B------:R-:W-:Y:S04]  /*99020*/  STL.64 [R1+0x12f0], R16 ;  /* 0x0012f01001007387 */ /* 0x000fe80000100a00 */
[----:B------:R-:W-:Y:S01]  /*99030*/  STL.64 [R1+0x12f8], R18 ;  /* 0x0012f81201007387 */ /* 0x000fe20000100a00 */
[----:B--2---:R-:W-:-:S15]  /*99040*/  HMMA.16816.F32 R12, R4, R28, R24 ;  /* 0x0000001c040c723c */ /* 0x004fde0000001818 */
[----:B------:R-:W-:-:S08]  /*99050*/  NOP ;  /* 0x0000000000007918 */ /* 0x000fd00000000000 */
[----:B------:R-:W-:Y:S04]  /*99060*/  STL.64 [R1+0x12e0], R12 ;  /* 0x0012e00c01007387 */ /* 0x000fe80000100a00 */
[----:B------:R-:W-:Y:S04]  /*99070*/  STL.64 [R1+0x12e8], R14 ;  /* 0x0012e80e01007387 */ /* 0x000fe80000100a00 */
[----:B------:R-:W2:Y:S04]  /*99080*/  LDL.LU R20, [R1+0xdc0] ;  /* 0x000dc00001147983 */ /* 0x000ea80000300800 */
[----:B------:R-:W2:Y:S04]  /*99090*/  LDL.LU R21, [R1+0xdc4] ;  /* 0x000dc40001157983 */ /* 0x000ea80000300800 */
[----:B------:R-:W3:Y:S04]  /*990a0*/  LDL.LU R22, [R1+0xdc8] ;  /* 0x000dc80001167983 */ /* 0x000ee80000300800 */
[----:B------:R-:W3:Y:S04]  /*990b0*/  LDL.LU R23, [R1+0xdcc] ;  /* 0x000dcc0001177983 */ /* 0x000ee80000300800 */
[----:B------:R-:W4:Y:S04]  /*990c0*/  LDL.64 R2, [R1+0x8] ;  /* 0x0000080001027983 */ /* 0x000f280000100a00 */
        /* <DEDUP_REMOVED lines=18> */
[----:B------:R-:W-:-:S02]  /*991f0*/  IMAD.MOV.U32 R11, RZ, RZ, R28 ;  /* 0x000000ffff0b7224 */ /* 0x000fc400078e001c */
[----:B------:R-:W-:Y:S01]  /*99200*/  IMAD.MOV.U32 R0, RZ, RZ, R29 ;  /* 0x000000ffff007224 */ /* 0x000fe200078e001d */
[----:B---3--:R-:W-:Y:S04]  /*99210*/  STL.64 [R1+0x7078], R22 ;  /* 0x0070781601007387 */ /* 0x008fe80000100a00 */
[----:B--2---:R0:W-:Y:S04]  /*99220*/  STL.64 [R1+0x7070], R20 ;  /* 0x0070701401007387 */ /* 0x0041e80000100a00 */
[----:B0-----:R-:W2:Y:S04]  /*99230*/  LDL.LU R20, [R1+0xe60] ;  /* 0x000e600001147983 */ /* 0x001ea80000300800 */
[----:B------:R-:W2:Y:S04]  /*99240*/  LDL.LU R21, [R1+0xe64] ;  /* 0x000e640001157983 */ /* 0x000ea80000300800 */
[----:B------:R-:W2:Y:S04]  /*99250*/  LDL.LU R22, [R1+0xe68] ;  /* 0x000e680001167983 */ /* 0x000ea80000300800 */
[----:B------:R-:W2:Y:S04]  /*99260*/  LDL.LU R23, [R1+0xe6c] ;  /* 0x000e6c0001177983 */ /* 0x000ea80000300800 */
[----:B------:R-:W3:Y:S04]  /*99270*/  LDL.64 R28, [R1] ;  /* 0x00000000011c7983 */ /* 0x000ee80000100a00 */
[----:B------:R-:W5:Y:S04]  /*99280*/  LDL.LU R24, [R1+0xe00] ;  /* 0x000e000001187983 */ /* 0x000f680000300800 */
[----:B------:R-:W5:Y:S04]  /*99290*/  LDL.LU R25, [R1+0xe04] ;  /* 0x000e040001197983 */ /* 0x000f680000300800 */
[----:B------:R-:W5:Y:S04]  /*992a0*/  LDL.LU R26, [R1+0xe08] ;  /* 0x000e0800011a7983 */ /* 0x000f680000300800 */
[----:B------:R-:W5:Y:S04]  /*992b0*/  LDL.LU R27, [R1+0xe0c] ;  /* 0x000e0c00011b7983 */ /* 0x000f680000300800 */
[----:B------:R-:W4:Y:S04]  /*992c0*/  LDL.LU R12, [R1+0xd80] ;  /* 0x000d8000010c7983 */ /* 0x000f280000300800 */
[----:B------:R-:W4:Y:S04]  /*992d0*/  LDL.LU R13, [R1+0xd84] ;  /* 0x000d8400010d7983 */ /* 0x000f280000300800 */
[----:B------:R-:W2:Y:S04]  /*992e0*/  LDL.LU R14, [R1+0xd88] ;  /* 0x000d8800010e7983 */ /* 0x000ea80000300800 */
[----:B------:R-:W2:Y:S04]  /*992f0*/  LDL.LU R15, [R1+0xd8c] ;  /* 0x000d8c00010f7983 */ /* 0x000ea80000300800 */
        /* <DEDUP_REMOVED lines=8> */
[----:B------:R-:W-:Y:S04]  /*99380*/  STL [R1+0x6fd4], R0 ;  /* 0x006fd40001007387 */ /* 0x000fe80000100800 */
[----:B------:R0:W-:Y:S04]  /*99390*/  STL [R1+0x6fd0], R11 ;  /* 0x006fd00b01007387 */ /* 0x0001e80000100800 */
[----:B0-----:R-:W3:Y:S02]  /*993a0*/  LDL.64 R10, [R1+0x10] ;  /* 0x00001000010a7983 */ /* 0x001ee40000100a00 */
[----:B---3--:R-:W-:-:S15]  /*993b0*/  HMMA.16816.F32 R20, R4, R10, R20 ;  /* 0x0000000a0414723c */ /* 0x008fde0000001814 */
[----:B------:R-:W-:-:S08]  /*993c0*/  NOP ;  /* 0x0000000000007918 */ /* 0x000fd00000000000 */
[----:B------:R-:W-:Y:S04]  /*993d0*/  STL.64 [R1+0x12d0], R20 ;  /* 0x0012d01401007387 */ /* 0x000fe80000100a00 */
[----:B------:R0:W-:Y:S04]  /*993e0*/  STL.64 [R1+0x12d8], R22 ;  /* 0x0012d81601007387 */ /* 0x0001e80000100a00 */
[----:B0-----:R-:W3:Y:S04]  /*993f0*/  LDL.LU.64 R22, [R1+0x7078] ;  /* 0x0070780001167983 */ /* 0x001ee80000300a00 */
[----:B------:R-:W3:Y:S01]  /*99400*/  LDL.LU.64 R20, [R1+0x7070] ;  /* 0x0070700001147983 */ /* 0x000ee20000300a00 */
[----:B------:R-:W-:-:S05]  /*99410*/  IMAD.MOV.U32 R19, RZ, RZ, R10 ;  /* 0x000000ffff137224 */ /* 0x000fca00078e000a */
[----:B------:R-:W-:Y:S01]  /*99420*/  STL [R1+0x6fd8], R19 ;  /* 0x006fd81301007387 */ /* 0x000fe20000100800 */
[----:B---3--:R-:W-:-:S15]  /*99430*/  HMMA.16816.F32 R20, R4, R2, R20 ;  /* 0x000000020414723c */ /* 0x008fde0000001814 */
[----:B------:R-:W-:-:S08]  /*99440*/  NOP ;  /* 0x0000000000007918 */ /* 0x000fd00000000000 */
[----:B------:R-:W-:Y:S04]  /*99450*/  STL.64 [R1+0x12c0], R20 ;  /* 0x0012c01401007387 */ /* 0x000fe80000100a00 */
[----:B------:R0:W-:Y:S04]  /*99460*/  STL.64 [R1+0x12c8], R22 ;  /* 0x0012c81601007387 */ /* 0x0001e80000100a00 */
[----:B0-----:R-:W3:Y:S04]  /*99470*/  LDL.LU.64 R22, [R1+0x7068] ;  /* 0x0070680001167983 */ /* 0x001ee80000300a00 */
[----:B------:R-:W3:Y:S01]  /*99480*/  LDL.LU.64 R20, [R1+0x7060] ;  /* 0x0070600001147983 */ /* 0x000ee20000300a00 */
[----:B------:R-:W-:-:S02]  /*99490*/  IMAD.MOV.U32 R18, RZ, RZ, R11 ;  /* 0x000000ffff127224 */ /* 0x000fc400078e000b */
[----:B------:R-:W-:Y:S02]  /*994a0*/  IMAD.MOV.U32 R11, RZ, RZ, R2 ;  /* 0x000000ffff0b7224 */ /* 0x000fe400078e0002 */
[----:B------:R-:W-:Y:S02]  /*994b0*/  IMAD.MOV.U32 R10, RZ, RZ, R3 ;  /* 0x000000ffff0a7224 */ /* 0x000fe400078e0003 */
[----:B------:R-:W4:Y:S04]  /*994c0*/  LDL.LU.64 R2, [R1+0x7058] ;  /* 0x0070580001027983 */ /* 0x000f280000300a00 */
[----:B------:R-:W-:Y:S04]  /*994d0*/  STL.64 [R1+0x6fe8], R10 ;  /* 0x006fe80a01007387 */ /* 0x000fe80000100a00 */
[----:B------:R0:W-:Y:S01]  /*994e0*/  STL.64 [R1+0x6fe0], R8 ;  /* 0x006fe00801007387 */ /* 0x0001e20000100a00 */
[----:B------:R-:W-:-:S02]  /*994f0*/  IMAD.MOV.U32 R19, RZ, RZ, R28 ;  /* 0x000000ffff137224 */ /* 0x000fc400078e001c */
[----:B------:R-:W-:Y:S01]  /*99500*/  IMAD.MOV.U32 R0, RZ, RZ, R29 ;  /* 0x000000ffff007224 */ /* 0x000fe200078e001d */
        /* <DEDUP_REMOVED lines=8> */
[----:B0-----:R-:W3:Y:S04]  /*99590*/  LDL.LU.64 R22, [R1+0x7050] ;  /* 0x0070500001167983 */ /* 0x001ee80000300a00 */
[----:B------:R-:W3:Y:S04]  /*995a0*/  LDL.LU.64 R20, [R1+0x7048] ;  /* 0x0070480001147983 */ /* 0x000ee80000300a00 */
[----:B------:R-:W5:Y:S02]  /*995b0*/  LDL.LU.64 R28, [R1+0x7040] ;  /* 0x00704000011c7983 */ /* 0x000f640000300a00 */
[----:B-----5:R-:W-:-:S15]  /*995c0*/  HMMA.16816.F32 R24, R4, R28, R24 ;  /* 0x0000001c0418723c */ /* 0x020fde0000001818 */
[----:B------:R-:W-:-:S08]  /*995d0*/  NOP ;  /* 0x0000000000007918 */ /* 0x000fd00000000000 */
[----:B------:R-:W-:Y:S04]  /*995e0*/  STL.64 [R1+0x12a0], R24 ;  /* 0x0012a01801007387 */ /* 0x000fe80000100a00 */
[----:B------:R0:W-:Y:S04]  /*995f0*/  STL.64 [R1+0x12a8], R26 ;  /* 0x0012a81a01007387 */ /* 0x0001e80000100a00 */
[----:B0-----:R-:W3:Y:S04]  /*99600*/  LDL.LU.64 R26, [R1+0x7038] ;  /* 0x00703800011a7983 */ /* 0x001ee80000300a00 */
[----:B------:R-:W5:Y:S01]  /*99610*/  LDL.LU.64 R24, [R1+0x7030] ;  /* 0x0070300001187983 */ /* 0x000f620000300a00 */
[----:B---3--:R-:W-:-:S15]  /*99620*/  HMMA.16816.F32 R20, R4, R26, R20 ;  /* 0x0000001a0414723c */ /* 0x008fde0000001814 */
        /* <DEDUP_REMOVED lines=29> */
[----:B------:R0:W-:Y:S04]  /*99800*/  STL.64 [R1+0x6f28], R22 ;  /* 0x006f281601007387 */ /* 0x0001e80000100a00 */
[----:B0-----:R-:W3:Y:S04]  /*99810*/  LDL.LU R22, [R1+0x1fa8] ;  /* 0x001fa80001167983 */ /* 0x001ee80000300800 */
[----:B------:R-:W3:Y:S04]  /*99820*/  LDL.LU R23, [R1+0x1fb0] ;  /* 0x001fb00001177983 */ /* 0x000ee80000300800 */
[----:B------:R-:W-:Y:S01]  /*99830*/  STL.64 [R1+0x6f20], R20 ;  /* 0x006f201401007387 */ /* 0x000fe20000100a00 */
[----:B----4-:R-:W-:-:S15]  /*99840*/  HMMA.16816.F32 R8, R4, R14, R8 ;  /* 0x0000000e0408723c */ /* 0x010fde0000001808 */
[----:B------:R-:W-:-:S08]  /*99850*/  NOP ;  /* 0x0000000000007918 */ /* 0x000fd00000000000 */
[----:B------:R-:W-:Y:S04]  /*99860*/  STL.64 [R1+0x1250], R8 ;  /* 0x0012500801007387 */ /* 0x000fe80000100a00 */
[----:B------:R0:W-:Y:S04]  /*99870*/  STL.64 [R1+0x1258], R10 ;  /* 0x0012580a01007387 */ /* 0x0001e80000100a00 */
[----:B0-----:R-:W4:Y:S04]  /*99880*/  LDL.LU.64 R10, [R1+0x6fe8] ;  /* 0x006fe800010a7983 */ /* 0x001f280000300a00 */
[----:B------:R-:W5:Y:S04]  /*99890*/  LDL.LU.64 R8, [R1+0x6fe0] ;  /* 0x006fe00001087983 */ /* 0x000f680000300a00 */
[----:B------:R-:W-:Y:S04]  /*998a0*/  STL.64 [R1+0x6fc0], R14 ;  /* 0x006fc00e01007387 */ /* 0x000fe80000100a00 */
[----:B--2---:R0:W-:Y:S04]  /*998b0*/  STL.64 [R1+0x6fb8], R12 ;  /* 0x006fb80c01007387 */ /* 0x0041e80000100a00 */
        /* <DEDUP_REMOVED lines=8> */
[----:B-----5:R-:W-:Y:S02]  /*99940*/  HMMA.16816.F32 R12, R4, R8, R24 ;  /* 0x00000008040c723c */ /* 0x020fe40000001818 */
[----:B------:R-:W2:-:S15]  /*99950*/  LDL.LU R24, [R1+0xc80] ;  /* 0x000c800001187983 */ /* 0x000e9e0000300800 */
[----:B------:R-:W-:-:S06]  /*99960*/  NOP ;  /* 0x0000000000007918 */ /* 0x000fcc0000000000 */
[----:B------:R-:W-:Y:S04]  /*99970*/  STL.64 [R1+0x800], R12 ;  /* 0x0008000c01007387 */ /* 0x000fe80000100a00 */
[----:B------:R-:W-:Y:S04]  /*99980*/  STL.64 [R1+0x808], R14 ;  /* 0x0008080e01007387 */ /* 0x000fe80000100a00 */
[----:B------:R-:W2:Y:S04]  /*99990*/  LDL.LU R25, [R1+0xc84] ;  /* 0x000c840001197983 */ /* 0x000ea80000300800 */
[----:B------:R-:W5:Y:S04]  /*999a0*/  LDL.LU R26, [R1+0xc88] ;  /* 0x000c8800011a7983 */ /* 0x000f680000300800 */
[----:B------:R-:W5:Y:S01]  /*999b0*/  LDL.LU R27, [R1+0xc8c] ;  /* 0x000c8c00011b7983 */ /* 0x000f620000300800 */
[----:B---3--:R-:W-:-:S02]  /*999c0*/  IMAD R16, R16, 0x100, R22 ;  /* 0x0000010010107824 */ /* 0x008fc400078e0216 */
[----:B------:R-:W-:Y:S02]  /*999d0*/  IMAD R17, R17, 0x100, R23 ;  /* 0x0000010011117824 */ /* 0x000fe400078e0217 */
[----:B------:R-:W-:Y:S02]  /*999e0*/  IMAD.MOV.U32 R22, RZ, RZ, R19 ;  /* 0x000000ffff167224 */ /* 0x000fe400078e0013 */
[----:B------:R-:W-:Y:S02]  /*999f0*/  IMAD.MOV.U32 R23, RZ, RZ, R0 ;  /* 0x000000ffff177224 */ /* 0x000fe400078e0000 */
[----:B----4-:R-:W-:Y:S02]  /*99a00*/  IMAD.MOV.U32 R20, RZ, RZ, R11 ;  /* 0x000000ffff147224 */ /* 0x010fe400078e000b */
[----:B------:R-:W-:Y:S01]  /*99a10*/  IMAD.MOV.U32 R21, RZ, RZ, R10 ;  /* 0x000000ffff157224 */ /* 0x000fe200078e000a */
[----:B-----5:R-:W-:Y:S04]  /*99a20*/  STL.64 [R1+0x6f38], R26 ;  /* 0x006f381a01007387 */ /* 0x020fe80000100a00 */
[----:B--2---:R0:W-:Y:S04]  /*99a30*/  STL.64 [R1+0x6f30], R24 ;  /* 0x006f301801007387 */ /* 0x0041e80000100a00 */
[----:B------:R-:W2:Y:S04]  /*99a40*/  LDL.LU R19, [R1+0x6fd8] ;  /* 0x006fd80001137983 */ /* 0x000ea80000300800 */
[----:B------:R-:W3:Y:S04]  /*99a50*/  LDL.LU R0, [R1+0x6fd4] ;  /* 0x006fd40001007983 */ /* 0x000ee80000300800 */
[----:B------:R-:W4:Y:S04]  /*99a60*/  LDL.LU R11, [R1+0x6fd0] ;  /* 0x006fd000010b7983 */ /* 0x000f280000300800 */
[----:B------:R-:W5:Y:S04]  /*99a70*/  LDL.LU R10, [R1+0x6fcc] ;  /* 0x006fcc00010a7983 */ /* 0x000f680000300800 */
[----:B------:R1:W-:Y:S04]  /*99a80*/  STL.64 [R1+0x6f40], R22 ;  /* 0x006f401601007387 */ /* 0x0003e80000100a00 */
[----:B------:R-:W-:Y:S04]  /*99a90*/  STL.64 [R1+0x6f58], R20 ;  /* 0x006f581401007387 */ /* 0x000fe80000100a00 */
[----:B0-----:R-:W3:Y:S04]  /*99aa0*/  LDL.LU R24, [R1+0xc90] ;  /* 0x000c900001187983 */ /* 0x001ee80000300800 */
[----:B------:R-:W3:Y:S04]  /*99ab0*/  LDL.LU R25, [R1+0xc94] ;  /* 0x000c940001197983 */ /* 0x000ee80000300800 */
[----:B------:R-:W4:Y:S04]  /*99ac0*/  LDL.LU R26, [R1+0xc98] ;  /* 0x000c9800011a7983 */ /* 0x000f280000300800 */
[----:B------:R-:W4:Y:S01]  /*99ad0*/  LDL.LU R27, [R1+0xc9c] ;  /* 0x000c9c00011b7983 */ /* 0x000f220000300800 */
[----:B-1----:R-:W-:-:S02]  /*99ae0*/  IMAD.MOV.U32 R23, RZ, RZ, R18 ;  /* 0x000000ffff177224 */ /* 0x002fc400078e0012 */
[----:B--2---:R-:W-:-:S05]  /*99af0*/  IMAD.MOV.U32 R22, RZ, RZ, R19 ;  /* 0x000000ffff167224 */ /* 0x004fca00078e0013 */
[----:B------:R-:W-:Y:S04]  /*99b00*/  STL.64 [R1+0x6f70], R22 ;  /* 0x006f701601007387 */ /* 0x000fe80000100a00 */
[----:B----4-:R-:W-:Y:S04]  /*99b10*/  STL.64 [R1+0x6f50], R26 ;  /* 0x006f501a01007387 */ /* 0x010fe80000100a00 */
[----:B---3--:R0:W-:Y:S04]  /*99b20*/  STL.64 [R1+0x6f48], R24 ;  /* 0x006f481801007387 */ /* 0x0081e80000100a00 */
[----:B0-----:R-:W2:Y:S04]  /*99b30*/  LDL.LU R24, [R1+0xca0] ;  /* 0x000ca00001187983 */ /* 0x001ea80000300800 */
[----:B------:R-:W2:Y:S04]  /*99b40*/  LDL.LU R25, [R1+0xca4] ;  /* 0x000ca40001197983 */ /* 0x000ea80000300800 */
[----:B------:R-:W3:Y:S04]  /*99b50*/  LDL.LU R26, [R1+0xca8] ;  /* 0x000ca800011a7983 */ /* 0x000ee80000300800 */
[----:B------:R-:W3:Y:S04]  /*99b60*/  LDL.LU R27, [R1+0xcac] ;  /* 0x000cac00011b7983 */ /* 0x000ee80000300800 */
[----:B------:R-:W4:Y:S01]  /*99b70*/  LDL.64 R22, [R1+0x28] ;  /* 0x0000280001167983 */ /* 0x000f220000100a00 */
[----:B------:R-:W-:-:S02]  /*99b80*/  IMAD.MOV.U32 R20, RZ, RZ, R11 ;  /* 0x000000ffff147224 */ /* 0x000fc400078e000b */
[----:B------:R-:W-:Y:S01]  /*99b90*/  IMAD.MOV.U32 R21, RZ, RZ, R0 ;  /* 0x000000ffff157224 */ /* 0x000fe200078e0000 */
[----:B----4-:R-:W-:Y:S04]  /*99ba0*/  STL.64 [R1+0x6fa0], R22 ;  /* 0x006fa01601007387 */ /* 0x010fe80000100a00 */
[----:B------:R0:W-:Y:S04]  /*99bb0*/  STL.64 [R1+0x6f98], R20 ;  /* 0x006f981401007387 */ /* 0x0001e80000100a00 */
[----:B0-----:R-:W4:Y:S04]  /*99bc0*/  LDL.LU R20, [R1+0xd00] ;  /* 0x000d000001147983 */ /* 0x001f280000300800 */
[----:B------:R-:W4:Y:S04]  /*99bd0*/  LDL.LU R21, [R1+0xd04] ;  /* 0x000d040001157983 */ /* 0x000f280000300800 */
[----:B------:R-:W5:Y:S04]  /*99be0*/  LDL.LU R22, [R1+0xd08] ;  /* 0x000d080001167983 */ /* 0x000f680000300800 */
[----:B------:R-:W5:Y:S04]  /*99bf0*/  LDL.LU R23, [R1+0xd0c] ;  /* 0x000d0c0001177983 */ /* 0x000f680000300800 */
        /* <DEDUP_REMOVED lines=26> */
[----:B------:R-:W-:-:S03]  /*99da0*/  IMAD R18, R18, 0x100, R11 ;  /* 0x0000010012127824 */ /* 0x000fc600078e020b */
[----:B---3--:R-:W-:Y:S04]  /*99db0*/  STL.64 [R1+0x6f90], R26 ;  /* 0x006f901a01007387 */ /* 0x008fe80000100a00 */
[----:B--2---:R0:W-:Y:S04]  /*99dc0*/  STL.64 [R1+0x6f88], R24 ;  /* 0x006f881801007387 */ /* 0x0041e80000100a00 */
[----:B0-----:R-:W2:Y:S04]  /*99dd0*/  LDL.LU R24, [R1+0xce0] ;  /* 0x000ce00001187983 */ /* 0x001ea80000300800 */
[----:B------:R-:W2:Y:S04]  /*99de0*/  LDL.LU R25, [R1+0xce4] ;  /* 0x000ce40001197983 */ /* 0x000ea80000300800 */
[----:B------:R-:W2:Y:S04]  /*99df0*/  LDL.LU R26, [R1+0xce8] ;  /* 0x000ce800011a7983 */ /* 0x000ea80000300800 */
[----:B------:R-:W2:Y:S04]  /*99e00*/  LDL.LU R27, [R1+0xcec] ;  /* 0x000cec00011b7983 */ /* 0x000ea80000300800 */
[----:B------:R0:W-:Y:S04]  /*99e10*/  STL [R1+0x6ec4], R8 ;  /* 0x006ec40801007387 */ /* 0x0001e80000100800 */
[----:B------:R1:W-:Y:S04]  /*99e20*/  STL [R1+0x6ec0], R9 ;  /* 0x006ec00901007387 */ /* 0x0003e80000100800 */
[----:B0-----:R-:W3:Y:S04]  /*99e30*/  LDL R8, [R1+0x20] ;  /* 0x0000200001087983 */ /* 0x001ee80000100800 */
[----:B-1----:R-:W3:Y:S04]  /*99e40*/  LDL R9, [R1+0x24] ;  /* 0x0000240001097983 */ /* 0x002ee80000100800 */
[----:B------:R-:W5:Y:S02]  /*99e50*/  LDL.LU R11, [R1+0x6fc8] ;  /* 0x006fc800010b7983 */ /* 0x000f640000300800 */
[----:B-----5:R-:W-:-:S15]  /*99e60*/  HMMA.16816.F32 R12, R4, R10, R12 ;  /* 0x0000000a040c723c */ /* 0x020fde000000180c */
[----:B------:R-:W-:-:S08]  /*99e70*/  NOP ;  /* 0x0000000000007918 */ /* 0x000fd00000000000 */
[----:B------:R-:W-:Y:S04]  /*99e80*/  STL.64 [R1+0x1660], R12 ;  /* 0x0016600c01007387 */ /* 0x000fe80000100a00 */
[----:B------:R0:W-:Y:S04]  /*99e90*/  STL.64 [R1+0x1668], R14 ;  /* 0x0016680e01007387 */ /* 0x0001e80000100a00 */
[----:B0-----:R-:W5:Y:S04]  /*99ea0*/  LDL.LU.64 R14, [R1+0x6fc0] ;  /* 0x006fc000010e7983 */ /* 0x001f680000300a00 */
[----:B------:R-:W4:Y:S04]  /*99eb0*/  LDL.LU.64 R12, [R1+0x6fb8] ;  /* 0x006fb800010c7983 */ /* 0x000f280000300a00 */
[----:B------:R-:W-:Y:S01]  /*99ec0*/  STL [R1+0x6ea8], R11 ;  /* 0x006ea80b01007387 */ /* 0x000fe20000100800 */
[----:B----4-:R-:W-:-:S15]  /*99ed0*/  HMMA.16816.F32 R20, R4, R12, R20 ;  /* 0x0000000c0414723c */ /* 0x010fde0000001814 */
[----:B------:R-:W-:-:S08]  /*99ee0*/  NOP ;  /* 0x0000000000007918 */ /* 0x000fd00000000000 */
[----:B------:R-:W-:Y:S04]  /*99ef0*/  STL.64 [R1+0x1650], R20 ;  /* 0x0016501401007387 */ /* 0x000fe80000100a00 */
[----:B------:R0:W-:Y:S04]  /*99f00*/  STL.64 [R1+0x1658], R22 ;  /* 0x0016581601007387 */ /* 0x0001e80000100a00 */
[----:B0-----:R-:W3:Y:S04]  /*99f10*/  LDL.LU.64 R22, [R1+0x6fb0] ;  /* 0x006fb00001167983 */ /* 0x001ee80000300a00 */
[----:B------:R-:W3:Y:S04]  /*99f20*/  LDL.LU.64 R20, [R1+0x6fa8] ;  /* 0x006fa80001147983 */ /* 0x000ee80000300a00 */
[----:B------:R-:W-:Y:S04]  /*99f30*/  STL [R1+0x6eec], R12 ;  /* 0x006eec0c01007387 */ /* 0x000fe80000100800 */
[----:B------:R-:W-:Y:S01]  /*99f40*/  STL [R1+0x6ee8], R13 ;  /* 0x006ee80d01007387 */ /* 0x000fe20000100800 */
[----:B------:R-:W-:Y:S01]  /*99f50*/  IMAD R19, R0, 0x100, R19 ;  /* 0x0000010000137824 */ /* 0x000fe200078e0213 */
[----:B------:R-:W-:-:S02]  /*99f60*/  F2FP.F16.E5M2.UNPACK_B R16, R16 ;  /* 0x00000010ff10723e */ /* 0x000fc400020004ff */
[----:B------:R-:W-:Y:S02]  /*99f70*/  F2FP.F16.E5M2.UNPACK_B R17, R17 ;  /* 0x00000011ff11723e */ /* 0x000fe400020004ff */
[----:B------:R-:W-:Y:S01]  /*99f80*/  F2FP.F16.E5M2.UNPACK_B R18, R18 ;  /* 0x00000012ff12723e */ /* 0x000fe200020004ff */
[----:B---3--:R-:W-:Y:S01]  /*99f90*/  HMMA.16816.F32 R4, R4, R8, R20 ;  /* 0x000000080404723c */ /* 0x008fe20000001814 */
[----:B------:R-:W2:Y:S01]  /*99fa0*/  LDL.LU.64 R22, [R1+0x6fa0] ;  /* 0x006fa00001167983 */ /* 0x000ea20000300a00 */
[----:B------:R-:W-:-:S03]  /*99fb0*/  F2FP.F16.E5M2.UNPACK_B R19, R19 ;  /* 0x00000013ff13723e */ /* 0x000fc600020004ff */
[----:B------:R-:W3:-:S15]  /*99fc0*/  LDL.LU.64 R20, [R1+0x6f98] ;  /* 0x006f980001147983 */ /* 0x000ede0000300a00 */
[----:B------:R-:W-:-:S03]  /*99fd0*/  NOP ;  /* 0x0000000000007918 */ /* 0x000fc60000000000 */
[----:B------:R0:W-:Y:S04]  /*99fe0*/  STL.64 [R1+0x1230], R4 ;  /* 0x0012300401007387 */ /* 0x0001e80000100a00 */
[----:B------:R1:W-:Y:S04]  /*99ff0*/  STL.64 [R1+0x1238], R6 ;  /* 0x0012380601007387 */ /* 0x0003e80000100a00 */
[----:B0-----:R-:W4:Y:S04]  /*9a000*/  LDL.LU R4, [R1+0xc50] ;  /* 0x000c500001047983 */ /* 0x001f280000300800 */
[----:B------:R-:W4:Y:S04]  /*9a010*/  LDL.LU R5, [R1+0xc54] ;  /* 0x000c540001057983 */ /* 0x000f280000300800 */
[----:B-1----:R-:W4:Y:S04]  /*9a020*/  LDL.LU R6, [R1+0xc58] ;  /* 0x000c580001067983 */ /* 0x002f280000300800 */
[----:B------:R-:W4:Y:S01]  /*9a030*/  LDL.LU R7, [R1+0xc5c] ;  /* 0x000c5c0001077983 */ /* 0x000f220000300800 */
[----:B--2---:R-:W-:-:S15]  /*9a040*/  HMMA.16816.F32 R24, R16, R22, R24 ;  /* 0x000000161018723c */ /* 0x004fde0000001818 */
[----:B------:R-:W-:-:S08]  /*9a050*/  NOP ;  /* 0x0000000000007918 */ /* 0x000fd00000000000 */
[----:B------:R-:W-:Y:S04]  /*9a060*/  STL.64 [R1+0x1220], R24 ;  /* 0x0012201801007387 */ /* 0x000fe80000100a00 */
[----:B------:R0:W-:Y:S04]  /*9a070*/  STL.64 [R1+0x1228], R26 ;  /* 0x0012281a01007387 */ /* 0x0001e80000100a00 */
[----:B0-----:R-:W3:Y:S04]  /*9a080*/  LDL.LU.64 R26, [R1+0x6f90] ;  /* 0x006f9000011a7983 */ /* 0x001ee80000300a00 */
[----:B------:R-:W3:Y:S01]  /*9a090*/  LDL.LU.64 R24, [R1+0x6f88] ;  /* 0x006f880001187983 */ /* 0x000ee20000300a00 */
[----:B------:R-:W-:-:S02]  /*9a0a0*/  IMAD.MOV.U32 R12, RZ, RZ, R22 ;  /* 0x000000ffff0c7224 */ /* 0x000fc400078e0016 */
[----:B------:R-:W-:Y:S01]  /*9a0b0*/  IMAD.MOV.U32 R13, RZ, RZ, R23 ;  /* 0x000000ffff0d7224 */ /* 0x000fe200078e0017 */
[----:B-----5:R-:W-:Y:S04]  /*9a0c0*/  STL.64 [R1+0x6ef8], R14 ;  /* 0x006ef80e01007387 */ /* 0x020fe80000100a00 */
[----:B------:R0:W-:Y:S04]  /*9a0d0*/  STL.64 [R1+0x6ef0], R12 ;  /* 0x006ef00c01007387 */ /* 0x0001e80000100a00 */
[----:B0-----:R-:W2:Y:S04]  /*9a0e0*/  LDL.LU R12, [R1+0xc60] ;  /* 0x000c6000010c7983 */ /* 0x001ea80000300800 */
[----:B------:R-:W2:Y:S04]  /*9a0f0*/  LDL.LU R13, [R1+0xc64] ;  /* 0x000c6400010d7983 */ /* 0x000ea80000300800 */
[----:B------:R-:W2:Y:S04]  /*9a100*/  LDL.LU R14, [R1+0xc68] ;  /* 0x000c6800010e7983 */ /* 0x000ea80000300800 */
[----:B------:R-:W2:Y:S01]  /*9a110*/  LDL.LU R15, [R1+0xc6c] ;  /* 0x000c6c00010f7983 */ /* 0x000ea20000300800 */
[----:B---3--:R-:W-:Y:S03]  /*9a120*/  HMMA.16816.F32 R20, R16, R20, R24 ;  /* 0x000000141014723c */ /* 0x008fe60000001818 */
[----:B------:R-:W3:Y:S04]  /*9a130*/  LDL.LU.64 R26, [R1+0x6f80] ;  /* 0x006f8000011a7983 */ /* 0x000ee80000300a00 */
[----:B------:R-:W3:-:S15]  /*9a140*/  LDL.LU.64 R24, [R1+0x6f78] ;  /* 0x006f780001187983 */ /* 0x000ede0000300a00 */
[----:B------:R-:W-:-:S01]  /*9a150*/  NOP ;  /* 0x0000000000007918 */ /* 0x000fc20000000000 */
[----:B------:R-:W-:Y:S04]  /*9a160*/  STL.64 [R1+0x1210], R20 ;  /* 0x0012101401007387 */ /* 0x000fe80000100a00 */
[----:B------:R0:W-:Y:S04]  /*9a170*/  STL.64 [R1+0x1218], R22 ;  /* 0x0012181601007387 */ /* 0x0001e80000100a00 */
[----:B0-----:R-:W3:Y:S02]  /*9a180*/  LDL.LU.64 R22, [R1+0x6f70] ;  /* 0x006f700001167983 */ /* 0x001ee40000300a00 */
[----:B---3--:R-:W-:Y:S02]  /*9a190*/  HMMA.16816.F32 R20, R16, R22, R24 ;  /* 0x000000161014723c */ /* 0x008fe40000001818 */
[----:B------:R-:W3:Y:S04]  /*9a1a0*/  LDL.LU.64 R26, [R1+0x6f68] ;  /* 0x006f6800011a7983 */ /* 0x000ee80000300a00 */
[----:B------:R-:W3:-:S15]  /*9a1b0*/  LDL.LU.64 R24, [R1+0x6f60] ;  /* 0x006f600001187983 */ /* 0x000ede0000300a00 */
[----:B------:R-:W-:-:S02]  /*9a1c0*/  NOP ;  /* 0x0000000000007918 */ /* 0x000fc40000000000 */
[----:B------:R0:W-:Y:S04]  /*9a1d0*/  STL.64 [R1+0x1200], R20 ;  /* 0x0012001401007387 */ /* 0x0001e80000100a00 */
[----:B------:R3:W-:Y:S04]  /*9a1e0*/  STL.64 [R1+0x1208], R22 ;  /* 0x0012081601007387 */ /* 0x0007e80000100a00 */
[----:B0-----:R-:W3:Y:S02]  /*9a1f0*/  LDL.LU.64 R20, [R1+0x6f58] ;  /* 0x006f580001147983 */ /* 0x001ee40000300a00 */
[----:B---3--:R-:W-:Y:S02]  /*9a200*/  HMMA.16816.F32 R20, R16, R20, R24 ;  /* 0x000000141014723c */ /* 0x008fe40000001818 */
[----:B------:R-:W3:Y:S04]  /*9a210*/  LDL.LU.64 R26, [R1+0x6f50] ;  /* 0x006f5000011a7983 */ /* 0x000ee80000300a00 */
[----:B------:R-:W3:-:S15]  /*9a220*/  LDL.LU.64 R24, [R1+0x6f48] ;  /* 0x006f480001187983 */ /* 0x000ede0000300a00 */
[----:B------:R-:W-:-:S02]  /*9a230*/  NOP ;  /* 0x0000000000007918 */ /* 0x000fc40000000000 */
[----:B------:R-:W-:Y:S04]  /*9a240*/  STL.64 [R1+0x11f0], R20 ;  /* 0x0011f01401007387 */ /* 0x000fe80000100a00 */
        /* <DEDUP_REMOVED lines=8> */
[----:B0-----:R-:W5:Y:S04]  /*9a2d0*/  LDL.LU.64 R22, [R1+0x6f28] ;  /* 0x006f280001167983 */ /* 0x001f680000300a00 */
[----:B------:R-:W5:Y:S01]  /*9a2e0*/  LDL.LU.64 R20, [R1+0x6f20] ;  /* 0x006f200001147983 */ /* 0x000f620000300a00 */
[----:B---3--:R-:W-:-:S15]  /*9a2f0*/  HMMA.16816.F32 R24, R16, R28, R24 ;  /* 0x0000001c1018723c */ /* 0x008fde0000001818 */
[----:B------:R-:W-:-:S08]  /*9a300*/  NOP ;  /* 0x0000000000007918 */ /* 0x000fd00000000000 */
[----:B------:R-:W-:Y:S04]  /*9a310*/  STL.64 [R1+0x11d0], R24 ;  /* 0x0011d01801007387 */ /* 0x000fe80000100a00 */
[----:B------:R0:W-:Y:S04]  /*9a320*/  STL.64 [R1+0x11d8], R26 ;  /* 0x0011d81a01007387 */ /* 0x0001e80000100a00 */
[----:B0-----:R-:W2:Y:S04]  /*9a330*/  LDL.LU.64 R26, [R1+0x6f18] ;  /* 0x006f1800011a7983 */ /* 0x001ea80000300a00 */
[----:B------:R-:W4:Y:S04]  /*9a340*/  LDL.LU.64 R24, [R1+0x6f10] ;  /* 0x006f100001187983 */ /* 0x000f280000300a00 */
[----:B------:R0:W-:Y:S04]  /*9a350*/  STL.64 [R1+0x6e28], R28 ;  /* 0x006e281c01007387 */ /* 0x0001e80000100a00 */
[----:B0-----:R-:W3:Y:S01]  /*9a360*/  LDL.64 R28, [R1+0x18] ;  /* 0x00001800011c7983 */ /* 0x001ee20000100a00 */
[C---:B--2---:R-:W-:Y:S06]  /*9a370*/  HMMA.16816.F32 R12, R16.reuse, R26, R12 ;  /* 0x0000001a100c723c */ /* 0x044fec000000180c */
[----:B----4-:R-:W-:-:S15]  /*9a380*/  HMMA.16816.F32 R4, R16, R24, R4 ;  /* 0x000000181004723c */ /* 0x010fde0000001804 */
[----:B------:R-:W-:-:S02]  /*9a390*/  NOP ;  /* 0x0000000000007918 */ /* 0x000fc40000000000 */
[----:B------:R-:W-:Y:S04]  /*9a3a0*/  STL.64 [R1+0x11c0], R12 ;  /* 0x0011c00c01007387 */ /* 0x000fe80000100a00 */
[----:B------:R-:W-:Y:S04]  /*9a3b0*/  STL.64 [R1+0x11c8], R14 ;  /* 0x0011c80e01007387 */ /* 0x000fe80000100a00 */
[----:B------:R-:W-:Y:S04]  /*9a3c0*/  STL.64 [R1+0x6e20], R26 ;  /* 0x006e201a01007387 */ /* 0x000fe80000100a00 */
[----:B------:R0:W-:Y:S04]  /*9a3d0*/  STL.64 [R1+0x6e18], R24 ;  /* 0x006e181801007387 */ /* 0x0001e80000100a00 */
[----:B------:R1:W-:Y:S04]  /*9a3e0*/  STL.64 [R1+0x11b0], R4 ;  /* 0x0011b00401007387 */ /* 0x0003e80000100a00 */
[----:B------:R-:W-:Y:S04]  /*9a3f0*/  STL.64 [R1+0x11b8], R6 ;  /* 0x0011b80601007387 */ /* 0x000fe80000100a00 */
[----:B0-----:R-:W2:Y:S04]  /*9a400*/  LDL.LU R24, [R1+0xb70] ;  /* 0x000b700001187983 */ /* 0x001ea80000300800 */
[----:B------:R-:W2:Y:S04]  /*9a410*/  LDL.LU R25, [R1+0xb74] ;  /* 0x000b740001197983 */ /* 0x000ea80000300800 */
[----:B------:R-:W4:Y:S04]  /*9a420*/  LDL.LU R26, [R1+0xb78] ;  /* 0x000b7800011a7983 */ /* 0x000f280000300800 */
[----:B------:R-:W4:Y:S04]  /*9a430*/  LDL.LU R27, [R1+0xb7c] ;  /* 0x000b7c00011b7983 */ /* 0x000f280000300800 */
[----:B------:R-:W5:Y:S04]  /*9a440*/  LDL.LU R8, [R1+0x1fc8] ;  /* 0x001fc80001087983 */ /* 0x000f680000300800 */
[----:B-1----:R-:W3:Y:S04]  /*9a450*/  LDL.LU R4, [R1+0x1fc4] ;  /* 0x001fc40001047983 */ /* 0x002ee80000300800 */
[----:B------:R-:W5:Y:S04]  /*9a460*/  LDL.LU R9, [R1+0x1fd0] ;  /* 0x001fd00001097983 */ /* 0x000f680000300800 */
[----:B------:R-:W3:Y:S04]  /*9a470*/  LDL.LU R5, [R1+0x1fcc] ;  /* 0x001fcc0001057983 */ /* 0x000ee80000300800 */
[----:B------:R-:W2:Y:S04]  /*9a480*/  LDL.LU R11, [R1+0x1fd8] ;  /* 0x001fd800010b7983 */ /* 0x000ea80000300800 */
[----:B--2---:R-:W-:Y:S04]  /*9a490*/  STL.64 [R1+0x6ed0], R10 ;  /* 0x006ed00a01007387 */ /* 0x004fe80000100a00 */
[----:B-----5:R0:W-:Y:S04]  /*9a4a0*/  STL.64 [R1+0x6ec8], R8 ;  /* 0x006ec80801007387 */ /* 0x0201e80000100a00 */
[----:B0-----:R-:W2:Y:S04]  /*9a4b0*/  LDL.LU R8, [R1+0xbf0] ;  /* 0x000bf00001087983 */ /* 0x001ea80000300800 */
[----:B------:R-:W2:Y:S04]  /*9a4c0*/  LDL.LU R9, [R1+0xbf4] ;  /* 0x000bf40001097983 */ /* 0x000ea80000300800 */
[----:B------:R-:W5:Y:S04]  /*9a4d0*/  LDL.LU R10, [R1+0xbf8] ;  /* 0x000bf800010a7983 */ /* 0x000f680000300800 */
[----:B------:R-:W5:Y:S04]  /*9a4e0*/  LDL.LU R11, [R1+0xbfc] ;  /* 0x000bfc00010b7983 */ /* 0x000f680000300800 */
        /* <DEDUP_REMOVED lines=10> */
[----:B-----5:R-:W-:Y:S04]  /*9a590*/  STL.64 [R1+0x6ee0], R10 ;  /* 0x006ee00a01007387 */ /* 0x020fe80000100a00 */
[----:B--2---:R0:W-:Y:S04]  /*9a5a0*/  STL.64 [R1+0x6ed8], R8 ;  /* 0x006ed80801007387 */ /* 0x0041e80000100a00 */
[----:B0-----:R-:W2:Y:S04]  /*9a5b0*/  LDL.LU R8, [R1+0xc00] ;  /* 0x000c000001087983 */ /* 0x001ea80000300800 */
[----:B------:R-:W2:Y:S04]  /*9a5c0*/  LDL.LU R9, [R1+0xc04] ;  /* 0x000c040001097983 */ /* 0x000ea80000300800 */
[----:B------:R-:W2:Y:S04]  /*9a5d0*/  LDL.LU R10, [R1+0xc08] ;  /* 0x000c0800010a7983 */ /* 0x000ea80000300800 */
[----:B------:R-:W2:Y:S04]  /*9a5e0*/  LDL.LU R11, [R1+0xc0c] ;  /* 0x000c0c00010b7983 */ /* 0x000ea80000300800 */
[----:B------:R-:W4:Y:S04]  /*9a5f0*/  LDL.LU R6, [R1+0x1fd4] ;  /* 0x001fd40001067983 */ /* 0x000f280000300800 */
[----:B------:R-:W5:Y:S04]  /*9a600*/  LDL.LU R7, [R1+0x1fe0] ;  /* 0x001fe00001077983 */ /* 0x000f680000300800 */
[----:B------:R-:W5:Y:S04]  /*9a610*/  LDL.LU R0, [R1+0x1fdc] ;  /* 0x001fdc0001007983 */ /* 0x000f680000300800 */
[----:B------:R-:W-:Y:S04]  /*9a620*/  STL.64 [R1+0x6e80], R26 ;  /* 0x006e801a01007387 */ /* 0x000fe80000100a00 */
[----:B------:R0:W-:Y:S04]  /*9a630*/  STL.64 [R1+0x6e78], R24 ;  /* 0x006e781801007387 */ /* 0x0001e80000100a00 */
[----:B0-----:R-:W3:Y:S04]  /*9a640*/  LDL.LU R24, [R1+0xba0] ;  /* 0x000ba00001187983 */ /* 0x001ee80000300800 */
        /* <DEDUP_REMOVED lines=32> */
[----:B------:R4:W-:Y:S01]  /*9a850*/  STL.64 [R1+0x6e00], R22 ;  /* 0x006e001601007387 */ /* 0x0009e20000100a00 */
[----:B---3--:R-:W-:Y:S01]  /*9a860*/  HMMA.16816.F32 R8, R16, R14, R8 ;  /* 0x0000000e1008723c */ /* 0x008fe20000001808 */
[----:B----4-:R-:W-:-:S02]  /*9a870*/  IMAD.MOV.U32 R22, RZ, RZ, R12 ;  /* 0x000000ffff167224 */ /* 0x010fc400078e000c */
[----:B------:R-:W-:Y:S01]  /*9a880*/  IMAD.MOV.U32 R23, RZ, RZ, R13 ;  /* 0x000000ffff177224 */ /* 0x000fe200078e000d */
[----:B------:R-:W3:Y:S04]  /*9a890*/  LDL.LU R12, [R1+0x6eec] ;  /* 0x006eec00010c7983 */ /* 0x000ee80000300800 */
[----:B------:R-:W3:Y:S04]  /*9a8a0*/  LDL.LU R13, [R1+0x6ee8] ;  /* 0x006ee800010d7983 */ /* 0x000ee80000300800 */
[----:B------:R0:W-:Y:S04]  /*9a8b0*/  STL.64 [R1+0x6df8], R20 ;  /* 0x006df81401007387 */ /* 0x0001e80000100a00 */
[----:B0-----:R-:W4:Y:S07]  /*9a8c0*/  LDL.64 R20, [R1+0x20] ;  /* 0x0000200001147983 */ /* 0x001f2e0000100a00 */
        /* <DEDUP_REMOVED lines=8> */
[----:B0-----:R-:W5:Y:S04]  /*9a950*/  LDL.LU.64 R10, [R1+0x6ed0] ;  /* 0x006ed000010a7983 */ /* 0x001f680000300a00 */
[----:B------:R-:W2:Y:S02]  /*9a960*/  LDL.LU.64 R8, [R1+0x6ec8] ;  /* 0x006ec80001087983 */ /* 0x000ea40000300a00 */
[----:B--2---:R-:W-:-:S02]  /*9a970*/  IMAD R4, R4, 0x100, R8 ;  /* 0x0000010004047824 */ /* 0x004fc400078e0208 */
[----:B------:R-:W-:Y:S01]  /*9a980*/  IMAD R5, R5, 0x100, R9 ;  /* 0x0000010005057824 */ /* 0x000fe200078e0209 */
[----:B------:R-:W2:Y:S04]  /*9a990*/  LDL.LU R8, [R1+0x6ec4] ;  /* 0x006ec40001087983 */ /* 0x000ea80000300800 */
[----:B------:R-:W2:Y:S01]  /*9a9a0*/  LDL.LU R9, [R1+0x6ec0] ;  /* 0x006ec00001097983 */ /* 0x000ea20000300800 */
[----:B-----5:R-:W-:Y:S01]  /*9a9b0*/  IMAD R6, R6, 0x100, R11 ;  /* 0x0000010006067824 */ /* 0x020fe200078e020b */
[----:B--2---:R-:W-:-:S15]  /*9a9c0*/  HMMA.16816.F32 R24, R16, R8, R24 ;  /* 0x000000081018723c */ /* 0x004fde0000001818 */
[----:B------:R-:W-:-:S08]  /*9a9d0*/  NOP ;  /* 0x0000000000007918 */ /* 0x000fd00000000000 */
[----:B------:R-:W-:Y:S04]  /*9a9e0*/  STL.64 [R1+0x8c0], R24 ;  /* 0x0008c01801007387 */ /* 0x000fe80000100a00 */
[----:B------:R0:W-:Y:S04]  /*9a9f0*/  STL.64 [R1+0x8c8], R26 ;  /* 0x0008c81a01007387 */ /* 0x0001e80000100a00 */
[----:B0-----:R-:W2:Y:S04]  /*9aa00*/  LDL.LU.64 R26, [R1+0x6eb8] ;  /* 0x006eb800011a7983 */ /* 0x001ea80000300a00 */
[----:B------:R-:W2:Y:S04]  /*9aa10*/  LDL.LU.64 R24, [R1+0x6eb0] ;  /* 0x006eb00001187983 */ /* 0x000ea80000300a00 */
[----:B------:R-:W2:Y:S02]  /*9aa20*/  LDL.LU R11, [R1+0x6ea8] ;  /* 0x006ea800010b7983 */ /* 0x000ea40000300800 */
[----:B--2---:R-:W-:-:S15]  /*9aa30*/  HMMA.16816.F32 R24, R16, R10, R24 ;  /* 0x0000000a1018723c */ /* 0x004fde0000001818 */
[----:B------:R-:W-:-:S08]  /*9aa40*/  NOP ;  /* 0x0000000000007918 */ /* 0x000fd00000000000 */
[----:B------:R-:W-:Y:S04]  /*9aa50*/  STL.64 [R1+0x1640], R24 ;  /* 0x0016401801007387 */ /* 0x000fe80000100a00 */
[----:B------:R0:W-:Y:S04]  /*9aa60*/  STL.64 [R1+0x1648], R26 ;  /* 0x0016481a01007387 */ /* 0x0001e80000100a00 */
[----:B0-----:R-:W3:Y:S04]  /*9aa70*/  LDL.LU.64 R26, [R1+0x6ea0] ;  /* 0x006ea000011a7983 */ /* 0x001ee80000300a00 */
[----:B------:R-:W3:Y:S04]  /*9aa80*/  LDL.LU.64 R24, [R1+0x6e98] ;  /* 0x006e980001187983 */ /* 0x000ee80000300a00 */
        /* <DEDUP_REMOVED lines=14> */
[----:B------:R-:W-:Y:S01]  /*9ab70*/  IMAD R7, R0, 0x100, R7 ;  /* 0x0000010000077824 */ /* 0x000fe200078e0207 */
[----:B------:R-:W-:-:S02]  /*9ab80*/  F2FP.F16.E5M2.UNPACK_B R4, R4 ;  /* 0x00000004ff04723e */ /* 0x000fc400020004ff */
[----:B------:R-:W-:Y:S02]  /*9ab90*/  F2FP.F16.E5M2.UNPACK_B R5, R5 ;  /* 0x00000005ff05723e */ /* 0x000fe400020004ff */
[----:B------:R-:W-:Y:S02]  /*9aba0*/  F2FP.F16.E5M2.UNPACK_B R6, R6 ;  /* 0x00000006ff06723e */ /* 0x000fe400020004ff */
[----:B------:R-:W-:-:S07]  /*9abb0*/  F2FP.F16.E5M2.UNPACK_B R7, R7 ;  /* 0x00000007ff07723e */ /* 0x000fce00020004ff */
[----:B--2---:R-:W-:Y:S06]  /*9abc0*/  HMMA.16816.F32 R8, R4, R22, R8 ;  /* 0x000000160408723c */ /* 0x004fec0000001808 */
[----:B----4-:R-:W-:Y:S01]  /*9abd0*/  HMMA.16816.F32 R16, R16, R20, R24 ;  /* 0x000000141010723c */ /* 0x010fe20000001818 */
[----:B------:R-:W2:Y:S04]  /*9abe0*/  LDL.LU.64 R26, [R1+0x6e80] ;  /* 0x006e8000011a7983 */ /* 0x000ea80000300a00 */
[----:B------:R-:W2:Y:S01]  /*9abf0*/  LDL.LU.64 R24, [R1+0x6e78] ;  /* 0x006e780001187983 */ /* 0x000ea20000300a00 */
[----:B------:R-:W-:-:S05]  /*9ac00*/  IMAD.MOV.U32 R0, RZ, RZ, R21 ;  /* 0x000000ffff007224 */ /* 0x000fca00078e0015 */
[----:B------:R-:W-:-:S12]  /*9ac10*/  STL [R1+0x6db0], R0 ;  /* 0x006db00001007387 */ /* 0x000fd80000100800 */
[----:B------:R-:W-:Y:S04]  /*9ac20*/  STL.64 [R1+0x1160], R16 ;  /* 0x0011601001007387 */ /* 0x000fe80000100a00 */
[----:B------:R0:W-:Y:S04]  /*9ac30*/  STL.64 [R1+0x1168], R18 ;  /* 0x0011681201007387 */ /* 0x0001e80000100a00 */
[----:B0-----:R-:W3:Y:S04]  /*9ac40*/  LDL.LU R18, [R1+0x1ff4] ;  /* 0x001ff40001127983 */ /* 0x001ee80000300800 */
[----:B------:R-:W4:Y:S04]  /*9ac50*/  LDL.LU R19, [R1+0x1ffc] ;  /* 0x001ffc0001137983 */ /* 0x000f280000300800 */
[----:B------:R-:W-:Y:S04]  /*9ac60*/  STL.64 [R1+0x8f0], R8 ;  /* 0x0008f00801007387 */ /* 0x000fe80000100a00 */
[----:B------:R2:W-:Y:S01]  /*9ac70*/  STL.64 [R1+0x8f8], R10 ;  /* 0x0008f80a01007387 */ /* 0x0005e20000100a00 */
[----:B------:R-:W-:-:S02]  /*9ac80*/  IMAD.MOV.U32 R12, RZ, RZ, R28 ;  /* 0x000000ffff0c7224 */ /* 0x000fc400078e001c */
[----:B------:R-:W-:Y:S01]  /*9ac90*/  IMAD.MOV.U32 R13, RZ, RZ, R29 ;  /* 0x000000ffff0d7224 */ /* 0x000fe200078e001d */
[----:B--2---:R-:W-:-:S15]  /*9aca0*/  HMMA.16816.F32 R8, R4, R28, R24 ;  /* 0x0000001c0408723c */ /* 0x004fde0000001818 */
[----:B------:R-:W-:-:S08]  /*9acb0*/  NOP ;  /* 0x0000000000007918 */ /* 0x000fd00000000000 */
[----:B------:R0:W-:Y:S04]  /*9acc0*/  STL.64 [R1+0x1150], R8 ;  /* 0x0011500801007387 */ /* 0x0001e80000100a00 */
[----:B------:R1:W-:Y:S04]  /*9acd0*/  STL.64 [R1+0x1158], R10 ;  /* 0x0011580a01007387 */ /* 0x0003e80000100a00 */
[----:B0-----:R-:W2:Y:S04]  /*9ace0*/  LDL.LU R8, [R1+0xa80] ;  /* 0x000a800001087983 */ /* 0x001ea80000300800 */
[----:B------:R-:W2:Y:S04]  /*9acf0*/  LDL.LU R9, [R1+0xa84] ;  /* 0x000a840001097983 */ /* 0x000ea80000300800 */
[----:B-1----:R-:W5:Y:S04]  /*9ad00*/  LDL.LU R10, [R1+0xa88] ;  /* 0x000a8800010a7983 */ /* 0x002f680000300800 */
[----:B------:R-:W5:Y:S04]  /*9ad10*/  LDL.LU R11, [R1+0xa8c] ;  /* 0x000a8c00010b7983 */ /* 0x000f680000300800 */
[----:B------:R-:W3:Y:S04]  /*9ad20*/  LDL.LU R20, [R1+0xae0] ;  /* 0x000ae00001147983 */ /* 0x000ee80000300800 */
[----:B------:R-:W3:Y:S04]  /*9ad30*/  LDL.LU R21, [R1+0xae4] ;  /* 0x000ae40001157983 */ /* 0x000ee80000300800 */
[----:B------:R-:W4:Y:S04]  /*9ad40*/  LDL.LU R22, [R1+0xae8] ;  /* 0x000ae80001167983 */ /* 0x000f280000300800 */
[----:B------:R-:W4:Y:S04]  /*9ad50*/  LDL.LU R23, [R1+0xaec] ;  /* 0x000aec0001177983 */ /* 0x000f280000300800 */
[----:B------:R-:W2:Y:S04]  /*9ad60*/  LDL.64 R28, [R1] ;  /* 0x00000000011c7983 */ /* 0x000ea80000100a00 */
        /* <DEDUP_REMOVED lines=9> */
[----:B------:R-:W5:Y:S04]  /*9ae00*/  LDL.LU R27, [R1+0xb2c] ;  /* 0x000b2c00011b7983 */ /* 0x000f680000300800 */
[----:B-----5:R0:W-:Y:S04]  /*9ae10*/  STL.64 [R1+0x6e48], R26 ;  /* 0x006e481a01007387 */ /* 0x0201e80000100a00 */
[----:B0-----:R-:W5:Y:S04]  /*9ae20*/  LDL R26, [R1+0x8] ;  /* 0x00000800011a7983 */ /* 0x001f680000100800 */
[----:B------:R-:W5:Y:S04]  /*9ae30*/  LDL R27, [R1+0xc] ;  /* 0x00000c00011b7983 */ /* 0x000f680000100800 */
[----:B---3--:R0:W-:Y:S04]  /*9ae40*/  STL.64 [R1+0x6e40], R24 ;  /* 0x006e401801007387 */ /* 0x0081e80000100a00 */
[----:B0-----:R-:W3:Y:S04]  /*9ae50*/  LDL R24, [R1+0x10] ;  /* 0x0000100001187983 */ /* 0x001ee80000100800 */
[----:B------:R-:W3:Y:S04]  /*9ae60*/  LDL R25, [R1+0x14] ;  /* 0x0000140001197983 */ /* 0x000ee80000100800 */
[----:B-----5:R-:W-:Y:S04]  /*9ae70*/  STL.64 [R1+0x6e60], R26 ;  /* 0x006e601a01007387 */ /* 0x020fe80000100a00 */
[----:B----4-:R-:W-:Y:S04]  /*9ae80*/  STL.64 [R1+0x6e10], R22 ;  /* 0x006e101601007387 */ /* 0x010fe80000100a00 */
        /* <DEDUP_REMOVED lines=13> */
[----:B0-----:R-:W3:Y:S04]  /*9af60*/  LDL.LU R20, [R1+0xb50] ;  /* 0x000b500001147983 */ /* 0x001ee80000300800 */
[----:B------:R-:W3:Y:S04]  /*9af70*/  LDL.LU R21, [R1+0xb54] ;  /* 0x000b540001157983 */ /* 0x000ee80000300800 */
[----:B------:R-:W3:Y:S04]  /*9af80*/  LDL.LU R22, [R1+0xb58] ;  /* 0x000b580001167983 */ /* 0x000ee80000300800 */
[----:B------:R-:W3:Y:S04]  /*9af90*/  LDL.LU R23, [R1+0xb5c] ;  /* 0x000b5c0001177983 */ /* 0x000ee80000300800 */
[----:B------:R-:W-:Y:S04]  /*9afa0*/  STL.64 [R1+0x6dd0], R10 ;  /* 0x006dd00a01007387 */ /* 0x000fe80000100a00 */
        /* <DEDUP_REMOVED lines=9> */
[----:B------:R-:W4:Y:S04]  /*9b040*/  LDL.LU R10, [R1+0xab8] ;  /* 0x000ab800010a7983 */ /* 0x000f280000300800 */
[----:B------:R-:W4:Y:S01]  /*9b050*/  LDL.LU R11, [R1+0xabc] ;  /* 0x000abc00010b7983 */ /* 0x000f220000300800 */
[C---:B---3--:R-:W-:Y:S03]  /*9b060*/  HMMA.16816.F32 R24, R4.reuse, R24, R20 ;  /* 0x000000180418723c */ /* 0x048fe60000001814 */
[----:B----4-:R-:W-:Y:S04]  /*9b070*/  STL.64 [R1+0x6df0], R10 ;  /* 0x006df00a01007387 */ /* 0x010fe80000100a00 */
[----:B--2---:R0:W-:Y:S04]  /*9b080*/  STL.64 [R1+0x6de8], R8 ;  /* 0x006de80801007387 */ /* 0x0041e80000100a00 */
[----:B0-----:R-:W2:Y:S04]  /*9b090*/  LDL.LU R8, [R1+0xac0] ;  /* 0x000ac00001087983 */ /* 0x001ea80000300800 */
[----:B------:R-:W2:Y:S04]  /*9b0a0*/  LDL.LU R9, [R1+0xac4] ;  /* 0x000ac40001097983 */ /* 0x000ea80000300800 */
[----:B------:R-:W2:Y:S04]  /*9b0b0*/  LDL.LU R10, [R1+0xac8] ;  /* 0x000ac800010a7983 */ /* 0x000ea80000300800 */
[----:B------:R-:W2:Y:S04]  /*9b0c0*/  LDL.LU R11, [R1+0xacc] ;  /* 0x000acc00010b7983 */ /* 0x000ea80000300800 */
[----:B------:R-:W3:Y:S04]  /*9b0d0*/  LDL.LU R16, [R1+0x1fe4] ;  /* 0x001fe40001107983 */ /* 0x000ee80000300800 */
[----:B------:R-:W4:Y:S04]  /*9b0e0*/  LDL.LU R17, [R1+0x1fec] ;  /* 0x001fec0001117983 */ /* 0x000f280000300800 */
[----:B------:R-:W-:Y:S04]  /*9b0f0*/  STL [R1+0x6db4], R12 ;  /* 0x006db40c01007387 */ /* 0x000fe80000100800 */
[----:B------:R-:W5:Y:S04]  /*9b100*/  LDL.LU.64 R22, [R1+0x6e70] ;  /* 0x006e700001167983 */ /* 0x000f680000300a00 */
[----:B------:R-:W5:Y:S04]  /*9b110*/  LDL.LU.64 R20, [R1+0x6e68] ;  /* 0x006e680001147983 */ /* 0x000f680000300a00 */
        /* <DEDUP_REMOVED lines=9> */
[----:B0-----:R-:W2:Y:S04]  /*9b1b0*/  LDL.LU.64 R26, [R1+0x6e48] ;  /* 0x006e4800011a7983 */ /* 0x001ea80000300a00 */
[----:B------:R-:W2:Y:S01]  /*9b1c0*/  LDL.LU.64 R24, [R1+0x6e40] ;  /* 0x006e400001187983 */ /* 0x000ea20000300a00 */
        /* <DEDUP_REMOVED lines=29> */
[----:B------:R-:W5:Y:S04]  /*9b3a0*/  LDL.LU.64 R20, [R1+0x6df8] ;  /* 0x006df80001147983 */ /* 0x000f680000300a00 */
[----:B------:R-:W-:Y:S04]  /*9b3b0*/  STL.64 [R1+0x6d10], R26 ;  /* 0x006d101a01007387 */ /* 0x000fe80000100a00 */
        /* <DEDUP_REMOVED lines=28> */
[----:B------:R-:W2:Y:S04]  /*9b580*/  LDL.LU.64 R8, [R1+0x6dc8] ;  /* 0x006dc80001087983 */ /* 0x000ea80000300a00 */
[----:B------:R0:W-:Y:S04]  /*9b590*/  STL.64 [R1+0x6d80], R14 ;  /* 0x006d800e01007387 */ /* 0x0001e80000100a00 */
[----:B0-----:R-:W4:Y:S04]  /*9b5a0*/  LDL.LU R14, [R1+0x1fe8] ;  /* 0x001fe800010e7983 */ /* 0x001f280000300800 */
[----:B------:R-:W4:Y:S01]  /*9b5b0*/  LDL.LU R15, [R1+0x1ff0] ;  /* 0x001ff000010f7983 */ /* 0x000f220000300800 */
[----:B--2---:R-:W-:-:S15]  /*9b5c0*/  HMMA.16816.F32 R8, R4, R2, R8 ;  /* 0x000000020408723c */ /* 0x004fde0000001808 */
[----:B------:R-:W-:-:S08]  /*9b5d0*/  NOP ;  /* 0x0000000000007918 */ /* 0x000fd00000000000 */
[----:B------:R-:W-:Y:S04]  /*9b5e0*/  STL.64 [R1+0xce0], R8 ;  /* 0x000ce00801007387 */ /* 0x000fe80000100a00 */
[----:B------:R0:W-:Y:S04]  /*9b5f0*/  STL.64 [R1+0xce8], R10 ;  /* 0x000ce80a01007387 */ /* 0x0001e80000100a00 */
[----:B0-----:R-:W3:Y:S04]  /*9b600*/  LDL.LU.64 R10, [R1+0x6dc0] ;  /* 0x006dc000010a7983 */ /* 0x001ee80000300a00 */
[----:B------:R-:W5:Y:S02]  /*9b610*/  LDL.LU.64 R8, [R1+0x6db8] ;  /* 0x006db80001087983 */ /* 0x000f640000300a00 */
[C---:B-----5:R-:W-:Y:S06]  /*9b620*/  HMMA.16816.F32 R20, R4.reuse, R8, R20 ;  /* 0x000000080414723c */ /* 0x060fec0000001814 */
[----:B---3--:R-:W-:Y:S01]  /*9b630*/  HMMA.16816.F32 R24, R4, R10, R24 ;  /* 0x0000000a0418723c */ /* 0x008fe20000001818 */
[----:B------:R-:W-:-:S15]  /*9b640*/  STL [R1+0x6cc4], R9 ;  /* 0x006cc40901007387 */ /* 0x000fde0000100800 */
[----:B------:R-:W-:-:S01]  /*9b650*/  NOP ;  /* 0x0000000000007918 */ /* 0x000fc20000000000 */
[----:B------:R0:W-:Y:S04]  /*9b660*/  STL.64 [R1+0xe00], R20 ;  /* 0x000e001401007387 */ /* 0x0001e80000100a00 */
[----:B------:R1:W-:Y:S04]  /*9b670*/  STL.64 [R1+0xe08], R22 ;  /* 0x000e081601007387 */ /* 0x0003e80000100a00 */
[----:B0-----:R-:W2:Y:S04]  /*9b680*/  LDL.LU R20, [R1+0x980] ;  /* 0x0009800001147983 */ /* 0x001ea80000300800 */
[----:B------:R0:W-:Y:S04]  /*9b690*/  STL.64 [R1+0x1620], R24 ;  /* 0x0016201801007387 */ /* 0x0001e80000100a00 */
[----:B------:R3:W-:Y:S04]  /*9b6a0*/  STL.64 [R1+0x1628], R26 ;  /* 0x0016281a01007387 */ /* 0x0007e80000100a00 */
[----:B------:R-:W2:Y:S04]  /*9b6b0*/  LDL.LU R21, [R1+0x984] ;  /* 0x0009840001157983 */ /* 0x000ea80000300800 */
[----:B-1----:R-:W5:Y:S04]  /*9b6c0*/  LDL.LU R22, [R1+0x988] ;  /* 0x0009880001167983 */ /* 0x002f680000300800 */
[----:B------:R-:W5:Y:S04]  /*9b6d0*/  LDL.LU R23, [R1+0x98c] ;  /* 0x00098c0001177983 */ /* 0x000f680000300800 */
[----:B0-----:R-:W4:Y:S04]  /*9b6e0*/  LDL.LU R24, [R1+0x9a0] ;  /* 0x0009a00001187983 */ /* 0x001f280000300800 */
[----:B------:R-:W4:Y:S04]  /*9b6f0*/  LDL.LU R25, [R1+0x9a4] ;  /* 0x0009a40001197983 */ /* 0x000f280000300800 */
[----:B---3--:R-:W3:Y:S04]  /*9b700*/  LDL.LU R26, [R1+0x9a8] ;  /* 0x0009a800011a7983 */ /* 0x008ee80000300800 */
[----:B------:R-:W3:Y:S04]  /*9b710*/  LDL.LU R27, [R1+0x9ac] ;  /* 0x0009ac00011b7983 */ /* 0x000ee80000300800 */
[----:B---3--:R0:W-:Y:S02]  /*9b720*/  STL.64 [R1+0x6d20], R26 ;  /* 0x006d201a01007387 */ /* 0x0081e40000100a00 */
[----:B0-----:R-:W-:-:S02]  /*9b730*/  IMAD.MOV.U32 R26, RZ, RZ, R12 ;  /* 0x000000ffff1a7224 */ /* 0x001fc400078e000c */
[----:B------:R-:W-:Y:S01]  /*9b740*/  IMAD.MOV.U32 R27, RZ, RZ, R0 ;  /* 0x000000ffff1b7224 */ /* 0x000fe200078e0000 */
[----:B------:R-:W3:Y:S04]  /*9b750*/  LDL.LU R12, [R1+0x6db4] ;  /* 0x006db400010c7983 */ /* 0x000ee80000300800 */
[----:B------:R-:W3:Y:S04]  /*9b760*/  LDL.LU R0, [R1+0x6db0] ;  /* 0x006db00001007983 */ /* 0x000ee80000300800 */
[----:B----4-:R-:W-:Y:S04]  /*9b770*/  STL.64 [R1+0x6d18], R24 ;  /* 0x006d181801007387 */ /* 0x010fe80000100a00 */
[----:B-----5:R-:W-:Y:S04]  /*9b780*/  STL.64 [R1+0x6d00], R22 ;  /* 0x006d001601007387 */ /* 0x020fe80000100a00 */
[----:B--2---:R0:W-:Y:S04]  /*9b790*/  STL.64 [R1+0x6cf8], R20 ;  /* 0x006cf81401007387 */ /* 0x0041e80000100a00 */
[----:B0-----:R-:W2:Y:S04]  /*9b7a0*/  LDL.LU R20, [R1+0x990] ;  /* 0x0009900001147983 */ /* 0x001ea80000300800 */
[----:B------:R-:W2:Y:S04]  /*9b7b0*/  LDL.LU R21, [R1+0x994] ;  /* 0x0009940001157983 */ /* 0x000ea80000300800 */
[----:B------:R-:W4:Y:S04]  /*9b7c0*/  LDL.LU R22, [R1+0x998] ;  /* 0x0009980001167983 */ /* 0x000f280000300800 */
[----:B------:R-:W4:Y:S04]  /*9b7d0*/  LDL.LU R23, [R1+0x99c] ;  /* 0x00099c0001177983 */ /* 0x000f280000300800 */
[----:B------:R-:W5:Y:S01]  /*9b7e0*/  LDL.64 R24, [R1+0x8] ;  /* 0x0000080001187983 */ /* 0x000f620000100a00 */
[----:B------:R-:W-:-:S02]  /*9b7f0*/  IMAD R18, R18, 0x100, R28 ;  /* 0x0000010012127824 */ /* 0x000fc400078e021c */
[----:B------:R-:W-:Y:S02]  /*9b800*/  IMAD R19, R19, 0x100, R29 ;  /* 0x0000010013137824 */ /* 0x000fe400078e021d */
[----:B------:R-:W2:Y:S04]  /*9b810*/  LDL.64 R28, [R1+0x10] ;  /* 0x00001000011c7983 */ /* 0x000ea80000100a00 */
[----:B------:R-:W-:Y:S04]  /*9b820*/  STL.64 [R1+0x6d48], R26 ;  /* 0x006d481a01007387 */ /* 0x000fe80000100a00 */
[----:B-----5:R0:W-:Y:S04]  /*9b830*/  STL.64 [R1+0x6d40], R24 ;  /* 0x006d401801007387 */ /* 0x0201e80000100a00 */
[----:B0-----:R-:W5:Y:S04]  /*9b840*/  LDL.LU R24, [R1+0x9e0] ;  /* 0x0009e00001187983 */ /* 0x001f680000300800 */
[----:B------:R-:W5:Y:S04]  /*9b850*/  LDL.LU R25, [R1+0x9e4] ;  /* 0x0009e40001197983 */ /* 0x000f680000300800 */
[----:B------:R-:W3:Y:S04]  /*9b860*/  LDL.LU R26, [R1+0x9e8] ;  /* 0x0009e800011a7983 */ /* 0x000ee80000300800 */
[----:B------:R-:W3:Y:S04]  /*9b870*/  LDL.LU R27, [R1+0x9ec] ;  /* 0x0009ec00011b7983 */ /* 0x000ee80000300800 */
[----:B---3--:R0:W-:Y:S02]  /*9b880*/  STL.64 [R1+0x6d58], R26 ;  /* 0x006d581a01007387 */ /* 0x0081e40000100a00 */
[----:B0-----:R-:W-:-:S02]  /*9b890*/  IMAD.MOV.U32 R26, RZ, RZ, R12 ;  /* 0x000000ffff1a7224 */ /* 0x001fc400078e000c */
[----:B------:R-:W-:Y:S01]  /*9b8a0*/  IMAD.MOV.U32 R27, RZ, RZ, R13 ;  /* 0x000000ffff1b7224 */ /* 0x000fe200078e000d */
[----:B------:R-:W3:Y:S04]  /*9b8b0*/  LDL.LU R12, [R1+0x6dac] ;  /* 0x006dac00010c7983 */ /* 0x000ee80000300800 */
[----:B------:R-:W3:Y:S04]  /*9b8c0*/  LDL.LU R13, [R1+0x6da8] ;  /* 0x006da800010d7983 */ /* 0x000ee80000300800 */
[----:B-----5:R0:W-:Y:S04]  /*9b8d0*/  STL.64 [R1+0x6d50], R24 ;  /* 0x006d501801007387 */ /* 0x0201e80000100a00 */
[----:B0-----:R-:W5:Y:S04]  /*9b8e0*/  LDL.64 R24, [R1+0x28] ;  /* 0x0000280001187983 */ /* 0x001f680000100a00 */
[----:B------:R-:W-:Y:S01]  /*9b8f0*/  STL.64 [R1+0x6d90], R26 ;  /* 0x006d901a01007387 */ /* 0x000fe20000100a00 */
[----:B------:R-:W-:-:S03]  /*9b900*/  IMAD R16, R16, 0x100, R14 ;  /* 0x0000010010107824 */ /* 0x000fc600078e020e */
[----:B-----5:R-:W-:Y:S04]  /*9b910*/  STL.64 [R1+0x6d88], R24 ;  /* 0x006d881801007387 */ /* 0x020fe80000100a00 */
[----:B----4-:R-:W-:Y:S04]  /*9b920*/  STL.64 [R1+0x6d30], R22 ;  /* 0x006d301601007387 */ /* 0x010fe80000100a00 */
[----:B--2---:R0:W-:Y:S04]  /*9b930*/  STL.64 [R1+0x6d28], R20 ;  /* 0x006d281401007387 */ /* 0x0041e80000100a00 */
[----:B0-----:R-:W2:Y:S04]  /*9b940*/  LDL.LU R20, [R1+0x9b0] ;  /* 0x0009b00001147983 */ /* 0x001ea80000300800 */
[----:B------:R-:W2:Y:S04]  /*9b950*/  LDL.LU R21, [R1+0x9b4] ;  /* 0x0009b40001157983 */ /* 0x000ea80000300800 */
[----:B------:R-:W4:Y:S04]  /*9b960*/  LDL.LU R22, [R1+0x9b8] ;  /* 0x0009b80001167983 */ /* 0x000f280000300800 */
[----:B------:R-:W4:Y:S04]  /*9b970*/  LDL.LU R23, [R1+0x9bc] ;  /* 0x0009bc0001177983 */ /* 0x000f280000300800 */
[----:B------:R-:W5:Y:S04]  /*9b980*/  LDL R14, [R1+0x20] ;  /* 0x00002000010e7983 */ /* 0x000f680000100800 */
        /* <DEDUP_REMOVED lines=10> */
[----:B----4-:R-:W-:Y:S04]  /*9ba30*/  STL.64 [R1+0x6d68], R22 ;  /* 0x006d681601007387 */ /* 0x010fe80000100a00 */
[----:B------:R0:W-:Y:S04]  /*9ba40*/  STL.64 [R1+0x6d60], R20 ;  /* 0x006d601401007387 */ /* 0x0001e80000100a00 */
        /* <DEDUP_REMOVED lines=10> */
[----:B------:R0:W-:Y:S04]  /*9baf0*/  STL [R1+0x6cbc], R10 ;  /* 0x006cbc0a01007387 */ /* 0x0001e80000100800 */
[----:B0-----:R-:W4:Y:S04]  /*9bb00*/  LDL.LU R10, [R1+0x2004] ;  /* 0x00200400010a7983 */ /* 0x001f280000300800 */
[----:B------:R0:W-:Y:S04]  /*9bb10*/  STL [R1+0x6cb8], R11 ;  /* 0x006cb80b01007387 */ /* 0x0001e80000100800 */
[----:B0-----:R-:W4:Y:S01]  /*9bb20*/  LDL.LU R11, [R1+0x2008] ;  /* 0x00200800010b7983 */ /* 0x001f220000300800 */
[----:B--2---:R-:W-:Y:S03]  /*9bb30*/  HMMA.16816.F32 R24, R4, R12, R24 ;  /* 0x0000000c0418723c */ /* 0x004fe60000001818 */
[----:B----4-:R-:W-:Y:S04]  /*9bb40*/  STL.64 [R1+0x6cd0], R10 ;  /* 0x006cd00a01007387 */ /* 0x010fe80000100a00 */
[----:B------:R0:W-:Y:S04]  /*9bb50*/  STL [R1+0x6cc8], R8 ;  /* 0x006cc80801007387 */ /* 0x0001e80000100800 */
        /* <DEDUP_REMOVED lines=10> */
[----:B------:R-:W-:Y:S04]  /*9bc00*/  STL.64 [R1+0x1610], R24 ;  /* 0x0016101801007387 */ /* 0x000fe80000100a00 */
[----:B------:R0:W-:Y:S04]  /*9bc10*/  STL.64 [R1+0x1618], R26 ;  /* 0x0016181a01007387 */ /* 0x0001e80000100a00 */
[----:B0-----:R-:W5:Y:S04]  /*9bc20*/  LDL.LU.64 R26, [R1+0x6da0] ;  /* 0x006da000011a7983 */ /* 0x001f680000300a00 */
[----:B------:R-:W5:Y:S01]  /*9bc30*/  LDL.LU.64 R24, [R1+0x6d98] ;  /* 0x006d980001187983 */ /* 0x000f620000300a00 */
[----:B------:R-:W-:-:S02]  /*9bc40*/  IMAD R17, R17, 0x100, R15 ;  /* 0x0000010011117824 */ /* 0x000fc400078e020f */
[----:B------:R-:W-:Y:S01]  /*9bc50*/  IMAD.MOV.U32 R15, RZ, RZ, R0 ;  /* 0x000000ffff0f7224 */ /* 0x000fe200078e0000 */
[----:B------:R-:W-:Y:S02]  /*9bc60*/  F2FP.F16.E5M2.UNPACK_B R16, R16 ;  /* 0x00000010ff10723e */ /* 0x000fe400020004ff */
[----:B------:R-:W-:Y:S02]  /*9bc70*/  F2FP.F16.E5M2.UNPACK_B R18, R18 ;  /* 0x00000012ff12723e */ /* 0x000fe400020004ff */
[----:B------:R-:W-:Y:S02]  /*9bc80*/  F2FP.F16.E5M2.UNPACK_B R19, R19 ;  /* 0x00000013ff13723e */ /* 0x000fe400020004ff */
[----:B-----5:R-:W-:Y:S01]  /*9bc90*/  HMMA.16816.F32 R4, R4, R14, R24 ;  /* 0x0000000e0404723c */ /* 0x020fe20000001818 */
[----:B------:R-:W4:Y:S04]  /*9bca0*/  LDL.LU.64 R26, [R1+0x6d90] ;  /* 0x006d9000011a7983 */ /* 0x000f280000300a00 */
[----:B------:R-:W3:Y:S01]  /*9bcb0*/  LDL.LU.64 R24, [R1+0x6d88] ;  /* 0x006d880001187983 */ /* 0x000ee20000300a00 */
[----:B------:R-:W-:-:S03]  /*9bcc0*/  F2FP.F16.E5M2.UNPACK_B R17, R17 ;  /* 0x00000011ff11723e */ /* 0x000fc600020004ff */
[----:B------:R-:W5:-:S14]  /*9bcd0*/  LDL.LU.64 R14, [R1+0x6d80] ;  /* 0x006d8000010e7983 */ /* 0x000f5c0000300a00 */
[----:B------:R0:W-:Y:S04]  /*9bce0*/  STL.64 [R1+0x10f0], R4 ;  /* 0x0010f00401007387 */ /* 0x0001e80000100a00 */
[----:B------:R1:W-:Y:S04]  /*9bcf0*/  STL.64 [R1+0x10f8], R6 ;  /* 0x0010f80601007387 */ /* 0x0003e80000100a00 */
[----:B0-----:R-:W2:Y:S04]  /*9bd00*/  LDL.LU R4, [R1+0x9d0] ;  /* 0x0009d00001047983 */ /* 0x001ea80000300800 */
[----:B------:R-:W2:Y:S04]  /*9bd10*/  LDL.LU R5, [R1+0x9d4] ;  /* 0x0009d40001057983 */ /* 0x000ea80000300800 */
[----:B-1----:R-:W2:Y:S04]  /*9bd20*/  LDL.LU R6, [R1+0x9d8] ;  /* 0x0009d80001067983 */ /* 0x002ea80000300800 */
[----:B------:R-:W2:Y:S01]  /*9bd30*/  LDL.LU R7, [R1+0x9dc] ;  /* 0x0009dc0001077983 */ /* 0x000ea20000300800 */
[----:B---3--:R-:W-:-:S15]  /*9bd40*/  HMMA.16816.F32 R20, R16, R24, R20 ;  /* 0x000000181014723c */ /* 0x008fde0000001814 */
[----:B------:R-:W-:-:S08]  /*9bd50*/  NOP ;  /* 0x0000000000007918 */ /* 0x000fd00000000000 */
[----:B------:R-:W-:Y:S04]  /*9bd60*/  STL.64 [R1+0x10e0], R20 ;  /* 0x0010e01401007387 */ /* 0x000fe80000100a00 */
[----:B------:R0:W-:Y:S04]  /*9bd70*/  STL.64 [R1+0x10e8], R22 ;  /* 0x0010e81601007387 */ /* 0x0001e80000100a00 */
[----:B0-----:R-:W4:Y:S04]  /*9bd80*/  LDL.LU.64 R22, [R1+0x6d78] ;  /* 0x006d780001167983 */ /* 0x001f280000300a00 */
[----:B------:R-:W4:Y:S01]  /*9bd90*/  LDL.LU.64 R20, [R1+0x6d70] ;  /* 0x006d700001147983 */ /* 0x000f220000300a00 */
[----:B------:R-:W-:-:S05]  /*9bda0*/  IMAD.MOV.U32 R0, RZ, RZ, R25 ;  /* 0x000000ffff007224 */ /* 0x000fca00078e0019 */
[----:B------:R-:W-:Y:S01]  /*9bdb0*/  STL [R1+0x6cc0], R0 ;  /* 0x006cc00001007387 */ /* 0x000fe20000100800 */
[----:B----4-:R-:W-:Y:S03]  /*9bdc0*/  HMMA.16816.F32 R24, R16, R26, R20 ;  /* 0x0000001a1018723c */ /* 0x010fe60000001814 */
[----:B------:R-:W3:Y:S04]  /*9bdd0*/  LDL.LU.64 R22, [R1+0x6d68] ;  /* 0x006d680001167983 */ /* 0x000ee80000300a00 */
[----:B------:R-:W3:-:S15]  /*9bde0*/  LDL.LU.64 R20, [R1+0x6d60] ;  /* 0x006d600001147983 */ /* 0x000ede0000300a00 */
[----:B------:R-:W-:-:S01]  /*9bdf0*/  NOP ;  /* 0x0000000000007918 */ /* 0x000fc20000000000 */
        /* <DEDUP_REMOVED lines=9> */
[----:B------:R-:W2:Y:S01]  /*9be90*/  LDL.LU.64 R24, [R1+0x6d40] ;  /* 0x006d400001187983 */ /* 0x000ea20000300a00 */
[----:B------:R-:W-:-:S03]  /*9bea0*/  IMAD.MOV.U32 R0, RZ, RZ, R29 ;  /* 0x000000ffff007224 */ /* 0x000fc600078e001d */
[----:B------:R-:W4:Y:S01]  /*9beb0*/  LDL.LU.64 R28, [R1+0x6d38] ;  /* 0x006d3800011c7983 */ /* 0x000f220000300a00 */
[----:B--2---:R-:W-:-:S15]  /*9bec0*/  HMMA.16816.F32 R4, R16, R24, R4 ;  /* 0x000000181004723c */ /* 0x004fde0000001804 */
[----:B------:R-:W-:-:S08]  /*9bed0*/  NOP ;  /* 0x0000000000007918 */ /* 0x000fd00000000000 */
[----:B------:R-:W-:Y:S04]  /*9bee0*/  STL.64 [R1+0x10b0], R4 ;  /* 0x0010b00401007387 */ /* 0x000fe80000100a00 */
[----:B------:R0:W-:Y:S02]  /*9bef0*/  STL.64 [R1+0x10b8], R6 ;  /* 0x0010b80601007387 */ /* 0x0001e40000100a00 */
[----:B0-----:R-:W-:Y:S02]  /*9bf00*/  IMAD.MOV.U32 R7, RZ, RZ, R24 ;  /* 0x000000ffff077224 */ /* 0x001fe400078e0018 */
[----:B------:R-:W-:Y:S02]  /*9bf10*/  IMAD.MOV.U32 R6, RZ, RZ, R25 ;  /* 0x000000ffff067224 */ /* 0x000fe400078e0019 */
[----:B---3--:R-:W-:Y:S01]  /*9bf20*/  HMMA.16816.F32 R24, R16, R26, R20 ;  /* 0x0000001a1018723c */ /* 0x008fe20000001814 */
[----:B------:R-:W2:Y:S04]  /*9bf30*/  LDL.LU.64 R22, [R1+0x6d30] ;  /* 0x006d300001167983 */ /* 0x000ea80000300a00 */
[----:B------:R-:W2:-:S15]  /*9bf40*/  LDL.LU.64 R20, [R1+0x6d28] ;  /* 0x006d280001147983 */ /* 0x000e9e0000300a00 */
        /* <DEDUP_REMOVED lines=10> */
[----:B------:R-:W3:Y:S04]  /*9bff0*/  LDL.LU.64 R24, [R1+0x6d08] ;  /* 0x006d080001187983 */ /* 0x000ee80000300a00 */
        /* <DEDUP_REMOVED lines=25> */
[----:B------:R-:W-:Y:S04]  /*9c190*/  STL [R1+0x6c2c], R22 ;  /* 0x006c2c1601007387 */ /* 0x000fe80000100800 */
[----:B------:R-:W-:Y:S01]  /*9c1a0*/  STL [R1+0x6c28], R23 ;  /* 0x006c281701007387 */ /* 0x000fe20000100800 */
[----:B---3--:R-:W-:-:S15]  /*9c1b0*/  HMMA.16816.F32 R8, R16, R20, R8 ;  /* 0x000000141008723c */ /* 0x008fde0000001808 */
[----:B------:R-:W-:-:S08]  /*9c1c0*/  NOP ;  /* 0x0000000000007918 */ /* 0x000fd00000000000 */
[----:B------:R-:W-:Y:S04]  /*9c1d0*/  STL.64 [R1+0x1050], R8 ;  /* 0x0010500801007387 */ /* 0x000fe80000100a00 */
[----:B------:R0:W-:Y:S04]  /*9c1e0*/  STL.64 [R1+0x1058], R10 ;  /* 0x0010580a01007387 */ /* 0x0001e80000100a00 */
[----:B0-----:R-:W2:Y:S04]  /*9c1f0*/  LDL.LU.64 R10, [R1+0x6cd0] ;  /* 0x006cd000010a7983 */ /* 0x001ea80000300a00 */
[----:B------:R-:W3:Y:S04]  /*9c200*/  LDL.LU R8, [R1+0x6cc8] ;  /* 0x006cc80001087983 */ /* 0x000ee80000300800 */
[----:B------:R0:W-:Y:S04]  /*9c210*/  STL.64 [R1+0x6c88], R20 ;  /* 0x006c881401007387 */ /* 0x0001e80000100a00 */
[----:B0-----:R-:W5:Y:S04]  /*9c220*/  LDL.LU R20, [R1+0x930] ;  /* 0x0009300001147983 */ /* 0x001f680000300800 */
[----:B------:R-:W5:Y:S04]  /*9c230*/  LDL.LU R21, [R1+0x934] ;  /* 0x0009340001157983 */ /* 0x000f680000300800 */
[----:B------:R-:W5:Y:S04]  /*9c240*/  LDL.LU R22, [R1+0x938] ;  /* 0x0009380001167983 */ /* 0x000f680000300800 */
[----:B------:R-:W5:Y:S04]  /*9c250*/  LDL.LU R23, [R1+0x93c] ;  /* 0x00093c0001177983 */ /* 0x000f680000300800 */
[----:B------:R-:W3:Y:S04]  /*9c260*/  LDL.LU R9, [R1+0x2010] ;  /* 0x0020100001097983 */ /* 0x000ee80000300800 */
[----:B------:R-:W3:Y:S01]  /*9c270*/  LDL.LU R5, [R1+0x200c] ;  /* 0x00200c0001057983 */ /* 0x000ee20000300800 */
[----:B------:R-:W-:-:S02]  /*9c280*/  IMAD.MOV.U32 R29, RZ, RZ, R6 ;  /* 0x000000ffff1d7224 */ /* 0x000fc400078e0006 */
[----:B------:R-:W-:Y:S01]  /*9c290*/  IMAD.MOV.U32 R28, RZ, RZ, R7 ;  /* 0x000000ffff1c7224 */ /* 0x000fe200078e0007 */
[----:B-----5:R-:W-:-:S15]  /*9c2a0*/  HMMA.16816.F32 R20, R16, R14, R20 ;  /* 0x0000000e1014723c */ /* 0x020fde0000001814 */
[----:B------:R-:W-:-:S08]  /*9c2b0*/  NOP ;  /* 0x0000000000007918 */ /* 0x000fd00000000000 */
[----:B------:R-:W-:Y:S04]  /*9c2c0*/  STL.64 [R1+0x1040], R20 ;  /* 0x0010401401007387 */ /* 0x000fe80000100a00 */
[----:B------:R-:W-:Y:S04]  /*9c2d0*/  STL.64 [R1+0x1048], R22 ;  /* 0x0010481601007387 */ /* 0x000fe80000100a00 */
[----:B------:R-:W-:Y:S04]  /*9c2e0*/  STL.64 [R1+0x6cb0], R14 ;  /* 0x006cb00e01007387 */ /* 0x000fe80000100a00 */
[----:B------:R4:W-:Y:S02]  /*9c2f0*/  STL.64 [R1+0x6ca8], R12 ;  /* 0x006ca80c01007387 */ /* 0x0009e40000100a00 */
[----:B----4-:R-:W-:Y:S01]  /*9c300*/  HMMA.16816.F32 R12, R16, R2, R24 ;  /* 0x00000002100c723c */ /* 0x010fe20000001818 */
[----:B--2---:R-:W-:-:S15]  /*9c310*/  IMAD R4, R10, 0x100, R11 ;  /* 0x000001000a047824 */ /* 0x004fde00078e020b */
[----:B------:R-:W-:-:S07]  /*9c320*/  NOP ;  /* 0x0000000000007918 */ /* 0x000fce0000000000 */
[----:B------:R0:W-:Y:S04]  /*9c330*/  STL.64 [R1+0x1030], R12 ;  /* 0x0010300c01007387 */ /* 0x0001e80000100a00 */
[----:B------:R1:W-:Y:S04]  /*9c340*/  STL.64 [R1+0x1038], R14 ;  /* 0x0010380e01007387 */ /* 0x0003e80000100a00 */
[----:B------:R-:W2:Y:S04]  /*9c350*/  LDL.LU R10, [R1+0x2018] ;  /* 0x00201800010a7983 */ /* 0x000ea80000300800 */
[----:B------:R-:W2:Y:S04]  /*9c360*/  LDL.LU R6, [R1+0x2014] ;  /* 0x0020140001067983 */ /* 0x000ea80000300800 */
[----:B------:R-:W4:Y:S04]  /*9c370*/  LDL.LU R11, [R1+0x2020] ;  /* 0x00202000010b7983 */ /* 0x000f280000300800 */
[----:B------:R-:W4:Y:S04]  /*9c380*/  LDL.LU R7, [R1+0x201c] ;  /* 0x00201c0001077983 */ /* 0x000f280000300800 */
[----:B0-----:R-:W5:Y:S04]  /*9c390*/  LDL.LU R12, [R1+0x910] ;  /* 0x00091000010c7983 */ /* 0x001f680000300800 */
[----:B------:R-:W5:Y:S04]  /*9c3a0*/  LDL.LU R13, [R1+0x914] ;  /* 0x00091400010d7983 */ /* 0x000f680000300800 */
[----:B-1----:R-:W5:Y:S04]  /*9c3b0*/  LDL.LU R14, [R1+0x918] ;  /* 0x00091800010e7983 */ /* 0x002f680000300800 */
[----:B------:R-:W5:Y:S04]  /*9c3c0*/  LDL.LU R15, [R1+0x91c] ;  /* 0x00091c00010f7983 */ /* 0x000f680000300800 */
[----:B------:R-:W3:Y:S04]  /*9c3d0*/  LDL.64 R20, [R1+0x20] ;  /* 0x0000200001147983 */ /* 0x000ee80000100a00 */
[----:B---3--:R0:W-:Y:S04]  /*9c3e0*/  STL.64 [R1+0x6ca0], R20 ;  /* 0x006ca01401007387 */ /* 0x0081e80000100a00 */
[----:B0-----:R-:W3:Y:S04]  /*9c3f0*/  LDL.LU R20, [R1+0x900] ;  /* 0x0009000001147983 */ /* 0x001ee80000300800 */
[----:B------:R-:W3:Y:S04]  /*9c400*/  LDL.LU R21, [R1+0x904] ;  /* 0x0009040001157983 */ /* 0x000ee80000300800 */
[----:B------:R-:W3:Y:S04]  /*9c410*/  LDL.LU R22, [R1+0x908] ;  /* 0x0009080001167983 */ /* 0x000ee80000300800 */
[----:B------:R-:W3:Y:S04]  /*9c420*/  LDL.LU R23, [R1+0x90c] ;  /* 0x00090c0001177983 */ /* 0x000ee80000300800 */
[----:B------:R-:W2:Y:S04]  /*9c430*/  LDL.LU R24, [R1+0x870] ;  /* 0x0008700001187983 */ /* 0x000ea80000300800 */
[----:B------:R-:W2:Y:S04]  /*9c440*/  LDL.LU R25, [R1+0x874] ;  /* 0x0008740001197983 */ /* 0x000ea80000300800 */
[----:B------:R-:W4:Y:S04]  /*9c450*/  LDL.LU R26, [R1+0x878] ;  /* 0x00087800011a7983 */ /* 0x000f280000300800 */
[----:B------:R-:W4:Y:S01]  /*9c460*/  LDL.LU R27, [R1+0x87c] ;  /* 0x00087c00011b7983 */ /* 0x000f220000300800 */
[----:B------:R-:W-:-:S03]  /*9c470*/  IMAD R5, R5, 0x100, R9 ;  /* 0x0000010005057824 */ /* 0x000fc600078e0209 */
[----:B----4-:R-:W-:Y:S04]  /*9c480*/  STL.64 [R1+0x6c80], R26 ;  /* 0x006c801a01007387 */ /* 0x010fe80000100a00 */
[----:B--2---:R0:W-:Y:S04]  /*9c490*/  STL.64 [R1+0x6c78], R24 ;  /* 0x006c781801007387 */ /* 0x0041e80000100a00 */
[----:B0-----:R-:W2:Y:S04]  /*9c4a0*/  LDL.LU R24, [R1+0x8e0] ;  /* 0x0008e00001187983 */ /* 0x001ea80000300800 */
[----:B------:R-:W2:Y:S04]  /*9c4b0*/  LDL.LU R25, [R1+0x8e4] ;  /* 0x0008e40001197983 */ /* 0x000ea80000300800 */
[----:B------:R-:W2:Y:S04]  /*9c4c0*/  LDL.LU R26, [R1+0x8e8] ;  /* 0x0008e800011a7983 */ /* 0x000ea80000300800 */
[----:B------:R-:W2:Y:S04]  /*9c4d0*/  LDL.LU R27, [R1+0x8ec] ;  /* 0x0008ec00011b7983 */ /* 0x000ea80000300800 */
[----:B------:R-:W2:Y:S02]  /*9c4e0*/  LDL.LU R9, [R1+0x6cc4] ;  /* 0x006cc40001097983 */ /* 0x000ea40000300800 */
[----:B--2---:R-:W-:-:S15]  /*9c4f0*/  HMMA.16816.F32 R24, R16, R8, R24 ;  /* 0x000000081018723c */ /* 0x004fde0000001818 */
[----:B------:R-:W-:-:S08]  /*9c500*/  NOP ;  /* 0x0000000000007918 */ /* 0x000fd00000000000 */
[----:B------:R0:W-:Y:S04]  /*9c510*/  STL.64 [R1+0x1020], R24 ;  /* 0x0010201801007387 */ /* 0x0001e80000100a00 */
[----:B------:R1:W-:Y:S04]  /*9c520*/  STL.64 [R1+0x1028], R26 ;  /* 0x0010281a01007387 */ /* 0x0003e80000100a00 */
[----:B0-----:R-:W2:Y:S04]  /*9c530*/  LDL.LU R24, [R1+0x8b0] ;  /* 0x0008b00001187983 */ /* 0x001ea80000300800 */
[----:B------:R-:W2:Y:S04]  /*9c540*/  LDL.LU R25, [R1+0x8b4] ;  /* 0x0008b40001197983 */ /* 0x000ea80000300800 */
[----:B-1----:R-:W4:Y:S04]  /*9c550*/  LDL.LU R26, [R1+0x8b8] ;  /* 0x0008b800011a7983 */ /* 0x002f280000300800 */
[----:B------:R-:W4:Y:S01]  /*9c560*/  LDL.LU R27, [R1+0x8bc] ;  /* 0x0008bc00011b7983 */ /* 0x000f220000300800 */
[----:B------:R-:W-:-:S02]  /*9c570*/  IMAD R6, R6, 0x100, R10 ;  /* 0x0000010006067824 */ /* 0x000fc400078e020a */
[----:B------:R-:W-:Y:S01]  /*9c580*/  IMAD R7, R7, 0x100, R11 ;  /* 0x0000010007077824 */ /* 0x000fe200078e020b */
[----:B----4-:R-:W-:Y:S04]  /*9c590*/  STL.64 [R1+0x6c98], R26 ;  /* 0x006c981a01007387 */ /* 0x010fe80000100a00 */
[----:B--2---:R0:W-:Y:S04]  /*9c5a0*/  STL.64 [R1+0x6c90], R24 ;  /* 0x006c901801007387 */ /* 0x0041e80000100a00 */
[----:B0-----:R-:W2:Y:S04]  /*9c5b0*/  LDL.LU R24, [R1+0x8d0] ;  /* 0x0008d00001187983 */ /* 0x001ea80000300800 */
[----:B------:R-:W2:Y:S04]  /*9c5c0*/  LDL.LU R25, [R1+0x8d4] ;  /* 0x0008d40001197983 */ /* 0x000ea80000300800 */
[----:B------:R-:W2:Y:S04]  /*9c5d0*/  LDL.LU R26, [R1+0x8d8] ;  /* 0x0008d800011a7983 */ /* 0x000ea80000300800 */
[----:B------:R-:W2:Y:S04]  /*9c5e0*/  LDL.LU R27, [R1+0x8dc] ;  /* 0x0008dc00011b7983 */ /* 0x000ea80000300800 */
[----:B------:R0:W-:Y:S04]  /*9c5f0*/  STL [R1+0x6be4], R8 ;  /* 0x006be40801007387 */ /* 0x0001e80000100800 */
[----:B------:R1:W-:Y:S04]  /*9c600*/  STL [R1+0x6be0], R9 ;  /* 0x006be00901007387 */ /* 0x0003e80000100800 */
[----:B0-----:R-:W4:Y:S01]  /*9c610*/  LDL R8, [R1+0x10] ;  /* 0x0000100001087983 */ /* 0x001f220000100800 */
[----:B-1----:R-:W-:-:S03]  /*9c620*/  IMAD.MOV.U32 R9, RZ, RZ, R0 ;  /* 0x000000ffff097224 */ /* 0x002fc600078e0000 */
[----:B------:R-:W4:Y:S04]  /*9c630*/  LDL.LU R0, [R1+0x6cc0] ;  /* 0x006cc00001007983 */ /* 0x000f280000300800 */
[----:B------:R-:W5:Y:S04]  /*9c640*/  LDL.LU R10, [R1+0x6cbc] ;  /* 0x006cbc00010a7983 */ /* 0x000f680000300800 */
[----:B------:R-:W5:Y:S02]  /*9c650*/  LDL.LU R11, [R1+0x6cb8] ;  /* 0x006cb800010b7983 */ /* 0x000f640000300800 */
[----:B-----5:R-:W-:-:S15]  /*9c660*/  HMMA.16816.F32 R12, R16, R10, R12 ;  /* 0x0000000a100c723c */ /* 0x020fde000000180c */
[----:B------:R-:W-:-:S08]  /*9c670*/  NOP ;  /* 0x0000000000007918 */ /* 0x000fd00000000000 */
[----:B------:R-:W-:Y:S04]  /*9c680*/  STL.64 [R1+0x1600], R12 ;  /* 0x0016000c01007387 */ /* 0x000fe80000100a00 */
[----:B------:R0:W-:Y:S04]  /*9c690*/  STL.64 [R1+0x1608], R14 ;  /* 0x0016080e01007387 */ /* 0x0001e80000100a00 */
[----:B0-----:R-:W5:Y:S04]  /*9c6a0*/  LDL.LU.64 R14, [R1+0x6cb0] ;  /* 0x006cb000010e7983 */ /* 0x001f680000300a00 */
[----:B------:R-:W3:Y:S04]  /*9c6b0*/  LDL.LU.64 R12, [R1+0x6ca8] ;  /* 0x006ca800010c7983 */ /* 0x000ee80000300a00 */
[----:B------:R-:W-:Y:S04]  /*9c6c0*/  STL [R1+0x6bcc], R10 ;  /* 0x006bcc0a01007387 */ /* 0x000fe80000100800 */
[----:B------:R0:W-:Y:S04]  /*9c6d0*/  STL [R1+0x6bc8], R11 ;  /* 0x006bc80b01007387 */ /* 0x0001e80000100800 */
[----:B0-----:R-:W4:Y:S01]  /*9c6e0*/  LDL.64 R10, [R1+0x18] ;  /* 0x00001800010a7983 */ /* 0x001f220000100a00 */
[----:B---3--:R-:W-:-:S15]  /*9c6f0*/  HMMA.16816.F32 R20, R16, R12, R20 ;  /* 0x0000000c1014723c */ /* 0x008fde0000001814 */
[----:B------:R-:W-:-:S08]  /*9c700*/  NOP ;  /* 0x0000000000007918 */ /* 0x000fd00000000000 */
[----:B------:R0:W-:Y:S04]  /*9c710*/  STL.64 [R1+0x15f0], R20 ;  /* 0x0015f01401007387 */ /* 0x0001e80000100a00 */
[----:B------:R-:W-:Y:S04]  /*9c720*/  STL.64 [R1+0x15f8], R22 ;  /* 0x0015f81601007387 */ /* 0x000fe80000100a00 */
[----:B0-----:R-:W2:Y:S04]  /*9c730*/  LDL.LU.64 R20, [R1+0x6ca0] ;  /* 0x006ca00001147983 */ /* 0x001ea80000300a00 */
[----:B-----5:R-:W-:Y:S04]  /*9c740*/  STL.64 [R1+0x6c10], R14 ;  /* 0x006c100e01007387 */ /* 0x020fe80000100a00 */
        /* <DEDUP_REMOVED lines=8> */
[----:B------:R-:W-:-:S02]  /*9c7d0*/  IMAD.MOV.U32 R22, RZ, RZ, R20 ;  /* 0x000000ffff167224 */ /* 0x000fc400078e0014 */
[----:B------:R-:W-:-:S13]  /*9c7e0*/  IMAD.MOV.U32 R23, RZ, RZ, R21 ;  /* 0x000000ffff177224 */ /* 0x000fda00078e0015 */
[----:B------:R0:W-:Y:S04]  /*9c7f0*/  STL.64 [R1+0x1010], R16 ;  /* 0x0010101001007387 */ /* 0x0001e80000100a00 */
[----:B------:R1:W-:Y:S04]  /*9c800*/  STL.64 [R1+0x1018], R18 ;  /* 0x0010181201007387 */ /* 0x0003e80000100a00 */
[----:B------:R-:W5:Y:S04]  /*9c810*/  LDL.LU.64 R20, [R1+0x6c88] ;  /* 0x006c880001147983 */ /* 0x000f680000300a00 */
[----:B0-----:R-:W3:Y:S04]  /*9c820*/  LDL.LU R16, [R1+0x8a0] ;  /* 0x0008a00001107983 */ /* 0x001ee80000300800 */
[----:B------:R-:W3:Y:S04]  /*9c830*/  LDL.LU R17, [R1+0x8a4] ;  /* 0x0008a40001117983 */ /* 0x000ee80000300800 */
[----:B-1----:R-:W3:Y:S04]  /*9c840*/  LDL.LU R18, [R1+0x8a8] ;  /* 0x0008a80001127983 */ /* 0x002ee80000300800 */
[----:B------:R-:W3:Y:S04]  /*9c850*/  LDL.LU R19, [R1+0x8ac] ;  /* 0x0008ac0001137983 */ /* 0x000ee80000300800 */
[----:B------:R0:W-:Y:S04]  /*9c860*/  STL.64 [R1+0x6c38], R22 ;  /* 0x006c381601007387 */ /* 0x0001e80000100a00 */
[----:B0-----:R-:W2:Y:S01]  /*9c870*/  LDL R22, [R1+0x28] ;  /* 0x0000280001167983 */ /* 0x001ea20000100800 */
[----:B------:R-:W-:-:S02]  /*9c880*/  F2FP.F16.E5M2.UNPACK_B R4, R4 ;  /* 0x00000004ff04723e */ /* 0x000fc400020004ff */
[----:B------:R-:W-:Y:S02]  /*9c890*/  F2FP.F16.E5M2.UNPACK_B R5, R5 ;  /* 0x00000005ff05723e */ /* 0x000fe400020004ff */
[----:B------:R-:W-:Y:S02]  /*9c8a0*/  F2FP.F16.E5M2.UNPACK_B R6, R6 ;  /* 0x00000006ff06723e */ /* 0x000fe400020004ff */
[----:B------:R-:W-:Y:S01]  /*9c8b0*/  F2FP.F16.E5M2.UNPACK_B R7, R7 ;  /* 0x00000007ff07723e */ /* 0x000fe200020004ff */
[----:B----4-:R-:W-:Y:S01]  /*9c8c0*/  IMAD.MOV.U32 R23, RZ, RZ, R0 ;  /* 0x000000ffff177224 */ /* 0x010fe200078e0000 */
[----:B-----5:R2:W-:Y:S06]  /*9c8d0*/  STL.64 [R1+0x6c30], R20 ;  /* 0x006c301401007387 */ /* 0x0205ec0000100a00 */
[C---:B--2---:R-:W-:Y:S01]  /*9c8e0*/  HMMA.16816.F32 R20, R4.reuse, R22, R24 ;  /* 0x000000160414723c */ /* 0x044fe20000001818 */
[----:B------:R-:W2:Y:S04]  /*9c8f0*/  LDL.LU.64 R26, [R1+0x6c80] ;  /* 0x006c8000011a7983 */ /* 0x000ea80000300a00 */
[----:B------:R-:W2:Y:S01]  /*9c900*/  LDL.LU.64 R24, [R1+0x6c78] ;  /* 0x006c780001187983 */ /* 0x000ea20000300a00 */
[----:B---3--:R-:W-:Y:S06]  /*9c910*/  HMMA.16816.F32 R16, R4, R10, R16 ;  /* 0x0000000a0410723c */ /* 0x008fec0000001810 */
[----:B------:R-:W-:-:S11]  /*9c920*/  IMAD.MOV.U32 R0, RZ, RZ, R11 ;  /* 0x000000ffff007224 */ /* 0x000fd600078e000b */
[----:B------:R-:W-:Y:S04]  /*9c930*/  STL.64 [R1+0x1000], R20 ;  /* 0x0010001401007387 */ /* 0x000fe80000100a00 */
[----:B------:R0:W-:Y:S04]  /*9c940*/  STL.64 [R1+0x1008], R22 ;  /* 0x0010081601007387 */ /* 0x0001e80000100a00 */
[----:B------:R-:W3:Y:S01]  /*9c950*/  LDL.LU R10, [R1+0x2038] ;  /* 0x00203800010a7983 */ /* 0x000ee20000300800 */
[C---:B0-----:R-:W-:Y:S03]  /*9c960*/  HMMA.16816.F32 R20, R4.reuse, R8, R12 ;  /* 0x000000080414723c */ /* 0x041fe6000000180c */
[----:B------:R-:W-:Y:S04]  /*9c970*/  STL.64 [R1+0xff0], R16 ;  /* 0x000ff01001007387 */ /* 0x000fe80000100a00 */
[----:B------:R0:W-:Y:S04]  /*9c980*/  STL.64 [R1+0xff8], R18 ;  /* 0x000ff81201007387 */ /* 0x0001e80000100a00 */
[----:B0-----:R-:W4:Y:S04]  /*9c990*/  LDL.LU R18, [R1+0x2034] ;  /* 0x0020340001127983 */ /* 0x001f280000300800 */
[----:B------:R-:W3:Y:S04]  /*9c9a0*/  LDL.LU R11, [R1+0x2040] ;  /* 0x00204000010b7983 */ /* 0x000ee80000300800 */
[----:B------:R-:W5:Y:S04]  /*9c9b0*/  LDL.LU R19, [R1+0x203c] ;  /* 0x00203c0001137983 */ /* 0x000f680000300800 */
[----:B------:R-:W-:Y:S04]  /*9c9c0*/  STL [R1+0x6bb8], R0 ;  /* 0x006bb80001007387 */ /* 0x000fe80000100800 */
[----:B------:R0:W-:Y:S04]  /*9c9d0*/  STL.64 [R1+0xfe0], R20 ;  /* 0x000fe01401007387 */ /* 0x0001e80000100a00 */
[----:B------:R1:W-:Y:S04]  /*9c9e0*/  STL.64 [R1+0xfe8], R22 ;  /* 0x000fe81601007387 */ /* 0x0003e80000100a00 */
[----:B0-----:R-:W4:Y:S01]  /*9c9f0*/  LDL.LU R20, [R1+0x810] ;  /* 0x0008100001147983 */ /* 0x001f220000300800 */
[----:B--2---:R-:W-:-:S15]  /*9ca00*/  HMMA.16816.F32 R12, R4, R28, R24 ;  /* 0x0000001c040c723c */ /* 0x004fde0000001818 */
[----:B------:R-:W-:-:S08]  /*9ca10*/  NOP ;  /* 0x0000000000007918 */ /* 0x000fd00000000000 */
[----:B------:R-:W-:Y:S04]  /*9ca20*/  STL.64 [R1+0xfd0], R12 ;  /* 0x000fd00c01007387 */ /* 0x000fe80000100a00 */
[----:B------:R-:W-:Y:S04]  /*9ca30*/  STL.64 [R1+0xfd8], R14 ;  /* 0x000fd80e01007387 */ /* 0x000fe80000100a00 */
[----:B------:R-:W4:Y:S04]  /*9ca40*/  LDL.LU R21, [R1+0x814] ;  /* 0x0008140001157983 */ /* 0x000f280000300800 */
[----:B-1----:R-:W2:Y:S04]  /*9ca50*/  LDL.LU R22, [R1+0x818] ;  /* 0x0008180001167983 */ /* 0x002ea80000300800 */
[----:B------:R-:W2:Y:S04]  /*9ca60*/  LDL.LU R23, [R1+0x81c] ;  /* 0x00081c0001177983 */ /* 0x000ea80000300800 */
[----:B------:R-:W3:Y:S04]  /*9ca70*/  LDL.LU R24, [R1+0x840] ;  /* 0x0008400001187983 */ /* 0x000ee80000300800 */
        /* <DEDUP_REMOVED lines=9> */
[----:B------:R-:W3:Y:S04]  /*9cb10*/  LDL.64 R28, [R1] ;  /* 0x00000000011c7983 */ /* 0x000ee80000100a00 */
        /* <DEDUP_REMOVED lines=16> */
[----:B------:R-:W5:Y:S04]  /*9cc20*/  LDL.LU R8, [R1+0x2028] ;  /* 0x0020280001087983 */ /* 0x000f680000300800 */
[----:B------:R-:W4:Y:S04]  /*9cc30*/  LDL.LU R16, [R1+0x2024] ;  /* 0x0020240001107983 */ /* 0x000f280000300800 */
[----:B------:R-:W5:Y:S04]  /*9cc40*/  LDL.LU R9, [R1+0x2030] ;  /* 0x0020300001097983 */ /* 0x000f680000300800 */
[----:B------:R-:W-:Y:S01]  /*9cc50*/  STL.64 [R1+0x6bf0], R10 ;  /* 0x006bf00a01007387 */ /* 0x000fe20000100a00 */
[----:B---3--:R-:W-:Y:S03]  /*9cc60*/  HMMA.16816.F32 R24, R4, R28, R24 ;  /* 0x0000001c0418723c */ /* 0x008fe60000001818 */
[----:B-----5:R0:W-:Y:S04]  /*9cc70*/  STL.64 [R1+0x6be8], R8 ;  /* 0x006be80801007387 */ /* 0x0201e80000100a00 */
[----:B0-----:R-:W3:Y:S04]  /*9cc80*/  LDL.LU R8, [R1+0x790] ;  /* 0x0007900001087983 */ /* 0x001ee80000300800 */
[----:B------:R-:W3:Y:S04]  /*9cc90*/  LDL.LU R9, [R1+0x794] ;  /* 0x0007940001097983 */ /* 0x000ee80000300800 */
[----:B------:R-:W5:Y:S04]  /*9cca0*/  LDL.LU R10, [R1+0x798] ;  /* 0x00079800010a7983 */ /* 0x000f680000300800 */
[----:B------:R-:W5:Y:S01]  /*9ccb0*/  LDL.LU R11, [R1+0x79c] ;  /* 0x00079c00010b7983 */ /* 0x000f620000300800 */
[----:B------:R-:W-:-:S03]  /*9ccc0*/  IMAD.MOV.U32 R0, RZ, RZ, R29 ;  /* 0x000000ffff007224 */ /* 0x000fc600078e001d */
[----:B-----5:R-:W-:Y:S04]  /*9ccd0*/  STL.64 [R1+0x6c00], R10 ;  /* 0x006c000a01007387 */ /* 0x020fe80000100a00 */
[----:B---3--:R0:W-:Y:S04]  /*9cce0*/  STL.64 [R1+0x6bf8], R8 ;  /* 0x006bf80801007387 */ /* 0x0081e80000100a00 */
[----:B0-----:R-:W3:Y:S04]  /*9ccf0*/  LDL.LU R8, [R1+0x7b0] ;  /* 0x0007b00001087983 */ /* 0x001ee80000300800 */
[----:B------:R-:W3:Y:S04]  /*9cd00*/  LDL.LU R9, [R1+0x7b4] ;  /* 0x0007b40001097983 */ /* 0x000ee80000300800 */
[----:B------:R-:W3:Y:S04]  /*9cd10*/  LDL.LU R10, [R1+0x7b8] ;  /* 0x0007b800010a7983 */ /* 0x000ee80000300800 */
[----:B------:R-:W3:Y:S04]  /*9cd20*/  LDL.LU R11, [R1+0x7bc] ;  /* 0x0007bc00010b7983 */ /* 0x000ee80000300800 */
        /* <DEDUP_REMOVED lines=24> */
[----:B------:R2:W-:Y:S02]  /*9ceb0*/  STL.64 [R1+0x6b48], R26 ;  /* 0x006b481a01007387 */ /* 0x0005e40000100a00 */
[----:B--2---:R-:W-:-:S02]  /*9cec0*/  IMAD.MOV.U32 R26, RZ, RZ, R22 ;  /* 0x000000ffff1a7224 */ /* 0x004fc400078e0016 */
[----:B------:R-:W-:Y:S01]  /*9ced0*/  IMAD.MOV.U32 R27, RZ, RZ, R23 ;  /* 0x000000ffff1b7224 */ /* 0x000fe200078e0017 */
[----:B------:R-:W2:Y:S04]  /*9cee0*/  LDL.LU R22, [R1+0x6c2c] ;  /* 0x006c2c0001167983 */ /* 0x000ea80000300800 */
[----:B------:R-:W2:Y:S04]  /*9cef0*/  LDL.LU R23, [R1+0x6c28] ;  /* 0x006c280001177983 */ /* 0x000ea80000300800 */
[----:B------:R0:W-:Y:S04]  /*9cf00*/  STL.64 [R1+0x6b40], R24 ;  /* 0x006b401801007387 */ /* 0x0001e80000100a00 */
[----:B------:R1:W-:Y:S04]  /*9cf10*/  STL.64 [R1+0x6bc0], R26 ;  /* 0x006bc01a01007387 */ /* 0x0003e80000100a00 */
[----:B0-----:R-:W3:Y:S04]  /*9cf20*/  LDL.LU R24, [R1+0x780] ;  /* 0x0007800001187983 */ /* 0x001ee80000300800 */
[----:B------:R-:W3:Y:S04]  /*9cf30*/  LDL.LU R25, [R1+0x784] ;  /* 0x0007840001197983 */ /* 0x000ee80000300800 */
[----:B-1----:R-:W5:Y:S04]  /*9cf40*/  LDL.LU R26, [R1+0x788] ;  /* 0x00078800011a7983 */ /* 0x002f680000300800 */
        /* <DEDUP_REMOVED lines=35> */
[----:B------:R-:W2:Y:S02]  /*9d180*/  LDL.LU.64 R8, [R1+0x6be8] ;  /* 0x006be80001087983 */ /* 0x000ea40000300a00 */
[----:B--2---:R-:W-:-:S02]  /*9d190*/  IMAD R16, R16, 0x100, R8 ;  /* 0x0000010010107824 */ /* 0x004fc400078e0208 */
[----:B------:R-:W-:Y:S01]  /*9d1a0*/  IMAD R17, R17, 0x100, R9 ;  /* 0x0000010011117824 */ /* 0x000fe200078e0209 */
[----:B------:R-:W2:Y:S04]  /*9d1b0*/  LDL.LU R8, [R1+0x6be4] ;  /* 0x006be40001087983 */ /* 0x000ea80000300800 */
[----:B------:R-:W2:Y:S01]  /*9d1c0*/  LDL.LU R9, [R1+0x6be0] ;  /* 0x006be00001097983 */ /* 0x000ea20000300800 */
[----:B---3--:R-:W-:Y:S02]  /*9d1d0*/  IMAD R18, R18, 0x100, R10 ;  /* 0x0000010012127824 */ /* 0x008fe400078e020a */
        /* <DEDUP_REMOVED lines=13> */
[----:B0-----:R-:W5:Y:S04]  /*9d2b0*/  LDL.LU.64 R26, [R1+0x6bc0] ;  /* 0x006bc000011a7983 */ /* 0x001f680000300a00 */
[----:B------:R-:W-:Y:S04]  /*9d2c0*/  STL [R1+0x6ae4], R10 ;  /* 0x006ae40a01007387 */ /* 0x000fe80000100800 */
[----:B------:R-:W-:Y:S04]  /*9d2d0*/  STL [R1+0x6ae0], R11 ;  /* 0x006ae00b01007387 */ /* 0x000fe80000100800 */
[----:B------:R0:W-:Y:S04]  /*9d2e0*/  STL.64 [R1+0x6b80], R8 ;  /* 0x006b800801007387 */ /* 0x0001e80000100a00 */
[----:B0-----:R-:W2:Y:S04]  /*9d2f0*/  LDL.LU R8, [R1+0x770] ;  /* 0x0007700001087983 */ /* 0x001ea80000300800 */
[----:B------:R-:W2:Y:S04]  /*9d300*/  LDL.LU R9, [R1+0x774] ;  /* 0x0007740001097983 */ /* 0x000ea80000300800 */
[----:B------:R-:W2:Y:S04]  /*9d310*/  LDL.LU R10, [R1+0x778] ;  /* 0x00077800010a7983 */ /* 0x000ea80000300800 */
[----:B------:R-:W2:Y:S04]  /*9d320*/  LDL.LU R11, [R1+0x77c] ;  /* 0x00077c00010b7983 */ /* 0x000ea80000300800 */
[----:B------:R-:W-:Y:S04]  /*9d330*/  STL.64 [R1+0x6b08], R14 ;  /* 0x006b080e01007387 */ /* 0x000fe80000100a00 */
[----:B----4-:R0:W-:Y:S01]  /*9d340*/  STL.64 [R1+0x6b00], R12 ;  /* 0x006b000c01007387 */ /* 0x0101e20000100a00 */
[C---:B--2---:R-:W-:Y:S06]  /*9d350*/  HMMA.16816.F32 R8, R4.reuse, R12, R8 ;  /* 0x0000000c0408723c */ /* 0x044fec0000001808 */
[----:B-----5:R-:W-:-:S15]  /*9d360*/  HMMA.16816.F32 R4, R4, R26, R20 ;  /* 0x0000001a0404723c */ /* 0x020fde0000001814 */
[----:B------:R-:W-:-:S02]  /*9d370*/  NOP ;  /* 0x0000000000007918 */ /* 0x000fc40000000000 */
[----:B------:R-:W-:Y:S04]  /*9d380*/  STL.64 [R1+0xf20], R8 ;  /* 0x000f200801007387 */ /* 0x000fe80000100a00 */
[----:B------:R-:W-:Y:S04]  /*9d390*/  STL.64 [R1+0xf28], R10 ;  /* 0x000f280a01007387 */ /* 0x000fe80000100a00 */
[----:B0-----:R-:W2:Y:S04]  /*9d3a0*/  LDL.LU R12, [R1+0x5c0] ;  /* 0x0005c000010c7983 */ /* 0x001ea80000300800 */
        /* <DEDUP_REMOVED lines=11> */
[----:B------:R-:W3:Y:S04]  /*9d460*/  LDL.LU R26, [R1+0x688] ;  /* 0x00068800011a7983 */ /* 0x000ee80000300800 */
[----:B------:R-:W3:Y:S04]  /*9d470*/  LDL.LU R27, [R1+0x68c] ;  /* 0x00068c00011b7983 */ /* 0x000ee80000300800 */
[----:B---3--:R0:W-:Y:S04]  /*9d480*/  STL.64 [R1+0x6b58], R26 ;  /* 0x006b581a01007387 */ /* 0x0081e80000100a00 */
[----:B0-----:R-:W3:Y:S01]  /*9d490*/  LDL R26, [R1] ;  /* 0x00000000011a7983 */ /* 0x001ee20000100800 */
[----:B------:R-:W-:-:S03]  /*9d4a0*/  IMAD.MOV.U32 R27, RZ, RZ, R0 ;  /* 0x000000ffff1b7224 */ /* 0x000fc600078e0000 */
[----:B------:R-:W4:Y:S04]  /*9d4b0*/  LDL.LU R0, [R1+0x6bb8] ;  /* 0x006bb80001007983 */ /* 0x000f280000300800 */
[----:B------:R-:W5:Y:S04]  /*9d4c0*/  LDL.LU R8, [R1+0x6f0] ;  /* 0x0006f00001087983 */ /* 0x000f680000300800 */
[----:B------:R-:W5:Y:S04]  /*9d4d0*/  LDL.LU R9, [R1+0x6f4] ;  /* 0x0006f40001097983 */ /* 0x000f680000300800 */
[----:B------:R-:W2:Y:S04]  /*9d4e0*/  LDL.LU R10, [R1+0x6f8] ;  /* 0x0006f800010a7983 */ /* 0x000ea80000300800 */
[----:B------:R-:W2:Y:S04]  /*9d4f0*/  LDL.LU R11, [R1+0x6fc] ;  /* 0x0006fc00010b7983 */ /* 0x000ea80000300800 */
[----:B--2---:R0:W-:Y:S04]  /*9d500*/  STL.64 [R1+0x6b90], R10 ;  /* 0x006b900a01007387 */ /* 0x0041e80000100a00 */
[----:B0-----:R-:W2:Y:S04]  /*9d510*/  LDL R10, [R1+0x18] ;  /* 0x00001800010a7983 */ /* 0x001ea80000100800 */
[----:B-----5:R0:W-:Y:S04]  /*9d520*/  STL.64 [R1+0x6b88], R8 ;  /* 0x006b880801007387 */ /* 0x0201e80000100a00 */
[----:B0-----:R-:W5:Y:S04]  /*9d530*/  LDL.64 R8, [R1+0x28] ;  /* 0x0000280001087983 */ /* 0x001f680000100a00 */
[----:B------:R0:W-:Y:S04]  /*9d540*/  STL.64 [R1+0x6b50], R24 ;  /* 0x006b501801007387 */ /* 0x0001e80000100a00 */
[----:B0-----:R-:W4:Y:S04]  /*9d550*/  LDL.64 R24, [R1+0x8] ;  /* 0x0000080001187983 */ /* 0x001f280000100a00 */
[----:B---3--:R-:W-:Y:S04]  /*9d560*/  STL.64 [R1+0x6ba0], R26 ;  /* 0x006ba01a01007387 */ /* 0x008fe80000100a00 */
[----:B----4-:R0:W-:Y:S04]  /*9d570*/  STL.64 [R1+0x6b98], R24 ;  /* 0x006b981801007387 */ /* 0x0101e80000100a00 */
[----:B0-----:R-:W3:Y:S04]  /*9d580*/  LDL.LU R24, [R1+0x700] ;  /* 0x0007000001187983 */ /* 0x001ee80000300800 */
[----:B------:R-:W3:Y:S04]  /*9d590*/  LDL.LU R25, [R1+0x704] ;  /* 0x0007040001197983 */ /* 0x000ee80000300800 */
[----:B------:R-:W4:Y:S04]  /*9d5a0*/  LDL.LU R26, [R1+0x708] ;  /* 0x00070800011a7983 */ /* 0x000f280000300800 */
[----:B------:R-:W4:Y:S04]  /*9d5b0*/  LDL.LU R27, [R1+0x70c] ;  /* 0x00070c00011b7983 */ /* 0x000f280000300800 */
[----:B----4-:R-:W-:Y:S04]  /*9d5c0*/  STL.64 [R1+0x6bb0], R26 ;  /* 0x006bb01a01007387 */ /* 0x010fe80000100a00 */
[----:B---3--:R0:W-:Y:S04]  /*9d5d0*/  STL.64 [R1+0x6ba8], R24 ;  /* 0x006ba81801007387 */ /* 0x0081e80000100a00 */
[----:B0-----:R-:W5:Y:S04]  /*9d5e0*/  LDL.LU R24, [R1+0x710] ;  /* 0x0007100001187983 */ /* 0x001f680000300800 */
[----:B------:R-:W5:Y:S04]  /*9d5f0*/  LDL.LU R25, [R1+0x714] ;  /* 0x0007140001197983 */ /* 0x000f680000300800 */
[----:B------:R-:W5:Y:S04]  /*9d600*/  LDL.LU R26, [R1+0x718] ;  /* 0x00071800011a7983 */ /* 0x000f680000300800 */
[----:B------:R-:W5:Y:S04]  /*9d610*/  LDL.LU R27, [R1+0x71c] ;  /* 0x00071c00011b7983 */ /* 0x000f680000300800 */
[----:B------:R-:W-:Y:S04]  /*9d620*/  STL.64 [R1+0x6b38], R22 ;  /* 0x006b381601007387 */ /* 0x000fe80000100a00 */
[----:B------:R0:W-:Y:S04]  /*9d630*/  STL.64 [R1+0x6b30], R20 ;  /* 0x006b301401007387 */ /* 0x0001e80000100a00 */
[----:B0-----:R-:W3:Y:S04]  /*9d640*/  LDL.LU R20, [R1+0x650] ;  /* 0x0006500001147983 */ /* 0x001ee80000300800 */
[----:B------:R-:W3:Y:S04]  /*9d650*/  LDL.LU R21, [R1+0x654] ;  /* 0x0006540001157983 */ /* 0x000ee80000300800 */
[----:B------:R-:W4:Y:S04]  /*9d660*/  LDL.LU R22, [R1+0x658] ;  /* 0x0006580001167983 */ /* 0x000f280000300800 */
[----:B------:R-:W4:Y:S01]  /*9d670*/  LDL.LU R23, [R1+0x65c] ;  /* 0x00065c0001177983 */ /* 0x000f220000300800 */
[----:B------:R-:W-:-:S02]  /*9d680*/  F2FP.F16.E5M2.UNPACK_B R16, R16 ;  /* 0x00000010ff10723e */ /* 0x000fc400020004ff */
[----:B------:R-:W-:Y:S02]  /*9d690*/  F2FP.F16.E5M2.UNPACK_B R17, R17 ;  /* 0x00000011ff11723e */ /* 0x000fe400020004ff */
[----:B------:R-:W-:Y:S02]  /*9d6a0*/  F2FP.F16.E5M2.UNPACK_B R18, R18 ;  /* 0x00000012ff12723e */ /* 0x000fe400020004ff */
[----:B------:R-:W-:Y:S01]  /*9d6b0*/  F2FP.F16.E5M2.UNPACK_B R19, R19 ;  /* 0x00000013ff13723e */ /* 0x000fe200020004ff */
[----:B----4-:R-:W-:Y:S04]  /*9d6c0*/  STL.64 [R1+0x6b68], R22 ;  /* 0x006b681601007387 */ /* 0x010fe80000100a00 */
[----:B---3--:R0:W-:Y:S04]  /*9d6d0*/  STL.64 [R1+0x6b60], R20 ;  /* 0x006b601401007387 */ /* 0x0081e80000100a00 */
[----:B0-----:R-:W3:Y:S04]  /*9d6e0*/  LDL.LU R20, [R1+0x6c0] ;  /* 0x0006c00001147983 */ /* 0x001ee80000300800 */
[----:B------:R-:W3:Y:S04]  /*9d6f0*/  LDL.LU R21, [R1+0x6c4] ;  /* 0x0006c40001157983 */ /* 0x000ee80000300800 */
[----:B------:R-:W4:Y:S04]  /*9d700*/  LDL.LU R22, [R1+0x6c8] ;  /* 0x0006c80001167983 */ /* 0x000f280000300800 */
[----:B------:R-:W4:Y:S01]  /*9d710*/  LDL.LU R23, [R1+0x6cc] ;  /* 0x0006cc0001177983 */ /* 0x000f220000300800 */
[----:B-----5:R-:W-:Y:S03]  /*9d720*/  HMMA.16816.F32 R24, R16, R8, R24 ;  /* 0x000000081018723c */ /* 0x020fe60000001818 */
        /* <DEDUP_REMOVED lines=17> */
[----:B------:R-:W2:Y:S01]  /*9d840*/  LDL.LU.64 R24, [R1+0x6ba8] ;  /* 0x006ba80001187983 */ /* 0x000ea20000300a00 */
[----:B------:R-:W-:-:S02]  /*9d850*/  IMAD.MOV.U32 R11, RZ, RZ, R0 ;  /* 0x000000ffff0b7224 */ /* 0x000fc400078e0000 */
[----:B------:R-:W-:Y:S02]  /*9d860*/  IMAD.MOV.U32 R6, RZ, RZ, R8 ;  /* 0x000000ffff067224 */ /* 0x000fe400078e0008 */
[----:B------:R-:W-:-:S03]  /*9d870*/  IMAD.MOV.U32 R0, RZ, RZ, R9 ;  /* 0x000000ffff007224 */ /* 0x000fc600078e0009 */
[----:B------:R0:W-:Y:S04]  /*9d880*/  STL [R1+0x6ae8], R6 ;  /* 0x006ae80601007387 */ /* 0x0001e80000100800 */
[----:B0-----:R-:W4:Y:S01]  /*9d890*/  LDL.64 R6, [R1+0x10] ;  /* 0x0000100001067983 */ /* 0x001f220000100a00 */
[----:B--2---:R-:W-:Y:S03]  /*9d8a0*/  HMMA.16816.F32 R8, R16, R10, R24 ;  /* 0x0000000a1008723c */ /* 0x004fe60000001818 */
[----:B------:R-:W2:Y:S04]  /*9d8b0*/  LDL.LU.64 R26, [R1+0x6ba0] ;  /* 0x006ba000011a7983 */ /* 0x000ea80000300a00 */
[----:B------:R-:W3:-:S15]  /*9d8c0*/  LDL.LU.64 R24, [R1+0x6b98] ;  /* 0x006b980001187983 */ /* 0x000ede0000300a00 */
[----:B------:R-:W-:-:S01]  /*9d8d0*/  NOP ;  /* 0x0000000000007918 */ /* 0x000fc20000000000 */
[----:B------:R-:W-:Y:S04]  /*9d8e0*/  STL.64 [R1+0xef0], R8 ;  /* 0x000ef00801007387 */ /* 0x000fe80000100a00 */
[----:B------:R0:W-:Y:S04]  /*9d8f0*/  STL.64 [R1+0xef8], R10 ;  /* 0x000ef80a01007387 */ /* 0x0001e80000100a00 */
[----:B0-----:R-:W4:Y:S04]  /*9d900*/  LDL.LU.64 R10, [R1+0x6b90] ;  /* 0x006b9000010a7983 */ /* 0x001f280000300a00 */
[----:B------:R-:W4:Y:S01]  /*9d910*/  LDL.LU.64 R8, [R1+0x6b88] ;  /* 0x006b880001087983 */ /* 0x000f220000300a00 */
[C---:B---3--:R-:W-:Y:S06]  /*9d920*/  HMMA.16816.F32 R20, R16.reuse, R24, R20 ;  /* 0x000000181014723c */ /* 0x048fec0000001814 */
[----:B----4-:R-:W-:-:S15]  /*9d930*/  HMMA.16816.F32 R8, R16, R6, R8 ;  /* 0x000000061008723c */ /* 0x010fde0000001808 */
[----:B------:R-:W-:-:S08]  /*9d940*/  NOP ;  /* 0x0000000000007918 */ /* 0x000fd00000000000 */
[----:B------:R0:W-:Y:S04]  /*9d950*/  STL.64 [R1+0xee0], R8 ;  /* 0x000ee00801007387 */ /* 0x0001e80000100a00 */
[----:B------:R-:W-:Y:S04]  /*9d960*/  STL.64 [R1+0xee8], R10 ;  /* 0x000ee80a01007387 */ /* 0x000fe80000100a00 */
[----:B0-----:R-:W3:Y:S04]  /*9d970*/  LDL.LU.64 R8, [R1+0x6b80] ;  /* 0x006b800001087983 */ /* 0x001ee80000300a00 */
[----:B------:R-:W-:Y:S04]  /*9d980*/  STL.64 [R1+0xed0], R20 ;  /* 0x000ed01401007387 */ /* 0x000fe80000100a00 */
[----:B------:R0:W-:Y:S04]  /*9d990*/  STL.64 [R1+0xed8], R22 ;  /* 0x000ed81601007387 */ /* 0x0001e80000100a00 */
[----:B0-----:R-:W2:Y:S04]  /*9d9a0*/  LDL.LU.64 R22, [R1+0x6b78] ;  /* 0x006b780001167983 */ /* 0x001ea80000300a00 */
[----:B------:R-:W2:Y:S01]  /*9d9b0*/  LDL.LU.64 R20, [R1+0x6b70] ;  /* 0x006b700001147983 */ /* 0x000ea20000300a00 */
[----:B------:R-:W-:-:S02]  /*9d9c0*/  IMAD.MOV.U32 R11, RZ, RZ, R6 ;  /* 0x000000ffff0b7224 */ /* 0x000fc400078e0006 */
[----:B------:R-:W-:Y:S02]  /*9d9d0*/  IMAD.MOV.U32 R6, RZ, RZ, R24 ;  /* 0x000000ffff067224 */ /* 0x000fe400078e0018 */
[----:B------:R-:W-:-:S03]  /*9d9e0*/  IMAD.MOV.U32 R10, RZ, RZ, R25 ;  /* 0x000000ffff0a7224 */ /* 0x000fc600078e0019 */
[----:B------:R-:W-:Y:S04]  /*9d9f0*/  STL.64 [R1+0x6af8], R6 ;  /* 0x006af80601007387 */ /* 0x000fe80000100a00 */
[----:B-----5:R0:W-:Y:S04]  /*9da00*/  STL.64 [R1+0x6af0], R4 ;  /* 0x006af00401007387 */ /* 0x0201e80000100a00 */
[----:B0-----:R-:W4:Y:S04]  /*9da10*/  LDL.LU R4, [R1+0x590] ;  /* 0x0005900001047983 */ /* 0x001f280000300800 */
[----:B------:R-:W4:Y:S04]  /*9da20*/  LDL.LU R5, [R1+0x594] ;  /* 0x0005940001057983 */ /* 0x000f280000300800 */
[----:B------:R-:W4:Y:S04]  /*9da30*/  LDL.LU R6, [R1+0x598] ;  /* 0x0005980001067983 */ /* 0x000f280000300800 */
[----:B------:R-:W4:Y:S01]  /*9da40*/  LDL.LU R7, [R1+0x59c] ;  /* 0x00059c0001077983 */ /* 0x000f220000300800 */
[----:B--2---:R-:W-:Y:S03]  /*9da50*/  HMMA.16816.F32 R24, R16, R26, R20 ;  /* 0x0000001a1018723c */ /* 0x004fe60000001814 */
[----:B------:R-:W2:Y:S04]  /*9da60*/  LDL.LU.64 R22, [R1+0x6b68] ;  /* 0x006b680001167983 */ /* 0x000ea80000300a00 */
[----:B------:R-:W2:-:S15]  /*9da70*/  LDL.LU.64 R20, [R1+0x6b60] ;  /* 0x006b600001147983 */ /* 0x000e9e0000300a00 */
[----:B------:R-:W-:-:S01]  /*9da80*/  NOP ;  /* 0x0000000000007918 */ /* 0x000fc20000000000 */
        /* <DEDUP_REMOVED lines=42> */
[----:B------:R-:W2:Y:S04]  /*9dd30*/  LDL.LU.64 R12, [R1+0x6b00] ;  /* 0x006b0000010c7983 */ /* 0x000ea80000300a00 */
[----:B------:R-:W-:Y:S04]  /*9dd40*/  STL.64 [R1+0x6a28], R22 ;  /* 0x006a281601007387 */ /* 0x000fe80000100a00 */
[----:B------:R0:W-:Y:S04]  /*9dd50*/  STL.64 [R1+0x6a20], R20 ;  /* 0x006a201401007387 */ /* 0x0001e80000100a00 */
[----:B0-----:R-:W5:Y:S04]  /*9dd60*/  LDL.LU R20, [R1+0x580] ;  /* 0x0005800001147983 */ /* 0x001f680000300800 */
[----:B------:R-:W5:Y:S04]  /*9dd70*/  LDL.LU R21, [R1+0x584] ;  /* 0x0005840001157983 */ /* 0x000f680000300800 */
[----:B------:R-:W5:Y:S04]  /*9dd80*/  LDL.LU R22, [R1+0x588] ;  /* 0x0005880001167983 */ /* 0x000f680000300800 */
[----:B------:R-:W5:Y:S01]  /*9dd90*/  LDL.LU R23, [R1+0x58c] ;  /* 0x00058c0001177983 */ /* 0x000f620000300800 */
[----:B----4-:R-:W-:-:S15]  /*9dda0*/  HMMA.16816.F32 R4, R16, R14, R4 ;  /* 0x0000000e1004723c */ /* 0x010fde0000001804 */
[----:B------:R-:W-:-:S08]  /*9ddb0*/  NOP ;  /* 0x0000000000007918 */ /* 0x000fd00000000000 */
[----:B------:R-:W-:Y:S04]  /*9ddc0*/  STL.64 [R1+0xe60], R4 ;  /* 0x000e600401007387 */ /* 0x000fe80000100a00 */
[----:B------:R0:W-:Y:S04]  /*9ddd0*/  STL.64 [R1+0xe68], R6 ;  /* 0x000e680601007387 */ /* 0x0001e80000100a00 */
[----:B0-----:R-:W4:Y:S04]  /*9dde0*/  LDL.LU.64 R6, [R1+0x6af8] ;  /* 0x006af80001067983 */ /* 0x001f280000300a00 */
[----:B------:R-:W4:Y:S04]  /*9ddf0*/  LDL.LU.64 R4, [R1+0x6af0] ;  /* 0x006af00001047983 */ /* 0x000f280000300a00 */
[----:B------:R-:W-:Y:S04]  /*9de00*/  STL.64 [R1+0x6ad8], R14 ;  /* 0x006ad80e01007387 */ /* 0x000fe80000100a00 */
[----:B--2---:R5:W-:Y:S02]  /*9de10*/  STL.64 [R1+0x6ad0], R12 ;  /* 0x006ad00c01007387 */ /* 0x004be40000100a00 */
[----:B-----5:R-:W-:-:S15]  /*9de20*/  HMMA.16816.F32 R12, R16, R2, R20 ;  /* 0x00000002100c723c */ /* 0x020fde0000001814 */
        /* <DEDUP_REMOVED lines=10> */
[----:B------:R-:W3:Y:S01]  /*9ded0*/  LDL.LU R27, [R1+0x46c] ;  /* 0x00046c00011b7983 */ /* 0x000ee20000300800 */
[----:B----4-:R-:W-:-:S02]  /*9dee0*/  IMAD R4, R4, 0x100, R28 ;  /* 0x0000010004047824 */ /* 0x010fc400078e021c */
[----:B------:R-:W-:Y:S01]  /*9def0*/  IMAD R5, R5, 0x100, R29 ;  /* 0x0000010005057824 */ /* 0x000fe200078e021d */
[----:B---3--:R0:W-:Y:S02]  /*9df00*/  STL.64 [R1+0x6a50], R26 ;  /* 0x006a501a01007387 */ /* 0x0081e40000100a00 */
[----:B0-----:R-:W-:Y:S02]  /*9df10*/  IMAD.MOV.U32 R26, RZ, RZ, R6 ;  /* 0x000000ffff1a7224 */ /* 0x001fe400078e0006 */
[----:B------:R-:W-:Y:S01]  /*9df20*/  IMAD.MOV.U32 R27, RZ, RZ, R10 ;  /* 0x000000ffff1b7224 */ /* 0x000fe200078e000a */
[----:B------:R-:W3:Y:S04]  /*9df30*/  LDL.LU R6, [R1+0x6ae8] ;  /* 0x006ae80001067983 */ /* 0x000ee80000300800 */
[----:B------:R-:W4:Y:S04]  /*9df40*/  LDL.LU R10, [R1+0x6ae4] ;  /* 0x006ae400010a7983 */ /* 0x000f280000300800 */
[----:B--2---:R0:W-:Y:S04]  /*9df50*/  STL.64 [R1+0x6a48], R24 ;  /* 0x006a481801007387 */ /* 0x0041e80000100a00 */
[----:B------:R-:W-:Y:S04]  /*9df60*/  STL.64 [R1+0x6a68], R26 ;  /* 0x006a681a01007387 */ /* 0x000fe80000100a00 */
[----:B------:R-:W2:Y:S04]  /*9df70*/  LDL.64 R28, [R1] ;  /* 0x00000000011c7983 */ /* 0x000ea80000100a00 */
[----:B------:R-:W5:Y:S04]  /*9df80*/  LDL.LU R20, [R1+0x440] ;  /* 0x0004400001147983 */ /* 0x000f680000300800 */
[----:B------:R-:W5:Y:S04]  /*9df90*/  LDL.LU R21, [R1+0x444] ;  /* 0x0004440001157983 */ /* 0x000f680000300800 */
[----:B------:R-:W3:Y:S04]  /*9dfa0*/  LDL.LU R22, [R1+0x448] ;  /* 0x0004480001167983 */ /* 0x000ee80000300800 */
[----:B------:R-:W3:Y:S01]  /*9dfb0*/  LDL.LU R23, [R1+0x44c] ;  /* 0x00044c0001177983 */ /* 0x000ee20000300800 */
[----:B0-----:R-:W-:-:S03]  /*9dfc0*/  IMAD.MOV.U32 R24, RZ, RZ, R11 ;  /* 0x000000ffff187224 */ /* 0x001fc600078e000b */
[----:B------:R-:W4:Y:S04]  /*9dfd0*/  LDL.LU R11, [R1+0x6ae0] ;  /* 0x006ae000010b7983 */ /* 0x000f280000300800 */
[----:B---3--:R-:W-:Y:S04]  /*9dfe0*/  STL.64 [R1+0x6a60], R22 ;  /* 0x006a601601007387 */ /* 0x008fe80000100a00 */
[----:B-----5:R0:W-:Y:S04]  /*9dff0*/  STL.64 [R1+0x6a58], R20 ;  /* 0x006a581401007387 */ /* 0x0201e80000100a00 */
[----:B0-----:R-:W3:Y:S04]  /*9e000*/  LDL.LU R20, [R1+0x470] ;  /* 0x0004700001147983 */ /* 0x001ee80000300800 */
[----:B------:R-:W3:Y:S04]  /*9e010*/  LDL.LU R21, [R1+0x474] ;  /* 0x0004740001157983 */ /* 0x000ee80000300800 */
[----:B------:R-:W5:Y:S04]  /*9e020*/  LDL.LU R22, [R1+0x478] ;  /* 0x0004780001167983 */ /* 0x000f680000300800 */
[----:B------:R-:W5:Y:S04]  /*9e030*/  LDL.LU R23, [R1+0x47c] ;  /* 0x00047c0001177983 */ /* 0x000f680000300800 */
[----:B------:R-:W2:Y:S01]  /*9e040*/  LDL.64 R26, [R1+0x18] ;  /* 0x00001800011a7983 */ /* 0x000ea20000100a00 */
[----:B------:R-:W-:-:S03]  /*9e050*/  IMAD.MOV.U32 R25, RZ, RZ, R7 ;  /* 0x000000ffff197224 */ /* 0x000fc600078e0007 */
[----:B--2---:R-:W-:Y:S04]  /*9e060*/  STL.64 [R1+0x6a98], R26 ;  /* 0x006a981a01007387 */ /* 0x004fe80000100a00 */
[----:B------:R0:W-:Y:S04]  /*9e070*/  STL.64 [R1+0x6a90], R24 ;  /* 0x006a901801007387 */ /* 0x0001e80000100a00 */
[----:B0-----:R-:W2:Y:S01]  /*9e080*/  LDL.64 R24, [R1+0x20] ;  /* 0x0000200001187983 */ /* 0x001ea20000100a00 */
[----:B------:R-:W-:Y:S02]  /*9e090*/  IMAD.MOV.U32 R26, RZ, RZ, R6 ;  /* 0x000000ffff1a7224 */ /* 0x000fe400078e0006 */
[----:B------:R-:W-:-:S05]  /*9e0a0*/  IMAD.MOV.U32 R27, RZ, RZ, R0 ;  /* 0x000000ffff1b7224 */ /* 0x000fca00078e0000 */
[----:B------:R-:W-:Y:S04]  /*9e0b0*/  STL.64 [R1+0x6ac8], R26 ;  /* 0x006ac81a01007387 */ /* 0x000fe80000100a00 */
[----:B--2---:R0:W-:Y:S04]  /*9e0c0*/  STL.64 [R1+0x6ac0], R24 ;  /* 0x006ac01801007387 */ /* 0x0041e80000100a00 */
[----:B0-----:R-:W2:Y:S04]  /*9e0d0*/  LDL.LU R24, [R1+0x560] ;  /* 0x0005600001187983 */ /* 0x001ea80000300800 */
[----:B------:R-:W2:Y:S04]  /*9e0e0*/  LDL.LU R25, [R1+0x564] ;  /* 0x0005640001197983 */ /* 0x000ea80000300800 */
[----:B------:R-:W2:Y:S04]  /*9e0f0*/  LDL.LU R26, [R1+0x568] ;  /* 0x00056800011a7983 */ /* 0x000ea80000300800 */
[----:B------:R-:W2:Y:S04]  /*9e100*/  LDL.LU R27, [R1+0x56c] ;  /* 0x00056c00011b7983 */ /* 0x000ea80000300800 */
[----:B------:R-:W2:Y:S04]  /*9e110*/  LDL.LU R6, [R1+0x2054] ;  /* 0x0020540001067983 */ /* 0x000ea80000300800 */
[----:B------:R-:W2:Y:S04]  /*9e120*/  LDL.LU R7, [R1+0x2060] ;  /* 0x0020600001077983 */ /* 0x000ea80000300800 */
[----:B------:R-:W2:Y:S04]  /*9e130*/  LDL.LU R0, [R1+0x205c] ;  /* 0x00205c0001007983 */ /* 0x000ea80000300800 */
[----:B------:R-:W4:Y:S04]  /*9e140*/  LDL.LU R12, [R1+0x570] ;  /* 0x00057000010c7983 */ /* 0x000f280000300800 */
[----:B------:R-:W4:Y:S04]  /*9e150*/  LDL.LU R13, [R1+0x574] ;  /* 0x00057400010d7983 */ /* 0x000f280000300800 */
[----:B------:R-:W4:Y:S04]  /*9e160*/  LDL.LU R14, [R1+0x578] ;  /* 0x00057800010e7983 */ /* 0x000f280000300800 */
[----:B------:R-:W4:Y:S04]  /*9e170*/  LDL.LU R15, [R1+0x57c] ;  /* 0x00057c00010f7983 */ /* 0x000f280000300800 */
[----:B-----5:R-:W-:Y:S04]  /*9e180*/  STL.64 [R1+0x6a78], R22 ;  /* 0x006a781601007387 */ /* 0x020fe80000100a00 */
[----:B---3--:R0:W-:Y:S04]  /*9e190*/  STL.64 [R1+0x6a70], R20 ;  /* 0x006a701401007387 */ /* 0x0081e80000100a00 */
        /* <DEDUP_REMOVED lines=25> */
[----:B------:R-:W-:Y:S04]  /*9e330*/  STL [R1+0x69d8], R9 ;  /* 0x0069d80901007387 */ /* 0x000fe80000100800 */
        /* <DEDUP_REMOVED lines=9> */
[----:B------:R-:W3:Y:S04]  /*9e3d0*/  LDL.LU.64 R24, [R1+0x6ac0] ;  /* 0x006ac00001187983 */ /* 0x000ee80000300a00 */
[----:B-----5:R-:W-:Y:S04]  /*9e3e0*/  STL.64 [R1+0x6a08], R14 ;  /* 0x006a080e01007387 */ /* 0x020fe80000100a00 */
[----:B------:R0:W-:Y:S04]  /*9e3f0*/  STL.64 [R1+0x6a00], R12 ;  /* 0x006a000c01007387 */ /* 0x0001e80000100a00 */
[----:B0-----:R-:W5:Y:S04]  /*9e400*/  LDL.LU R12, [R1+0x430] ;  /* 0x00043000010c7983 */ /* 0x001f680000300800 */
[----:B------:R-:W5:Y:S04]  /*9e410*/  LDL.LU R13, [R1+0x434] ;  /* 0x00043400010d7983 */ /* 0x000f680000300800 */
[----:B------:R-:W5:Y:S04]  /*9e420*/  LDL.LU R14, [R1+0x438] ;  /* 0x00043800010e7983 */ /* 0x000f680000300800 */
[----:B------:R-:W5:Y:S01]  /*9e430*/  LDL.LU R15, [R1+0x43c] ;  /* 0x00043c00010f7983 */ /* 0x000f620000300800 */
[----:B---3--:R-:W-:Y:S03]  /*9e440*/  HMMA.16816.F32 R16, R16, R24, R20 ;  /* 0x000000181010723c */ /* 0x008fe60000001814 */
[----:B------:R-:W2:Y:S04]  /*9e450*/  LDL.LU.64 R22, [R1+0x6ab8] ;  /* 0x006ab80001167983 */ /* 0x000ea80000300a00 */
[----:B------:R-:W2:Y:S01]  /*9e460*/  LDL.LU.64 R20, [R1+0x6ab0] ;  /* 0x006ab00001147983 */ /* 0x000ea20000300a00 */
[----:B----4-:R-:W-:-:S02]  /*9e470*/  IMAD R6, R6, 0x100, R8 ;  /* 0x0000010006067824 */ /* 0x010fc400078e0208 */
[----:B------:R-:W-:Y:S01]  /*9e480*/  IMAD R7, R0, 0x100, R7 ;  /* 0x0000010000077824 */ /* 0x000fe200078e0207 */
[----:B------:R-:W-:Y:S02]  /*9e490*/  F2FP.F16.E5M2.UNPACK_B R4, R4 ;  /* 0x00000004ff04723e */ /* 0x000fe400020004ff */
[----:B------:R-:W-:Y:S02]  /*9e4a0*/  F2FP.F16.E5M2.UNPACK_B R5, R5 ;  /* 0x00000005ff05723e */ /* 0x000fe400020004ff */
[----:B------:R-:W-:Y:S02]  /*9e4b0*/  F2FP.F16.E5M2.UNPACK_B R6, R6 ;  /* 0x00000006ff06723e */ /* 0x000fe400020004ff */
[----:B------:R-:W-:Y:S01]  /*9e4c0*/  F2FP.F16.E5M2.UNPACK_B R7, R7 ;  /* 0x00000007ff07723e */ /* 0x000fe200020004ff */
[----:B------:R-:W-:Y:S02]  /*9e4d0*/  IMAD.MOV.U32 R9, RZ, RZ, R24 ;  /* 0x000000ffff097224 */ /* 0x000fe400078e0018 */
[----:B------:R-:W-:-:S03]  /*9e4e0*/  IMAD.MOV.U32 R8, RZ, RZ, R25 ;  /* 0x000000ffff087224 */ /* 0x000fc600078e0019 */
        /* <DEDUP_REMOVED lines=23> */
[----:B------:R-:W2:Y:S04]  /*9e660*/  LDL.LU.64 R22, [R1+0x6a78] ;  /* 0x006a780001167983 */ /* 0x000ea80000300a00 */
[----:B------:R-:W2:-:S15]  /*9e670*/  LDL.LU.64 R20, [R1+0x6a70] ;  /* 0x006a700001147983 */ /* 0x000e9e0000300a00 */
[----:B------:R-:W-:-:S01]  /*9e680*/  NOP ;  /* 0x0000000000007918 */ /* 0x000fc20000000000 */
        /* <DEDUP_REMOVED lines=9> */
[----:B0-----:R-:W4:Y:S04]  /*9e720*/  LDL.LU.64 R26, [R1+0x6a50] ;  /* 0x006a5000011a7983 */ /* 0x001f280000300a00 */
[----:B------:R-:W4:Y:S01]  /*9e730*/  LDL.LU.64 R24, [R1+0x6a48] ;  /* 0x006a480001187983 */ /* 0x000f220000300a00 */
[----:B------:R-:W-:Y:S01]  /*9e740*/  IMAD.MOV.U32 R0, RZ, RZ, R29 ;  /* 0x000000ffff007224 */ /* 0x000fe200078e001d */
[----:B----4-:R-:W-:-:S15]  /*9e750*/  HMMA.16816.F32 R24, R4, R28, R24 ;  /* 0x0000001c0418723c */ /* 0x010fde0000001818 */
[----:B------:R-:W-:-:S08]  /*9e760*/  NOP ;  /* 0x0000000000007918 */ /* 0x000fd00000000000 */
[----:B------:R-:W-:Y:S04]  /*9e770*/  STL.64 [R1+0xda0], R24 ;  /* 0x000da01801007387 */ /* 0x000fe80000100a00 */
[----:B------:R0:W-:Y:S04]  /*9e780*/  STL.64 [R1+0xda8], R26 ;  /* 0x000da81a01007387 */ /* 0x0001e80000100a00 */
[----:B0-----:R-:W2:Y:S04]  /*9e790*/  LDL.LU.64 R26, [R1+0x6a40] ;  /* 0x006a4000011a7983 */ /* 0x001ea80000300a00 */
[----:B------:R-:W5:Y:S04]  /*9e7a0*/  LDL.LU.64 R24, [R1+0x6a38] ;  /* 0x006a380001187983 */ /* 0x000f680000300a00 */
[----:B------:R-:W3:Y:S02]  /*9e7b0*/  LDL.LU.64 R28, [R1+0x6a30] ;  /* 0x006a3000011c7983 */ /* 0x000ee40000300a00 */
[C---:B---3--:R-:W-:Y:S06]  /*9e7c0*/  HMMA.16816.F32 R16, R4.reuse, R28, R16 ;  /* 0x0000001c0410723c */ /* 0x048fec0000001810 */
[C---:B--2---:R-:W-:Y:S06]  /*9e7d0*/  HMMA.16816.F32 R20, R4.reuse, R26, R20 ;  /* 0x0000001a0414723c */ /* 0x044fec0000001814 */
[----:B-----5:R-:W-:Y:S11]  /*9e7e0*/  HMMA.16816.F32 R12, R4, R24, R12 ;  /* 0x00000018040c723c */ /* 0x020ff6000000180c */
[----:B------:R-:W-:Y:S04]  /*9e7f0*/  STL.64 [R1+0xd90], R16 ;  /* 0x000d901001007387 */ /* 0x000fe80000100a00 */
[----:B------:R0:W-:Y:S04]  /*9e800*/  STL.64 [R1+0xd98], R18 ;  /* 0x000d981201007387 */ /* 0x0001e80000100a00 */
[----:B0-----:R-:W2:Y:S04]  /*9e810*/  LDL.LU R18, [R1+0x2078] ;  /* 0x0020780001127983 */ /* 0x001ea80000300800 */
[----:B------:R-:W3:Y:S04]  /*9e820*/  LDL.LU R19, [R1+0x2080] ;  /* 0x0020800001137983 */ /* 0x000ee80000300800 */
[----:B------:R-:W-:Y:S04]  /*9e830*/  STL.64 [R1+0x6958], R28 ;  /* 0x0069581c01007387 */ /* 0x000fe80000100a00 */
[----:B------:R-:W-:Y:S04]  /*9e840*/  STL.64 [R1+0xd80], R20 ;  /* 0x000d801401007387 */ /* 0x000fe80000100a00 */
[----:B------:R0:W-:Y:S04]  /*9e850*/  STL.64 [R1+0xd88], R22 ;  /* 0x000d881601007387 */ /* 0x0001e80000100a00 */
[----:B0-----:R-:W4:Y:S04]  /*9e860*/  LDL.LU.64 R22, [R1+0x6a28] ;  /* 0x006a280001167983 */ /* 0x001f280000300a00 */
[----:B------:R-:W5:Y:S04]  /*9e870*/  LDL.LU.64 R20, [R1+0x6a20] ;  /* 0x006a200001147983 */ /* 0x000f680000300a00 */
[----:B------:R0:W-:Y:S04]  /*9e880*/  STL.64 [R1+0xd70], R12 ;  /* 0x000d700c01007387 */ /* 0x0001e80000100a00 */
[----:B------:R1:W-:Y:S04]  /*9e890*/  STL.64 [R1+0xd78], R14 ;  /* 0x000d780e01007387 */ /* 0x0003e80000100a00 */
[----:B0-----:R-:W2:Y:S04]  /*9e8a0*/  LDL.LU R12, [R1+0x410] ;  /* 0x00041000010c7983 */ /* 0x001ea80000300800 */
[----:B------:R-:W2:Y:S04]  /*9e8b0*/  LDL.LU R13, [R1+0x414] ;  /* 0x00041400010d7983 */ /* 0x000ea80000300800 */
[----:B-1----:R-:W3:Y:S04]  /*9e8c0*/  LDL.LU R14, [R1+0x418] ;  /* 0x00041800010e7983 */ /* 0x002ee80000300800 */
[----:B------:R-:W3:Y:S01]  /*9e8d0*/  LDL.LU R15, [R1+0x41c] ;  /* 0x00041c00010f7983 */ /* 0x000ee20000300800 */
[----:B------:R-:W-:-:S02]  /*9e8e0*/  IMAD.MOV.U32 R29, RZ, RZ, R8 ;  /* 0x000000ffff1d7224 */ /* 0x000fc400078e0008 */
[----:B------:R-:W-:Y:S01]  /*9e8f0*/  IMAD.MOV.U32 R28, RZ, RZ, R9 ;  /* 0x000000ffff1c7224 */ /* 0x000fe200078e0009 */
[----:B---3--:R-:W-:Y:S04]  /*9e900*/  STL.64 [R1+0x6a18], R14 ;  /* 0x006a180e01007387 */ /* 0x008fe80000100a00 */
[----:B--2---:R0:W-:Y:S04]  /*9e910*/  STL.64 [R1+0x6a10], R12 ;  /* 0x006a100c01007387 */ /* 0x0041e80000100a00 */
[----:B0-----:R-:W4:Y:S04]  /*9e920*/  LDL.LU R12, [R1+0x420] ;  /* 0x00042000010c7983 */ /* 0x001f280000300800 */
[----:B------:R-:W4:Y:S04]  /*9e930*/  LDL.LU R13, [R1+0x424] ;  /* 0x00042400010d7983 */ /* 0x000f280000300800 */
[----:B------:R-:W4:Y:S04]  /*9e940*/  LDL.LU R14, [R1+0x428] ;  /* 0x00042800010e7983 */ /* 0x000f280000300800 */
[----:B------:R-:W4:Y:S04]  /*9e950*/  LDL.LU R15, [R1+0x42c] ;  /* 0x00042c00010f7983 */ /* 0x000f280000300800 */
[----:B------:R-:W2:Y:S04]  /*9e960*/  LDL.LU R8, [R1+0x206c] ;  /* 0x00206c0001087983 */ /* 0x000ea80000300800 */
[----:B------:R-:W3:Y:S04]  /*9e970*/  LDL.LU R16, [R1+0x2068] ;  /* 0x0020680001107983 */ /* 0x000ee80000300800 */
[----:B------:R-:W2:Y:S04]  /*9e980*/  LDL.LU R9, [R1+0x2074] ;  /* 0x0020740001097983 */ /* 0x000ea80000300800 */
[----:B------:R-:W-:Y:S04]  /*9e990*/  STL.64 [R1+0x69e8], R10 ;  /* 0x0069e80a01007387 */ /* 0x000fe80000100a00 */
        /* <DEDUP_REMOVED lines=12> */
[----:B------:R-:W-:Y:S04]  /*9ea60*/  STL.64 [R1+0x6940], R26 ;  /* 0x0069401a01007387 */ /* 0x000fe80000100a00 */
[----:B------:R0:W-:Y:S04]  /*9ea70*/  STL.64 [R1+0x6938], R24 ;  /* 0x0069381801007387 */ /* 0x0001e80000100a00 */
[----:B0-----:R-:W3:Y:S04]  /*9ea80*/  LDL.LU R24, [R1+0x3d0] ;  /* 0x0003d00001187983 */ /* 0x001ee80000300800 */
[----:B------:R-:W3:Y:S04]  /*9ea90*/  LDL.LU R25, [R1+0x3d4] ;  /* 0x0003d40001197983 */ /* 0x000ee80000300800 */
[----:B------:R-:W2:Y:S04]  /*9eaa0*/  LDL.LU R26, [R1+0x3d8] ;  /* 0x0003d800011a7983 */ /* 0x000ea80000300800 */
[----:B------:R-:W2:Y:S01]  /*9eab0*/  LDL.LU R27, [R1+0x3dc] ;  /* 0x0003dc00011b7983 */ /* 0x000ea20000300800 */
[C---:B----4-:R-:W-:Y:S03]  /*9eac0*/  HMMA.16816.F32 R12, R4.reuse, R22, R12 ;  /* 0x00000016040c723c */ /* 0x050fe6000000180c */
        /* <DEDUP_REMOVED lines=40> */
[----:B------:R0:W-:Y:S04]  /*9ed50*/  STL.64 [R1+0x6970], R2 ;  /* 0x0069700201007387 */ /* 0x0001e80000100a00 */
[----:B0-----:R-:W4:Y:S04]  /*9ed60*/  LDL.LU R2, [R1+0x207c] ;  /* 0x00207c0001027983 */ /* 0x001f280000300800 */
[----:B------:R-:W4:Y:S01]  /*9ed70*/  LDL.LU R3, [R1+0x2084] ;  /* 0x0020840001037983 */ /* 0x000f220000300800 */
[----:B-----5:R-:W-:-:S02]  /*9ed80*/  IMAD R16, R16, 0x100, R8 ;  /* 0x0000010010107824 */ /* 0x020fc400078e0208 */
[----:B------:R-:W-:Y:S01]  /*9ed90*/  IMAD R17, R17, 0x100, R9 ;  /* 0x0000010011117824 */ /* 0x000fe200078e0209 */
[----:B------:R-:W2:Y:S04]  /*9eda0*/  LDL.LU R8, [R1+0x69dc] ;  /* 0x0069dc0001087983 */ /* 0x000ea80000300800 */
        /* <DEDUP_REMOVED lines=13> */
[----:B------:R-:W-:Y:S04]  /*9ee80*/  STL [R1+0x68dc], R10 ;  /* 0x0068dc0a01007387 */ /* 0x000fe80000100800 */
[----:B------:R-:W-:Y:S04]  /*9ee90*/  STL [R1+0x68d8], R11 ;  /* 0x0068d80b01007387 */ /* 0x000fe80000100800 */
[----:B------:R4:W-:Y:S02]  /*9eea0*/  STL.64 [R1+0x69a8], R8 ;  /* 0x0069a80801007387 */ /* 0x0009e40000100a00 */
[----:B----4-:R-:W-:Y:S02]  /*9eeb0*/  HMMA.16816.F32 R8, R4, R12, R20 ;  /* 0x0000000c0408723c */ /* 0x010fe40000001814 */
[----:B------:R-:W-:Y:S04]  /*9eec0*/  STL.64 [R1+0x6900], R14 ;  /* 0x0069000e01007387 */ /* 0x000fe80000100a00 */
[----:B------:R-:W-:-:S15]  /*9eed0*/  STL.64 [R1+0x68f8], R12 ;  /* 0x0068f80c01007387 */ /* 0x000fde0000100a00 */
[----:B------:R-:W-:-:S02]  /*9eee0*/  NOP ;  /* 0x0000000000007918 */ /* 0x000fc40000000000 */
[----:B------:R-:W-:Y:S04]  /*9eef0*/  STL.64 [R1+0xd00], R8 ;  /* 0x000d000801007387 */ /* 0x000fe80000100a00 */
[----:B------:R-:W-:Y:S04]  /*9ef00*/  STL.64 [R1+0xd08], R10 ;  /* 0x000d080a01007387 */ /* 0x000fe80000100a00 */
[----:B------:R-:W3:Y:S01]  /*9ef10*/  LDL.LU R20, [R1+0x350] ;  /* 0x0003500001147983 */ /* 0x000ee20000300800 */
        /* <DEDUP_REMOVED lines=13> */
[----:B------:R-:W4:Y:S01]  /*9eff0*/  LDL R6, [R1] ;  /* 0x0000000001067983 */ /* 0x000f220000100800 */
[----:B------:R-:W-:-:S02]  /*9f000*/  IMAD.MOV.U32 R7, RZ, RZ, R0 ;  /* 0x000000ffff077224 */ /* 0x000fc400078e0000 */
[----:B------:R-:W-:Y:S02]  /*9f010*/  IMAD R18, R18, 0x100, R2 ;  /* 0x0000010012127824 */ /* 0x000fe400078e0202 */
[----:B------:R-:W-:Y:S01]  /*9f020*/  IMAD R19, R19, 0x100, R3 ;  /* 0x0000010013137824 */ /* 0x000fe200078e0203 */
[----:B------:R-:W5:Y:S04]  /*9f030*/  LDL.LU R0, [R1+0x69b0] ;  /* 0x0069b00001007983 */ /* 0x000f680000300800 */
        /* <DEDUP_REMOVED lines=23> */
[----:B---3--:R0:W-:Y:S04]  /*9f1b0*/  STL.64 [R1+0x6990], R22 ;  /* 0x0069901601007387 */ /* 0x0081e80000100a00 */
[----:B0-----:R-:W3:Y:S04]  /*9f1c0*/  LDL R22, [R1+0x18] ;  /* 0x0000180001167983 */ /* 0x001ee80000100800 */
[----:B--2---:R0:W-:Y:S04]  /*9f1d0*/  STL.64 [R1+0x6988], R20 ;  /* 0x0069881401007387 */ /* 0x0041e80000100a00 */
[----:B------:R-:W2:Y:S04]  /*9f1e0*/  LDL.64 R28, [R1+0x8] ;  /* 0x00000800011c7983 */ /* 0x000ea80000100a00 */
[----:B0-----:R-:W5:Y:S04]  /*9f1f0*/  LDL.64 R20, [R1+0x28] ;  /* 0x0000280001147983 */ /* 0x001f680000100a00 */
[----:B------:R-:W4:Y:S04]  /*9f200*/  LDL.LU R24, [R1+0x370] ;  /* 0x0003700001187983 */ /* 0x000f280000300800 */
[----:B------:R-:W4:Y:S04]  /*9f210*/  LDL.LU R25, [R1+0x374] ;  /* 0x0003740001197983 */ /* 0x000f280000300800 */
[----:B------:R-:W3:Y:S04]  /*9f220*/  LDL.LU R26, [R1+0x378] ;  /* 0x00037800011a7983 */ /* 0x000ee80000300800 */
[----:B------:R-:W3:Y:S01]  /*9f230*/  LDL.LU R27, [R1+0x37c] ;  /* 0x00037c00011b7983 */ /* 0x000ee20000300800 */
[----:B------:R-:W-:-:S02]  /*9f240*/  F2FP.F16.E5M2.UNPACK_B R16, R16 ;  /* 0x00000010ff10723e */ /* 0x000fc400020004ff */
[----:B------:R-:W-:Y:S02]  /*9f250*/  F2FP.F16.E5M2.UNPACK_B R17, R17 ;  /* 0x00000011ff11723e */ /* 0x000fe400020004ff */
[----:B------:R-:W-:Y:S02]  /*9f260*/  F2FP.F16.E5M2.UNPACK_B R18, R18 ;  /* 0x00000012ff12723e */ /* 0x000fe400020004ff */
[----:B------:R-:W-:Y:S01]  /*9f270*/  F2FP.F16.E5M2.UNPACK_B R19, R19 ;  /* 0x00000013ff13723e */ /* 0x000fe200020004ff */
[----:B---3--:R-:W-:Y:S04]  /*9f280*/  STL.64 [R1+0x69a0], R26 ;  /* 0x0069a01a01007387 */ /* 0x008fe80000100a00 */
[----:B----4-:R0:W-:Y:S04]  /*9f290*/  STL.64 [R1+0x6998], R24 ;  /* 0x0069981801007387 */ /* 0x0101e80000100a00 */
[----:B0-----:R-:W3:Y:S04]  /*9f2a0*/  LDL.LU R24, [R1+0x3b0] ;  /* 0x0003b00001187983 */ /* 0x001ee80000300800 */
[----:B------:R-:W3:Y:S04]  /*9f2b0*/  LDL.LU R25, [R1+0x3b4] ;  /* 0x0003b40001197983 */ /* 0x000ee80000300800 */
[----:B------:R-:W3:Y:S04]  /*9f2c0*/  LDL.LU R26, [R1+0x3b8] ;  /* 0x0003b800011a7983 */ /* 0x000ee80000300800 */
[----:B------:R-:W3:Y:S04]  /*9f2d0*/  LDL.LU R27, [R1+0x3bc] ;  /* 0x0003bc00011b7983 */ /* 0x000ee80000300800 */
[----:B------:R-:W4:Y:S04]  /*9f2e0*/  LDL.LU R12, [R1+0x330] ;  /* 0x00033000010c7983 */ /* 0x000f280000300800 */
[----:B------:R-:W4:Y:S04]  /*9f2f0*/  LDL.LU R13, [R1+0x334] ;  /* 0x00033400010d7983 */ /* 0x000f280000300800 */
[----:B------:R-:W2:Y:S04]  /*9f300*/  LDL.LU R14, [R1+0x338] ;  /* 0x00033800010e7983 */ /* 0x000ea80000300800 */
[----:B------:R-:W2:Y:S01]  /*9f310*/  LDL.LU R15, [R1+0x33c] ;  /* 0x00033c00010f7983 */ /* 0x000ea20000300800 */
[----:B-----5:R-:W-:Y:S01]  /*9f320*/  HMMA.16816.F32 R8, R16, R20, R8 ;  /* 0x000000141008723c */ /* 0x020fe20000001808 */
[----:B------:R-:W-:-:S02]  /*9f330*/  IMAD.MOV.U32 R23, RZ, RZ, R0 ;  /* 0x000000ffff177224 */ /* 0x000fc400078e0000 */
[----:B--2---:R-:W-:Y:S04]  /*9f340*/  STL.64 [R1+0x6910], R14 ;  /* 0x0069100e01007387 */ /* 0x004fe80000100a00 */
[----:B----4-:R0:W-:Y:S04]  /*9f350*/  STL.64 [R1+0x6908], R12 ;  /* 0x0069080c01007387 */ /* 0x0101e80000100a00 */
[----:B0-----:R-:W2:Y:S04]  /*9f360*/  LDL.LU R12, [R1+0x340] ;  /* 0x00034000010c7983 */ /* 0x001ea80000300800 */
[----:B------:R-:W2:Y:S04]  /*9f370*/  LDL.LU R13, [R1+0x344] ;  /* 0x00034400010d7983 */ /* 0x000ea80000300800 */
[----:B------:R-:W2:Y:S04]  /*9f380*/  LDL.LU R14, [R1+0x348] ;  /* 0x00034800010e7983 */ /* 0x000ea80000300800 */
[----:B------:R-:W2:Y:S04]  /*9f390*/  LDL.LU R15, [R1+0x34c] ;  /* 0x00034c00010f7983 */ /* 0x000ea80000300800 */
[----:B------:R-:W4:Y:S04]  /*9f3a0*/  LDL.LU R4, [R1+0x2088] ;  /* 0x0020880001047983 */ /* 0x000f280000300800 */
[----:B------:R-:W5:Y:S04]  /*9f3b0*/  LDL.LU R5, [R1+0x2090] ;  /* 0x0020900001057983 */ /* 0x000f680000300800 */
[----:B------:R0:W-:Y:S04]  /*9f3c0*/  STL.64 [R1+0xcd0], R8 ;  /* 0x000cd00801007387 */ /* 0x0001e80000100a00 */
[----:B------:R1:W-:Y:S04]  /*9f3d0*/  STL.64 [R1+0xcd8], R10 ;  /* 0x000cd80a01007387 */ /* 0x0003e80000100a00 */
[----:B0-----:R-:W2:Y:S01]  /*9f3e0*/  LDL.LU.64 R8, [R1+0x69a8] ;  /* 0x0069a80001087983 */ /* 0x001ea20000300a00 */
[----:B-1----:R-:W-:-:S02]  /*9f3f0*/  IMAD.MOV.U32 R10, RZ, RZ, R20 ;  /* 0x000000ffff0a7224 */ /* 0x002fc400078e0014 */
[----:B------:R-:W-:Y:S02]  /*9f400*/  IMAD.MOV.U32 R11, RZ, RZ, R21 ;  /* 0x000000ffff0b7224 */ /* 0x000fe400078e0015 */
[C---:B---3--:R-:W-:Y:S03]  /*9f410*/  HMMA.16816.F32 R20, R16.reuse, R22, R24 ;  /* 0x000000161014723c */ /* 0x048fe60000001818 */
[----:B------:R-:W-:Y:S04]  /*9f420*/  STL [R1+0x68e4], R11 ;  /* 0x0068e40b01007387 */ /* 0x000fe80000100800 */
[----:B------:R-:W-:Y:S04]  /*9f430*/  STL [R1+0x68e0], R10 ;  /* 0x0068e00a01007387 */ /* 0x000fe80000100800 */
[----:B------:R-:W3:Y:S04]  /*9f440*/  LDL.LU.64 R26, [R1+0x69a0] ;  /* 0x0069a000011a7983 */ /* 0x000ee80000300a00 */
[----:B------:R-:W3:Y:S08]  /*9f450*/  LDL.LU.64 R24, [R1+0x6998] ;  /* 0x0069980001187983 */ /* 0x000ef00000300a00 */
        /* <DEDUP_REMOVED lines=9> */
[----:B------:R-:W4:Y:S01]  /*9f4f0*/  LDL.LU.64 R20, [R1+0x6978] ;  /* 0x0069780001147983 */ /* 0x000f220000300a00 */
[----:B------:R-:W-:-:S02]  /*9f500*/  IMAD.MOV.U32 R11, RZ, RZ, R2 ;  /* 0x000000ffff0b7224 */ /* 0x000fc400078e0002 */
[----:B------:R-:W-:Y:S02]  /*9f510*/  IMAD.MOV.U32 R10, RZ, RZ, R3 ;  /* 0x000000ffff0a7224 */ /* 0x000fe400078e0003 */
[----:B------:R-:W5:Y:S04]  /*9f520*/  LDL.LU.64 R2, [R1+0x6970] ;  /* 0x0069700001027983 */ /* 0x000f680000300a00 */
[----:B------:R-:W-:Y:S04]  /*9f530*/  STL.64 [R1+0x68f0], R10 ;  /* 0x0068f00a01007387 */ /* 0x000fe80000100a00 */
[----:B--2---:R0:W-:Y:S01]  /*9f540*/  STL.64 [R1+0x68e8], R8 ;  /* 0x0068e80801007387 */ /* 0x0041e20000100a00 */
[----:B------:R-:W-:-:S03]  /*9f550*/  IMAD.MOV.U32 R0, RZ, RZ, R29 ;  /* 0x000000ffff007224 */ /* 0x000fc600078e001d */
[----:B0-----:R-:W2:Y:S04]  /*9f560*/  LDL.LU R8, [R1+0x320] ;  /* 0x0003200001087983 */ /* 0x001ea80000300800 */
[----:B------:R-:W2:Y:S04]  /*9f570*/  LDL.LU R9, [R1+0x324] ;  /* 0x0003240001097983 */ /* 0x000ea80000300800 */
[----:B------:R-:W2:Y:S04]  /*9f580*/  LDL.LU R10, [R1+0x328] ;  /* 0x00032800010a7983 */ /* 0x000ea80000300800 */
[----:B------:R-:W2:Y:S01]  /*9f590*/  LDL.LU R11, [R1+0x32c] ;  /* 0x00032c00010b7983 */ /* 0x000ea20000300800 */
[----:B----4-:R-:W-:-:S15]  /*9f5a0*/  HMMA.16816.F32 R20, R16, R28, R20 ;  /* 0x0000001c1014723c */ /* 0x010fde0000001814 */
[----:B------:R-:W-:-:S08]  /*9f5b0*/  NOP ;  /* 0x0000000000007918 */ /* 0x000fd00000000000 */
[----:B------:R-:W-:Y:S04]  /*9f5c0*/  STL.64 [R1+0xca0], R20 ;  /* 0x000ca01401007387 */ /* 0x000fe80000100a00 */
[----:B------:R0:W-:Y:S04]  /*9f5d0*/  STL.64 [R1+0xca8], R22 ;  /* 0x000ca81601007387 */ /* 0x0001e80000100a00 */
[----:B0-----:R-:W4:Y:S04]  /*9f5e0*/  LDL.LU.64 R22, [R1+0x6968] ;  /* 0x0069680001167983 */ /* 0x001f280000300a00 */
[----:B------:R-:W4:Y:S04]  /*9f5f0*/  LDL.LU.64 R20, [R1+0x6960] ;  /* 0x0069600001147983 */ /* 0x000f280000300a00 */
[----:B------:R-:W3:Y:S01]  /*9f600*/  LDL.LU.64 R28, [R1+0x6958] ;  /* 0x00695800011c7983 */ /* 0x000ee20000300a00 */
[C---:B----4-:R-:W-:Y:S06]  /*9f610*/  HMMA.16816.F32 R20, R16.reuse, R6, R20 ;  /* 0x000000061014723c */ /* 0x050fec0000001814 */
[----:B---3--:R-:W-:-:S15]  /*9f620*/  HMMA.16816.F32 R24, R16, R28, R24 ;  /* 0x0000001c1018723c */ /* 0x008fde0000001818 */
[----:B------:R-:W-:-:S02]  /*9f630*/  NOP ;  /* 0x0000000000007918 */ /* 0x000fc40000000000 */
[----:B------:R-:W-:Y:S04]  /*9f640*/  STL.64 [R1+0xc90], R20 ;  /* 0x000c901401007387 */ /* 0x000fe80000100a00 */
[----:B------:R0:W-:Y:S04]  /*9f650*/  STL.64 [R1+0xc98], R22 ;  /* 0x000c981601007387 */ /* 0x0001e80000100a00 */
[----:B0-----:R-:W3:Y:S04]  /*9f660*/  LDL.LU.64 R22, [R1+0x6950] ;  /* 0x0069500001167983 */ /* 0x001ee80000300a00 */
[----:B------:R-:W3:Y:S04]  /*9f670*/  LDL.LU.64 R20, [R1+0x6948] ;  /* 0x0069480001147983 */ /* 0x000ee80000300a00 */
[----:B------:R-:W-:Y:S04]  /*9f680*/  STL.64 [R1+0xc80], R24 ;  /* 0x000c801801007387 */ /* 0x000fe80000100a00 */
[----:B------:R0:W-:Y:S04]  /*9f690*/  STL.64 [R1+0xc88], R26 ;  /* 0x000c881a01007387 */ /* 0x0001e80000100a00 */
[----:B0-----:R-:W3:Y:S04]  /*9f6a0*/  LDL.LU.64 R26, [R1+0x6940] ;  /* 0x00694000011a7983 */ /* 0x001ee80000300a00 */
[----:B------:R-:W4:Y:S01]  /*9f6b0*/  LDL.LU.64 R24, [R1+0x6938] ;  /* 0x0069380001187983 */ /* 0x000f220000300a00 */
        /* <DEDUP_REMOVED lines=12> */
[----:B------:R-:W5:Y:S04]  /*9f780*/  LDL.LU R6, [R1+0x2098] ;  /* 0x0020980001067983 */ /* 0x000f680000300800 */
[----:B------:R-:W5:Y:S04]  /*9f790*/  LDL.LU R7, [R1+0x20a0] ;  /* 0x0020a00001077983 */ /* 0x000f680000300800 */
        /* <DEDUP_REMOVED lines=26> */
[----:B0-----:R-:W2:Y:S04]  /*9f940*/  LDL.LU.64 R10, [R1+0x68f0] ;  /* 0x0068f000010a7983 */ /* 0x001ea80000300a00 */
[----:B------:R-:W4:Y:S04]  /*9f950*/  LDL.LU.64 R8, [R1+0x68e8] ;  /* 0x0068e80001087983 */ /* 0x000f280000300a00 */
[----:B------:R-:W-:Y:S04]  /*9f960*/  STL.64 [R1+0x68d0], R14 ;  /* 0x0068d00e01007387 */ /* 0x000fe80000100a00 */
[----:B---3--:R0:W-:Y:S04]  /*9f970*/  STL.64 [R1+0x68c8], R12 ;  /* 0x0068c80c01007387 */ /* 0x0081e80000100a00 */
[----:B0-----:R-:W5:Y:S04]  /*9f980*/  LDL.LU R12, [R1+0x310] ;  /* 0x00031000010c7983 */ /* 0x001f680000300800 */
[----:B------:R-:W5:Y:S04]  /*9f990*/  LDL.LU R13, [R1+0x314] ;  /* 0x00031400010d7983 */ /* 0x000f680000300800 */
[----:B------:R-:W5:Y:S04]  /*9f9a0*/  LDL.LU R14, [R1+0x318] ;  /* 0x00031800010e7983 */ /* 0x000f680000300800 */
[----:B------:R-:W5:Y:S02]  /*9f9b0*/  LDL.LU R15, [R1+0x31c] ;  /* 0x00031c00010f7983 */ /* 0x000f640000300800 */
[----:B-----5:R-:W-:-:S15]  /*9f9c0*/  HMMA.16816.F32 R12, R16, R2, R12 ;  /* 0x00000002100c723c */ /* 0x020fde000000180c */
[----:B------:R-:W-:-:S08]  /*9f9d0*/  NOP ;  /* 0x0000000000007918 */ /* 0x000fd00000000000 */
[----:B------:R-:W-:Y:S04]  /*9f9e0*/  STL.64 [R1+0xc20], R12 ;  /* 0x000c200c01007387 */ /* 0x000fe80000100a00 */
[----:B------:R4:W-:Y:S02]  /*9f9f0*/  STL.64 [R1+0xc28], R14 ;  /* 0x000c280e01007387 */ /* 0x0009e40000100a00 */
[----:B----4-:R-:W-:Y:S07]  /*9fa00*/  HMMA.16816.F32 R12, R16, R8, R24 ;  /* 0x00000008100c723c */ /* 0x010fee0000001818 */
[----:B--2---:R-:W-:-:S02]  /*9fa10*/  IMAD.MOV.U32 R26, RZ, RZ, R11 ;  /* 0x000000ffff1a7224 */ /* 0x004fc400078e000b */
[----:B------:R-:W2:Y:S01]  /*9fa20*/  LDL.LU R11, [R1+0x68e4] ;  /* 0x0068e400010b7983 */ /* 0x000ea20000300800 */
[----:B------:R-:W-:-:S13]  /*9fa30*/  IMAD.MOV.U32 R27, RZ, RZ, R10 ;  /* 0x000000ffff1b7224 */ /* 0x000fda00078e000a */
[----:B------:R0:W-:Y:S04]  /*9fa40*/  STL.64 [R1+0xc10], R12 ;  /* 0x000c100c01007387 */ /* 0x0001e80000100a00 */
[----:B------:R1:W-:Y:S04]  /*9fa50*/  STL.64 [R1+0xc18], R14 ;  /* 0x000c180e01007387 */ /* 0x0003e80000100a00 */
[----:B------:R-:W3:Y:S04]  /*9fa60*/  LDL.LU R10, [R1+0x68e0] ;  /* 0x0068e000010a7983 */ /* 0x000ee80000300800 */
[----:B------:R-:W4:Y:S04]  /*9fa70*/  LDL R24, [R1+0x18] ;  /* 0x0000180001187983 */ /* 0x000f280000100800 */
[----:B------:R-:W4:Y:S04]  /*9fa80*/  LDL R25, [R1+0x1c] ;  /* 0x00001c0001197983 */ /* 0x000f280000100800 */
[----:B0-----:R-:W5:Y:S04]  /*9fa90*/  LDL.LU R12, [R1+0x530] ;  /* 0x00053000010c7983 */ /* 0x001f680000300800 */
[----:B------:R-:W5:Y:S04]  /*9faa0*/  LDL.LU R13, [R1+0x534] ;  /* 0x00053400010d7983 */ /* 0x000f680000300800 */
[----:B-1----:R-:W5:Y:S04]  /*9fab0*/  LDL.LU R14, [R1+0x538] ;  /* 0x00053800010e7983 */ /* 0x002f680000300800 */
[----:B------:R-:W5:Y:S04]  /*9fac0*/  LDL.LU R15, [R1+0x53c] ;  /* 0x00053c00010f7983 */ /* 0x000f680000300800 */
[----:B------:R0:W-:Y:S01]  /*9fad0*/  STL.64 [R1+0x6890], R26 ;  /* 0x0068901a01007387 */ /* 0x0001e20000100a00 */
[----:B------:R-:W-:-:S02]  /*9fae0*/  IMAD R4, R4, 0x100, R22 ;  /* 0x0000010004047824 */ /* 0x000fc400078e0216 */
[----:B------:R-:W-:Y:S01]  /*9faf0*/  IMAD R5, R5, 0x100, R23 ;  /* 0x0000010005057824 */ /* 0x000fe200078e0217 */
[----:B0-----:R-:W2:Y:S04]  /*9fb00*/  LDL.LU R26, [R1+0x209c] ;  /* 0x00209c00011a7983 */ /* 0x001ea80000300800 */
[----:B------:R-:W3:Y:S04]  /*9fb10*/  LDL.LU R27, [R1+0x20a4] ;  /* 0x0020a400011b7983 */ /* 0x000ee80000300800 */
[----:B----4-:R0:W-:Y:S04]  /*9fb20*/  STL.64 [R1+0x6888], R24 ;  /* 0x0068881801007387 */ /* 0x0101e80000100a00 */
[----:B------:R-:W4:Y:S04]  /*9fb30*/  LDL.LU R20, [R1+0x2c0] ;  /* 0x0002c00001147983 */ /* 0x000f280000300800 */
[----:B------:R-:W4:Y:S04]  /*9fb40*/  LDL.LU R21, [R1+0x2c4] ;  /* 0x0002c40001157983 */ /* 0x000f280000300800 */
[----:B------:R-:W5:Y:S04]  /*9fb50*/  LDL.LU R22, [R1+0x2c8] ;  /* 0x0002c80001167983 */ /* 0x000f680000300800 */
[----:B------:R-:W5:Y:S04]  /*9fb60*/  LDL.LU R23, [R1+0x2cc] ;  /* 0x0002cc0001177983 */ /* 0x000f680000300800 */
[----:B-----5:R-:W-:Y:S04]  /*9fb70*/  STL.64 [R1+0x68a0], R22 ;  /* 0x0068a01601007387 */ /* 0x020fe80000100a00 */
[----:B----4-:R-:W-:Y:S04]  /*9fb80*/  STL.64 [R1+0x6898], R20 ;  /* 0x0068981401007387 */ /* 0x010fe80000100a00 */
[----:B0-----:R-:W4:Y:S04]  /*9fb90*/  LDL R24, [R1+0x20] ;  /* 0x0000200001187983 */ /* 0x001f280000100800 */
[----:B------:R-:W4:Y:S01]  /*9fba0*/  LDL R25, [R1+0x24] ;  /* 0x0000240001197983 */ /* 0x000f220000100800 */
[----:B--2---:R-:W-:-:S02]  /*9fbb0*/  IMAD R6, R6, 0x100, R26 ;  /* 0x0000010006067824 */ /* 0x004fc400078e021a */
[----:B---3--:R-:W-:Y:S02]  /*9fbc0*/  IMAD R7, R7, 0x100, R27 ;  /* 0x0000010007077824 */ /* 0x008fe400078e021b */
[----:B------:R-:W-:Y:S02]  /*9fbd0*/  IMAD.MOV.U32 R26, RZ, RZ, R10 ;  /* 0x000000ffff1a7224 */ /* 0x000fe400078e000a */
[----:B------:R-:W-:Y:S01]  /*9fbe0*/  IMAD.MOV.U32 R27, RZ, RZ, R11 ;  /* 0x000000ffff1b7224 */ /* 0x000fe200078e000b */
[----:B------:R-:W2:Y:S04]  /*9fbf0*/  LDL.LU R10, [R1+0x68dc] ;  /* 0x0068dc00010a7983 */ /* 0x000ea80000300800 */
[----:B------:R-:W2:Y:S04]  /*9fc00*/  LDL.LU R11, [R1+0x68d8] ;  /* 0x0068d800010b7983 */ /* 0x000ea80000300800 */
[----:B------:R-:W-:Y:S04]  /*9fc10*/  STL.64 [R1+0x68c0], R26 ;  /* 0x0068c01a01007387 */ /* 0x000fe80000100a00 */
[----:B----4-:R0:W-:Y:S04]  /*9fc20*/  STL.64 [R1+0x68b8], R24 ;  /* 0x0068b81801007387 */ /* 0x0101e80000100a00 */
[----:B0-----:R-:W3:Y:S04]  /*9fc30*/  LDL.LU R24, [R1+0x520] ;  /* 0x0005200001187983 */ /* 0x001ee80000300800 */
[----:B------:R-:W3:Y:S04]  /*9fc40*/  LDL.LU R25, [R1+0x524] ;  /* 0x0005240001197983 */ /* 0x000ee80000300800 */
[----:B------:R-:W3:Y:S04]  /*9fc50*/  LDL.LU R26, [R1+0x528] ;  /* 0x00052800011a7983 */ /* 0x000ee80000300800 */
[----:B------:R-:W3:Y:S04]  /*9fc60*/  LDL.LU R27, [R1+0x52c] ;  /* 0x00052c00011b7983 */ /* 0x000ee80000300800 */
[----:B------:R-:W4:Y:S04]  /*9fc70*/  LDL.LU R20, [R1+0x2e0] ;  /* 0x0002e00001147983 */ /* 0x000f280000300800 */
[----:B------:R-:W4:Y:S04]  /*9fc80*/  LDL.LU R21, [R1+0x2e4] ;  /* 0x0002e40001157983 */ /* 0x000f280000300800 */
[----:B------:R-:W5:Y:S04]  /*9fc90*/  LDL.LU R22, [R1+0x2e8] ;  /* 0x0002e80001167983 */ /* 0x000f680000300800 */
[----:B------:R-:W5:Y:S01]  /*9fca0*/  LDL.LU R23, [R1+0x2ec] ;  /* 0x0002ec0001177983 */ /* 0x000f620000300800 */
[C---:B--2---:R-:W-:Y:S03]  /*9fcb0*/  HMMA.16816.F32 R12, R16.reuse, R10, R12 ;  /* 0x0000000a100c723c */ /* 0x044fe6000000180c */
        /* <DEDUP_REMOVED lines=8> */
[----:B0-----:R-:W4:Y:S04]  /*9fd40*/  LDL.LU.64 R14, [R1+0x68d0] ;  /* 0x0068d000010e7983 */ /* 0x001f280000300a00 */
[----:B------:R-:W3:Y:S04]  /*9fd50*/  LDL.LU.64 R12, [R1+0x68c8] ;  /* 0x0068c800010c7983 */ /* 0x000ee80000300a00 */
[----:B------:R0:W-:Y:S04]  /*9fd60*/  STL.64 [R1+0x6808], R10 ;  /* 0x0068080a01007387 */ /* 0x0001e80000100a00 */
[----:B0-----:R-:W5:Y:S04]  /*9fd70*/  LDL R10, [R1] ;  /* 0x00000000010a7983 */ /* 0x001f680000100800 */
[----:B------:R-:W5:Y:S04]  /*9fd80*/  LDL R11, [R1+0x4] ;  /* 0x00000400010b7983 */ /* 0x000f680000100800 */
[----:B------:R0:W-:Y:S04]  /*9fd90*/  STL.64 [R1+0x6800], R8 ;  /* 0x0068000801007387 */ /* 0x0001e80000100a00 */
[----:B0-----:R-:W2:Y:S01]  /*9fda0*/  LDL R8, [R1+0x8] ;  /* 0x0000080001087983 */ /* 0x001ea20000100800 */
[----:B---3--:R-:W-:Y:S03]  /*9fdb0*/  HMMA.16816.F32 R24, R16, R12, R24 ;  /* 0x0000000c1018723c */ /* 0x008fe60000001818 */
[----:B-----5:R-:W-:-:S15]  /*9fdc0*/  STL.64 [R1+0x6870], R10 ;  /* 0x0068700a01007387 */ /* 0x020fde0000100a00 */
[----:B------:R-:W-:-:S05]  /*9fdd0*/  NOP ;  /* 0x0000000000007918 */ /* 0x000fca0000000000 */
[----:B------:R-:W-:Y:S04]  /*9fde0*/  STL.64 [R1+0xbf0], R24 ;  /* 0x000bf01801007387 */ /* 0x000fe80000100a00 */
[----:B------:R0:W-:Y:S04]  /*9fdf0*/  STL.64 [R1+0xbf8], R26 ;  /* 0x000bf81a01007387 */ /* 0x0001e80000100a00 */
[----:B0-----:R-:W3:Y:S04]  /*9fe00*/  LDL.LU.64 R26, [R1+0x68c0] ;  /* 0x0068c000011a7983 */ /* 0x001ee80000300a00 */
[----:B------:R-:W2:Y:S04]  /*9fe10*/  LDL.LU.64 R24, [R1+0x68b8] ;  /* 0x0068b80001187983 */ /* 0x000ea80000300a00 */
[----:B----4-:R-:W-:Y:S04]  /*9fe20*/  STL.64 [R1+0x6828], R14 ;  /* 0x0068280e01007387 */ /* 0x010fe80000100a00 */
[----:B------:R0:W-:Y:S04]  /*9fe30*/  STL.64 [R1+0x6820], R12 ;  /* 0x0068200c01007387 */ /* 0x0001e80000100a00 */
[----:B0-----:R-:W4:Y:S04]  /*9fe40*/  LDL.LU R12, [R1+0x2a0] ;  /* 0x0002a000010c7983 */ /* 0x001f280000300800 */
[----:B------:R-:W4:Y:S04]  /*9fe50*/  LDL.LU R13, [R1+0x2a4] ;  /* 0x0002a400010d7983 */ /* 0x000f280000300800 */
[----:B------:R-:W5:Y:S04]  /*9fe60*/  LDL.LU R14, [R1+0x2a8] ;  /* 0x0002a800010e7983 */ /* 0x000f680000300800 */
[----:B------:R-:W5:Y:S01]  /*9fe70*/  LDL.LU R15, [R1+0x2ac] ;  /* 0x0002ac00010f7983 */ /* 0x000f620000300800 */
[----:B--2---:R-:W-:Y:S03]  /*9fe80*/  HMMA.16816.F32 R16, R16, R24, R20 ;  /* 0x000000181010723c */ /* 0x004fe60000001814 */
[----:B-----5:R-:W-:Y:S04]  /*9fe90*/  STL.64 [R1+0x6880], R14 ;  /* 0x0068800e01007387 */ /* 0x020fe80000100a00 */
[----:B----4-:R0:W-:Y:S04]  /*9fea0*/  STL.64 [R1+0x6878], R12 ;  /* 0x0068780c01007387 */ /* 0x0101e80000100a00 */
[----:B0-----:R-:W2:Y:S04]  /*9feb0*/  LDL.LU R12, [R1+0x2b0] ;  /* 0x0002b000010c7983 */ /* 0x001ea80000300800 */
[----:B------:R-:W2:Y:S04]  /*9fec0*/  LDL.LU R13, [R1+0x2b4] ;  /* 0x0002b400010d7983 */ /* 0x000ea80000300800 */
[----:B------:R-:W2:Y:S04]  /*9fed0*/  LDL.LU R14, [R1+0x2b8] ;  /* 0x0002b800010e7983 */ /* 0x000ea80000300800 */
[----:B------:R-:W2:Y:S04]  /*9fee0*/  LDL.LU R15, [R1+0x2bc] ;  /* 0x0002bc00010f7983 */ /* 0x000ea80000300800 */
[----:B------:R-:W3:Y:S04]  /*9fef0*/  LDL.LU.64 R22, [R1+0x68b0] ;  /* 0x0068b00001167983 */ /* 0x000ee80000300a00 */
[----:B------:R-:W3:Y:S01]  /*9ff00*/  LDL.LU.64 R20, [R1+0x68a8] ;  /* 0x0068a80001147983 */ /* 0x000ee20000300a00 */
[----:B------:R-:W-:-:S02]  /*9ff10*/  F2FP.F16.E5M2.UNPACK_B R4, R4 ;  /* 0x00000004ff04723e */ /* 0x000fc400020004ff */
[----:B------:R-:W-:Y:S02]  /*9ff20*/  F2FP.F16.E5M2.UNPACK_B R5, R5 ;  /* 0x00000005ff05723e */ /* 0x000fe400020004ff */
[----:B------:R-:W-:Y:S02]  /*9ff30*/  F2FP.F16.E5M2.UNPACK_B R6, R6 ;  /* 0x00000006ff06723e */ /* 0x000fe400020004ff */
[----:B------:R-:W-:Y:S01]  /*9ff40*/  F2FP.F16.E5M2.UNPACK_B R7, R7 ;  /* 0x00000007ff07723e */ /* 0x000fe200020004ff */
[----:B------:R0:W-:Y:S04]  /*9ff50*/  STL.64 [R1+0xbe0], R16 ;  /* 0x000be01001007387 */ /* 0x0001e80000100a00 */
[----:B------:R1:W-:Y:S04]  /*9ff60*/  STL.64 [R1+0xbe8], R18 ;  /* 0x000be81201007387 */ /* 0x0003e80000100a00 */
[----:B0-----:R-:W4:Y:S04]  /*9ff70*/  LDL.LU R16, [R1+0x2d0] ;  /* 0x0002d00001107983 */ /* 0x001f280000300800 */
[----:B------:R-:W4:Y:S04]  /*9ff80*/  LDL.LU R17, [R1+0x2d4] ;  /* 0x0002d40001117983 */ /* 0x000f280000300800 */
[----:B-1----:R-:W4:Y:S04]  /*9ff90*/  LDL.LU R18, [R1+0x2d8] ;  /* 0x0002d80001127983 */ /* 0x002f280000300800 */
[----:B------:R-:W4:Y:S01]  /*9ffa0*/  LDL.LU R19, [R1+0x2dc] ;  /* 0x0002dc0001137983 */ /* 0x000f220000300800 */
[----:B---3--:R-:W-:Y:S03]  /*9ffb0*/  HMMA.16816.F32 R24, R4, R26, R20 ;  /* 0x0000001a0418723c */ /* 0x008fe60000001814 */
[----:B------:R-:W3:Y:S04]  /*9ffc0*/  LDL.LU.64 R22, [R1+0x68a0] ;  /* 0x0068a00001167983 */ /* 0x000ee80000300a00 */
[----:B------:R-:W3:-:S15]  /*9ffd0*/  LDL.LU.64 R20, [R1+0x6898] ;  /* 0x0068980001147983 */ /* 0x000ede0000300a00 */
[----:B------:R-:W-:-:S01]  /*9ffe0*/  NOP ;  /* 0x0000000000007918 */ /* 0x000fc20000000000 */
[----:B------:R-:W-:Y:S04]  /*9fff0*/  STL.64 [R1+0xbd0], R24 ;  /* 0x000bd01801007387 */ /* 0x000fe80000100a00 */
[----:B------:R0:W-:Y:S04]  /*a0000*/  STL.64 [R1+0xbd8], R26 ;  /* 0x000bd81a01007387 */ /* 0x0001e80000100a00 */
[----:B0-----:R-:W3:Y:S04]  /*a0010*/  LDL.LU.64 R26, [R1+0x6890] ;  /* 0x00689000011a7983 */ /* 0x001ee80000300a00 */
[----:B------:R-:W4:Y:S02]  /*a0020*/  LDL.LU.64 R24, [R1+0x6888] ;  /* 0x0068880001187983 */ /* 0x000f240000300a00 */
[----:B----4-:R-:W-:-:S15]  /*a0030*/  HMMA.16816.F32 R16, R4, R24, R16 ;  /* 0x000000180410723c */ /* 0x010fde0000001810 */
[----:B------:R-:W-:-:S08]  /*a0040*/  NOP ;  /* 0x0000000000007918 */ /* 0x000fd00000000000 */
[----:B------:R-:W-:Y:S04]  /*a0050*/  STL.64 [R1+0xbb0], R16 ;  /* 0x000bb01001007387 */ /* 0x000fe80000100a00 */
[----:B------:R3:W-:Y:S02]  /*a0060*/  STL.64 [R1+0xbb8], R18 ;  /* 0x000bb81201007387 */ /* 0x0007e40000100a00 */
[----:B---3--:R-:W-:Y:S02]  /*a0070*/  HMMA.16816.F32 R16, R4, R26, R20 ;  /* 0x0000001a0410723c */ /* 0x008fe40000001814 */
[----:B------:R-:W3:-:S15]  /*a0080*/  LDL.LU R20, [R1+0x270] ;  /* 0x0002700001147983 */ /* 0x000ede0000300800 */
[----:B------:R-:W-:-:S06]  /*a0090*/  NOP ;  /* 0x0000000000007918 */ /* 0x000fcc0000000000 */
[----:B------:R-:W-:Y:S04]  /*a00a0*/  STL.64 [R1+0xba0], R16 ;  /* 0x000ba01001007387 */ /* 0x000fe80000100a00 */
[----:B------:R-:W-:Y:S04]  /*a00b0*/  STL.64 [R1+0xba8], R18 ;  /* 0x000ba81201007387 */ /* 0x000fe80000100a00 */
[----:B------:R-:W3:Y:S04]  /*a00c0*/  LDL.LU R21, [R1+0x274] ;  /* 0x0002740001157983 */ /* 0x000ee80000300800 */
[----:B------:R-:W4:Y:S04]  /*a00d0*/  LDL.LU R22, [R1+0x278] ;  /* 0x0002780001167983 */ /* 0x000f280000300800 */
[----:B------:R-:W4:Y:S01]  /*a00e0*/  LDL.LU R23, [R1+0x27c] ;  /* 0x00027c0001177983 */ /* 0x000f220000300800 */
[----:B------:R-:W-:-:S03]  /*a00f0*/  IMAD.MOV.U32 R9, RZ, RZ, R0 ;  /* 0x000000ffff097224 */ /* 0x000fc600078e0000 */
[----:B------:R-:W5:Y:S04]  /*a0100*/  LDL.LU R24, [R1+0x290] ;  /* 0x0002900001187983 */ /* 0x000f680000300800 */
[----:B------:R-:W5:Y:S04]  /*a0110*/  LDL.LU R25, [R1+0x294] ;  /* 0x0002940001197983 */ /* 0x000f680000300800 */
[----:B------:R-:W5:Y:S04]  /*a0120*/  LDL.LU R26, [R1+0x298] ;  /* 0x00029800011a7983 */ /* 0x000f680000300800 */
[----:B------:R-:W5:Y:S01]  /*a0130*/  LDL.LU R27, [R1+0x29c] ;  /* 0x00029c00011b7983 */ /* 0x000f620000300800 */
        /* <DEDUP_REMOVED lines=8> */
[----:B------:R-:W4:Y:S04]  /*a01c0*/  LDL.LU R19, [R1+0x20c4] ;  /* 0x0020c40001137983 */ /* 0x000f280000300800 */
[----:B------:R-:W4:Y:S04]  /*a01d0*/  LDL.LU R0, [R1+0x20c0] ;  /* 0x0020c00001007983 */ /* 0x000f280000300800 */
[----:B------:R-:W5:Y:S04]  /*a01e0*/  LDL.LU.64 R14, [R1+0x6880] ;  /* 0x00688000010e7983 */ /* 0x000f680000300a00 */
[----:B------:R-:W5:Y:S04]  /*a01f0*/  LDL.LU.64 R12, [R1+0x6878] ;  /* 0x00687800010c7983 */ /* 0x000f680000300a00 */
[----:B------:R-:W-:Y:S04]  /*a0200*/  STL.64 [R1+0xb90], R8 ;  /* 0x000b900801007387 */ /* 0x000fe80000100a00 */
[----:B------:R0:W-:Y:S04]  /*a0210*/  STL.64 [R1+0xb98], R10 ;  /* 0x000b980a01007387 */ /* 0x0001e80000100a00 */
[----:B0-----:R-:W5:Y:S02]  /*a0220*/  LDL.LU.64 R10, [R1+0x6870] ;  /* 0x00687000010a7983 */ /* 0x001f640000300a00 */
[----:B-----5:R-:W-:Y:S02]  /*a0230*/  HMMA.16816.F32 R8, R4, R10, R12 ;  /* 0x0000000a0408723c */ /* 0x020fe4000000180c */
[----:B------:R-:W5:-:S15]  /*a0240*/  LDL.LU R12, [R1+0x250] ;  /* 0x00025000010c7983 */ /* 0x000f5e0000300800 */
[----:B------:R-:W-:-:S06]  /*a0250*/  NOP ;  /* 0x0000000000007918 */ /* 0x000fcc0000000000 */
[----:B------:R-:W-:Y:S04]  /*a0260*/  STL.64 [R1+0xb80], R8 ;  /* 0x000b800801007387 */ /* 0x000fe80000100a00 */
[----:B------:R-:W-:Y:S04]  /*a0270*/  STL.64 [R1+0xb88], R10 ;  /* 0x000b880a01007387 */ /* 0x000fe80000100a00 */
        /* <DEDUP_REMOVED lines=22> */
[----:B------:R-:W-:Y:S04]  /*a03e0*/  STL.64 [R1+0xb70], R24 ;  /* 0x000b701801007387 */ /* 0x000fe80000100a00 */
[----:B------:R0:W-:Y:S04]  /*a03f0*/  STL.64 [R1+0xb78], R26 ;  /* 0x000b781a01007387 */ /* 0x0001e80000100a00 */
[----:B0-----:R-:W2:Y:S04]  /*a0400*/  LDL.LU.64 R26, [R1+0x6868] ;  /* 0x00686800011a7983 */ /* 0x001ea80000300a00 */
[----:B------:R-:W3:Y:S04]  /*a0410*/  LDL.LU.64 R24, [R1+0x6860] ;  /* 0x0068600001187983 */ /* 0x000ee80000300a00 */
        /* <DEDUP_REMOVED lines=38> */
[----:B------:R0:W-:Y:S04]  /*a0680*/  STL [R1+0x674c], R20 ;  /* 0x00674c1401007387 */ /* 0x0001e80000100800 */
[----:B------:R1:W-:Y:S04]  /*a0690*/  STL [R1+0x6748], R21 ;  /* 0x0067481501007387 */ /* 0x0003e80000100800 */
[----:B------:R5:W-:Y:S04]  /*a06a0*/  STL.64 [R1+0x6788], R22 ;  /* 0x0067881601007387 */ /* 0x000be80000100a00 */
[----:B0-----:R-:W4:Y:S04]  /*a06b0*/  LDL.LU R20, [R1+0x510] ;  /* 0x0005100001147983 */ /* 0x001f280000300800 */
[----:B-1----:R-:W4:Y:S04]  /*a06c0*/  LDL.LU R21, [R1+0x514] ;  /* 0x0005140001157983 */ /* 0x002f280000300800 */
[----:B-----5:R-:W4:Y:S04]  /*a06d0*/  LDL.LU R22, [R1+0x518] ;  /* 0x0005180001167983 */ /* 0x020f280000300800 */
        /* <DEDUP_REMOVED lines=14> */
[----:B0-----:R-:W3:Y:S01]  /*a07c0*/  LDL.LU R3, [R1+0x20ac] ;  /* 0x0020ac0001037983 */ /* 0x001ee20000300800 */
[----:B--2---:R-:W-:-:S15]  /*a07d0*/  HMMA.16816.F32 R24, R4, R8, R24 ;  /* 0x000000080418723c */ /* 0x004fde0000001818 */
[----:B------:R-:W-:-:S08]  /*a07e0*/  NOP ;  /* 0x0000000000007918 */ /* 0x000fd00000000000 */
[----:B------:R-:W-:Y:S04]  /*a07f0*/  STL.64 [R1+0xaf0], R24 ;  /* 0x000af01801007387 */ /* 0x000fe80000100a00 */
[----:B------:R0:W-:Y:S04]  /*a0800*/  STL.64 [R1+0xaf8], R26 ;  /* 0x000af81a01007387 */ /* 0x0001e80000100a00 */
[----:B0-----:R-:W2:Y:S04]  /*a0810*/  LDL.LU.64 R26, [R1+0x67f8] ;  /* 0x0067f800011a7983 */ /* 0x001ea80000300a00 */
[----:B------:R-:W2:Y:S01]  /*a0820*/  LDL.LU.64 R24, [R1+0x67f0] ;  /* 0x0067f00001187983 */ /* 0x000ea20000300a00 */
[----:B---3--:R-:W-:-:S02]  /*a0830*/  IMAD R16, R16, 0x100, R3 ;  /* 0x0000010010107824 */ /* 0x008fc400078e0203 */
[----:B------:R-:W-:Y:S01]  /*a0840*/  IMAD R17, R17, 0x100, R28 ;  /* 0x0000010011117824 */ /* 0x000fe200078e021c */
[----:B------:R-:W-:Y:S02]  /*a0850*/  STL [R1+0x6714], R8 ;  /* 0x0067140801007387 */ /* 0x000fe40000100800 */
[----:B------:R-:W-:Y:S02]  /*a0860*/  F2FP.F16.E5M2.UNPACK_B R16, R16 ;  /* 0x00000010ff10723e */ /* 0x000fe400020004ff */
[----:B------:R-:W-:Y:S01]  /*a0870*/  F2FP.F16.E5M2.UNPACK_B R17, R17 ;  /* 0x00000011ff11723e */ /* 0x000fe200020004ff */
[----:B------:R-:W-:Y:S01]  /*a0880*/  STL [R1+0x6710], R9 ;  /* 0x0067100901007387 */ /* 0x000fe20000100800 */
[----:B----4-:R-:W-:Y:S03]  /*a0890*/  HMMA.16816.F32 R20, R4, R10, R20 ;  /* 0x0000000a0414723c */ /* 0x010fe60000001814 */
[----:B------:R-:W-:Y:S04]  /*a08a0*/  STL.64 [R1+0x67e0], R16 ;  /* 0x0067e01001007387 */ /* 0x000fe80000100a00 */
[----:B------:R-:W-:Y:S04]  /*a08b0*/  STL [R1+0x66fc], R10 ;  /* 0x0066fc0a01007387 */ /* 0x000fe80000100800 */
[----:B------:R2:W-:-:S12]  /*a08c0*/  STL [R1+0x66f8], R11 ;  /* 0x0066f80b01007387 */ /* 0x0005d80000100800 */
[----:B------:R0:W-:Y:S04]  /*a08d0*/  STL.64 [R1+0xae0], R20 ;  /* 0x000ae01401007387 */ /* 0x0001e80000100a00 */
[----:B------:R1:W-:Y:S01]  /*a08e0*/  STL.64 [R1+0xae8], R22 ;  /* 0x000ae81601007387 */ /* 0x0003e20000100a00 */
[----:B--2---:R-:W-:Y:S03]  /*a08f0*/  HMMA.16816.F32 R8, R4, R12, R24 ;  /* 0x0000000c0408723c */ /* 0x004fe60000001818 */
[----:B------:R-:W2:-:S15]  /*a0900*/  LDL.LU R24, [R1+0x1b0] ;  /* 0x0001b00001187983 */ /* 0x000e9e0000300800 */
[----:B------:R-:W-:-:S05]  /*a0910*/  NOP ;  /* 0x0000000000007918 */ /* 0x000fca0000000000 */
[----:B------:R-:W-:Y:S04]  /*a0920*/  STL.64 [R1+0xad0], R8 ;  /* 0x000ad00801007387 */ /* 0x000fe80000100a00 */
[----:B------:R-:W-:Y:S04]  /*a0930*/  STL.64 [R1+0xad8], R10 ;  /* 0x000ad80a01007387 */ /* 0x000fe80000100a00 */
[----:B------:R-:W2:Y:S04]  /*a0940*/  LDL.LU R25, [R1+0x1b4] ;  /* 0x0001b40001197983 */ /* 0x000ea80000300800 */
[----:B------:R-:W3:Y:S04]  /*a0950*/  LDL.LU R26, [R1+0x1b8] ;  /* 0x0001b800011a7983 */ /* 0x000ee80000300800 */
[----:B------:R-:W3:Y:S04]  /*a0960*/  LDL.LU R27, [R1+0x1bc] ;  /* 0x0001bc00011b7983 */ /* 0x000ee80000300800 */
[----:B---3--:R-:W-:Y:S04]  /*a0970*/  STL.64 [R1+0x67a0], R26 ;  /* 0x0067a01a01007387 */ /* 0x008fe80000100a00 */
[----:B--2---:R-:W-:Y:S04]  /*a0980*/  STL.64 [R1+0x6798], R24 ;  /* 0x0067981801007387 */ /* 0x004fe80000100a00 */
[----:B0-----:R-:W2:Y:S04]  /*a0990*/  LDL.LU R20, [R1+0x1c0] ;  /* 0x0001c00001147983 */ /* 0x001ea80000300800 */
[----:B------:R-:W2:Y:S04]  /*a09a0*/  LDL.LU R21, [R1+0x1c4] ;  /* 0x0001c40001157983 */ /* 0x000ea80000300800 */
[----:B-1----:R-:W3:Y:S04]  /*a09b0*/  LDL.LU R22, [R1+0x1c8] ;  /* 0x0001c80001167983 */ /* 0x002ee80000300800 */
        /* <DEDUP_REMOVED lines=10> */
[----:B---3--:R-:W-:Y:S04]  /*a0a60*/  STL.64 [R1+0x67d0], R20 ;  /* 0x0067d01401007387 */ /* 0x008fe80000100a00 */
[----:B------:R-:W2:Y:S04]  /*a0a70*/  LDL.64 R10, [R1+0x10] ;  /* 0x00001000010a7983 */ /* 0x000ea80000100a00 */
[----:B--2---:R0:W-:Y:S04]  /*a0a80*/  STL.64 [R1+0x67e8], R10 ;  /* 0x0067e80a01007387 */ /* 0x0041e80000100a00 */
[----:B------:R-:W2:Y:S04]  /*a0a90*/  LDL.LU R24, [R1+0x1d0] ;  /* 0x0001d00001187983 */ /* 0x000ea80000300800 */
[----:B------:R-:W2:Y:S04]  /*a0aa0*/  LDL.LU R25, [R1+0x1d4] ;  /* 0x0001d40001197983 */ /* 0x000ea80000300800 */
[----:B------:R-:W3:Y:S04]  /*a0ab0*/  LDL.LU R26, [R1+0x1d8] ;  /* 0x0001d800011a7983 */ /* 0x000ee80000300800 */
[----:B------:R-:W3:Y:S04]  /*a0ac0*/  LDL.LU R27, [R1+0x1dc] ;  /* 0x0001dc00011b7983 */ /* 0x000ee80000300800 */
[----:B------:R-:W4:Y:S04]  /*a0ad0*/  LDL.LU R8, [R1+0x210] ;  /* 0x0002100001087983 */ /* 0x000f280000300800 */
[----:B------:R-:W4:Y:S04]  /*a0ae0*/  LDL.LU R9, [R1+0x214] ;  /* 0x0002140001097983 */ /* 0x000f280000300800 */
[----:B0-----:R-:W4:Y:S04]  /*a0af0*/  LDL.LU R10, [R1+0x218] ;  /* 0x00021800010a7983 */ /* 0x001f280000300800 */
[----:B------:R-:W4:Y:S04]  /*a0b00*/  LDL.LU R11, [R1+0x21c] ;  /* 0x00021c00010b7983 */ /* 0x000f280000300800 */
[----:B------:R-:W4:Y:S04]  /*a0b10*/  LDL.64 R16, [R1+0x20] ;  /* 0x0000200001107983 */ /* 0x000f280000100a00 */
[----:B------:R-:W5:Y:S04]  /*a0b20*/  LDL.LU R20, [R1+0x200] ;  /* 0x0002000001147983 */ /* 0x000f680000300800 */
[----:B------:R-:W5:Y:S04]  /*a0b30*/  LDL.LU R21, [R1+0x204] ;  /* 0x0002040001157983 */ /* 0x000f680000300800 */
[----:B------:R-:W5:Y:S04]  /*a0b40*/  LDL.LU R22, [R1+0x208] ;  /* 0x0002080001167983 */ /* 0x000f680000300800 */
[----:B------:R-:W5:Y:S01]  /*a0b50*/  LDL.LU R23, [R1+0x20c] ;  /* 0x00020c0001177983 */ /* 0x000f620000300800 */
[----:B------:R-:W-:-:S03]  /*a0b60*/  IMAD R18, R18, 0x100, R29 ;  /* 0x0000010012127824 */ /* 0x000fc600078e021d */
[----:B---3--:R-:W-:Y:S04]  /*a0b70*/  STL.64 [R1+0x67c8], R26 ;  /* 0x0067c81a01007387 */ /* 0x008fe80000100a00 */
[----:B--2---:R0:W-:Y:S04]  /*a0b80*/  STL.64 [R1+0x67c0], R24 ;  /* 0x0067c01801007387 */ /* 0x0041e80000100a00 */
[----:B0-----:R-:W2:Y:S04]  /*a0b90*/  LDL.LU R24, [R1+0x1f0] ;  /* 0x0001f00001187983 */ /* 0x001ea80000300800 */
[----:B------:R-:W2:Y:S04]  /*a0ba0*/  LDL.LU R25, [R1+0x1f4] ;  /* 0x0001f40001197983 */ /* 0x000ea80000300800 */
[----:B------:R-:W2:Y:S04]  /*a0bb0*/  LDL.LU R26, [R1+0x1f8] ;  /* 0x0001f800011a7983 */ /* 0x000ea80000300800 */
[----:B------:R-:W2:Y:S04]  /*a0bc0*/  LDL.LU R27, [R1+0x1fc] ;  /* 0x0001fc00011b7983 */ /* 0x000ea80000300800 */
[----:B------:R-:W3:Y:S04]  /*a0bd0*/  LDL.LU.64 R2, [R1+0x8] ;  /* 0x0000080001027983 */ /* 0x000ee80000300a00 */
[----:B------:R-:W3:Y:S04]  /*a0be0*/  LDL.LU.64 R28, [R1] ;  /* 0x00000000011c7983 */ /* 0x000ee80000300a00 */
[----:B------:R-:W-:Y:S04]  /*a0bf0*/  STL.64 [R1+0x6740], R14 ;  /* 0x0067400e01007387 */ /* 0x000fe80000100a00 */
[----:B------:R0:W-:Y:S04]  /*a0c00*/  STL.64 [R1+0x6738], R12 ;  /* 0x0067380c01007387 */ /* 0x0001e80000100a00 */
[----:B0-----:R-:W5:Y:S04]  /*a0c10*/  LDL.LU R12, [R1+0x180] ;  /* 0x00018000010c7983 */ /* 0x001f680000300800 */
[----:B------:R-:W5:Y:S04]  /*a0c20*/  LDL.LU R13, [R1+0x184] ;  /* 0x00018400010d7983 */ /* 0x000f680000300800 */
[----:B------:R-:W2:Y:S04]  /*a0c30*/  LDL.LU R14, [R1+0x188] ;  /* 0x00018800010e7983 */ /* 0x000ea80000300800 */
[----:B------:R-:W2:Y:S01]  /*a0c40*/  LDL.LU R15, [R1+0x18c] ;  /* 0x00018c00010f7983 */ /* 0x000ea20000300800 */
[----:B----4-:R-:W-:Y:S03]  /*a0c50*/  HMMA.16816.F32 R4, R4, R16, R8 ;  /* 0x000000100404723c */ /* 0x010fe60000001808 */
[----:B--2---:R-:W-:Y:S04]  /*a0c60*/  STL.64 [R1+0x6758], R14 ;  /* 0x0067580e01007387 */ /* 0x004fe80000100a00 */
[----:B-----5:R0:W-:Y:S04]  /*a0c70*/  STL.64 [R1+0x6750], R12 ;  /* 0x0067500c01007387 */ /* 0x0201e80000100a00 */
[----:B0-----:R-:W2:Y:S04]  /*a0c80*/  LDL.LU R12, [R1+0x190] ;  /* 0x00019000010c7983 */ /* 0x001ea80000300800 */
[----:B------:R-:W2:Y:S04]  /*a0c90*/  LDL.LU R13, [R1+0x194] ;  /* 0x00019400010d7983 */ /* 0x000ea80000300800 */
[----:B------:R-:W4:Y:S04]  /*a0ca0*/  LDL.LU R14, [R1+0x198] ;  /* 0x00019800010e7983 */ /* 0x000f280000300800 */
[----:B------:R-:W4:Y:S01]  /*a0cb0*/  LDL.LU R15, [R1+0x19c] ;  /* 0x00019c00010f7983 */ /* 0x000f220000300800 */
[----:B------:R-:W-:-:S02]  /*a0cc0*/  IMAD.MOV.U32 R9, RZ, RZ, R16 ;  /* 0x000000ffff097224 */ /* 0x000fc400078e0010 */
[----:B------:R-:W-:Y:S01]  /*a0cd0*/  IMAD.MOV.U32 R8, RZ, RZ, R17 ;  /* 0x000000ffff087224 */ /* 0x000fe200078e0011 */
[----:B----4-:R-:W-:Y:S04]  /*a0ce0*/  STL.64 [R1+0x6768], R14 ;  /* 0x0067680e01007387 */ /* 0x010fe80000100a00 */
[----:B--2---:R0:W-:Y:S04]  /*a0cf0*/  STL.64 [R1+0x6760], R12 ;  /* 0x0067600c01007387 */ /* 0x0041e80000100a00 */
[----:B0-----:R-:W2:Y:S04]  /*a0d00*/  LDL.LU R12, [R1+0x1a0] ;  /* 0x0001a000010c7983 */ /* 0x001ea80000300800 */
[----:B------:R-:W2:Y:S04]  /*a0d10*/  LDL.LU R13, [R1+0x1a4] ;  /* 0x0001a400010d7983 */ /* 0x000ea80000300800 */
[----:B------:R-:W2:Y:S04]  /*a0d20*/  LDL.LU R14, [R1+0x1a8] ;  /* 0x0001a800010e7983 */ /* 0x000ea80000300800 */
[----:B------:R-:W2:Y:S04]  /*a0d30*/  LDL.LU R15, [R1+0x1ac] ;  /* 0x0001ac00010f7983 */ /* 0x000ea80000300800 */
[----:B------:R-:W4:Y:S04]  /*a0d40*/  LDL.LU.64 R10, [R1+0x67e8] ;  /* 0x0067e800010a7983 */ /* 0x000f280000300a00 */
[----:B------:R-:W-:Y:S04]  /*a0d50*/  STL.64 [R1+0xac0], R4 ;  /* 0x000ac00401007387 */ /* 0x000fe80000100a00 */
[----:B------:R0:W-:Y:S04]  /*a0d60*/  STL.64 [R1+0xac8], R6 ;  /* 0x000ac80601007387 */ /* 0x0001e80000100a00 */
[----:B------:R-:W5:Y:S04]  /*a0d70*/  LDL.LU.64 R16, [R1+0x67e0] ;  /* 0x0067e00001107983 */ /* 0x000f680000300a00 */
[----:B0-----:R-:W5:Y:S01]  /*a0d80*/  LDL.LU.64 R6, [R1+0x28] ;  /* 0x0000280001067983 */ /* 0x001f620000300a00 */
[----:B------:R-:W-:Y:S01]  /*a0d90*/  IMAD R19, R0, 0x100, R19 ;  /* 0x0000010000137824 */ /* 0x000fe200078e0213 */
[----:B------:R-:W-:-:S04]  /*a0da0*/  F2FP.F16.E5M2.UNPACK_B R18, R18 ;  /* 0x00000012ff12723e */ /* 0x000fc800020004ff */
[----:B------:R-:W-:-:S07]  /*a0db0*/  F2FP.F16.E5M2.UNPACK_B R19, R19 ;  /* 0x00000013ff13723e */ /* 0x000fce00020004ff */
[----:B-----5:R-:W-:-:S15]  /*a0dc0*/  HMMA.16816.F32 R20, R16, R6, R20 ;  /* 0x000000061014723c */ /* 0x020fde0000001814 */
[----:B------:R-:W-:-:S08]  /*a0dd0*/  NOP ;  /* 0x0000000000007918 */ /* 0x000fd00000000000 */
[----:B------:R-:W-:Y:S04]  /*a0de0*/  STL.64 [R1+0xab0], R20 ;  /* 0x000ab01401007387 */ /* 0x000fe80000100a00 */
[----:B------:R0:W-:Y:S04]  /*a0df0*/  STL.64 [R1+0xab8], R22 ;  /* 0x000ab81601007387 */ /* 0x0001e80000100a00 */
[----:B0-----:R-:W4:Y:S04]  /*a0e00*/  LDL.LU.64 R22, [R1+0x67d8] ;  /* 0x0067d80001167983 */ /* 0x001f280000300a00 */
[----:B------:R-:W5:Y:S01]  /*a0e10*/  LDL.LU.64 R20, [R1+0x67d0] ;  /* 0x0067d00001147983 */ /* 0x000f620000300a00 */
[----:B------:R-:W-:-:S02]  /*a0e20*/  IMAD.MOV.U32 R5, RZ, RZ, R6 ;  /* 0x000000ffff057224 */ /* 0x000fc400078e0006 */
[----:B------:R-:W-:Y:S01]  /*a0e30*/  IMAD.MOV.U32 R4, RZ, RZ, R7 ;  /* 0x000000ffff047224 */ /* 0x000fe200078e0007 */
[----:B-----5:R-:W-:Y:S06]  /*a0e40*/  HMMA.16816.F32 R24, R16, R20, R24 ;  /* 0x000000141018723c */ /* 0x020fec0000001818 */
[----:B------:R-:W-:Y:S02]  /*a0e50*/  IMAD.MOV.U32 R7, RZ, RZ, R20 ;  /* 0x000000ffff077224 */ /* 0x000fe400078e0014 */
[----:B------:R-:W-:-:S15]  /*a0e60*/  IMAD.MOV.U32 R6, RZ, RZ, R21 ;  /* 0x000000ffff067224 */ /* 0x000fde00078e0015 */
[----:B------:R-:W-:Y:S04]  /*a0e70*/  STL.64 [R1+0xaa0], R24 ;  /* 0x000aa01801007387 */ /* 0x000fe80000100a00 */
[----:B------:R0:W-:Y:S04]  /*a0e80*/  STL.64 [R1+0xaa8], R26 ;  /* 0x000aa81a01007387 */ /* 0x0001e80000100a00 */
[----:B0-----:R-:W3:Y:S04]  /*a0e90*/  LDL.LU.64 R26, [R1+0x67c8] ;  /* 0x0067c800011a7983 */ /* 0x001ee80000300a00 */
[----:B------:R-:W3:Y:S04]  /*a0ea0*/  LDL.LU.64 R24, [R1+0x67c0] ;  /* 0x0067c00001187983 */ /* 0x000ee80000300a00 */
[----:B------:R-:W4:Y:S02]  /*a0eb0*/  LDL.LU.64 R20, [R1+0x67b8] ;  /* 0x0067b80001147983 */ /* 0x000f240000300a00 */
[----:B----4-:R-:W-:-:S15]  /*a0ec0*/  HMMA.16816.F32 R20, R16, R10, R20 ;  /* 0x0000000a1014723c */ /* 0x010fde0000001814 */
[----:B------:R-:W-:-:S08]  /*a0ed0*/  NOP ;  /* 0x0000000000007918 */ /* 0x000fd00000000000 */
[----:B------:R-:W-:Y:S04]  /*a0ee0*/  STL.64 [R1+0xa90], R20 ;  /* 0x000a901401007387 */ /* 0x000fe80000100a00 */
[----:B------:R0:W-:Y:S04]  /*a0ef0*/  STL.64 [R1+0xa98], R22 ;  /* 0x000a981601007387 */ /* 0x0001e80000100a00 */
[----:B0-----:R-:W4:Y:S04]  /*a0f00*/  LDL.LU.64 R22, [R1+0x67b0] ;  /* 0x0067b00001167983 */ /* 0x001f280000300a00 */
[----:B------:R-:W4:Y:S01]  /*a0f10*/  LDL.LU.64 R20, [R1+0x67a8] ;  /* 0x0067a80001147983 */ /* 0x000f220000300a00 */
[----:B---3--:R-:W-:Y:S01]  /*a0f20*/  HMMA.16816.F32 R24, R16, R2, R24 ;  /* 0x000000021018723c */ /* 0x008fe20000001818 */
[----:B------:R-:W-:-:S05]  /*a0f30*/  IMAD.MOV.U32 R0, RZ, RZ, R11 ;  /* 0x000000ffff007224 */ /* 0x000fca00078e000b */
[----:B------:R-:W-:Y:S02]  /*a0f40*/  IMAD.MOV.U32 R11, RZ, RZ, R2 ;  /* 0x000000ffff0b7224 */ /* 0x000fe400078e0002 */
[----:B------:R-:W-:-:S15]  /*a0f50*/  IMAD.MOV.U32 R10, RZ, RZ, R3 ;  /* 0x000000ffff0a7224 */ /* 0x000fde00078e0003 */
[----:B------:R-:W-:Y:S04]  /*a0f60*/  STL.64 [R1+0xa70], R24 ;  /* 0x000a701801007387 */ /* 0x000fe80000100a00 */
[----:B------:R0:W-:Y:S04]  /*a0f70*/  STL.64 [R1+0xa78], R26 ;  /* 0x000a781a01007387 */ /* 0x0001e80000100a00 */
[----:B0-----:R-:W3:Y:S04]  /*a0f80*/  LDL.LU.64 R26, [R1+0x67a0] ;  /* 0x0067a000011a7983 */ /* 0x001ee80000300a00 */
[----:B------:R-:W3:Y:S04]  /*a0f90*/  LDL.LU.64 R24, [R1+0x6798] ;  /* 0x0067980001187983 */ /* 0x000ee80000300a00 */
[----:B------:R-:W5:Y:S01]  /*a0fa0*/  LDL.LU.64 R2, [R1+0x6790] ;  /* 0x0067900001027983 */ /* 0x000f620000300a00 */
[----:B----4-:R-:W-:-:S15]  /*a0fb0*/  HMMA.16816.F32 R20, R16, R28, R20 ;  /* 0x0000001c1014723c */ /* 0x010fde0000001814 */
[----:B------:R-:W-:-:S08]  /*a0fc0*/  NOP ;  /* 0x0000000000007918 */ /* 0x000fd00000000000 */
[----:B------:R0:W-:Y:S04]  /*a0fd0*/  STL.64 [R1+0xa60], R20 ;  /* 0x000a601401007387 */ /* 0x0001e80000100a00 */
[----:B------:R1:W-:Y:S01]  /*a0fe0*/  STL.64 [R1+0xa68], R22 ;  /* 0x000a681601007387 */ /* 0x0003e20000100a00 */
[----:B0-----:R-:W-:-:S03]  /*a0ff0*/  IMAD.MOV.U32 R20, RZ, RZ, R28 ;  /* 0x000000ffff147224 */ /* 0x001fc600078e001c */
[----:B-1----:R-:W4:Y:S01]  /*a1000*/  LDL.LU.64 R22, [R1+0x6788] ;  /* 0x0067880001167983 */ /* 0x002f220000300a00 */
[----:B------:R-:W-:-:S03]  /*a1010*/  IMAD.MOV.U32 R21, RZ, RZ, R29 ;  /* 0x000000ffff157224 */ /* 0x000fc600078e001d */
        /* <DEDUP_REMOVED lines=18> */
[----:B------:R-:W4:Y:S04]  /*a1140*/  LDL.LU.64 R12, [R1+0x6750] ;  /* 0x00675000010c7983 */ /* 0x000f280000300a00 */
[----:B------:R0:W-:Y:S02]  /*a1150*/  STL.64 [R1+0x6680], R26 ;  /* 0x0066801a01007387 */ /* 0x0001e40000100a00 */
[----:B0-----:R-:W-:-:S02]  /*a1160*/  IMAD.MOV.U32 R26, RZ, RZ, R20 ;  /* 0x000000ffff1a7224 */ /* 0x001fc400078e0014 */
[----:B------:R-:W-:Y:S01]  /*a1170*/  IMAD.MOV.U32 R27, RZ, RZ, R21 ;  /* 0x000000ffff1b7224 */ /* 0x000fe200078e0015 */
[----:B------:R-:W2:Y:S04]  /*a1180*/  LDL.LU R20, [R1+0x674c] ;  /* 0x00674c0001147983 */ /* 0x000ea80000300800 */
[----:B------:R-:W2:Y:S04]  /*a1190*/  LDL.LU R21, [R1+0x6748] ;  /* 0x0067480001157983 */ /* 0x000ea80000300800 */
[----:B------:R0:W-:Y:S02]  /*a11a0*/  STL.64 [R1+0x6678], R24 ;  /* 0x0066781801007387 */ /* 0x0001e40000100a00 */
[----:B0-----:R-:W-:-:S02]  /*a11b0*/  IMAD.MOV.U32 R24, RZ, RZ, R11 ;  /* 0x000000ffff187224 */ /* 0x001fc400078e000b */
[----:B------:R-:W-:Y:S01]  /*a11c0*/  IMAD.MOV.U32 R25, RZ, RZ, R10 ;  /* 0x000000ffff197224 */ /* 0x000fe200078e000a */
        /* <DEDUP_REMOVED lines=16> */
[----:B0-----:R-:W-:Y:S02]  /*a12d0*/  IMAD.MOV.U32 R26, RZ, RZ, R7 ;  /* 0x000000ffff1a7224 */ /* 0x001fe400078e0007 */
[----:B------:R-:W-:-:S05]  /*a12e0*/  IMAD.MOV.U32 R27, RZ, RZ, R6 ;  /* 0x000000ffff1b7224 */ /* 0x000fca00078e0006 */
[----:B------:R-:W-:Y:S04]  /*a12f0*/  STL.64 [R1+0x66a8], R26 ;  /* 0x0066a81a01007387 */ /* 0x000fe80000100a00 */
[----:B------:R-:W-:Y:S04]  /*a1300*/  STL.64 [R1+0x6660], R22 ;  /* 0x0066601601007387 */ /* 0x000fe80000100a00 */
[----:B------:R0:W-:Y:S04]  /*a1310*/  STL.64 [R1+0x6658], R20 ;  /* 0x0066581401007387 */ /* 0x0001e80000100a00 */
[----:B0-----:R-:W2:Y:S04]  /*a1320*/  LDL.LU R20, [R1+0xe0] ;  /* 0x0000e00001147983 */ /* 0x001ea80000300800 */
[----:B------:R-:W2:Y:S04]  /*a1330*/  LDL.LU R21, [R1+0xe4] ;  /* 0x0000e40001157983 */ /* 0x000ea80000300800 */
[----:B------:R-:W5:Y:S04]  /*a1340*/  LDL.LU R22, [R1+0xe8] ;  /* 0x0000e80001167983 */ /* 0x000f680000300800 */
[----:B------:R-:W5:Y:S01]  /*a1350*/  LDL.LU R23, [R1+0xec] ;  /* 0x0000ec0001177983 */ /* 0x000f620000300800 */
[----:B------:R-:W-:-:S02]  /*a1360*/  IMAD.MOV.U32 R26, RZ, RZ, R9 ;  /* 0x000000ffff1a7224 */ /* 0x000fc400078e0009 */
[----:B------:R-:W-:Y:S02]  /*a1370*/  IMAD.MOV.U32 R27, RZ, RZ, R8 ;  /* 0x000000ffff1b7224 */ /* 0x000fe400078e0008 */
[----:B------:R-:W-:Y:S02]  /*a1380*/  IMAD.MOV.U32 R24, RZ, RZ, R5 ;  /* 0x000000ffff187224 */ /* 0x000fe400078e0005 */
[----:B------:R-:W-:Y:S01]  /*a1390*/  IMAD.MOV.U32 R25, RZ, RZ, R4 ;  /* 0x000000ffff197224 */ /* 0x000fe200078e0004 */
[----:B------:R-:W3:Y:S04]  /*a13a0*/  LDL.LU R10, [R1+0x20dc] ;  /* 0x0020dc00010a7983 */ /* 0x000ee80000300800 */
[----:B------:R-:W4:Y:S04]  /*a13b0*/  LDL.LU R6, [R1+0x20d8] ;  /* 0x0020d80001067983 */ /* 0x000f280000300800 */
[----:B------:R-:W3:Y:S04]  /*a13c0*/  LDL.LU R11, [R1+0x20e4] ;  /* 0x0020e400010b7983 */ /* 0x000ee80000300800 */
[----:B------:R-:W4:Y:S04]  /*a13d0*/  LDL.LU R7, [R1+0x20e0] ;  /* 0x0020e00001077983 */ /* 0x000f280000300800 */
[----:B------:R-:W-:Y:S04]  /*a13e0*/  STL.64 [R1+0x66e0], R26 ;  /* 0x0066e01a01007387 */ /* 0x000fe80000100a00 */
[----:B------:R-:W-:Y:S04]  /*a13f0*/  STL.64 [R1+0x66d8], R24 ;  /* 0x0066d81801007387 */ /* 0x000fe80000100a00 */
[----:B-----5:R-:W-:Y:S04]  /*a1400*/  STL.64 [R1+0x66a0], R22 ;  /* 0x0066a01601007387 */ /* 0x020fe80000100a00 */
[----:B--2---:R0:W-:Y:S04]  /*a1410*/  STL.64 [R1+0x6698], R20 ;  /* 0x0066981401007387 */ /* 0x0041e80000100a00 */
[----:B0-----:R-:W2:Y:S04]  /*a1420*/  LDL.LU R20, [R1+0x110] ;  /* 0x0001100001147983 */ /* 0x001ea80000300800 */
[----:B------:R-:W2:Y:S04]  /*a1430*/  LDL.LU R21, [R1+0x114] ;  /* 0x0001140001157983 */ /* 0x000ea80000300800 */
[----:B------:R-:W5:Y:S04]  /*a1440*/  LDL.LU R22, [R1+0x118] ;  /* 0x0001180001167983 */ /* 0x000f680000300800 */
[----:B------:R-:W5:Y:S04]  /*a1450*/  LDL.LU R23, [R1+0x11c] ;  /* 0x00011c0001177983 */ /* 0x000f680000300800 */
[----:B------:R-:W4:Y:S04]  /*a1460*/  LDL.LU R8, [R1+0x20cc] ;  /* 0x0020cc0001087983 */ /* 0x000f280000300800 */
[----:B------:R-:W2:Y:S04]  /*a1470*/  LDL.LU R4, [R1+0x20c8] ;  /* 0x0020c80001047983 */ /* 0x000ea80000300800 */
[----:B------:R-:W4:Y:S04]  /*a1480*/  LDL.LU R9, [R1+0x20d4] ;  /* 0x0020d40001097983 */ /* 0x000f280000300800 */
        /* <DEDUP_REMOVED lines=15> */
[----:B------:R-:W2:Y:S04]  /*a1580*/  LDL.LU R26, [R1+0x4e8] ;  /* 0x0004e800011a7983 */ /* 0x000ea80000300800 */
[----:B------:R-:W2:Y:S04]  /*a1590*/  LDL.LU R27, [R1+0x4ec] ;  /* 0x0004ec00011b7983 */ /* 0x000ea80000300800 */
[----:B--2---:R-:W-:Y:S04]  /*a15a0*/  STL.64 [R1+0x66f0], R26 ;  /* 0x0066f01a01007387 */ /* 0x004fe80000100a00 */
[----:B-----5:R0:W-:Y:S04]  /*a15b0*/  STL.64 [R1+0x66e8], R24 ;  /* 0x0066e81801007387 */ /* 0x0201e80000100a00 */
[----:B0-----:R-:W2:Y:S04]  /*a15c0*/  LDL.LU R24, [R1+0x4f0] ;  /* 0x0004f00001187983 */ /* 0x001ea80000300800 */
[----:B------:R-:W2:Y:S04]  /*a15d0*/  LDL.LU R25, [R1+0x4f4] ;  /* 0x0004f40001197983 */ /* 0x000ea80000300800 */
[----:B------:R-:W5:Y:S04]  /*a15e0*/  LDL.LU R26, [R1+0x4f8] ;  /* 0x0004f800011a7983 */ /* 0x000f680000300800 */
[----:B------:R-:W5:Y:S01]  /*a15f0*/  LDL.LU R27, [R1+0x4fc] ;  /* 0x0004fc00011b7983 */ /* 0x000f620000300800 */
[C---:B---3--:R-:W-:Y:S03]  /*a1600*/  HMMA.16816.F32 R8, R16.reuse, R14, R8 ;  /* 0x0000000e1008723c */ /* 0x048fe60000001808 */
[----:B-----5:R-:W-:Y:S04]  /*a1610*/  STL.64 [R1+0x6708], R26 ;  /* 0x0067081a01007387 */ /* 0x020fe80000100a00 */
[----:B--2---:R0:W-:Y:S04]  /*a1620*/  STL.64 [R1+0x6700], R24 ;  /* 0x0067001801007387 */ /* 0x0041e80000100a00 */
        /* <DEDUP_REMOVED lines=25> */
[----:B------:R-:W4:Y:S02]  /*a17c0*/  LDL.LU.64 R8, [R1+0x6718] ;  /* 0x0067180001087983 */ /* 0x000f240000300a00 */
[----:B----4-:R-:W-:-:S02]  /*a17d0*/  IMAD R4, R4, 0x100, R8 ;  /* 0x0000010004047824 */ /* 0x010fc400078e0208 */
[----:B------:R-:W-:Y:S01]  /*a17e0*/  IMAD R5, R5, 0x100, R9 ;  /* 0x0000010005057824 */ /* 0x000fe200078e0209 */
[----:B------:R-:W2:Y:S04]  /*a17f0*/  LDL.LU R8, [R1+0x6714] ;  /* 0x0067140001087983 */ /* 0x000ea80000300800 */
[----:B------:R-:W2:Y:S01]  /*a1800*/  LDL.LU R9, [R1+0x6710] ;  /* 0x0067100001097983 */ /* 0x000ea20000300800 */
[----:B-----5:R-:W-:Y:S02]  /*a1810*/  IMAD R6, R6, 0x100, R10 ;  /* 0x0000010006067824 */ /* 0x020fe400078e020a */
        /* <DEDUP_REMOVED lines=26> */
[----:B------:R-:W2:Y:S04]  /*a19c0*/  LDL.LU.64 R24, [R1+0x66d8] ;  /* 0x0066d80001187983 */ /* 0x000ea80000300a00 */
[----:B------:R0:W-:Y:S04]  /*a19d0*/  STL.64 [R1+0x6638], R14 ;  /* 0x0066380e01007387 */ /* 0x0001e80000100a00 */
[----:B0-----:R-:W5:Y:S01]  /*a19e0*/  LDL.LU R14, [R1+0x10] ;  /* 0x00001000010e7983 */ /* 0x001f620000300800 */
[----:B------:R-:W-:-:S03]  /*a19f0*/  IMAD.MOV.U32 R15, RZ, RZ, R0 ;  /* 0x000000ffff0f7224 */ /* 0x000fc600078e0000 */
[----:B------:R-:W4:Y:S04]  /*a1a00*/  LDL.LU R0, [R1+0x66d0] ;  /* 0x0066d00001007983 */ /* 0x000f280000300800 */
[----:B------:R-:W-:Y:S01]  /*a1a10*/  STL.64 [R1+0x6630], R12 ;  /* 0x0066300c01007387 */ /* 0x000fe20000100a00 */
[----:B---3--:R-:W-:Y:S03]  /*a1a20*/  HMMA.16816.F32 R16, R16, R26, R20 ;  /* 0x0000001a1010723c */ /* 0x008fe60000001814 */
[----:B------:R-:W2:Y:S04]  /*a1a30*/  LDL.LU.64 R22, [R1+0x66c8] ;  /* 0x0066c80001167983 */ /* 0x000ea80000300a00 */
[----:B------:R-:W2:Y:S01]  /*a1a40*/  LDL.LU.64 R20, [R1+0x66c0] ;  /* 0x0066c00001147983 */ /* 0x000ea20000300a00 */
[----:B------:R-:W-:-:S02]  /*a1a50*/  F2FP.F16.E5M2.UNPACK_B R4, R4 ;  /* 0x00000004ff04723e */ /* 0x000fc400020004ff */
[----:B------:R-:W-:Y:S02]  /*a1a60*/  F2FP.F16.E5M2.UNPACK_B R5, R5 ;  /* 0x00000005ff05723e */ /* 0x000fe400020004ff */
[----:B------:R-:W-:Y:S02]  /*a1a70*/  F2FP.F16.E5M2.UNPACK_B R6, R6 ;  /* 0x00000006ff06723e */ /* 0x000fe400020004ff */
[----:B------:R-:W-:-:S09]  /*a1a80*/  F2FP.F16.E5M2.UNPACK_B R7, R7 ;  /* 0x00000007ff07723e */ /* 0x000fd200020004ff */
[----:B------:R0:W-:Y:S04]  /*a1a90*/  STL.64 [R1+0x9a0], R16 ;  /* 0x0009a01001007387 */ /* 0x0001e80000100a00 */
[----:B------:R1:W-:Y:S04]  /*a1aa0*/  STL.64 [R1+0x9a8], R18 ;  /* 0x0009a81201007387 */ /* 0x0003e80000100a00 */
[----:B0-----:R-:W5:Y:S04]  /*a1ab0*/  LDL.LU R16, [R1+0x100] ;  /* 0x0001000001107983 */ /* 0x001f680000300800 */
[----:B------:R-:W5:Y:S04]  /*a1ac0*/  LDL.LU R17, [R1+0x104] ;  /* 0x0001040001117983 */ /* 0x000f680000300800 */
[----:B-1----:R-:W5:Y:S04]  /*a1ad0*/  LDL.LU R18, [R1+0x108] ;  /* 0x0001080001127983 */ /* 0x002f680000300800 */
[----:B------:R-:W5:Y:S01]  /*a1ae0*/  LDL.LU R19, [R1+0x10c] ;  /* 0x00010c0001137983 */ /* 0x000f620000300800 */
[----:B--2---:R-:W-:Y:S03]  /*a1af0*/  HMMA.16816.F32 R24, R4, R24, R20 ;  /* 0x000000180418723c */ /* 0x004fe60000001814 */
        /* <DEDUP_REMOVED lines=12> */
[----:B0-----:R-:W2:Y:S04]  /*a1bc0*/  LDL.LU.64 R26, [R1+0x6690] ;  /* 0x00669000011a7983 */ /* 0x001ea80000300a00 */
[----:B------:R-:W4:Y:S01]  /*a1bd0*/  LDL.LU.64 R24, [R1+0x6688] ;  /* 0x0066880001187983 */ /* 0x000f220000300a00 */
[----:B-----5:R-:W-:Y:S03]  /*a1be0*/  HMMA.16816.F32 R12, R4, R14, R16 ;  /* 0x0000000e040c723c */ /* 0x020fe60000001810 */
[----:B------:R-:W3:Y:S04]  /*a1bf0*/  LDL.LU R17, [R1+0x20f0] ;  /* 0x0020f00001117983 */ /* 0x000ee80000300800 */
[----:B------:R-:W5:-:S15]  /*a1c00*/  LDL.LU R18, [R1+0x20f8] ;  /* 0x0020f80001127983 */ /* 0x000f5e0000300800 */
[----:B------:R-:W-:-:S01]  /*a1c10*/  NOP ;  /* 0x0000000000007918 */ /* 0x000fc20000000000 */
[----:B------:R-:W-:Y:S04]  /*a1c20*/  STL.64 [R1+0x960], R12 ;  /* 0x0009600c01007387 */ /* 0x000fe80000100a00 */
[----:B------:R4:W-:Y:S02]  /*a1c30*/  STL.64 [R1+0x968], R14 ;  /* 0x0009680e01007387 */ /* 0x0009e40000100a00 */
[C---:B----4-:R-:W-:Y:S06]  /*a1c40*/  HMMA.16816.F32 R12, R4.reuse, R24, R8 ;  /* 0x00000018040c723c */ /* 0x050fec0000001808 */
        /* <DEDUP_REMOVED lines=8> */
[----:B------:R-:W4:Y:S04]  /*a1cd0*/  LDL.LU R22, [R1+0xb8] ;  /* 0x0000b80001167983 */ /* 0x000f280000300800 */
[----:B------:R-:W4:Y:S04]  /*a1ce0*/  LDL.LU R23, [R1+0xbc] ;  /* 0x0000bc0001177983 */ /* 0x000f280000300800 */
[----:B------:R-:W3:Y:S04]  /*a1cf0*/  LDL.LU R24, [R1+0xd0] ;  /* 0x0000d00001187983 */ /* 0x000ee80000300800 */
[----:B------:R-:W3:Y:S04]  /*a1d00*/  LDL.LU R25, [R1+0xd4] ;  /* 0x0000d40001197983 */ /* 0x000ee80000300800 */
[----:B------:R-:W3:Y:S04]  /*a1d10*/  LDL.LU R26, [R1+0xd8] ;  /* 0x0000d800011a7983 */ /* 0x000ee80000300800 */
[----:B------:R-:W3:Y:S04]  /*a1d20*/  LDL.LU R27, [R1+0xdc] ;  /* 0x0000dc00011b7983 */ /* 0x000ee80000300800 */
        /* <DEDUP_REMOVED lines=10> */
[----:B------:R-:W2:Y:S04]  /*a1dd0*/  LDL.LU R12, [R1+0x90] ;  /* 0x00009000010c7983 */ /* 0x000ea80000300800 */
        /* <DEDUP_REMOVED lines=10> */
[----:B-----5:R-:W-:Y:S04]  /*a1e80*/  STL.64 [R1+0x6628], R10 ;  /* 0x0066280a01007387 */ /* 0x020fe80000100a00 */
[----:B------:R0:W-:Y:S04]  /*a1e90*/  STL.64 [R1+0x6620], R8 ;  /* 0x0066200801007387 */ /* 0x0001e80000100a00 */
[----:B0-----:R-:W3:Y:S04]  /*a1ea0*/  LDL.LU R8, [R1+0x80] ;  /* 0x0000800001087983 */ /* 0x001ee80000300800 */
[----:B------:R-:W3:Y:S04]  /*a1eb0*/  LDL.LU R9, [R1+0x84] ;  /* 0x0000840001097983 */ /* 0x000ee80000300800 */
[----:B------:R-:W3:Y:S04]  /*a1ec0*/  LDL.LU R10, [R1+0x88] ;  /* 0x00008800010a7983 */ /* 0x000ee80000300800 */
[----:B------:R-:W3:Y:S04]  /*a1ed0*/  LDL.LU R11, [R1+0x8c] ;  /* 0x00008c00010b7983 */ /* 0x000ee80000300800 */
[----:B------:R-:W4:Y:S04]  /*a1ee0*/  LDL.LU R16, [R1+0x20e8] ;  /* 0x0020e80001107983 */ /* 0x000f280000300800 */
        /* <DEDUP_REMOVED lines=10> */
[----:B------:R-:W2:Y:S04]  /*a1f90*/  LDL.LU.64 R24, [R1+0x6678] ;  /* 0x0066780001187983 */ /* 0x000ea80000300a00 */
[----:B------:R-:W4:Y:S01]  /*a1fa0*/  LDL.LU R28, [R1+0x20ec] ;  /* 0x0020ec00011c7983 */ /* 0x000f220000300800 */
[----:B-----5:R-:W-:-:S15]  /*a1fb0*/  HMMA.16816.F32 R20, R4, R26, R20 ;  /* 0x0000001a0414723c */ /* 0x020fde0000001814 */
[----:B------:R-:W-:-:S08]  /*a1fc0*/  NOP ;  /* 0x0000000000007918 */ /* 0x000fd00000000000 */
[----:B------:R-:W-:Y:S04]  /*a1fd0*/  STL.64 [R1+0x350], R20 ;  /* 0x0003501401007387 */ /* 0x000fe80000100a00 */
[----:B------:R0:W-:Y:S04]  /*a1fe0*/  STL.64 [R1+0x358], R22 ;  /* 0x0003581601007387 */ /* 0x0001e80000100a00 */
[----:B0-----:R-:W2:Y:S04]  /*a1ff0*/  LDL.LU.64 R22, [R1+0x6670] ;  /* 0x0066700001167983 */ /* 0x001ea80000300a00 */
[----:B------:R-:W2:Y:S02]  /*a2000*/  LDL.LU.64 R20, [R1+0x6668] ;  /* 0x0066680001147983 */ /* 0x000ea40000300a00 */
[----:B--2---:R-:W-:Y:S02]  /*a2010*/  HMMA.16816.F32 R24, R4, R24, R20 ;  /* 0x000000180418723c */ /* 0x004fe40000001814 */
[----:B------:R-:W2:Y:S04]  /*a2020*/  LDL.LU.64 R22, [R1+0x6660] ;  /* 0x0066600001167983 */ /* 0x000ea80000300a00 */
[----:B------:R-:W5:-:S15]  /*a2030*/  LDL.LU.64 R20, [R1+0x6658] ;  /* 0x0066580001147983 */ /* 0x000f5e0000300a00 */
[----:B------:R-:W-:-:S02]  /*a2040*/  NOP ;  /* 0x0000000000007918 */ /* 0x000fc40000000000 */
[----:B------:R0:W-:Y:S04]  /*a2050*/  STL.64 [R1+0x340], R24 ;  /* 0x0003401801007387 */ /* 0x0001e80000100a00 */
[----:B------:R1:W-:Y:S04]  /*a2060*/  STL.64 [R1+0x348], R26 ;  /* 0x0003481a01007387 */ /* 0x0003e80000100a00 */
[----:B0-----:R-:W3:Y:S04]  /*a2070*/  LDL.LU R24, [R1+0x40] ;  /* 0x0000400001187983 */ /* 0x001ee80000300800 */
[----:B------:R-:W3:Y:S04]  /*a2080*/  LDL.LU R25, [R1+0x44] ;  /* 0x0000440001197983 */ /* 0x000ee80000300800 */
[----:B-1----:R-:W4:Y:S01]  /*a2090*/  LDL.LU R26, [R1+0x48] ;  /* 0x00004800011a7983 */ /* 0x002f220000300800 */
[----:B------:R-:W-:-:S03]  /*a20a0*/  IMAD.MOV.U32 R27, RZ, RZ, R0 ;  /* 0x000000ffff1b7224 */ /* 0x000fc600078e0000 */
[----:B------:R-:W5:Y:S01]  /*a20b0*/  LDL.LU R0, [R1+0x6650] ;  /* 0x0066500001007983 */ /* 0x000f620000300800 */
[----:B--2---:R-:W-:Y:S03]  /*a20c0*/  HMMA.16816.F32 R12, R4, R22, R12 ;  /* 0x00000016040c723c */ /* 0x004fe6000000180c */
[----:B----4-:R-:W-:Y:S04]  /*a20d0*/  STL.64 [R1+0x65f8], R26 ;  /* 0x0065f81a01007387 */ /* 0x010fe80000100a00 */
[----:B---3--:R0:W-:Y:S01]  /*a20e0*/  STL.64 [R1+0x65f0], R24 ;  /* 0x0065f01801007387 */ /* 0x0081e20000100a00 */
[----:B-----5:R-:W-:-:S03]  /*a20f0*/  LOP3.LUT R0, R0, 0x40, RZ, 0x3c, !PT ;  /* 0x0000004000007812 */ /* 0x020fc600078e3cff */
[----:B0-----:R-:W2:Y:S04]  /*a2100*/  LDL.LU R24, [R1+0x50] ;  /* 0x0000500001187983 */ /* 0x001ea80000300800 */
[----:B------:R-:W2:Y:S04]  /*a2110*/  LDL.LU R25, [R1+0x54] ;  /* 0x0000540001197983 */ /* 0x000ea80000300800 */
[----:B------:R-:W2:Y:S04]  /*a2120*/  LDL.LU R26, [R1+0x58] ;  /* 0x00005800011a7983 */ /* 0x000ea80000300800 */
[----:B------:R-:W2:Y:S04]  /*a2130*/  LDL.LU R27, [R1+0x5c] ;  /* 0x00005c00011b7983 */ /* 0x000ea80000300800 */
[----:B------:R-:W3:Y:S04]  /*a2140*/  LDL.LU R22, [R1+0x20fc] ;  /* 0x0020fc0001167983 */ /* 0x000ee80000300800 */
[----:B------:R-:W4:Y:S04]  /*a2150*/  LDL.LU R23, [R1+0x2104] ;  /* 0x0021040001177983 */ /* 0x000f280000300800 */
[----:B------:R-:W-:Y:S04]  /*a2160*/  STL.64 [R1+0x330], R12 ;  /* 0x0003300c01007387 */ /* 0x000fe80000100a00 */
[----:B------:R-:W-:Y:S04]  /*a2170*/  STL.64 [R1+0x338], R14 ;  /* 0x0003380e01007387 */ /* 0x000fe80000100a00 */
[----:B------:R-:W0:Y:S04]  /*a2180*/  LDSM.16.M88.4 R12, [R0+UR7] ;  /* 0x00000007000c783b */ /* 0x000e280008000200 */
[----:B0-----:R-:W-:Y:S04]  /*a2190*/  STL.64 [R1+0x140], R12 ;  /* 0x0001400c01007387 */ /* 0x001fe80000100a00 */
[----:B------:R0:W-:Y:S04]  /*a21a0*/  STL.64 [R1+0x148], R14 ;  /* 0x0001480e01007387 */ /* 0x0001e80000100a00 */
[----:B0-----:R-:W5:Y:S04]  /*a21b0*/  LDL.LU.64 R14, [R1+0x6648] ;  /* 0x00664800010e7983 */ /* 0x001f680000300a00 */
[----:B------:R-:W5:Y:S02]  /*a21c0*/  LDL.LU.64 R12, [R1+0x6640] ;  /* 0x00664000010c7983 */ /* 0x000f640000300a00 */
[----:B-----5:R-:W-:Y:S02]  /*a21d0*/  HMMA.16816.F32 R12, R4, R20, R12 ;  /* 0x00000014040c723c */ /* 0x020fe4000000180c */
[----:B------:R-:W5:-:S15]  /*a21e0*/  LDL.LU R21, [R1+0x20f4] ;  /* 0x0020f40001157983 */ /* 0x000f5e0000300800 */
[----:B------:R-:W-:-:S06]  /*a21f0*/  NOP ;  /* 0x0000000000007918 */ /* 0x000fcc0000000000 */
[----:B------:R-:W-:Y:S04]  /*a2200*/  STL.64 [R1+0x320], R12 ;  /* 0x0003200c01007387 */ /* 0x000fe80000100a00 */
[----:B------:R-:W-:Y:S04]  /*a2210*/  STL.64 [R1+0x328], R14 ;  /* 0x0003280e01007387 */ /* 0x000fe80000100a00 */
[----:B------:R-:W0:Y:S04]  /*a2220*/  LDSM.16.M88.4 R12, [R0+UR7+0x800] ;  /* 0x00080007000c783b */ /* 0x000e280008000200 */
[----:B0-----:R-:W-:Y:S04]  /*a2230*/  STL.64 [R1+0x130], R12 ;  /* 0x0001300c01007387 */ /* 0x001fe80000100a00 */
[----:B------:R0:W-:Y:S04]  /*a2240*/  STL.64 [R1+0x138], R14 ;  /* 0x0001380e01007387 */ /* 0x0001e80000100a00 */
[----:B0-----:R-:W2:Y:S04]  /*a2250*/  LDL.LU.64 R14, [R1+0x6638] ;  /* 0x00663800010e7983 */ /* 0x001ea80000300a00 */
[----:B------:R-:W3:Y:S01]  /*a2260*/  LDL.LU.64 R12, [R1+0x6630] ;  /* 0x00663000010c7983 */ /* 0x000ee20000300a00 */
[----:B--2---:R-:W-:-:S15]  /*a2270*/  HMMA.16816.F32 R8, R4, R14, R8 ;  /* 0x0000000e0408723c */ /* 0x004fde0000001808 */
[----:B------:R-:W-:-:S08]  /*a2280*/  NOP ;  /* 0x0000000000007918 */ /* 0x000fd00000000000 */
[----:B------:R-:W-:Y:S04]  /*a2290*/  STL.64 [R1+0x310], R8 ;  /* 0x0003100801007387 */ /* 0x000fe80000100a00 */
[----:B------:R-:W-:Y:S04]  /*a22a0*/  STL.64 [R1+0x318], R10 ;  /* 0x0003180a01007387 */ /* 0x000fe80000100a00 */
[----:B------:R-:W0:Y:S04]  /*a22b0*/  LDSM.16.M88.4 R8, [R0+UR7+0x1000] ;  /* 0x001000070008783b */ /* 0x000e280008000200 */
[----:B0-----:R-:W-:Y:S04]  /*a22c0*/  STL.64 [R1+0x120], R8 ;  /* 0x0001200801007387 */ /* 0x001fe80000100a00 */
[----:B------:R0:W-:Y:S04]  /*a22d0*/  STL.64 [R1+0x128], R10 ;  /* 0x0001280a01007387 */ /* 0x0001e80000100a00 */
[----:B0-----:R-:W2:Y:S04]  /*a22e0*/  LDL.LU.64 R10, [R1+0x6628] ;  /* 0x00662800010a7983 */ /* 0x001ea80000300a00 */
[----:B------:R-:W2:Y:S02]  /*a22f0*/  LDL.LU.64 R8, [R1+0x6620] ;  /* 0x0066200001087983 */ /* 0x000ea40000300a00 */
        /* <DEDUP_REMOVED lines=8> */
[----:B------:R-:W4:Y:S02]  /*a2380*/  LDL.LU.64 R8, [R1+0x6610] ;  /* 0x0066100001087983 */ /* 0x000f240000300a00 */
[----:B----4-:R-:W-:-:S15]  /*a2390*/  HMMA.16816.F32 R16, R4, R8, R16 ;  /* 0x000000080410723c */ /* 0x010fde0000001810 */
[----:B------:R-:W-:-:S08]  /*a23a0*/  NOP ;  /* 0x0000000000007918 */ /* 0x000fd00000000000 */
[----:B------:R-:W-:Y:S04]  /*a23b0*/  STL.64 [R1+0xc0], R16 ;  /* 0x0000c01001007387 */ /* 0x000fe80000100a00 */
[----:B------:R-:W-:Y:S04]  /*a23c0*/  STL.64 [R1+0xc8], R18 ;  /* 0x0000c81201007387 */ /* 0x000fe80000100a00 */
[----:B------:R-:W0:Y:S04]  /*a23d0*/  LDSM.16.M88.4 R16, [R0+UR7+0x2000] ;  /* 0x002000070010783b */ /* 0x000e280008000200 */
[----:B0-----:R-:W-:Y:S04]  /*a23e0*/  STL.64 [R1+0x100], R16 ;  /* 0x0001001001007387 */ /* 0x001fe80000100a00 */
[----:B------:R0:W-:Y:S01]  /*a23f0*/  STL.64 [R1+0x108], R18 ;  /* 0x0001081201007387 */ /* 0x0001e20000100a00 */
[----:B------:R-:W-:-:S02]  /*a2400*/  IMAD.MOV.U32 R29, RZ, RZ, R16 ;  /* 0x000000ffff1d7224 */ /* 0x000fc400078e0010 */
[----:B------:R-:W-:Y:S01]  /*a2410*/  IMAD.MOV.U32 R3, RZ, RZ, R17 ;  /* 0x000000ffff037224 */ /* 0x000fe200078e0011 */
[----:B0-----:R-:W4:Y:S04]  /*a2420*/  LDL.LU.64 R18, [R1+0x6608] ;  /* 0x0066080001127983 */ /* 0x001f280000300a00 */
[----:B------:R-:W5:Y:S01]  /*a2430*/  LDL.LU.64 R16, [R1+0x6600] ;  /* 0x0066000001107983 */ /* 0x000f620000300a00 */
[----:B--2---:R-:W-:Y:S03]  /*a2440*/  HMMA.16816.F32 R8, R4, R10, R24 ;  /* 0x0000000a0408723c */ /* 0x004fe60000001818 */
[----:B------:R-:W3:Y:S04]  /*a2450*/  LDL.LU.64 R26, [R1+0x65f8] ;  /* 0x0065f800011a7983 */ /* 0x000ee80000300a00 */
[----:B------:R-:W3:-:S15]  /*a2460*/  LDL.LU.64 R24, [R1+0x65f0] ;  /* 0x0065f00001187983 */ /* 0x000ede0000300a00 */
[----:B------:R-:W-:-:S01]  /*a2470*/  NOP ;  /* 0x0000000000007918 */ /* 0x000fc20000000000 */
[----:B------:R-:W-:Y:S04]  /*a2480*/  STL.64 [R1+0x80], R8 ;  /* 0x0000800801007387 */ /* 0x000fe80000100a00 */
[----:B------:R-:W-:Y:S04]  /*a2490*/  STL.64 [R1+0x88], R10 ;  /* 0x0000880a01007387 */ /* 0x000fe80000100a00 */
[----:B------:R-:W0:Y:S04]  /*a24a0*/  LDSM.16.M88.4 R8, [R0+UR7+0x2800] ;  /* 0x002800070008783b */ /* 0x000e280008000200 */
[----:B0-----:R-:W-:Y:S04]  /*a24b0*/  STL.64 [R1+0xf0], R8 ;  /* 0x0000f00801007387 */ /* 0x001fe80000100a00 */
[----:B------:R-:W-:Y:S01]  /*a24c0*/  STL.64 [R1+0xf8], R10 ;  /* 0x0000f80a01007387 */ /* 0x000fe20000100a00 */
[----:B------:R-:W-:-:S02]  /*a24d0*/  IMAD.MOV.U32 R15, RZ, RZ, R9 ;  /* 0x000000ffff0f7224 */ /* 0x000fc400078e0009 */
[----:B-----5:R-:W-:Y:S02]  /*a24e0*/  IMAD R16, R16, 0x100, R28 ;  /* 0x0000010010107824 */ /* 0x020fe400078e021c */
[----:B------:R-:W-:Y:S02]  /*a24f0*/  IMAD.MOV.U32 R28, RZ, RZ, R8 ;  /* 0x000000ffff1c7224 */ /* 0x000fe400078e0008 */
[----:B------:R-:W0:Y:S04]  /*a2500*/  LDSM.16.M88.4 R8, [R0+UR7+0x3000] ;  /* 0x003000070008783b */ /* 0x000e280008000200 */
[----:B0-----:R-:W-:Y:S01]  /*a2510*/  STL.64 [R1+0x170], R8 ;  /* 0x0001700801007387 */ /* 0x001fe20000100a00 */
[----:B------:R-:W-:-:S03]  /*a2520*/  IMAD.MOV.U32 R14, RZ, RZ, R8 ;  /* 0x000000ffff0e7224 */ /* 0x000fc600078e0008 */
[----:B------:R3:W-:Y:S01]  /*a2530*/  STL.64 [R1+0x178], R10 ;  /* 0x0001780a01007387 */ /* 0x0007e20000100a00 */
[----:B------:R-:W-:Y:S02]  /*a2540*/  IMAD.MOV.U32 R2, RZ, RZ, R9 ;  /* 0x000000ffff027224 */ /* 0x000fe400078e0009 */
[----:B---3--:R-:W-:Y:S01]  /*a2550*/  HMMA.16816.F32 R8, R4, R12, R24 ;  /* 0x0000000c0408723c */ /* 0x008fe20000001818 */
[----:B------:R-:W-:-:S15]  /*a2560*/  STL.64 [R1+0x65b8], R14 ;  /* 0x0065b80e01007387 */ /* 0x000fde0000100a00 */
[----:B------:R-:W-:-:S07]  /*a2570*/  NOP ;  /* 0x0000000000007918 */ /* 0x000fce0000000000 */
[----:B------:R-:W-:Y:S04]  /*a2580*/  STL.64 [R1+0x50], R8 ;  /* 0x0000500801007387 */ /* 0x000fe80000100a00 */
[----:B------:R-:W-:Y:S04]  /*a2590*/  STL.64 [R1+0x58], R10 ;  /* 0x0000580a01007387 */ /* 0x000fe80000100a00 */
[----:B------:R-:W0:Y:S01]  /*a25a0*/  LDSM.16.M88.4 R8, [R0+UR7+0x3800] ;  /* 0x003800070008783b */ /* 0x000e220008000200 */
[----:B----4-:R-:W-:Y:S02]  /*a25b0*/  IMAD R18, R18, 0x100, R22 ;  /* 0x0000010012127824 */ /* 0x010fe400078e0216 */
[----:B------:R-:W-:-:S02]  /*a25c0*/  IMAD R19, R19, 0x100, R23 ;  /* 0x0000010013137824 */ /* 0x000fc400078e0217 */
[----:B------:R-:W-:Y:S01]  /*a25d0*/  IMAD R17, R17, 0x100, R21 ;  /* 0x0000010011117824 */ /* 0x000fe200078e0215 */
[----:B------:R-:W-:Y:S02]  /*a25e0*/  F2FP.F16.E5M2.UNPACK_B R16, R16 ;  /* 0x00000010ff10723e */ /* 0x000fe400020004ff */
[----:B------:R-:W-:Y:S02]  /*a25f0*/  F2FP.F16.E5M2.UNPACK_B R18, R18 ;  /* 0x00000012ff12723e */ /* 0x000fe400020004ff */
[----:B------:R-:W-:Y:S02]  /*a2600*/  F2FP.F16.E5M2.UNPACK_B R19, R19 ;  /* 0x00000013ff13723e */ /* 0x000fe400020004ff */
[----:B------:R-:W-:Y:S01]  /*a2610*/  F2FP.F16.E5M2.UNPACK_B R17, R17 ;  /* 0x00000011ff11723e */ /* 0x000fe200020004ff */
[----:B0-----:R-:W-:Y:S01]  /*a2620*/  STL.64 [R1+0x160], R8 ;  /* 0x0001600801007387 */ /* 0x001fe20000100a00 */
[----:B------:R-:W-:-:S03]  /*a2630*/  IMAD.MOV.U32 R26, RZ, RZ, R8 ;  /* 0x000000ffff1a7224 */ /* 0x000fc600078e0008 */
[----:B------:R-:W-:Y:S01]  /*a2640*/  STL.64 [R1+0x168], R10 ;  /* 0x0001680a01007387 */ /* 0x000fe20000100a00 */
[----:B------:R-:W-:-:S03]  /*a2650*/  IMAD.MOV.U32 R27, RZ, RZ, R9 ;  /* 0x000000ffff1b7224 */ /* 0x000fc600078e0009 */
[----:B------:R-:W2:Y:S04]  /*a2660*/  LDL.LU R22, [R1+0x20] ;  /* 0x0000200001167983 */ /* 0x000ea80000300800 */
[----:B------:R-:W0:Y:S04]  /*a2670*/  LDSM.16.M88.4 R8, [R0+UR7+0x4000] ;  /* 0x004000070008783b */ /* 0x000e280008000200 */
[----:B------:R-:W2:Y:S04]  /*a2680*/  LDL.LU R23, [R1+0x24] ;  /* 0x0000240001177983 */ /* 0x000ea80000300800 */
[----:B------:R-:W3:Y:S04]  /*a2690*/  LDL R20, [R1+0x140] ;  /* 0x0001400001147983 */ /* 0x000ee80000100800 */
[----:B------:R-:W4:Y:S04]  /*a26a0*/  LDL R21, [R1+0x144] ;  /* 0x0001440001157983 */ /* 0x000f280000100800 */
[----:B------:R-:W-:Y:S04]  /*a26b0*/  STL.64 [R1+0x65e8], R18 ;  /* 0x0065e81201007387 */ /* 0x000fe80000100a00 */
[----:B------:R1:W-:Y:S04]  /*a26c0*/  STL.64 [R1+0x65e0], R16 ;  /* 0x0065e01001007387 */ /* 0x0003e80000100a00 */
[----:B-1----:R-:W2:Y:S04]  /*a26d0*/  LDL.LU R16, [R1+0x30] ;  /* 0x0000300001107983 */ /* 0x002ea80000300800 */
[----:B------:R-:W2:Y:S04]  /*a26e0*/  LDL.LU R17, [R1+0x34] ;  /* 0x0000340001117983 */ /* 0x000ea80000300800 */
[----:B------:R-:W2:Y:S04]  /*a26f0*/  LDL.LU R18, [R1+0x38] ;  /* 0x0000380001127983 */ /* 0x000ea80000300800 */
[----:B------:R-:W2:Y:S04]  /*a2700*/  LDL.LU R19, [R1+0x3c] ;  /* 0x00003c0001137983 */ /* 0x000ea80000300800 */
[----:B0-----:R-:W-:Y:S04]  /*a2710*/  STL.64 [R1+0x1a0], R8 ;  /* 0x0001a00801007387 */ /* 0x001fe80000100a00 */
[----:B------:R0:W-:Y:S04]  /*a2720*/  STL.64 [R1+0x1a8], R10 ;  /* 0x0001a80a01007387 */ /* 0x0001e80000100a00 */
[----:B------:R-:W5:Y:S04]  /*a2730*/  LDL.LU R12, [R1+0x5b0] ;  /* 0x0005b000010c7983 */ /* 0x000f680000300800 */
[----:B------:R-:W5:Y:S04]  /*a2740*/  LDL.LU R13, [R1+0x5b4] ;  /* 0x0005b400010d7983 */ /* 0x000f680000300800 */
[----:B------:R-:W3:Y:S04]  /*a2750*/  LDL.LU R14, [R1+0x5b8] ;  /* 0x0005b800010e7983 */ /* 0x000ee80000300800 */
[----:B------:R-:W3:Y:S04]  /*a2760*/  LDL.LU R15, [R1+0x5bc] ;  /* 0x0005bc00010f7983 */ /* 0x000ee80000300800 */
[----:B0-----:R-:W4:Y:S04]  /*a2770*/  LDL R10, [R1+0x120] ;  /* 0x00012000010a7983 */ /* 0x001f280000100800 */
[----:B------:R-:W4:Y:S04]  /*a2780*/  LDL R11, [R1+0x124] ;  /* 0x00012400010b7983 */ /* 0x000f280000100800 */
[----:B---3--:R-:W-:Y:S04]  /*a2790*/  STL.64 [R1+0x65c8], R14 ;  /* 0x0065c80e01007387 */ /* 0x008fe80000100a00 */
[----:B-----5:R0:W-:Y:S04]  /*a27a0*/  STL.64 [R1+0x65c0], R12 ;  /* 0x0065c00c01007387 */ /* 0x0201e80000100a00 */
[----:B0-----:R-:W3:Y:S04]  /*a27b0*/  LDL.LU R12, [R1+0x5a0] ;  /* 0x0005a000010c7983 */ /* 0x001ee80000300800 */
[----:B------:R-:W3:Y:S04]  /*a27c0*/  LDL.LU R13, [R1+0x5a4] ;  /* 0x0005a400010d7983 */ /* 0x000ee80000300800 */
[----:B------:R-:W5:Y:S04]  /*a27d0*/  LDL.LU R14, [R1+0x5a8] ;  /* 0x0005a800010e7983 */ /* 0x000f680000300800 */
[----:B------:R-:W5:Y:S01]  /*a27e0*/  LDL.LU R15, [R1+0x5ac] ;  /* 0x0005ac00010f7983 */ /* 0x000f620000300800 */
[----:B------:R-:W-:-:S02]  /*a27f0*/  IMAD.MOV.U32 R24, RZ, RZ, R8 ;  /* 0x000000ffff187224 */ /* 0x000fc400078e0008 */
[----:B------:R-:W-:Y:S01]  /*a2800*/  IMAD.MOV.U32 R25, RZ, RZ, R9 ;  /* 0x000000ffff197224 */ /* 0x000fe200078e0009 */
[----:B--2---:R-:W-:Y:S01]  /*a2810*/  HMMA.16816.F32 R4, R4, R22, R16 ;  /* 0x000000160404723c */ /* 0x004fe20000001810 */
[----:B-----5:R-:W-:Y:S04]  /*a2820*/  STL.64 [R1+0x65d8], R14 ;  /* 0x0065d80e01007387 */ /* 0x020fe80000100a00 */
[----:B---3--:R0:W-:Y:S04]  /*a2830*/  STL.64 [R1+0x65d0], R12 ;  /* 0x0065d00c01007387 */ /* 0x0081e80000100a00 */
[----:B0-----:R-:W2:Y:S04]  /*a2840*/  LDL.LU R12, [R1+0x4d0] ;  /* 0x0004d000010c7983 */ /* 0x001ea80000300800 */
[----:B------:R-:W2:Y:S04]  /*a2850*/  LDL.LU R13, [R1+0x4d4] ;  /* 0x0004d400010d7983 */ /* 0x000ea80000300800 */
[----:B------:R-:W2:Y:S04]  /*a2860*/  LDL.LU R14, [R1+0x4d8] ;  /* 0x0004d800010e7983 */ /* 0x000ea80000300800 */
[----:B------:R-:W2:Y:S04]  /*a2870*/  LDL.LU R15, [R1+0x4dc] ;  /* 0x0004dc00010f7983 */ /* 0x000ea80000300800 */
[----:B------:R-:W3:Y:S04]  /*a2880*/  LDL R8, [R1+0x110] ;  /* 0x0001100001087983 */ /* 0x000ee80000100800 */
[----:B------:R-:W5:Y:S04]  /*a2890*/  LDL R9, [R1+0x114] ;  /* 0x0001140001097983 */ /* 0x000f680000100800 */
[----:B------:R0:W-:Y:S04]  /*a28a0*/  STL.64 [R1+0x65a0], R26 ;  /* 0x0065a01a01007387 */ /* 0x0001e80000100a00 */
[----:B0-----:R-:W3:Y:S04]  /*a28b0*/  LDL R26, [R1+0x130] ;  /* 0x00013000011a7983 */ /* 0x001ee80000100800 */
[----:B------:R-:W5:Y:S04]  /*a28c0*/  LDL R27, [R1+0x134] ;  /* 0x00013400011b7983 */ /* 0x000f680000100800 */
[----:B------:R-:W-:Y:S04]  /*a28d0*/  STL.64 [R1+0x6598], R24 ;  /* 0x0065981801007387 */ /* 0x000fe80000100a00 */
[----:B------:R-:W2:Y:S04]  /*a28e0*/  LDL.LU.64 R18, [R1+0x65e8] ;  /* 0x0065e80001127983 */ /* 0x000ea80000300a00 */
[----:B------:R-:W2:Y:S04]  /*a28f0*/  LDL.LU.64 R16, [R1+0x65e0] ;  /* 0x0065e00001107983 */ /* 0x000ea80000300a00 */
[----:B------:R-:W-:Y:S04]  /*a2900*/  STL.64 [R1+0x30], R4 ;  /* 0x0000300401007387 */ /* 0x000fe80000100a00 */
[----:B------:R-:W-:Y:S04]  /*a2910*/  STL.64 [R1+0x38], R6 ;  /* 0x0000380601007387 */ /* 0x000fe80000100a00 */
[----:B------:R-:W0:Y:S01]  /*a2920*/  LDSM.16.M88.4 R4, [R0+UR7+0x4800] ;  /* 0x004800070004783b */ /* 0x000e220008000200 */
[----:B------:R-:W-:-:S02]  /*a2930*/  F2FP.F16.E5M2.UNPACK_B R20, R20 ;  /* 0x00000014ff14723e */ /* 0x000fc400020004ff */
[----:B----4-:R-:W-:Y:S01]  /*a2940*/  F2FP.F16.E5M2.UNPACK_B R21, R21 ;  /* 0x00000015ff15723e */ /* 0x010fe200020004ff */
[----:B0-----:R-:W-:Y:S04]  /*a2950*/  STL.64 [R1+0x190], R4 ;  /* 0x0001900401007387 */ /* 0x001fe80000100a00 */
[----:B------:R3:W-:Y:S04]  /*a2960*/  STL.64 [R1+0x198], R6 ;  /* 0x0001980601007387 */ /* 0x0007e80000100a00 */
[----:B------:R-:W-:Y:S04]  /*a2970*/  STL.64 [R1+0x28], R20 ;  /* 0x0000281401007387 */ /* 0x000fe80000100a00 */
[----:B------:R-:W4:Y:S04]  /*a2980*/  LDL.LU R24, [R1+0x5d0] ;  /* 0x0005d00001187983 */ /* 0x000f280000300800 */
[----:B------:R-:W4:Y:S01]  /*a2990*/  LDL.LU R25, [R1+0x5d4] ;  /* 0x0005d40001197983 */ /* 0x000f220000300800 */
[----:B--2---:R-:W-:Y:S01]  /*a29a0*/  HMMA.16816.F32 R12, R16, R20, R12 ;  /* 0x00000014100c723c */ /* 0x004fe2000000180c */
[----:B---3--:R-:W-:-:S02]  /*a29b0*/  F2FP.F16.E5M2.UNPACK_B R6, R26 ;  /* 0x0000001aff06723e */ /* 0x008fc400020004ff */
[----:B-----5:R-:W-:-:S03]  /*a29c0*/  F2FP.F16.E5M2.UNPACK_B R7, R27 ;  /* 0x0000001bff07723e */ /* 0x020fc600020004ff */
[----:B------:R-:W-:Y:S04]  /*a29d0*/  STL [R1+0x20], R6 ;  /* 0x0000200601007387 */ /* 0x000fe80000100800 */
[----:B------:R-:W4:Y:S04]  /*a29e0*/  LDL.LU R26, [R1+0x5d8] ;  /* 0x0005d800011a7983 */ /* 0x000f280000300800 */
[----:B------:R-:W-:Y:S04]  /*a29f0*/  STL [R1+0x24], R7 ;  /* 0x0000240701007387 */ /* 0x000fe80000100800 */
[----:B------:R-:W4:Y:S05]  /*a2a00*/  LDL.LU R27, [R1+0x5dc] ;  /* 0x0005dc00011b7983 */ /* 0x000f2a0000300800 */
[----:B------:R-:W-:Y:S04]  /*a2a10*/  STL.64 [R1+0x40], R12 ;  /* 0x0000400c01007387 */ /* 0x000fe80000100a00 */
[----:B------:R-:W-:Y:S04]  /*a2a20*/  STL.64 [R1+0x48], R14 ;  /* 0x0000480e01007387 */ /* 0x000fe80000100a00 */
[----:B------:R-:W0:Y:S04]  /*a2a30*/  LDSM.16.M88.4 R12, [R0+UR7+0x5000] ;  /* 0x00500007000c783b */ /* 0x000e280008000200 */
[----:B0-----:R-:W-:Y:S04]  /*a2a40*/  STL.64 [R1+0x1b0], R12 ;  /* 0x0001b00c01007387 */ /* 0x001fe80000100a00 */
[----:B------:R0:W-:Y:S01]  /*a2a50*/  STL.64 [R1+0x1b8], R14 ;  /* 0x0001b80e01007387 */ /* 0x0001e20000100a00 */
[----:B------:R-:W-:-:S02]  /*a2a60*/  IMAD.MOV.U32 R20, RZ, RZ, R12 ;  /* 0x000000ffff147224 */ /* 0x000fc400078e000c */
[----:B------:R-:W-:Y:S01]  /*a2a70*/  IMAD.MOV.U32 R21, RZ, RZ, R13 ;  /* 0x000000ffff157224 */ /* 0x000fe200078e000d */
[----:B0-----:R-:W2:Y:S04]  /*a2a80*/  LDL.LU.64 R14, [R1+0x65d8] ;  /* 0x0065d800010e7983 */ /* 0x001ea80000300a00 */
[----:B------:R-:W2:Y:S01]  /*a2a90*/  LDL.LU.64 R12, [R1+0x65d0] ;  /* 0x0065d000010c7983 */ /* 0x000ea20000300a00 */
[----:B------:R-:W-:Y:S02]  /*a2aa0*/  IMAD.MOV.U32 R22, RZ, RZ, R4 ;  /* 0x000000ffff167224 */ /* 0x000fe400078e0004 */
[----:B------:R-:W-:-:S05]  /*a2ab0*/  IMAD.MOV.U32 R23, RZ, RZ, R5 ;  /* 0x000000ffff177224 */ /* 0x000fca00078e0005 */
[----:B------:R-:W-:Y:S04]  /*a2ac0*/  STL.64 [R1+0x6580], R22 ;  /* 0x0065801601007387 */ /* 0x000fe80000100a00 */
[----:B------:R0:W-:Y:S04]  /*a2ad0*/  STL.64 [R1+0x6578], R20 ;  /* 0x0065781401007387 */ /* 0x0001e80000100a00 */
[----:B0-----:R-:W3:Y:S04]  /*a2ae0*/  LDL.LU R20, [R1+0x5e0] ;  /* 0x0005e00001147983 */ /* 0x001ee80000300800 */
[----:B------:R-:W3:Y:S04]  /*a2af0*/  LDL.LU R21, [R1+0x5e4] ;  /* 0x0005e40001157983 */ /* 0x000ee80000300800 */
[----:B------:R-:W3:Y:S04]  /*a2b00*/  LDL.LU R22, [R1+0x5e8] ;  /* 0x0005e80001167983 */ /* 0x000ee80000300800 */
[----:B------:R-:W3:Y:S01]  /*a2b10*/  LDL.LU R23, [R1+0x5ec] ;  /* 0x0005ec0001177983 */ /* 0x000ee20000300800 */
[----:B------:R-:W-:-:S02]  /*a2b20*/  F2FP.F16.E5M2.UNPACK_B R4, R10 ;  /* 0x0000000aff04723e */ /* 0x000fc400020004ff */
[----:B------:R-:W-:Y:S01]  /*a2b30*/  F2FP.F16.E5M2.UNPACK_B R5, R11 ;  /* 0x0000000bff05723e */ /* 0x000fe200020004ff */
[----:B--2---:R-:W-:-:S15]  /*a2b40*/  HMMA.16816.F32 R12, R16, R6, R12 ;  /* 0x00000006100c723c */ /* 0x004fde000000180c */
        /* <DEDUP_REMOVED lines=10> */
[----:B------:R-:W-:-:S03]  /*a2bf0*/  F2FP.F16.E5M2.UNPACK_B R6, R8 ;  /* 0x00000008ff06723e */ /* 0x000fc600020004ff */
[----:B------:R-:W-:Y:S04]  /*a2c00*/  STL.64 [R1+0x18], R4 ;  /* 0x0000180401007387 */ /* 0x000fe80000100a00 */
[----:B------:R-:W-:Y:S01]  /*a2c10*/  STL [R1+0x10], R6 ;  /* 0x0000100601007387 */ /* 0x000fe20000100800 */
[----:B------:R-:W-:-:S07]  /*a2c20*/  F2FP.F16.E5M2.UNPACK_B R7, R9 ;  /* 0x00000009ff07723e */ /* 0x000fce00020004ff */
[C---:B----4-:R-:W-:Y:S06]  /*a2c30*/  HMMA.16816.F32 R24, R16.reuse, R6, R24 ;  /* 0x000000061018723c */ /* 0x050fec0000001818 */
[----:B--2---:R-:W-:-:S15]  /*a2c40*/  HMMA.16816.F32 R12, R16, R4, R12 ;  /* 0x00000004100c723c */ /* 0x004fde000000180c */
[----:B------:R-:W-:-:S08]  /*a2c50*/  NOP ;  /* 0x0000000000007918 */ /* 0x000fd00000000000 */
[----:B------:R-:W-:Y:S04]  /*a2c60*/  STL.64 [R1+0x70], R12 ;  /* 0x0000700c01007387 */ /* 0x000fe80000100a00 */
[----:B------:R-:W-:Y:S04]  /*a2c70*/  STL.64 [R1+0x78], R14 ;  /* 0x0000780e01007387 */ /* 0x000fe80000100a00 */
[----:B------:R-:W0:Y:S04]  /*a2c80*/  LDSM.16.M88.4 R12, [R0+UR7+0x6000] ;  /* 0x00600007000c783b */ /* 0x000e280008000200 */
[----:B------:R-:W-:Y:S04]  /*a2c90*/  STL [R1+0x6530], R5 ;  /* 0x0065300501007387 */ /* 0x000fe80000100800 */
[----:B------:R-:W-:Y:S04]  /*a2ca0*/  STL [R1+0x14], R7 ;  /* 0x0000140701007387 */ /* 0x000fe80000100800 */
[----:B0-----:R-:W-:Y:S04]  /*a2cb0*/  STL.64 [R1+0x1f0], R12 ;  /* 0x0001f00c01007387 */ /* 0x001fe80000100a00 */
[----:B------:R0:W-:Y:S04]  /*a2cc0*/  STL.64 [R1+0x1f8], R14 ;  /* 0x0001f80e01007387 */ /* 0x0001e80000100a00 */
[----:B0-----:R-:W2:Y:S01]  /*a2cd0*/  LDL.LU.64 R14, [R1+0x65b8] ;  /* 0x0065b800010e7983 */ /* 0x001ea20000300a00 */
[----:B------:R-:W-:-:S02]  /*a2ce0*/  IMAD.MOV.U32 R8, RZ, RZ, R12 ;  /* 0x000000ffff087224 */ /* 0x000fc400078e000c */
[----:B------:R-:W-:Y:S01]  /*a2cf0*/  IMAD.MOV.U32 R9, RZ, RZ, R13 ;  /* 0x000000ffff097224 */ /* 0x000fe200078e000d */
[----:B------:R-:W-:Y:S04]  /*a2d00*/  STL.64 [R1+0x6560], R10 ;  /* 0x0065600a01007387 */ /* 0x000fe80000100a00 */
[----:B------:R-:W-:Y:S04]  /*a2d10*/  STL.64 [R1+0x6558], R8 ;  /* 0x0065580801007387 */ /* 0x000fe80000100a00 */
[----:B------:R-:W0:Y:S04]  /*a2d20*/  LDSM.16.M88.4 R8, [R0+UR7+0x6800] ;  /* 0x006800070008783b */ /* 0x000e280008000200 */
[----:B------:R1:W-:Y:S04]  /*a2d30*/  STL.64 [R1+0x90], R24 ;  /* 0x0000901801007387 */ /* 0x0003e80000100a00 */
[----:B------:R-:W-:Y:S01]  /*a2d40*/  STL.64 [R1+0x98], R26 ;  /* 0x0000981a01007387 */ /* 0x000fe20000100a00 */
[----:B------:R-:W-:-:S02]  /*a2d50*/  F2FP.F16.E5M2.UNPACK_B R12, R29 ;  /* 0x0000001dff0c723e */ /* 0x000fc400020004ff */
[----:B------:R-:W-:Y:S01]  /*a2d60*/  F2FP.F16.E5M2.UNPACK_B R13, R3 ;  /* 0x00000003ff0d723e */ /* 0x000fe200020004ff */
[----:B0-----:R-:W-:Y:S01]  /*a2d70*/  STL.64 [R1+0x200], R8 ;  /* 0x0002000801007387 */ /* 0x001fe20000100a00 */
[----:B------:R-:W-:-:S03]  /*a2d80*/  IMAD.MOV.U32 R6, RZ, RZ, R8 ;  /* 0x000000ffff067224 */ /* 0x000fc600078e0008 */
[----:B------:R-:W-:Y:S01]  /*a2d90*/  STL.64 [R1+0x208], R10 ;  /* 0x0002080a01007387 */ /* 0x000fe20000100a00 */
[----:B------:R-:W-:-:S03]  /*a2da0*/  IMAD.MOV.U32 R7, RZ, RZ, R9 ;  /* 0x000000ffff077224 */ /* 0x000fc600078e0009 */
[----:B------:R-:W0:Y:S04]  /*a2db0*/  LDSM.16.M88.4 R8, [R0+UR7+0x7000] ;  /* 0x007000070008783b */ /* 0x000e280008000200 */
[----:B------:R-:W-:Y:S01]  /*a2dc0*/  STL.64 [R1+0x8], R12 ;  /* 0x0000080c01007387 */ /* 0x000fe20000100a00 */
[----:B-1----:R-:W-:Y:S01]  /*a2dd0*/  F2FP.F16.E5M2.UNPACK_B R24, R28 ;  /* 0x0000001cff18723e */ /* 0x002fe200020004ff */
[----:B------:R-:W-:Y:S02]  /*a2de0*/  IMAD.MOV.U32 R5, RZ, RZ, R13 ;  /* 0x000000ffff057224 */ /* 0x000fe400078e000d */
[----:B0-----:R-:W-:Y:S01]  /*a2df0*/  STL.64 [R1+0x210], R8 ;  /* 0x0002100801007387 */ /* 0x001fe20000100a00 */
[----:B------:R-:W-:-:S03]  /*a2e00*/  IMAD.MOV.U32 R4, RZ, RZ, R8 ;  /* 0x000000ffff047224 */ /* 0x000fc600078e0008 */
[----:B------:R3:W-:Y:S01]  /*a2e10*/  STL.64 [R1+0x218], R10 ;  /* 0x0002180a01007387 */ /* 0x0007e20000100a00 */
[----:B------:R-:W-:Y:S02]  /*a2e20*/  IMAD.MOV.U32 R3, RZ, RZ, R9 ;  /* 0x000000ffff037224 */ /* 0x000fe400078e0009 */
[----:B---3--:R-:W-:Y:S01]  /*a2e30*/  HMMA.16816.F32 R8, R16, R12, R20 ;  /* 0x0000000c1008723c */ /* 0x008fe20000001814 */
[----:B------:R0:W-:Y:S05]  /*a2e40*/  STL [R1+0x6534], R4 ;  /* 0x0065340401007387 */ /* 0x0001ea0000100800 */
[----:B0-----:R-:W-:-:S15]  /*a2e50*/  IMAD.MOV.U32 R4, RZ, RZ, R12 ;  /* 0x000000ffff047224 */ /* 0x001fde00078e000c */
[----:B------:R-:W-:-:S02]  /*a2e60*/  NOP ;  /* 0x0000000000007918 */ /* 0x000fc40000000000 */
[----:B------:R-:W-:Y:S04]  /*a2e70*/  STL.64 [R1+0xb0], R8 ;  /* 0x0000b00801007387 */ /* 0x000fe80000100a00 */
[----:B------:R-:W-:Y:S01]  /*a2e80*/  STL.64 [R1+0xb8], R10 ;  /* 0x0000b80a01007387 */ /* 0x000fe20000100a00 */
[----:B--2---:R-:W-:-:S05]  /*a2e90*/  F2FP.F16.E5M2.UNPACK_B R25, R15 ;  /* 0x0000000fff19723e */ /* 0x004fca00020004ff */
[----:B------:R-:W-:Y:S04]  /*a2ea0*/  STL.64 [R1], R24 ;  /* 0x0000001801007387 */ /* 0x000fe80000100a00 */
[----:B------:R-:W-:Y:S04]  /*a2eb0*/  STL.64 [R1+0x6540], R6 ;  /* 0x0065400601007387 */ /* 0x000fe80000100a00 */
[----:B------:R-:W-:Y:S04]  /*a2ec0*/  STL.64 [R1+0x6538], R4 ;  /* 0x0065380401007387 */ /* 0x000fe80000100a00 */
[----:B------:R-:W0:Y:S04]  /*a2ed0*/  LDSM.16.M88.4 R4, [R0+UR7+0x7800] ;  /* 0x007800070004783b */ /* 0x000e280008000200 */
[----:B0-----:R-:W-:Y:S04]  /*a2ee0*/  STL.64 [R1+0x380], R4 ;  /* 0x0003800401007387 */ /* 0x001fe80000100a00 */
[----:B------:R-:W-:Y:S04]  /*a2ef0*/  STL.64 [R1+0x388], R6 ;  /* 0x0003880601007387 */ /* 0x000fe80000100a00 */
        /* <DEDUP_REMOVED lines=18> */
[----:B------:R-:W4:Y:S04]  /*a3020*/  LDL.LU R10, [R1+0x668] ;  /* 0x00066800010a7983 */ /* 0x000f280000300800 */
[----:B------:R-:W4:Y:S01]  /*a3030*/  LDL.LU R11, [R1+0x66c] ;  /* 0x00066c00010b7983 */ /* 0x000f220000300800 */
[----:B------:R-:W-:-:S02]  /*a3040*/  F2FP.F16.E5M2.UNPACK_B R28, R14 ;  /* 0x0000000eff1c723e */ /* 0x000fc400020004ff */
[----:B------:R-:W-:Y:S01]  /*a3050*/  F2FP.F16.E5M2.UNPACK_B R29, R2 ;  /* 0x00000002ff1d723e */ /* 0x000fe200020004ff */
[----:B------:R-:W-:Y:S02]  /*a3060*/  IMAD.MOV.U32 R2, RZ, RZ, R4 ;  /* 0x000000ffff027224 */ /* 0x000fe400078e0004 */
[----:B------:R-:W-:Y:S01]  /*a3070*/  IMAD.MOV.U32 R0, RZ, RZ, R5 ;  /* 0x000000ffff007224 */ /* 0x000fe200078e0005 */
        /* <DEDUP_REMOVED lines=8> */
[----:B------:R-:W4:Y:S04]  /*a3100*/  LDL.LU R14, [R1+0x2118] ;  /* 0x00211800010e7983 */ /* 0x000f280000300800 */
[----:B------:R-:W3:Y:S04]  /*a3110*/  LDL.LU R4, [R1+0x690] ;  /* 0x0006900001047983 */ /* 0x000ee80000300800 */
        /* <DEDUP_REMOVED lines=10> */
[----:B------:R-:W3:Y:S04]  /*a31c0*/  LDL.LU R15, [R1+0x2120] ;  /* 0x00212000010f7983 */ /* 0x000ee80000300800 */
[----:B------:R-:W5:Y:S04]  /*a31d0*/  LDL.LU.64 R22, [R1+0x65b0] ;  /* 0x0065b00001167983 */ /* 0x000f680000300a00 */
[----:B------:R-:W5:Y:S04]  /*a31e0*/  LDL.LU.64 R20, [R1+0x65a8] ;  /* 0x0065a80001147983 */ /* 0x000f680000300a00 */
[----:B------:R-:W-:Y:S04]  /*a31f0*/  STL.64 [R1+0xa0], R24 ;  /* 0x0000a01801007387 */ /* 0x000fe80000100a00 */
[----:B------:R0:W-:Y:S04]  /*a3200*/  STL.64 [R1+0xa8], R26 ;  /* 0x0000a81a01007387 */ /* 0x0001e80000100a00 */
[----:B0-----:R-:W4:Y:S04]  /*a3210*/  LDL.LU.64 R26, [R1+0x65a0] ;  /* 0x0065a000011a7983 */ /* 0x001f280000300a00 */
[----:B------:R-:W2:Y:S01]  /*a3220*/  LDL.LU.64 R24, [R1+0x6598] ;  /* 0x0065980001187983 */ /* 0x000ea20000300a00 */
[----:B-----5:R-:W-:-:S15]  /*a3230*/  HMMA.16816.F32 R20, R16, R28, R20 ;  /* 0x0000001c1014723c */ /* 0x020fde0000001814 */
[----:B------:R-:W-:-:S08]  /*a3240*/  NOP ;  /* 0x0000000000007918 */ /* 0x000fd00000000000 */
[----:B------:R-:W-:Y:S04]  /*a3250*/  STL.64 [R1+0xd0], R20 ;  /* 0x0000d01401007387 */ /* 0x000fe80000100a00 */
[----:B------:R0:W-:Y:S04]  /*a3260*/  STL.64 [R1+0xd8], R22 ;  /* 0x0000d81601007387 */ /* 0x0001e80000100a00 */
[----:B0-----:R-:W5:Y:S04]  /*a3270*/  LDL.LU.64 R22, [R1+0x6590] ;  /* 0x0065900001167983 */ /* 0x001f680000300a00 */
[----:B------:R-:W5:Y:S01]  /*a3280*/  LDL.LU.64 R20, [R1+0x6588] ;  /* 0x0065880001147983 */ /* 0x000f620000300a00 */
[----:B----4-:R-:W-:-:S02]  /*a3290*/  F2FP.F16.E5M2.UNPACK_B R26, R26 ;  /* 0x0000001aff1a723e */ /* 0x010fc400020004ff */
[----:B------:R-:W-:Y:S02]  /*a32a0*/  F2FP.F16.E5M2.UNPACK_B R27, R27 ;  /* 0x0000001bff1b723e */ /* 0x000fe400020004ff */
[----:B--2---:R-:W-:Y:S02]  /*a32b0*/  F2FP.F16.E5M2.UNPACK_B R24, R24 ;  /* 0x00000018ff18723e */ /* 0x004fe400020004ff */
[----:B------:R-:W-:-:S07]  /*a32c0*/  F2FP.F16.E5M2.UNPACK_B R25, R25 ;  /* 0x00000019ff19723e */ /* 0x000fce00020004ff */
[C---:B------:R-:W-:Y:S06]  /*a32d0*/  HMMA.16816.F32 R8, R16.reuse, R24, R8 ;  /* 0x000000181008723c */ /* 0x040fec0000001808 */
        /* <DEDUP_REMOVED lines=8> */
[----:B0-----:R-:W5:Y:S04]  /*a3360*/  LDL.LU.64 R10, [R1+0x6570] ;  /* 0x00657000010a7983 */ /* 0x001f680000300a00 */
[----:B------:R-:W5:Y:S04]  /*a3370*/  LDL.LU.64 R8, [R1+0x6568] ;  /* 0x0065680001087983 */ /* 0x000f680000300a00 */
[----:B------:R-:W-:Y:S04]  /*a3380*/  STL.64 [R1+0x6478], R26 ;  /* 0x0064781a01007387 */ /* 0x000fe80000100a00 */
[----:B------:R0:W-:Y:S04]  /*a3390*/  STL.64 [R1+0x6470], R24 ;  /* 0x0064701801007387 */ /* 0x0001e80000100a00 */
[----:B0-----:R-:W3:Y:S04]  /*a33a0*/  LDL.LU R24, [R1+0x6a0] ;  /* 0x0006a00001187983 */ /* 0x001ee80000300800 */
[----:B------:R-:W3:Y:S04]  /*a33b0*/  LDL.LU R25, [R1+0x6a4] ;  /* 0x0006a40001197983 */ /* 0x000ee80000300800 */
[----:B------:R-:W3:Y:S04]  /*a33c0*/  LDL.LU R26, [R1+0x6a8] ;  /* 0x0006a800011a7983 */ /* 0x000ee80000300800 */
[----:B------:R-:W3:Y:S01]  /*a33d0*/  LDL.LU R27, [R1+0x6ac] ;  /* 0x0006ac00011b7983 */ /* 0x000ee20000300800 */
[----:B--2---:R-:W-:-:S02]  /*a33e0*/  F2FP.F16.E5M2.UNPACK_B R22, R22 ;  /* 0x00000016ff16723e */ /* 0x004fc400020004ff */
[----:B------:R-:W-:Y:S02]  /*a33f0*/  F2FP.F16.E5M2.UNPACK_B R23, R23 ;  /* 0x00000017ff17723e */ /* 0x000fe400020004ff */
[----:B----4-:R-:W-:Y:S02]  /*a3400*/  F2FP.F16.E5M2.UNPACK_B R20, R20 ;  /* 0x00000014ff14723e */ /* 0x010fe400020004ff */
        /* <DEDUP_REMOVED lines=12> */
[----:B------:R0:W-:Y:S04]  /*a34d0*/  STL.64 [R1+0x6468], R22 ;  /* 0x0064681601007387 */ /* 0x0001e80000100a00 */
[----:B0-----:R-:W5:Y:S04]  /*a34e0*/  LDL.LU R22, [R1+0x211c] ;  /* 0x00211c0001167983 */ /* 0x001f680000300800 */
[----:B------:R-:W5:Y:S04]  /*a34f0*/  LDL.LU R23, [R1+0x2124] ;  /* 0x0021240001177983 */ /* 0x000f680000300800 */
[----:B------:R0:W-:Y:S04]  /*a3500*/  STL.64 [R1+0x6460], R20 ;  /* 0x0064601401007387 */ /* 0x0001e80000100a00 */
[----:B0-----:R-:W5:Y:S04]  /*a3510*/  LDL.LU R20, [R1+0x210c] ;  /* 0x00210c0001147983 */ /* 0x001f680000300800 */
[----:B------:R-:W5:Y:S01]  /*a3520*/  LDL.LU R21, [R1+0x2114] ;  /* 0x0021140001157983 */ /* 0x000f620000300800 */
[----:B--2---:R-:W-:-:S02]  /*a3530*/  F2FP.F16.E5M2.UNPACK_B R10, R10 ;  /* 0x0000000aff0a723e */ /* 0x004fc400020004ff */
[----:B------:R-:W-:Y:S02]  /*a3540*/  F2FP.F16.E5M2.UNPACK_B R11, R11 ;  /* 0x0000000bff0b723e */ /* 0x000fe400020004ff */
[----:B----4-:R-:W-:Y:S02]  /*a3550*/  F2FP.F16.E5M2.UNPACK_B R8, R8 ;  /* 0x00000008ff08723e */ /* 0x010fe400020004ff */
[----:B------:R-:W-:-:S07]  /*a3560*/  F2FP.F16.E5M2.UNPACK_B R9, R9 ;  /* 0x00000009ff09723e */ /* 0x000fce00020004ff */
[C---:B---3--:R-:W-:Y:S06]  /*a3570*/  HMMA.16816.F32 R24, R16.reuse, R8, R24 ;  /* 0x000000081018723c */ /* 0x048fec0000001818 */
[----:B-----5:R-:W-:Y:S01]  /*a3580*/  HMMA.16816.F32 R4, R16, R10, R4 ;  /* 0x0000000a1004723c */ /* 0x020fe20000001804 */
[----:B------:R-:W-:Y:S02]  /*a3590*/  IMAD R14, R14, 0x100, R22 ;  /* 0x000001000e0e7824 */ /* 0x000fe400078e0216 */
[----:B------:R-:W-:-:S15]  /*a35a0*/  IMAD R15, R15, 0x100, R23 ;  /* 0x000001000f0f7824 */ /* 0x000fde00078e0217 */
[----:B------:R-:W-:-:S05]  /*a35b0*/  NOP ;  /* 0x0000000000007918 */ /* 0x000fca0000000000 */
[----:B------:R-:W-:Y:S04]  /*a35c0*/  STL.64 [R1+0x1e0], R4 ;  /* 0x0001e00401007387 */ /* 0x000fe80000100a00 */
[----:B------:R0:W-:Y:S01]  /*a35d0*/  STL.64 [R1+0x1e8], R6 ;  /* 0x0001e80601007387 */ /* 0x0001e20000100a00 */
[----:B------:R-:W-:Y:S02]  /*a35e0*/  IMAD R12, R12, 0x100, R20 ;  /* 0x000001000c0c7824 */ /* 0x000fe400078e0214 */
[----:B------:R-:W-:Y:S01]  /*a35f0*/  IMAD R13, R13, 0x100, R21 ;  /* 0x000001000d0d7824 */ /* 0x000fe200078e0215 */
[----:B0-----:R-:W2:Y:S04]  /*a3600*/  LDL.LU.64 R6, [R1+0x6540] ;  /* 0x0065400001067983 */ /* 0x001ea80000300a00 */
[----:B------:R-:W3:Y:S04]  /*a3610*/  LDL.LU.64 R4, [R1+0x6538] ;  /* 0x0065380001047983 */ /* 0x000ee80000300a00 */
[----:B------:R-:W4:Y:S04]  /*a3620*/  LDL.LU R20, [R1+0x1590] ;  /* 0x0015900001147983 */ /* 0x000f280000300800 */
[----:B------:R-:W-:Y:S04]  /*a3630*/  STL.64 [R1+0x220], R24 ;  /* 0x0002201801007387 */ /* 0x000fe80000100a00 */
[----:B------:R-:W-:Y:S04]  /*a3640*/  STL.64 [R1+0x228], R26 ;  /* 0x0002281a01007387 */ /* 0x000fe80000100a00 */
        /* <DEDUP_REMOVED lines=9> */
[----:B-----5:R3:W-:Y:S02]  /*a36e0*/  STL.64 [R1+0x6498], R22 ;  /* 0x0064981601007387 */ /* 0x0207e40000100a00 */
[----:B---3--:R-:W-:-:S02]  /*a36f0*/  IMAD.MOV.U32 R22, RZ, RZ, R4 ;  /* 0x000000ffff167224 */ /* 0x008fc400078e0004 */
[----:B------:R-:W-:Y:S01]  /*a3700*/  IMAD.MOV.U32 R23, RZ, RZ, R5 ;  /* 0x000000ffff177224 */ /* 0x000fe200078e0005 */
[----:B------:R-:W3:Y:S04]  /*a3710*/  LDL.LU R4, [R1+0x6534] ;  /* 0x0065340001047983 */ /* 0x000ee80000300800 */
[----:B------:R-:W5:Y:S04]  /*a3720*/  LDL.LU R5, [R1+0x6530] ;  /* 0x0065300001057983 */ /* 0x000f680000300800 */
[----:B----4-:R0:W-:Y:S04]  /*a3730*/  STL.64 [R1+0x6490], R20 ;  /* 0x0064901401007387 */ /* 0x0101e80000100a00 */
[----:B------:R-:W4:Y:S04]  /*a3740*/  LDL.LU R24, [R1+0x15a0] ;  /* 0x0015a00001187983 */ /* 0x000f280000300800 */
[----:B------:R-:W4:Y:S04]  /*a3750*/  LDL.LU R25, [R1+0x15a4] ;  /* 0x0015a40001197983 */ /* 0x000f280000300800 */
[----:B------:R-:W2:Y:S04]  /*a3760*/  LDL.LU R26, [R1+0x15a8] ;  /* 0x0015a800011a7983 */ /* 0x000ea80000300800 */
[----:B------:R-:W2:Y:S04]  /*a3770*/  LDL.LU R27, [R1+0x15ac] ;  /* 0x0015ac00011b7983 */ /* 0x000ea80000300800 */
[----:B0-----:R-:W3:Y:S04]  /*a3780*/  LDL.64 R20, [R1+0x10] ;  /* 0x0000100001147983 */ /* 0x001ee80000100a00 */
[----:B------:R-:W-:Y:S04]  /*a3790*/  STL.64 [R1+0x64c8], R22 ;  /* 0x0064c81601007387 */ /* 0x000fe80000100a00 */
[----:B---3--:R-:W-:Y:S04]  /*a37a0*/  STL.64 [R1+0x64c0], R20 ;  /* 0x0064c01401007387 */ /* 0x008fe80000100a00 */
[----:B--2---:R-:W-:Y:S04]  /*a37b0*/  STL.64 [R1+0x64a8], R26 ;  /* 0x0064a81a01007387 */ /* 0x004fe80000100a00 */
[----:B----4-:R0:W-:Y:S04]  /*a37c0*/  STL.64 [R1+0x64a0], R24 ;  /* 0x0064a01801007387 */ /* 0x0101e80000100a00 */
[----:B0-----:R-:W2:Y:S04]  /*a37d0*/  LDL.LU R24, [R1+0x15c0] ;  /* 0x0015c00001187983 */ /* 0x001ea80000300800 */
[----:B------:R-:W2:Y:S04]  /*a37e0*/  LDL.LU R25, [R1+0x15c4] ;  /* 0x0015c40001197983 */ /* 0x000ea80000300800 */
[----:B------:R-:W3:Y:S04]  /*a37f0*/  LDL.LU R26, [R1+0x15c8] ;  /* 0x0015c800011a7983 */ /* 0x000ee80000300800 */
[----:B------:R-:W3:Y:S04]  /*a3800*/  LDL.LU R27, [R1+0x15cc] ;  /* 0x0015cc00011b7983 */ /* 0x000ee80000300800 */
[----:B------:R-:W4:Y:S04]  /*a3810*/  LDL R22, [R1+0x18] ;  /* 0x0000180001167983 */ /* 0x000f280000100800 */
[----:B------:R-:W2:Y:S01]  /*a3820*/  LDL.64 R20, [R1+0x20] ;  /* 0x0000200001147983 */ /* 0x000ea20000100a00 */
[----:B-----5:R-:W-:-:S05]  /*a3830*/  IMAD.MOV.U32 R23, RZ, RZ, R5 ;  /* 0x000000ffff177224 */ /* 0x020fca00078e0005 */
        /* <DEDUP_REMOVED lines=38> */
[----:B----4-:R-:W-:Y:S03]  /*a3aa0*/  HMMA.16816.F32 R20, R16, R6, R20 ;  /* 0x000000061014723c */ /* 0x010fe60000001814 */
[----:B---3--:R-:W-:Y:S04]  /*a3ab0*/  STL.64 [R1+0x64e8], R26 ;  /* 0x0064e81a01007387 */ /* 0x008fe80000100a00 */
[----:B--2---:R0:W-:Y:S04]  /*a3ac0*/  STL.64 [R1+0x64e0], R24 ;  /* 0x0064e01801007387 */ /* 0x0041e80000100a00 */
[----:B0-----:R-:W2:Y:S04]  /*a3ad0*/  LDL.LU R24, [R1+0x7c0] ;  /* 0x0007c00001187983 */ /* 0x001ea80000300800 */
[----:B------:R-:W2:Y:S04]  /*a3ae0*/  LDL.LU R25, [R1+0x7c4] ;  /* 0x0007c40001197983 */ /* 0x000ea80000300800 */
[----:B------:R-:W2:Y:S04]  /*a3af0*/  LDL.LU R26, [R1+0x7c8] ;  /* 0x0007c800011a7983 */ /* 0x000ea80000300800 */
[----:B------:R-:W2:Y:S04]  /*a3b00*/  LDL.LU R27, [R1+0x7cc] ;  /* 0x0007cc00011b7983 */ /* 0x000ea80000300800 */
[----:B------:R-:W-:Y:S04]  /*a3b10*/  STL [R1+0x642c], R8 ;  /* 0x00642c0801007387 */ /* 0x000fe80000100800 */
[----:B------:R0:W-:Y:S04]  /*a3b20*/  STL [R1+0x6428], R9 ;  /* 0x0064280901007387 */ /* 0x0001e80000100800 */
[----:B0-----:R-:W3:Y:S04]  /*a3b30*/  LDL.64 R8, [R1] ;  /* 0x0000000001087983 */ /* 0x001ee80000100a00 */
[----:B------:R-:W-:Y:S04]  /*a3b40*/  STL.64 [R1+0x8a0], R20 ;  /* 0x0008a01401007387 */ /* 0x000fe80000100a00 */
[----:B------:R0:W-:Y:S04]  /*a3b50*/  STL.64 [R1+0x8a8], R22 ;  /* 0x0008a81601007387 */ /* 0x0001e80000100a00 */
[----:B0-----:R-:W4:Y:S04]  /*a3b60*/  LDL.LU.64 R22, [R1+0x6528] ;  /* 0x0065280001167983 */ /* 0x001f280000300a00 */
[----:B------:R-:W4:Y:S01]  /*a3b70*/  LDL.LU.64 R20, [R1+0x6520] ;  /* 0x0065200001147983 */ /* 0x000f220000300a00 */
[----:B------:R-:W-:-:S02]  /*a3b80*/  F2FP.F16.E5M2.UNPACK_B R4, R4 ;  /* 0x00000004ff04723e */ /* 0x000fc400020004ff */
[----:B------:R-:W-:-:S07]  /*a3b90*/  F2FP.F16.E5M2.UNPACK_B R5, R3 ;  /* 0x00000003ff05723e */ /* 0x000fce00020004ff */
        /* <DEDUP_REMOVED lines=8> */
[----:B------:R0:W-:Y:S04]  /*a3c20*/  STL.64 [R1+0x6420], R6 ;  /* 0x0064200601007387 */ /* 0x0001e80000100a00 */
[----:B0-----:R-:W5:Y:S04]  /*a3c30*/  LDL.64 R6, [R1+0x28] ;  /* 0x0000280001067983 */ /* 0x001f680000100a00 */
[----:B------:R-:W-:Y:S01]  /*a3c40*/  STL.64 [R1+0x6418], R4 ;  /* 0x0064180401007387 */ /* 0x000fe20000100a00 */
[----:B----4-:R-:W-:Y:S03]  /*a3c50*/  HMMA.16816.F32 R16, R16, R2, R20 ;  /* 0x000000021010723c */ /* 0x010fe60000001814 */
[----:B------:R-:W5:Y:S04]  /*a3c60*/  LDL.LU.64 R22, [R1+0x6508] ;  /* 0x0065080001167983 */ /* 0x000f680000300a00 */
[----:B------:R-:W5:Y:S01]  /*a3c70*/  LDL.LU.64 R20, [R1+0x6500] ;  /* 0x0065000001147983 */ /* 0x000f620000300a00 */
[----:B------:R-:W-:-:S02]  /*a3c80*/  F2FP.F16.E5M2.UNPACK_B R12, R12 ;  /* 0x0000000cff0c723e */ /* 0x000fc400020004ff */
[----:B------:R-:W-:Y:S02]  /*a3c90*/  F2FP.F16.E5M2.UNPACK_B R13, R13 ;  /* 0x0000000dff0d723e */ /* 0x000fe400020004ff */
[----:B------:R-:W-:Y:S02]  /*a3ca0*/  F2FP.F16.E5M2.UNPACK_B R14, R14 ;  /* 0x0000000eff0e723e */ /* 0x000fe400020004ff */
[----:B------:R-:W-:-:S09]  /*a3cb0*/  F2FP.F16.E5M2.UNPACK_B R15, R15 ;  /* 0x0000000fff0f723e */ /* 0x000fd200020004ff */
[----:B------:R0:W-:Y:S04]  /*a3cc0*/  STL.64 [R1+0x7e0], R16 ;  /* 0x0007e01001007387 */ /* 0x0001e80000100a00 */
[----:B------:R1:W-:Y:S04]  /*a3cd0*/  STL.64 [R1+0x7e8], R18 ;  /* 0x0007e81201007387 */ /* 0x0003e80000100a00 */
[----:B0-----:R-:W4:Y:S04]  /*a3ce0*/  LDL.LU R16, [R1+0x750] ;  /* 0x0007500001107983 */ /* 0x001f280000300800 */
[----:B------:R-:W4:Y:S04]  /*a3cf0*/  LDL.LU R17, [R1+0x754] ;  /* 0x0007540001117983 */ /* 0x000f280000300800 */
[----:B-1----:R-:W4:Y:S04]  /*a3d00*/  LDL.LU R18, [R1+0x758] ;  /* 0x0007580001127983 */ /* 0x002f280000300800 */
[----:B------:R-:W4:Y:S01]  /*a3d10*/  LDL.LU R19, [R1+0x75c] ;  /* 0x00075c0001137983 */ /* 0x000f220000300800 */
        /* <DEDUP_REMOVED lines=15> */
[----:B------:R-:W-:Y:S02]  /*a3e10*/  IMAD.MOV.U32 R6, RZ, RZ, R21 ;  /* 0x000000ffff067224 */ /* 0x000fe400078e0015 */
[----:B-----5:R-:W-:Y:S01]  /*a3e20*/  HMMA.16816.F32 R20, R12, R22, R24 ;  /* 0x000000160c14723c */ /* 0x020fe20000001818 */
[----:B------:R-:W2:Y:S04]  /*a3e30*/  LDL.LU.64 R26, [R1+0x64d8] ;  /* 0x0064d800011a7983 */ /* 0x000ea80000300a00 */
[----:B------:R-:W2:-:S15]  /*a3e40*/  LDL.LU.64 R24, [R1+0x64d0] ;  /* 0x0064d00001187983 */ /* 0x000e9e0000300a00 */
[----:B------:R-:W-:-:S03]  /*a3e50*/  NOP ;  /* 0x0000000000007918 */ /* 0x000fc60000000000 */
        /* <DEDUP_REMOVED lines=18> */
[----:B0-----:R-:W3:Y:S04]  /*a3f80*/  LDL.LU.64 R22, [R1+0x6498] ;  /* 0x0064980001167983 */ /* 0x001ee80000300a00 */
[----:B------:R-:W3:Y:S01]  /*a3f90*/  LDL.LU.64 R20, [R1+0x6490] ;  /* 0x0064900001147983 */ /* 0x000ee20000300a00 */
[C---:B--2---:R-:W-:Y:S06]  /*a3fa0*/  HMMA.16816.F32 R24, R12.reuse, R28, R24 ;  /* 0x0000001c0c18723c */ /* 0x044fec0000001818 */
[----:B---3--:R-:W-:-:S15]  /*a3fb0*/  HMMA.16816.F32 R20, R12, R8, R20 ;  /* 0x000000080c14723c */ /* 0x008fde0000001814 */
        /* <DEDUP_REMOVED lines=8> */
[----:B------:R-:W4:Y:S01]  /*a4040*/  LDL.LU.64 R24, [R1+0x6470] ;  /* 0x0064700001187983 */ /* 0x000f220000300a00 */
[C---:B--2---:R-:W-:Y:S06]  /*a4050*/  HMMA.16816.F32 R20, R12.reuse, R26, R20 ;  /* 0x0000001a0c14723c */ /* 0x044fec0000001814 */
[----:B----4-:R-:W-:-:S15]  /*a4060*/  HMMA.16816.F32 R16, R12, R24, R16 ;  /* 0x000000180c10723c */ /* 0x010fde0000001810 */
[----:B------:R-:W-:-:S02]  /*a4070*/  NOP ;  /* 0x0000000000007918 */ /* 0x000fc40000000000 */
[----:B------:R-:W-:Y:S04]  /*a4080*/  STL.64 [R1+0x760], R20 ;  /* 0x0007601401007387 */ /* 0x000fe80000100a00 */
[----:B------:R0:W-:Y:S04]  /*a4090*/  STL.64 [R1+0x768], R22 ;  /* 0x0007681601007387 */ /* 0x0001e80000100a00 */
[----:B0-----:R-:W2:Y:S04]  /*a40a0*/  LDL.LU.64 R22, [R1+0x6468] ;  /* 0x0064680001167983 */ /* 0x001ea80000300a00 */
[----:B------:R-:W3:Y:S04]  /*a40b0*/  LDL.LU.64 R20, [R1+0x6460] ;  /* 0x0064600001147983 */ /* 0x000ee80000300a00 */
[----:B------:R0:W-:Y:S04]  /*a40c0*/  STL.64 [R1+0x6380], R26 ;  /* 0x0063801a01007387 */ /* 0x0001e80000100a00 */
[----:B------:R-:W-:Y:S04]  /*a40d0*/  STL.64 [R1+0x750], R16 ;  /* 0x0007501001007387 */ /* 0x000fe80000100a00 */
[----:B------:R-:W-:Y:S04]  /*a40e0*/  STL.64 [R1+0x758], R18 ;  /* 0x0007581201007387 */ /* 0x000fe80000100a00 */
[----:B------:R1:W-:Y:S01]  /*a40f0*/  STL.64 [R1+0x6378], R24 ;  /* 0x0063781801007387 */ /* 0x0003e20000100a00 */
[----:B0-----:R-:W-:-:S02]  /*a4100*/  IMAD.MOV.U32 R27, RZ, RZ, R6 ;  /* 0x000000ffff1b7224 */ /* 0x001fc400078e0006 */
[----:B-1----:R-:W-:Y:S02]  /*a4110*/  IMAD.MOV.U32 R25, RZ, RZ, R4 ;  /* 0x000000ffff197224 */ /* 0x002fe400078e0004 */
[----:B------:R-:W-:Y:S01]  /*a4120*/  IMAD.MOV.U32 R24, RZ, RZ, R5 ;  /* 0x000000ffff187224 */ /* 0x000fe200078e0005 */
[----:B------:R-:W4:Y:S04]  /*a4130*/  LDL.LU R4, [R1+0x1570] ;  /* 0x0015700001047983 */ /* 0x000f280000300800 */
[----:B------:R-:W4:Y:S01]  /*a4140*/  LDL.LU R5, [R1+0x1574] ;  /* 0x0015740001057983 */ /* 0x000f220000300800 */
[----:B------:R-:W-:-:S03]  /*a4150*/  IMAD.MOV.U32 R26, RZ, RZ, R7 ;  /* 0x000000ffff1a7224 */ /* 0x000fc600078e0007 */
        /* <DEDUP_REMOVED lines=14> */
[----:B------:R-:W-:-:S03]  /*a4240*/  IMAD.MOV.U32 R0, RZ, RZ, R9 ;  /* 0x000000ffff007224 */ /* 0x000fc600078e0009 */
        /* <DEDUP_REMOVED lines=40> */
[----:B------:R-:W3:Y:S04]  /*a44d0*/  LDL.LU.64 R4, [R1+0x6440] ;  /* 0x0064400001047983 */ /* 0x000ee80000300a00 */
[----:B------:R-:W-:Y:S04]  /*a44e0*/  STL.64 [R1+0x6360], R22 ;  /* 0x0063601601007387 */ /* 0x000fe80000100a00 */
[----:B------:R0:W-:Y:S01]  /*a44f0*/  STL.64 [R1+0x6358], R20 ;  /* 0x0063581401007387 */ /* 0x0001e20000100a00 */
[----:B----4-:R-:W-:-:S02]  /*a4500*/  IMAD R16, R16, 0x100, R8 ;  /* 0x0000010010107824 */ /* 0x010fc400078e0208 */
[----:B-----5:R-:W-:Y:S01]  /*a4510*/  IMAD R17, R17, 0x100, R9 ;  /* 0x0000010011117824 */ /* 0x020fe200078e0209 */
        /* <DEDUP_REMOVED lines=10> */
[----:B------:R-:W3:Y:S04]  /*a45c0*/  LDL.LU R8, [R1+0x642c] ;  /* 0x00642c0001087983 */ /* 0x000ee80000300800 */
[----:B------:R-:W3:Y:S02]  /*a45d0*/  LDL.LU R9, [R1+0x6428] ;  /* 0x0064280001097983 */ /* 0x000ee40000300800 */
[----:B---3--:R-:W-:-:S15]  /*a45e0*/  HMMA.16816.F32 R4, R12, R8, R4 ;  /* 0x000000080c04723c */ /* 0x008fde0000001804 */
[----:B------:R-:W-:-:S08]  /*a45f0*/  NOP ;  /* 0x0000000000007918 */ /* 0x000fd00000000000 */
[----:B------:R-:W-:Y:S04]  /*a4600*/  STL.64 [R1+0x710], R4 ;  /* 0x0007100401007387 */ /* 0x000fe80000100a00 */
[----:B------:R0:W-:Y:S04]  /*a4610*/  STL.64 [R1+0x718], R6 ;  /* 0x0007180601007387 */ /* 0x0001e80000100a00 */
[----:B0-----:R-:W2:Y:S04]  /*a4620*/  LDL.LU.64 R6, [R1+0x6420] ;  /* 0x0064200001067983 */ /* 0x001ea80000300a00 */
[----:B------:R-:W3:Y:S04]  /*a4630*/  LDL.LU.64 R4, [R1+0x6418] ;  /* 0x0064180001047983 */ /* 0x000ee80000300a00 */
[----:B------:R0:W-:Y:S04]  /*a4640*/  STL [R1+0x6324], R8 ;  /* 0x0063240801007387 */ /* 0x0001e80000100800 */
[----:B0-----:R-:W5:Y:S04]  /*a4650*/  LDL.LU R8, [R1+0x2144] ;  /* 0x0021440001087983 */ /* 0x001f680000300800 */
[----:B------:R0:W-:Y:S04]  /*a4660*/  STL [R1+0x6320], R9 ;  /* 0x0063200901007387 */ /* 0x0001e80000100800 */
[----:B0-----:R-:W4:Y:S01]  /*a4670*/  LDL.LU R9, [R1+0x213c] ;  /* 0x00213c0001097983 */ /* 0x001f220000300800 */
        /* <DEDUP_REMOVED lines=20> */
[----:B------:R-:W3:Y:S01]  /*a47c0*/  LDL.LU.64 R24, [R1+0x63e8] ;  /* 0x0063e80001187983 */ /* 0x000ee20000300a00 */
[----:B----4-:R-:W-:-:S02]  /*a47d0*/  IMAD R18, R18, 0x100, R9 ;  /* 0x0000010012127824 */ /* 0x010fc400078e0209 */
[----:B-----5:R-:W-:Y:S01]  /*a47e0*/  IMAD R19, R19, 0x100, R8 ;  /* 0x0000010013137824 */ /* 0x020fe200078e0208 */
[----:B------:R-:W-:Y:S02]  /*a47f0*/  F2FP.F16.E5M2.UNPACK_B R16, R16 ;  /* 0x00000010ff10723e */ /* 0x000fe400020004ff */
[----:B------:R-:W-:Y:S02]  /*a4800*/  F2FP.F16.E5M2.UNPACK_B R17, R17 ;  /* 0x00000011ff11723e */ /* 0x000fe400020004ff */
[----:B------:R-:W-:Y:S02]  /*a4810*/  F2FP.F16.E5M2.UNPACK_B R18, R18 ;  /* 0x00000012ff12723e */ /* 0x000fe400020004ff */
[----:B------:R-:W-:-:S06]  /*a4820*/  F2FP.F16.E5M2.UNPACK_B R19, R19 ;  /* 0x00000013ff13723e */ /* 0x000fcc00020004ff */
[----:B------:R-:W-:Y:S04]  /*a4830*/  STL.64 [R1+0x700], R12 ;  /* 0x0007000c01007387 */ /* 0x000fe80000100a00 */
[----:B------:R3:W-:Y:S02]  /*a4840*/  STL.64 [R1+0x708], R14 ;  /* 0x0007080e01007387 */ /* 0x0007e40000100a00 */
[C---:B---3--:R-:W-:Y:S06]  /*a4850*/  HMMA.16816.F32 R12, R16.reuse, R24, R4 ;  /* 0x00000018100c723c */ /* 0x048fec0000001804 */
        /* <DEDUP_REMOVED lines=17> */
[----:B--2---:R-:W-:Y:S04]  /*a4970*/  STL.64 [R1+0x6388], R20 ;  /* 0x0063881401007387 */ /* 0x004fe80000100a00 */
[----:B------:R-:W2:Y:S04]  /*a4980*/  LDL.LU R24, [R1+0x1510] ;  /* 0x0015100001187983 */ /* 0x000ea80000300800 */
[----:B------:R-:W2:Y:S04]  /*a4990*/  LDL.LU R25, [R1+0x1514] ;  /* 0x0015140001197983 */ /* 0x000ea80000300800 */
[----:B------:R-:W3:Y:S04]  /*a49a0*/  LDL.LU R26, [R1+0x1518] ;  /* 0x00151800011a7983 */ /* 0x000ee80000300800 */
[----:B------:R-:W3:Y:S01]  /*a49b0*/  LDL.LU R27, [R1+0x151c] ;  /* 0x00151c00011b7983 */ /* 0x000ee20000300800 */
[----:B------:R-:W-:-:S03]  /*a49c0*/  IMAD.MOV.U32 R15, RZ, RZ, R0 ;  /* 0x000000ffff0f7224 */ /* 0x000fc600078e0000 */
[----:B---3--:R0:W-:Y:S04]  /*a49d0*/  STL.64 [R1+0x63a0], R26 ;  /* 0x0063a01a01007387 */ /* 0x0081e80000100a00 */
[----:B--2---:R1:W-:Y:S04]  /*a49e0*/  STL.64 [R1+0x6398], R24 ;  /* 0x0063981801007387 */ /* 0x0043e80000100a00 */
[----:B------:R-:W2:Y:S04]  /*a49f0*/  LDL R14, [R1] ;  /* 0x00000000010e7983 */ /* 0x000ea80000100800 */
[----:B------:R-:W3:Y:S04]  /*a4a00*/  LDL.LU R0, [R1+0x63e0] ;  /* 0x0063e00001007983 */ /* 0x000ee80000300800 */
[----:B0-----:R-:W4:Y:S04]  /*a4a10*/  LDL R26, [R1+0x8] ;  /* 0x00000800011a7983 */ /* 0x001f280000100800 */
[----:B------:R-:W4:Y:S04]  /*a4a20*/  LDL R27, [R1+0xc] ;  /* 0x00000c00011b7983 */ /* 0x000f280000100800 */
[----:B----4-:R-:W-:Y:S04]  /*a4a30*/  STL.64 [R1+0x63b8], R26 ;  /* 0x0063b81a01007387 */ /* 0x010fe80000100a00 */
[----:B------:R-:W4:Y:S04]  /*a4a40*/  LDL.LU R20, [R1+0x1520] ;  /* 0x0015200001147983 */ /* 0x000f280000300800 */
[----:B------:R-:W4:Y:S04]  /*a4a50*/  LDL.LU R21, [R1+0x1524] ;  /* 0x0015240001157983 */ /* 0x000f280000300800 */
[----:B------:R-:W5:Y:S04]  /*a4a60*/  LDL.LU R22, [R1+0x1528] ;  /* 0x0015280001167983 */ /* 0x000f680000300800 */
[----:B------:R-:W5:Y:S04]  /*a4a70*/  LDL.LU R23, [R1+0x152c] ;  /* 0x00152c0001177983 */ /* 0x000f680000300800 */
[----:B-1----:R-:W2:Y:S04]  /*a4a80*/  LDL R24, [R1+0x10] ;  /* 0x0000100001187983 */ /* 0x002ea80000100800 */
[----:B-----5:R-:W-:Y:S04]  /*a4a90*/  STL.64 [R1+0x63b0], R22 ;  /* 0x0063b01601007387 */ /* 0x020fe80000100a00 */
[----:B----4-:R0:W-:Y:S04]  /*a4aa0*/  STL.64 [R1+0x63a8], R20 ;  /* 0x0063a81401007387 */ /* 0x0101e80000100a00 */
[----:B0-----:R-:W4:Y:S04]  /*a4ab0*/  LDL.LU R20, [R1+0x6b0] ;  /* 0x0006b00001147983 */ /* 0x001f280000300800 */
[----:B------:R-:W4:Y:S04]  /*a4ac0*/  LDL.LU R21, [R1+0x6b4] ;  /* 0x0006b40001157983 */ /* 0x000f280000300800 */
[----:B------:R-:W5:Y:S04]  /*a4ad0*/  LDL.LU R22, [R1+0x6b8] ;  /* 0x0006b80001167983 */ /* 0x000f680000300800 */
[----:B------:R-:W5:Y:S04]  /*a4ae0*/  LDL.LU R23, [R1+0x6bc] ;  /* 0x0006bc0001177983 */ /* 0x000f680000300800 */
[----:B------:R-:W3:Y:S04]  /*a4af0*/  LDL.64 R26, [R1+0x18] ;  /* 0x00001800011a7983 */ /* 0x000ee80000100a00 */
        /* <DEDUP_REMOVED lines=12> */
[----:B------:R-:W4:Y:S04]  /*a4bc0*/  LDL.LU R8, [R1+0x214c] ;  /* 0x00214c0001087983 */ /* 0x000f280000300800 */
[----:B------:R-:W5:Y:S04]  /*a4bd0*/  LDL.LU R12, [R1+0x2148] ;  /* 0x00214800010c7983 */ /* 0x000f680000300800 */
[----:B------:R-:W4:Y:S04]  /*a4be0*/  LDL.LU R9, [R1+0x2154] ;  /* 0x0021540001097983 */ /* 0x000f280000300800 */
[----:B------:R-:W-:Y:S04]  /*a4bf0*/  STL.64 [R1+0x6340], R10 ;  /* 0x0063400a01007387 */ /* 0x000fe80000100a00 */
[----:B----4-:R0:W-:Y:S04]  /*a4c00*/  STL.64 [R1+0x6338], R8 ;  /* 0x0063380801007387 */ /* 0x0101e80000100a00 */
[----:B0-----:R-:W4:Y:S04]  /*a4c10*/  LDL.LU R8, [R1+0x14d0] ;  /* 0x0014d00001087983 */ /* 0x001f280000300800 */
[----:B------:R-:W4:Y:S04]  /*a4c20*/  LDL.LU R9, [R1+0x14d4] ;  /* 0x0014d40001097983 */ /* 0x000f280000300800 */
[----:B------:R-:W2:Y:S04]  /*a4c30*/  LDL.LU R10, [R1+0x14d8] ;  /* 0x0014d800010a7983 */ /* 0x000ea80000300800 */
[----:B------:R-:W2:Y:S01]  /*a4c40*/  LDL.LU R11, [R1+0x14dc] ;  /* 0x0014dc00010b7983 */ /* 0x000ea20000300800 */
[----:B---3--:R-:W-:Y:S03]  /*a4c50*/  HMMA.16816.F32 R20, R16, R26, R20 ;  /* 0x0000001a1014723c */ /* 0x008fe60000001814 */
[----:B--2---:R-:W-:Y:S04]  /*a4c60*/  STL.64 [R1+0x6350], R10 ;  /* 0x0063500a01007387 */ /* 0x004fe80000100a00 */
[----:B----4-:R0:W-:Y:S04]  /*a4c70*/  STL.64 [R1+0x6348], R8 ;  /* 0x0063480801007387 */ /* 0x0101e80000100a00 */
[----:B0-----:R-:W2:Y:S04]  /*a4c80*/  LDL.LU R8, [R1+0x14e0] ;  /* 0x0014e00001087983 */ /* 0x001ea80000300800 */
[----:B------:R-:W2:Y:S04]  /*a4c90*/  LDL.LU R9, [R1+0x14e4] ;  /* 0x0014e40001097983 */ /* 0x000ea80000300800 */
[----:B------:R-:W2:Y:S04]  /*a4ca0*/  LDL.LU R10, [R1+0x14e8] ;  /* 0x0014e800010a7983 */ /* 0x000ea80000300800 */
[----:B------:R-:W2:Y:S04]  /*a4cb0*/  LDL.LU R11, [R1+0x14ec] ;  /* 0x0014ec00010b7983 */ /* 0x000ea80000300800 */
        /* <DEDUP_REMOVED lines=14> */
[----:B------:R-:W5:Y:S01]  /*a4da0*/  LDL.LU.64 R20, [R1+0x63d0] ;  /* 0x0063d00001147983 */ /* 0x000f620000300a00 */
[----:B------:R-:W-:-:S02]  /*a4db0*/  IMAD.MOV.U32 R25, RZ, RZ, R0 ;  /* 0x000000ffff197224 */ /* 0x000fc400078e0000 */
[----:B------:R-:W-:-:S05]  /*a4dc0*/  IMAD.MOV.U32 R0, RZ, RZ, R27 ;  /* 0x000000ffff007224 */ /* 0x000fca00078e001b */
[----:B-----5:R-:W-:Y:S01]  /*a4dd0*/  HMMA.16816.F32 R24, R16, R24, R20 ;  /* 0x000000181018723c */ /* 0x020fe20000001814 */
[----:B------:R-:W5:Y:S04]  /*a4de0*/  LDL.LU.64 R22, [R1+0x63c8] ;  /* 0x0063c80001167983 */ /* 0x000f680000300a00 */
[----:B------:R-:W5:-:S15]  /*a4df0*/  LDL.LU.64 R20, [R1+0x63c0] ;  /* 0x0063c00001147983 */ /* 0x000f5e0000300a00 */
[----:B------:R-:W-:-:S03]  /*a4e00*/  NOP ;  /* 0x0000000000007918 */ /* 0x000fc60000000000 */
        /* <DEDUP_REMOVED lines=11> */
[C---:B-----5:R-:W-:Y:S06]  /*a4ec0*/  HMMA.16816.F32 R20, R16.reuse, R14, R20 ;  /* 0x0000000e1014723c */ /* 0x060fec0000001814 */
[----:B--2---:R-:W-:-:S15]  /*a4ed0*/  HMMA.16816.F32 R24, R16, R28, R24 ;  /* 0x0000001c1018723c */ /* 0x004fde0000001818 */
[----:B------:R-:W-:-:S02]  /*a4ee0*/  NOP ;  /* 0x0000000000007918 */ /* 0x000fc40000000000 */
[----:B------:R-:W-:Y:S04]  /*a4ef0*/  STL.64 [R1+0x6a0], R20 ;  /* 0x0006a01401007387 */ /* 0x000fe80000100a00 */
[----:B------:R0:W-:Y:S04]  /*a4f00*/  STL.64 [R1+0x6a8], R22 ;  /* 0x0006a81601007387 */ /* 0x0001e80000100a00 */
[----:B0-----:R-:W2:Y:S04]  /*a4f10*/  LDL.LU.64 R22, [R1+0x6390] ;  /* 0x0063900001167983 */ /* 0x001ea80000300a00 */
[----:B------:R-:W2:Y:S04]  /*a4f20*/  LDL.LU.64 R20, [R1+0x6388] ;  /* 0x0063880001147983 */ /* 0x000ea80000300a00 */
[----:B------:R-:W5:Y:S04]  /*a4f30*/  LDL.LU R14, [R1+0x2158] ;  /* 0x00215800010e7983 */ /* 0x000f680000300800 */
[----:B------:R-:W5:Y:S04]  /*a4f40*/  LDL.LU R15, [R1+0x2160] ;  /* 0x00216000010f7983 */ /* 0x000f680000300800 */
        /* <DEDUP_REMOVED lines=43> */
[----:B----4-:R-:W-:Y:S01]  /*a5200*/  HMMA.16816.F32 R4, R16, R10, R4 ;  /* 0x0000000a1004723c */ /* 0x010fe20000001804 */
[----:B--2---:R-:W-:-:S02]  /*a5210*/  IMAD R12, R12, 0x100, R8 ;  /* 0x000001000c0c7824 */ /* 0x004fc400078e0208 */
[----:B------:R-:W-:-:S15]  /*a5220*/  IMAD R13, R13, 0x100, R9 ;  /* 0x000001000d0d7824 */ /* 0x000fde00078e0209 */
[----:B------:R-:W-:-:S05]  /*a5230*/  NOP ;  /* 0x0000000000007918 */ /* 0x000fca0000000000 */
        /* <DEDUP_REMOVED lines=11> */
[----:B------:R-:W4:Y:S04]  /*a52f0*/  LDL.LU.64 R4, [R1+0x6310] ;  /* 0x0063100001047983 */ /* 0x000f280000300a00 */
[----:B------:R0:W-:Y:S04]  /*a5300*/  STL [R1+0x624c], R8 ;  /* 0x00624c0801007387 */ /* 0x0001e80000100800 */
[----:B------:R1:W-:Y:S04]  /*a5310*/  STL [R1+0x6248], R9 ;  /* 0x0062480901007387 */ /* 0x0003e80000100800 */
[----:B------:R5:W-:Y:S04]  /*a5320*/  STL.64 [R1+0x62c8], R10 ;  /* 0x0062c80a01007387 */ /* 0x000be80000100a00 */
[----:B0-----:R-:W2:Y:S04]  /*a5330*/  LDL.LU R8, [R1+0x16c0] ;  /* 0x0016c00001087983 */ /* 0x001ea80000300800 */
[----:B-1----:R-:W2:Y:S04]  /*a5340*/  LDL.LU R9, [R1+0x16c4] ;  /* 0x0016c40001097983 */ /* 0x002ea80000300800 */
[----:B-----5:R-:W2:Y:S04]  /*a5350*/  LDL.LU R10, [R1+0x16c8] ;  /* 0x0016c800010a7983 */ /* 0x020ea80000300800 */
[----:B------:R-:W2:Y:S02]  /*a5360*/  LDL.LU R11, [R1+0x16cc] ;  /* 0x0016cc00010b7983 */ /* 0x000ea40000300800 */
[----:B--2---:R-:W-:-:S15]  /*a5370*/  HMMA.16816.F32 R8, R16, R6, R8 ;  /* 0x000000061008723c */ /* 0x004fde0000001808 */
[----:B------:R-:W-:-:S08]  /*a5380*/  NOP ;  /* 0x0000000000007918 */ /* 0x000fd00000000000 */
[----:B------:R-:W-:Y:S04]  /*a5390*/  STL.64 [R1+0x860], R8 ;  /* 0x0008600801007387 */ /* 0x000fe80000100a00 */
[----:B------:R3:W-:Y:S04]  /*a53a0*/  STL.64 [R1+0x868], R10 ;  /* 0x0008680a01007387 */ /* 0x0007e80000100a00 */
[----:B------:R-:W-:Y:S04]  /*a53b0*/  STL.64 [R1+0x6240], R6 ;  /* 0x0062400601007387 */ /* 0x000fe80000100a00 */
[----:B----4-:R0:W-:Y:S01]  /*a53c0*/  STL.64 [R1+0x6238], R4 ;  /* 0x0062380401007387 */ /* 0x0101e20000100a00 */
[C---:B---3--:R-:W-:Y:S06]  /*a53d0*/  HMMA.16816.F32 R8, R16.reuse, R4, R20 ;  /* 0x000000041008723c */ /* 0x048fec0000001814 */
[----:B0-----:R-:W-:-:S15]  /*a53e0*/  HMMA.16816.F32 R4, R16, R2, R24 ;  /* 0x000000021004723c */ /* 0x001fde0000001818 */
[----:B------:R-:W-:-:S02]  /*a53f0*/  NOP ;  /* 0x0000000000007918 */ /* 0x000fc40000000000 */
[----:B------:R0:W-:Y:S04]  /*a5400*/  STL.64 [R1+0x850], R8 ;  /* 0x0008500801007387 */ /* 0x0001e80000100a00 */
[----:B------:R1:W-:Y:S04]  /*a5410*/  STL.64 [R1+0x858], R10 ;  /* 0x0008580a01007387 */ /* 0x0003e80000100a00 */
[----:B------:R-:W2:Y:S04]  /*a5420*/  LDL.LU R20, [R1+0x1420] ;  /* 0x0014200001147983 */ /* 0x000ea80000300800 */
[----:B------:R-:W-:Y:S04]  /*a5430*/  STL.64 [R1+0x620], R4 ;  /* 0x0006200401007387 */ /* 0x000fe80000100a00 */
[----:B------:R-:W-:Y:S04]  /*a5440*/  STL.64 [R1+0x628], R6 ;  /* 0x0006280601007387 */ /* 0x000fe80000100a00 */
[----:B------:R-:W2:Y:S04]  /*a5450*/  LDL.LU R21, [R1+0x1424] ;  /* 0x0014240001157983 */ /* 0x000ea80000300800 */
[----:B------:R-:W3:Y:S04]  /*a5460*/  LDL.LU R22, [R1+0x1428] ;  /* 0x0014280001167983 */ /* 0x000ee80000300800 */
[----:B------:R-:W3:Y:S04]  /*a5470*/  LDL.LU R23, [R1+0x142c] ;  /* 0x00142c0001177983 */ /* 0x000ee80000300800 */
[----:B0-----:R-:W4:Y:S04]  /*a5480*/  LDL.LU R8, [R1+0x1470] ;  /* 0x0014700001087983 */ /* 0x001f280000300800 */
[----:B------:R-:W4:Y:S04]  /*a5490*/  LDL.LU R9, [R1+0x1474] ;  /* 0x0014740001097983 */ /* 0x000f280000300800 */
[----:B-1----:R-:W5:Y:S04]  /*a54a0*/  LDL.LU R10, [R1+0x1478] ;  /* 0x00147800010a7983 */ /* 0x002f680000300800 */
[----:B------:R-:W5:Y:S04]  /*a54b0*/  LDL.LU R11, [R1+0x147c] ;  /* 0x00147c00010b7983 */ /* 0x000f680000300800 */
[----:B-----5:R0:W-:Y:S04]  /*a54c0*/  STL.64 [R1+0x62d8], R10 ;  /* 0x0062d80a01007387 */ /* 0x0201e80000100a00 */
[----:B0-----:R-:W5:Y:S04]  /*a54d0*/  LDL R10, [R1+0x18] ;  /* 0x00001800010a7983 */ /* 0x001f680000100800 */
[----:B----4-:R0:W-:Y:S04]  /*a54e0*/  STL.64 [R1+0x62d0], R8 ;  /* 0x0062d00801007387 */ /* 0x0101e80000100a00 */
[----:B0-----:R-:W4:Y:S01]  /*a54f0*/  LDL.64 R8, [R1+0x20] ;  /* 0x0000200001087983 */ /* 0x001f220000100a00 */
[----:B------:R-:W-:-:S05]  /*a5500*/  IMAD.MOV.U32 R11, RZ, RZ, R0 ;  /* 0x000000ffff0b7224 */ /* 0x000fca00078e0000 */
[----:B-----5:R-:W-:Y:S04]  /*a5510*/  STL.64 [R1+0x6308], R10 ;  /* 0x0063080a01007387 */ /* 0x020fe80000100a00 */
[----:B----4-:R0:W-:Y:S04]  /*a5520*/  STL.64 [R1+0x6300], R8 ;  /* 0x0063000801007387 */ /* 0x0101e80000100a00 */
[----:B------:R-:W4:Y:S04]  /*a5530*/  LDL.64 R16, [R1+0x10] ;  /* 0x0000100001107983 */ /* 0x000f280000100a00 */
[----:B------:R-:W5:Y:S04]  /*a5540*/  LDL.LU R24, [R1+0x1440] ;  /* 0x0014400001187983 */ /* 0x000f680000300800 */
[----:B------:R-:W5:Y:S04]  /*a5550*/  LDL.LU R25, [R1+0x1444] ;  /* 0x0014440001197983 */ /* 0x000f680000300800 */
[----:B------:R-:W2:Y:S04]  /*a5560*/  LDL.LU R26, [R1+0x1448] ;  /* 0x00144800011a7983 */ /* 0x000ea80000300800 */
[----:B------:R-:W2:Y:S04]  /*a5570*/  LDL.LU R27, [R1+0x144c] ;  /* 0x00144c00011b7983 */ /* 0x000ea80000300800 */
[----:B0-----:R-:W3:Y:S04]  /*a5580*/  LDL.LU R8, [R1+0x14a0] ;  /* 0x0014a00001087983 */ /* 0x001ee80000300800 */
[----:B------:R-:W3:Y:S04]  /*a5590*/  LDL.LU R9, [R1+0x14a4] ;  /* 0x0014a40001097983 */ /* 0x000ee80000300800 */
[----:B------:R-:W3:Y:S04]  /*a55a0*/  LDL.LU R10, [R1+0x14a8] ;  /* 0x0014a800010a7983 */ /* 0x000ee80000300800 */
[----:B------:R-:W3:Y:S04]  /*a55b0*/  LDL.LU R11, [R1+0x14ac] ;  /* 0x0014ac00010b7983 */ /* 0x000ee80000300800 */
[----:B------:R-:W4:Y:S04]  /*a55c0*/  LDL.64 R18, [R1+0x8] ;  /* 0x0000080001127983 */ /* 0x000f280000100a00 */
[----:B------:R-:W3:Y:S04]  /*a55d0*/  LDL.64 R6, [R1+0x28] ;  /* 0x0000280001067983 */ /* 0x000ee80000100a00 */
[----:B----4-:R-:W-:Y:S04]  /*a55e0*/  STL.64 [R1+0x62e8], R18 ;  /* 0x0062e81201007387 */ /* 0x010fe80000100a00 */
[----:B------:R0:W-:Y:S04]  /*a55f0*/  STL.64 [R1+0x62e0], R16 ;  /* 0x0062e01001007387 */ /* 0x0001e80000100a00 */
[----:B0-----:R-:W4:Y:S04]  /*a5600*/  LDL.LU R16, [R1+0x1480] ;  /* 0x0014800001107983 */ /* 0x001f280000300800 */
[----:B------:R-:W4:Y:S04]  /*a5610*/  LDL.LU R17, [R1+0x1484] ;  /* 0x0014840001117983 */ /* 0x000f280000300800 */
[----:B------:R-:W5:Y:S04]  /*a5620*/  LDL.LU R18, [R1+0x1488] ;  /* 0x0014880001127983 */ /* 0x000f680000300800 */
[----:B------:R-:W5:Y:S01]  /*a5630*/  LDL.LU R19, [R1+0x148c] ;  /* 0x00148c0001137983 */ /* 0x000f620000300800 */
[----:B------:R-:W-:-:S02]  /*a5640*/  IMAD R14, R14, 0x100, R28 ;  /* 0x000001000e0e7824 */ /* 0x000fc400078e021c */
[----:B------:R-:W-:Y:S01]  /*a5650*/  IMAD R15, R15, 0x100, R29 ;  /* 0x000001000f0f7824 */ /* 0x000fe200078e021d */
[----:B------:R-:W-:Y:S02]  /*a5660*/  F2FP.F16.E5M2.UNPACK_B R12, R12 ;  /* 0x0000000cff0c723e */ /* 0x000fe400020004ff */
[----:B------:R-:W-:Y:S02]  /*a5670*/  F2FP.F16.E5M2.UNPACK_B R13, R13 ;  /* 0x0000000dff0d723e */ /* 0x000fe400020004ff */
[----:B------:R-:W-:Y:S01]  /*a5680*/  F2FP.F16.E5M2.UNPACK_B R14, R14 ;  /* 0x0000000eff0e723e */ /* 0x000fe200020004ff */
        /* <DEDUP_REMOVED lines=10> */
[----:B------:R-:W5:Y:S04]  /*a5730*/  LDL.LU R26, [R1+0x1458] ;  /* 0x00145800011a7983 */ /* 0x000f680000300800 */
[----:B------:R-:W5:Y:S01]  /*a5740*/  LDL.LU R27, [R1+0x145c] ;  /* 0x00145c00011b7983 */ /* 0x000f620000300800 */
[----:B------:R-:W-:-:S07]  /*a5750*/  F2FP.F16.E5M2.UNPACK_B R15, R15 ;  /* 0x0000000fff0f723e */ /* 0x000fce00020004ff */
[C---:B---3--:R-:W-:Y:S01]  /*a5760*/  HMMA.16816.F32 R8, R12.reuse, R6, R8 ;  /* 0x000000060c08723c */ /* 0x048fe20000001808 */
[----:B-----5:R-:W-:Y:S04]  /*a5770*/  STL.64 [R1+0x62c0], R26 ;  /* 0x0062c01a01007387 */ /* 0x020fe80000100a00 */
        /* <DEDUP_REMOVED lines=8> */
[----:B0-----:R-:W5:Y:S04]  /*a5800*/  LDL.LU R20, [R1+0x1430] ;  /* 0x0014300001147983 */ /* 0x001f680000300800 */
[----:B------:R-:W5:Y:S04]  /*a5810*/  LDL.LU R21, [R1+0x1434] ;  /* 0x0014340001157983 */ /* 0x000f680000300800 */
[----:B------:R-:W5:Y:S04]  /*a5820*/  LDL.LU R22, [R1+0x1438] ;  /* 0x0014380001167983 */ /* 0x000f680000300800 */
[----:B------:R-:W5:Y:S04]  /*a5830*/  LDL.LU R23, [R1+0x143c] ;  /* 0x00143c0001177983 */ /* 0x000f680000300800 */
        /* <DEDUP_REMOVED lines=13> */
[----:B--2---:R-:W-:Y:S01]  /*a5910*/  HMMA.16816.F32 R8, R12, R10, R16 ;  /* 0x0000000a0c08723c */ /* 0x004fe20000001810 */
[----:B------:R-:W2:Y:S04]  /*a5920*/  LDL.LU.64 R18, [R1+0x62e8] ;  /* 0x0062e80001127983 */ /* 0x000ea80000300a00 */
[----:B------:R-:W4:-:S15]  /*a5930*/  LDL.LU.64 R16, [R1+0x62e0] ;  /* 0x0062e00001107983 */ /* 0x000f1e0000300a00 */
[----:B------:R-:W-:-:S03]  /*a5940*/  NOP ;  /* 0x0000000000007918 */ /* 0x000fc60000000000 */
[----:B------:R-:W-:Y:S04]  /*a5950*/  STL.64 [R1+0x5f0], R8 ;  /* 0x0005f00801007387 */ /* 0x000fe80000100a00 */
[----:B------:R0:W-:Y:S04]  /*a5960*/  STL.64 [R1+0x5f8], R10 ;  /* 0x0005f80a01007387 */ /* 0x0001e80000100a00 */
[----:B0-----:R-:W3:Y:S04]  /*a5970*/  LDL.LU.64 R10, [R1+0x62d8] ;  /* 0x0062d800010a7983 */ /* 0x001ee80000300a00 */
[----:B------:R-:W3:Y:S01]  /*a5980*/  LDL.LU.64 R8, [R1+0x62d0] ;  /* 0x0062d00001087983 */ /* 0x000ee20000300a00 */
[----:B------:R-:W-:-:S02]  /*a5990*/  IMAD.MOV.U32 R0, RZ, RZ, R7 ;  /* 0x000000ffff007224 */ /* 0x000fc400078e0007 */
[----:B----4-:R-:W-:Y:S01]  /*a59a0*/  IMAD.MOV.U32 R7, RZ, RZ, R17 ;  /* 0x000000ffff077224 */ /* 0x010fe200078e0011 */
[----:B---3--:R-:W-:-:S15]  /*a59b0*/  HMMA.16816.F32 R8, R12, R16, R8 ;  /* 0x000000100c08723c */ /* 0x008fde0000001808 */
[----:B------:R-:W-:-:S08]  /*a59c0*/  NOP ;  /* 0x0000000000007918 */ /* 0x000fd00000000000 */
[----:B------:R-:W-:Y:S04]  /*a59d0*/  STL.64 [R1+0x5e0], R8 ;  /* 0x0005e00801007387 */ /* 0x000fe80000100a00 */
[----:B------:R0:W-:Y:S04]  /*a59e0*/  STL.64 [R1+0x5e8], R10 ;  /* 0x0005e80a01007387 */ /* 0x0001e80000100a00 */
[----:B0-----:R-:W3:Y:S04]  /*a59f0*/  LDL.LU.64 R10, [R1+0x62c8] ;  /* 0x0062c800010a7983 */ /* 0x001ee80000300a00 */
[----:B------:R-:W-:Y:S04]  /*a5a00*/  STL.64 [R1+0x6258], R6 ;  /* 0x0062580601007387 */ /* 0x000fe80000100a00 */
        /* <DEDUP_REMOVED lines=15> */
[----:B------:R-:W4:Y:S01]  /*a5b00*/  LDL.LU.64 R24, [R1+0x62b8] ;  /* 0x0062b80001187983 */ /* 0x000f220000300a00 */
[----:B------:R-:W-:-:S02]  /*a5b10*/  IMAD.MOV.U32 R8, RZ, RZ, R16 ;  /* 0x000000ffff087224 */ /* 0x000fc400078e0010 */
[----:B------:R-:W-:Y:S02]  /*a5b20*/  IMAD.MOV.U32 R16, RZ, RZ, R18 ;  /* 0x000000ffff107224 */ /* 0x000fe400078e0012 */
[----:B------:R-:W-:Y:S02]  /*a5b30*/  IMAD.MOV.U32 R18, RZ, RZ, R28 ;  /* 0x000000ffff127224 */ /* 0x000fe400078e001c */
[----:B------:R-:W-:Y:S01]  /*a5b40*/  IMAD.MOV.U32 R17, RZ, RZ, R29 ;  /* 0x000000ffff117224 */ /* 0x000fe200078e001d */
[----:B----4-:R-:W-:-:S15]  /*a5b50*/  HMMA.16816.F32 R24, R12, R28, R24 ;  /* 0x0000001c0c18723c */ /* 0x010fde0000001818 */
[----:B------:R-:W-:-:S08]  /*a5b60*/  NOP ;  /* 0x0000000000007918 */ /* 0x000fd00000000000 */
[----:B------:R-:W-:Y:S04]  /*a5b70*/  STL.64 [R1+0x5c0], R24 ;  /* 0x0005c01801007387 */ /* 0x000fe80000100a00 */
[----:B------:R0:W-:Y:S04]  /*a5b80*/  STL.64 [R1+0x5c8], R26 ;  /* 0x0005c81a01007387 */ /* 0x0001e80000100a00 */
[----:B0-----:R-:W4:Y:S04]  /*a5b90*/  LDL.LU.64 R26, [R1+0x62b0] ;  /* 0x0062b000011a7983 */ /* 0x001f280000300a00 */
[----:B------:R-:W4:Y:S04]  /*a5ba0*/  LDL.LU.64 R24, [R1+0x62a8] ;  /* 0x0062a80001187983 */ /* 0x000f280000300a00 */
[----:B------:R-:W4:Y:S02]  /*a5bb0*/  LDL.LU.64 R28, [R1+0x62a0] ;  /* 0x0062a000011c7983 */ /* 0x000f240000300a00 */
[----:B----4-:R-:W-:-:S15]  /*a5bc0*/  HMMA.16816.F32 R24, R12, R28, R24 ;  /* 0x0000001c0c18723c */ /* 0x010fde0000001818 */
        /* <DEDUP_REMOVED lines=43> */
[----:B------:R-:W5:Y:S04]  /*a5e80*/  LDL.LU R26, [R1+0x1378] ;  /* 0x00137800011a7983 */ /* 0x000f680000300800 */
[----:B------:R-:W5:Y:S04]  /*a5e90*/  LDL.LU R27, [R1+0x137c] ;  /* 0x00137c00011b7983 */ /* 0x000f680000300800 */
[----:B-----5:R0:W-:Y:S04]  /*a5ea0*/  STL.64 [R1+0x6190], R26 ;  /* 0x0061901a01007387 */ /* 0x0201e80000100a00 */
[----:B---3--:R1:W-:Y:S01]  /*a5eb0*/  STL.64 [R1+0x6188], R24 ;  /* 0x0061881801007387 */ /* 0x0083e20000100a00 */
[----:B0-----:R-:W-:-:S02]  /*a5ec0*/  IMAD.MOV.U32 R26, RZ, RZ, R18 ;  /* 0x000000ffff1a7224 */ /* 0x001fc400078e0012 */
[----:B------:R-:W-:-:S05]  /*a5ed0*/  IMAD.MOV.U32 R27, RZ, RZ, R17 ;  /* 0x000000ffff1b7224 */ /* 0x000fca00078e0011 */
[----:B------:R-:W-:Y:S04]  /*a5ee0*/  STL.64 [R1+0x61a8], R26 ;  /* 0x0061a81a01007387 */ /* 0x000fe80000100a00 */
[----:B------:R-:W3:Y:S04]  /*a5ef0*/  LDL.LU R20, [R1+0x1360] ;  /* 0x0013600001147983 */ /* 0x000ee80000300800 */
[----:B------:R-:W3:Y:S04]  /*a5f00*/  LDL.LU R21, [R1+0x1364] ;  /* 0x0013640001157983 */ /* 0x000ee80000300800 */
[----:B------:R-:W5:Y:S04]  /*a5f10*/  LDL.LU R22, [R1+0x1368] ;  /* 0x0013680001167983 */ /* 0x000f680000300800 */
[----:B------:R-:W5:Y:S01]  /*a5f20*/  LDL.LU R23, [R1+0x136c] ;  /* 0x00136c0001177983 */ /* 0x000f620000300800 */
[----:B------:R-:W-:-:S02]  /*a5f30*/  IMAD.MOV.U32 R9, RZ, RZ, R19 ;  /* 0x000000ffff097224 */ /* 0x000fc400078e0013 */
[----:B-1----:R-:W-:Y:S02]  /*a5f40*/  IMAD.MOV.U32 R24, RZ, RZ, R16 ;  /* 0x000000ffff187224 */ /* 0x002fe400078e0010 */
[----:B------:R-:W-:-:S05]  /*a5f50*/  IMAD.MOV.U32 R25, RZ, RZ, R9 ;  /* 0x000000ffff197224 */ /* 0x000fca00078e0009 */
[----:B------:R-:W-:Y:S04]  /*a5f60*/  STL.64 [R1+0x61c0], R24 ;  /* 0x0061c01801007387 */ /* 0x000fe80000100a00 */
[----:B-----5:R-:W-:Y:S04]  /*a5f70*/  STL.64 [R1+0x61a0], R22 ;  /* 0x0061a01601007387 */ /* 0x020fe80000100a00 */
[----:B---3--:R0:W-:Y:S04]  /*a5f80*/  STL.64 [R1+0x6198], R20 ;  /* 0x0061981401007387 */ /* 0x0081e80000100a00 */
[----:B0-----:R-:W3:Y:S04]  /*a5f90*/  LDL.LU R20, [R1+0x1380] ;  /* 0x0013800001147983 */ /* 0x001ee80000300800 */
[----:B------:R-:W3:Y:S04]  /*a5fa0*/  LDL.LU R21, [R1+0x1384] ;  /* 0x0013840001157983 */ /* 0x000ee80000300800 */
[----:B------:R-:W5:Y:S04]  /*a5fb0*/  LDL.LU R22, [R1+0x1388] ;  /* 0x0013880001167983 */ /* 0x000f680000300800 */
[----:B------:R-:W5:Y:S04]  /*a5fc0*/  LDL.LU R23, [R1+0x138c] ;  /* 0x00138c0001177983 */ /* 0x000f680000300800 */
[----:B------:R-:W4:Y:S01]  /*a5fd0*/  LDL.64 R24, [R1+0x18] ;  /* 0x0000180001187983 */ /* 0x000f220000100a00 */
[----:B------:R-:W-:-:S02]  /*a5fe0*/  IMAD.MOV.U32 R26, RZ, RZ, R8 ;  /* 0x000000ffff1a7224 */ /* 0x000fc400078e0008 */
[----:B--2---:R-:W-:-:S05]  /*a5ff0*/  IMAD.MOV.U32 R27, RZ, RZ, R7 ;  /* 0x000000ffff1b7224 */ /* 0x004fca00078e0007 */
[----:B------:R-:W-:Y:S04]  /*a6000*/  STL.64 [R1+0x61e0], R26 ;  /* 0x0061e01a01007387 */ /* 0x000fe80000100a00 */
[----:B----4-:R-:W-:Y:S04]  /*a6010*/  STL.64 [R1+0x61d8], R24 ;  /* 0x0061d81801007387 */ /* 0x010fe80000100a00 */
[----:B-----5:R-:W-:Y:S04]  /*a6020*/  STL.64 [R1+0x61b8], R22 ;  /* 0x0061b81601007387 */ /* 0x020fe80000100a00 */
[----:B---3--:R0:W-:Y:S04]  /*a6030*/  STL.64 [R1+0x61b0], R20 ;  /* 0x0061b01401007387 */ /* 0x0081e80000100a00 */
[----:B0-----:R-:W2:Y:S04]  /*a6040*/  LDL.LU R20, [R1+0x1390] ;  /* 0x0013900001147983 */ /* 0x001ea80000300800 */
[----:B------:R-:W2:Y:S04]  /*a6050*/  LDL.LU R21, [R1+0x1394] ;  /* 0x0013940001157983 */ /* 0x000ea80000300800 */
[----:B------:R-:W3:Y:S04]  /*a6060*/  LDL.LU R22, [R1+0x1398] ;  /* 0x0013980001167983 */ /* 0x000ee80000300800 */
[----:B------:R-:W3:Y:S01]  /*a6070*/  LDL.LU R23, [R1+0x139c] ;  /* 0x00139c0001177983 */ /* 0x000ee20000300800 */
[----:B------:R-:W-:-:S02]  /*a6080*/  IMAD.MOV.U32 R26, RZ, RZ, R6 ;  /* 0x000000ffff1a7224 */ /* 0x000fc400078e0006 */
[----:B------:R-:W-:-:S05]  /*a6090*/  IMAD.MOV.U32 R27, RZ, RZ, R5 ;  /* 0x000000ffff1b7224 */ /* 0x000fca00078e0005 */
[----:B------:R-:W-:Y:S01]  /*a60a0*/  STL.64 [R1+0x61f8], R26 ;  /* 0x0061f81a01007387 */ /* 0x000fe20000100a00 */
[----:B------:R-:W-:Y:S02]  /*a60b0*/  IMAD.MOV.U32 R24, RZ, RZ, R4 ;  /* 0x000000ffff187224 */ /* 0x000fe400078e0004 */
[----:B------:R-:W-:Y:S01]  /*a60c0*/  IMAD.MOV.U32 R25, RZ, RZ, R0 ;  /* 0x000000ffff197224 */ /* 0x000fe200078e0000 */
        /* <DEDUP_REMOVED lines=8> */
[----:B------:R-:W4:Y:S04]  /*a6150*/  LDL.LU R6, [R1+0x838] ;  /* 0x0008380001067983 */ /* 0x000f280000300800 */
[----:B------:R-:W4:Y:S04]  /*a6160*/  LDL.LU R7, [R1+0x83c] ;  /* 0x00083c0001077983 */ /* 0x000f280000300800 */
[----:B------:R-:W5:Y:S04]  /*a6170*/  LDL.LU R8, [R1+0x216c] ;  /* 0x00216c0001087983 */ /* 0x000f680000300800 */
[----:B------:R-:W5:Y:S04]  /*a6180*/  LDL.LU R16, [R1+0x2168] ;  /* 0x0021680001107983 */ /* 0x000f680000300800 */
[----:B------:R-:W4:Y:S04]  /*a6190*/  LDL.LU R9, [R1+0x2174] ;  /* 0x0021740001097983 */ /* 0x000f280000300800 */
[----:B------:R-:W4:Y:S04]  /*a61a0*/  LDL.LU R17, [R1+0x2170] ;  /* 0x0021700001117983 */ /* 0x000f280000300800 */
[----:B------:R0:W-:Y:S04]  /*a61b0*/  STL.64 [R1+0x6210], R24 ;  /* 0x0062101801007387 */ /* 0x0001e80000100a00 */
[----:B0-----:R-:W2:Y:S04]  /*a61c0*/  LDL.LU R24, [R1+0x13e0] ;  /* 0x0013e00001187983 */ /* 0x001ea80000300800 */
[----:B------:R-:W2:Y:S04]  /*a61d0*/  LDL.LU R25, [R1+0x13e4] ;  /* 0x0013e40001197983 */ /* 0x000ea80000300800 */
[----:B------:R-:W3:Y:S04]  /*a61e0*/  LDL.LU R26, [R1+0x13e8] ;  /* 0x0013e800011a7983 */ /* 0x000ee80000300800 */
[----:B------:R-:W3:Y:S04]  /*a61f0*/  LDL.LU R27, [R1+0x13ec] ;  /* 0x0013ec00011b7983 */ /* 0x000ee80000300800 */
        /* <DEDUP_REMOVED lines=19> */
[----:B------:R-:W2:Y:S04]  /*a6330*/  LDL.LU R22, [R1+0x13c8] ;  /* 0x0013c80001167983 */ /* 0x000ea80000300800 */
[----:B------:R-:W2:Y:S01]  /*a6340*/  LDL.LU R23, [R1+0x13cc] ;  /* 0x0013cc0001177983 */ /* 0x000ea20000300800 */
[----:B-----5:R-:W-:-:S02]  /*a6350*/  IMAD R16, R16, 0x100, R8 ;  /* 0x0000010010107824 */ /* 0x020fc400078e0208 */
[----:B----4-:R-:W-:Y:S01]  /*a6360*/  IMAD R17, R17, 0x100, R9 ;  /* 0x0000010011117824 */ /* 0x010fe200078e0209 */
[----:B--2---:R-:W-:Y:S04]  /*a6370*/  STL.64 [R1+0x6208], R22 ;  /* 0x0062081601007387 */ /* 0x004fe80000100a00 */
[----:B---3--:R0:W-:Y:S04]  /*a6380*/  STL.64 [R1+0x6200], R20 ;  /* 0x0062001401007387 */ /* 0x0081e80000100a00 */
[----:B0-----:R-:W2:Y:S04]  /*a6390*/  LDL.LU R20, [R1+0x13d0] ;  /* 0x0013d00001147983 */ /* 0x001ea80000300800 */
[----:B------:R-:W2:Y:S04]  /*a63a0*/  LDL.LU R21, [R1+0x13d4] ;  /* 0x0013d40001157983 */ /* 0x000ea80000300800 */
[----:B------:R-:W2:Y:S04]  /*a63b0*/  LDL.LU R22, [R1+0x13d8] ;  /* 0x0013d80001167983 */ /* 0x000ea80000300800 */
[----:B------:R-:W2:Y:S04]  /*a63c0*/  LDL.LU R23, [R1+0x13dc] ;  /* 0x0013dc0001177983 */ /* 0x000ea80000300800 */
[----:B------:R-:W3:Y:S04]  /*a63d0*/  LDL.LU R8, [R1+0x624c] ;  /* 0x00624c0001087983 */ /* 0x000ee80000300800 */
[----:B------:R-:W3:Y:S02]  /*a63e0*/  LDL.LU R9, [R1+0x6248] ;  /* 0x0062480001097983 */ /* 0x000ee40000300800 */
[----:B---3--:R-:W-:-:S15]  /*a63f0*/  HMMA.16816.F32 R4, R12, R8, R4 ;  /* 0x000000080c04723c */ /* 0x008fde0000001804 */
[----:B------:R-:W-:-:S08]  /*a6400*/  NOP ;  /* 0x0000000000007918 */ /* 0x000fd00000000000 */
[----:B------:R-:W-:Y:S04]  /*a6410*/  STL.64 [R1+0x550], R4 ;  /* 0x0005500401007387 */ /* 0x000fe80000100a00 */
[----:B------:R0:W-:Y:S04]  /*a6420*/  STL.64 [R1+0x558], R6 ;  /* 0x0005580601007387 */ /* 0x0001e80000100a00 */
[----:B0-----:R-:W3:Y:S04]  /*a6430*/  LDL.LU.64 R6, [R1+0x6240] ;  /* 0x0062400001067983 */ /* 0x001ee80000300a00 */
[----:B------:R-:W4:Y:S04]  /*a6440*/  LDL.LU.64 R4, [R1+0x6238] ;  /* 0x0062380001047983 */ /* 0x000f280000300a00 */
[----:B------:R0:W-:Y:S04]  /*a6450*/  STL [R1+0x6134], R8 ;  /* 0x0061340801007387 */ /* 0x0001e80000100800 */
[----:B0-----:R-:W5:Y:S04]  /*a6460*/  LDL.LU R8, [R1+0x217c] ;  /* 0x00217c0001087983 */ /* 0x001f680000300800 */
[----:B------:R-:W-:Y:S01]  /*a6470*/  STL [R1+0x6130], R9 ;  /* 0x0061300901007387 */ /* 0x000fe20000100800 */
        /* <DEDUP_REMOVED lines=11> */
[----:B------:R-:W3:Y:S04]  /*a6530*/  LDL.LU.64 R24, [R1+0x6218] ;  /* 0x0062180001187983 */ /* 0x000ee80000300a00 */
[----:B------:R-:W-:Y:S04]  /*a6540*/  STL.64 [R1+0x6128], R6 ;  /* 0x0061280601007387 */ /* 0x000fe80000100a00 */
[----:B------:R0:W-:Y:S04]  /*a6550*/  STL.64 [R1+0x6120], R4 ;  /* 0x0061200401007387 */ /* 0x0001e80000100a00 */
[----:B0-----:R-:W4:Y:S04]  /*a6560*/  LDL.LU R4, [R1+0x13b0] ;  /* 0x0013b00001047983 */ /* 0x001f280000300800 */
[----:B------:R-:W4:Y:S04]  /*a6570*/  LDL.LU R5, [R1+0x13b4] ;  /* 0x0013b40001057983 */ /* 0x000f280000300800 */
[----:B------:R-:W4:Y:S04]  /*a6580*/  LDL.LU R6, [R1+0x13b8] ;  /* 0x0013b80001067983 */ /* 0x000f280000300800 */
[----:B------:R-:W4:Y:S01]  /*a6590*/  LDL.LU R7, [R1+0x13bc] ;  /* 0x0013bc0001077983 */ /* 0x000f220000300800 */
[----:B---3--:R-:W-:Y:S03]  /*a65a0*/  HMMA.16816.F32 R12, R12, R2, R24 ;  /* 0x000000020c0c723c */ /* 0x008fe60000001818 */
[----:B------:R-:W2:Y:S01]  /*a65b0*/  LDL.LU.64 R24, [R1+0x6210] ;  /* 0x0062100001187983 */ /* 0x000ea20000300a00 */
[----:B-----5:R-:W-:-:S02]  /*a65c0*/  IMAD R18, R18, 0x100, R8 ;  /* 0x0000010012127824 */ /* 0x020fc400078e0208 */
[----:B------:R-:W-:Y:S01]  /*a65d0*/  IMAD R19, R0, 0x100, R19 ;  /* 0x0000010000137824 */ /* 0x000fe200078e0213 */
[----:B------:R-:W-:Y:S02]  /*a65e0*/  F2FP.F16.E5M2.UNPACK_B R16, R16 ;  /* 0x00000010ff10723e */ /* 0x000fe400020004ff */
[----:B------:R-:W-:Y:S02]  /*a65f0*/  F2FP.F16.E5M2.UNPACK_B R17, R17 ;  /* 0x00000011ff11723e */ /* 0x000fe400020004ff */
[----:B------:R-:W-:Y:S02]  /*a6600*/  F2FP.F16.E5M2.UNPACK_B R18, R18 ;  /* 0x00000012ff12723e */ /* 0x000fe400020004ff */
[----:B------:R-:W-:-:S10]  /*a6610*/  F2FP.F16.E5M2.UNPACK_B R19, R19 ;  /* 0x00000013ff13723e */ /* 0x000fd400020004ff */
        /* <DEDUP_REMOVED lines=20> */
[----:B------:R-:W4:Y:S02]  /*a6760*/  LDL.LU.64 R24, [R1+0x61d8] ;  /* 0x0061d80001187983 */ /* 0x000f240000300a00 */
[----:B----4-:R-:W-:Y:S06]  /*a6770*/  HMMA.16816.F32 R4, R16, R24, R4 ;  /* 0x000000181004723c */ /* 0x010fec0000001804 */
[----:B------:R-:W-:-:S15]  /*a6780*/  IMAD.MOV.U32 R0, RZ, RZ, R25 ;  /* 0x000000ffff007224 */ /* 0x000fde00078e0019 */
[----:B------:R-:W-:-:S02]  /*a6790*/  NOP ;  /* 0x0000000000007918 */ /* 0x000fc40000000000 */
[----:B------:R0:W-:Y:S02]  /*a67a0*/  STL.64 [R1+0x510], R4 ;  /* 0x0005100401007387 */ /* 0x0001e40000100a00 */
[----:B0-----:R-:W-:Y:S02]  /*a67b0*/  IMAD.MOV.U32 R4, RZ, RZ, R24 ;  /* 0x000000ffff047224 */ /* 0x001fe400078e0018 */
[----:B--2---:R-:W-:Y:S01]  /*a67c0*/  HMMA.16816.F32 R24, R16, R26, R20 ;  /* 0x0000001a1018723c */ /* 0x004fe20000001814 */
[----:B------:R-:W-:Y:S04]  /*a67d0*/  STL.64 [R1+0x518], R6 ;  /* 0x0005180601007387 */ /* 0x000fe80000100a00 */
[----:B------:R-:W2:Y:S04]  /*a67e0*/  LDL.LU.64 R22, [R1+0x61d0] ;  /* 0x0061d00001167983 */ /* 0x000ea80000300a00 */
[----:B------:R-:W2:-:S14]  /*a67f0*/  LDL.LU.64 R20, [R1+0x61c8] ;  /* 0x0061c80001147983 */ /* 0x000e9c0000300a00 */
        /* <DEDUP_REMOVED lines=24> */
[----:B------:R0:W-:Y:S02]  /*a6980*/  STL.64 [R1+0x60b0], R28 ;  /* 0x0060b01c01007387 */ /* 0x0001e40000100a00 */
[----:B0-----:R-:W-:Y:S01]  /*a6990*/  IMAD.MOV.U32 R28, RZ, RZ, R4 ;  /* 0x000000ffff1c7224 */ /* 0x001fe200078e0004 */
        /* <DEDUP_REMOVED lines=31> */
[----:B------:R-:W-:-:S03]  /*a6b90*/  IMAD.MOV.U32 R29, RZ, RZ, R0 ;  /* 0x000000ffff1d7224 */ /* 0x000fc600078e0000 */
        /* <DEDUP_REMOVED lines=41> */
[----:B------:R-:W4:Y:S04]  /*a6e30*/  LDL.LU.64 R4, [R1+0x6148] ;  /* 0x0061480001047983 */ /* 0x000f280000300a00 */
[----:B------:R0:W-:Y:S01]  /*a6e40*/  STL.64 [R1+0x6088], R22 ;  /* 0x0060881601007387 */ /* 0x0001e20000100a00 */
[----:B---3--:R-:W-:-:S02]  /*a6e50*/  IMAD R12, R12, 0x100, R8 ;  /* 0x000001000c0c7824 */ /* 0x008fc400078e0208 */
[----:B------:R-:W-:Y:S01]  /*a6e60*/  IMAD R13, R13, 0x100, R9 ;  /* 0x000001000d0d7824 */ /* 0x000fe200078e0209 */
[----:B0-----:R-:W3:Y:S04]  /*a6e70*/  LDL.64 R22, [R1+0x20] ;  /* 0x0000200001167983 */ /* 0x001ee80000100a00 */
[----:B------:R0:W-:Y:S04]  /*a6e80*/  STL.64 [R1+0x6080], R20 ;  /* 0x0060801401007387 */ /* 0x0001e80000100a00 */
[----:B0-----:R-:W5:Y:S04]  /*a6e90*/  LDL R20, [R1+0x28] ;  /* 0x0000280001147983 */ /* 0x001f680000100800 */
[----:B------:R-:W5:Y:S01]  /*a6ea0*/  LDL R21, [R1+0x2c] ;  /* 0x00002c0001157983 */ /* 0x000f620000100800 */
[----:B----4-:R-:W-:-:S15]  /*a6eb0*/  HMMA.16816.F32 R4, R16, R10, R4 ;  /* 0x0000000a1004723c */ /* 0x010fde0000001804 */
[----:B------:R-:W-:-:S08]  /*a6ec0*/  NOP ;  /* 0x0000000000007918 */ /* 0x000fd00000000000 */
[----:B------:R-:W-:Y:S04]  /*a6ed0*/  STL.64 [R1+0x480], R4 ;  /* 0x0004800401007387 */ /* 0x000fe80000100a00 */
[----:B------:R0:W-:Y:S04]  /*a6ee0*/  STL.64 [R1+0x488], R6 ;  /* 0x0004880601007387 */ /* 0x0001e80000100a00 */
[----:B0-----:R-:W4:Y:S04]  /*a6ef0*/  LDL.LU.64 R6, [R1+0x6140] ;  /* 0x0061400001067983 */ /* 0x001f280000300a00 */
[----:B------:R-:W4:Y:S04]  /*a6f00*/  LDL.LU.64 R4, [R1+0x6138] ;  /* 0x0061380001047983 */ /* 0x000f280000300a00 */
[----:B------:R-:W4:Y:S04]  /*a6f10*/  LDL.LU R8, [R1+0x6134] ;  /* 0x0061340001087983 */ /* 0x000f280000300800 */
[----:B------:R-:W4:Y:S02]  /*a6f20*/  LDL.LU R9, [R1+0x6130] ;  /* 0x0061300001097983 */ /* 0x000f240000300800 */
[----:B----4-:R-:W-:-:S15]  /*a6f30*/  HMMA.16816.F32 R4, R16, R8, R4 ;  /* 0x000000081004723c */ /* 0x010fde0000001804 */
[----:B------:R-:W-:-:S08]  /*a6f40*/  NOP ;  /* 0x0000000000007918 */ /* 0x000fd00000000000 */
[----:B------:R-:W-:Y:S04]  /*a6f50*/  STL.64 [R1+0x470], R4 ;  /* 0x0004700401007387 */ /* 0x000fe80000100a00 */
[----:B------:R0:W-:Y:S04]  /*a6f60*/  STL.64 [R1+0x478], R6 ;  /* 0x0004780601007387 */ /* 0x0001e80000100a00 */
[----:B0-----:R-:W2:Y:S04]  /*a6f70*/  LDL.LU.64 R6, [R1+0x6128] ;  /* 0x0061280001067983 */ /* 0x001ea80000300a00 */
[----:B------:R-:W4:Y:S04]  /*a6f80*/  LDL.LU.64 R4, [R1+0x6120] ;  /* 0x0061200001047983 */ /* 0x000f280000300a00 */
[----:B------:R0:W-:Y:S04]  /*a6f90*/  STL [R1+0x604c], R8 ;  /* 0x00604c0801007387 */ /* 0x0001e80000100800 */
[----:B0-----:R-:W3:Y:S04]  /*a6fa0*/  LDL.LU R8, [R1+0x219c] ;  /* 0x00219c0001087983 */ /* 0x001ee80000300800 */
[----:B------:R-:W-:Y:S01]  /*a6fb0*/  STL [R1+0x6048], R9 ;  /* 0x0060480901007387 */ /* 0x000fe20000100800 */
        /* <DEDUP_REMOVED lines=22> */
[----:B------:R0:W-:Y:S04]  /*a7120*/  STL.64 [R1+0x460], R16 ;  /* 0x0004601001007387 */ /* 0x0001e80000100a00 */
[----:B------:R1:W-:Y:S04]  /*a7130*/  STL.64 [R1+0x468], R18 ;  /* 0x0004681201007387 */ /* 0x0003e80000100a00 */
[----:B0-----:R-:W5:Y:S04]  /*a7140*/  LDL.LU R16, [R1+0x12f0] ;  /* 0x0012f00001107983 */ /* 0x001f680000300800 */
[----:B------:R-:W5:Y:S04]  /*a7150*/  LDL.LU R17, [R1+0x12f4] ;  /* 0x0012f40001117983 */ /* 0x000f680000300800 */
[----:B-1----:R-:W5:Y:S04]  /*a7160*/  LDL.LU R18, [R1+0x12f8] ;  /* 0x0012f80001127983 */ /* 0x002f680000300800 */
[----:B------:R-:W5:Y:S01]  /*a7170*/  LDL.LU R19, [R1+0x12fc] ;  /* 0x0012fc0001137983 */ /* 0x000f620000300800 */
[----:B---3--:R-:W-:-:S02]  /*a7180*/  IMAD R14, R14, 0x100, R8 ;  /* 0x000001000e0e7824 */ /* 0x008fc400078e0208 */
[----:B------:R-:W-:Y:S01]  /*a7190*/  IMAD R15, R0, 0x100, R15 ;  /* 0x00000100000f7824 */ /* 0x000fe200078e020f */
[----:B------:R-:W-:Y:S02]  /*a71a0*/  F2FP.F16.E5M2.UNPACK_B R12, R12 ;  /* 0x0000000cff0c723e */ /* 0x000fe400020004ff */
[----:B------:R-:W-:Y:S02]  /*a71b0*/  F2FP.F16.E5M2.UNPACK_B R13, R13 ;  /* 0x0000000dff0d723e */ /* 0x000fe400020004ff */
[----:B------:R-:W-:Y:S02]  /*a71c0*/  F2FP.F16.E5M2.UNPACK_B R14, R14 ;  /* 0x0000000eff0e723e */ /* 0x000fe400020004ff */
[----:B------:R-:W-:Y:S01]  /*a71d0*/  F2FP.F16.E5M2.UNPACK_B R15, R15 ;  /* 0x0000000fff0f723e */ /* 0x000fe200020004ff */
[----:B------:R-:W-:Y:S04]  /*a71e0*/  STL [R1+0x6024], R2 ;  /* 0x0060240201007387 */ /* 0x000fe80000100800 */
[----:B------:R0:W-:Y:S02]  /*a71f0*/  STL [R1+0x6020], R3 ;  /* 0x0060200301007387 */ /* 0x0001e40000100800 */
[----:B----4-:R-:W-:Y:S06]  /*a7200*/  HMMA.16816.F32 R4, R12, R22, R4 ;  /* 0x000000160c04723c */ /* 0x010fec0000001804 */
[----:B------:R-:W-:-:S02]  /*a7210*/  IMAD.MOV.U32 R0, RZ, RZ, R23 ;  /* 0x000000ffff007224 */ /* 0x000fc400078e0017 */
[----:B0-----:R-:W-:Y:S01]  /*a7220*/  IMAD.MOV.U32 R3, RZ, RZ, R22 ;  /* 0x000000ffff037224 */ /* 0x001fe200078e0016 */
[----:B-----5:R-:W-:-:S15]  /*a7230*/  HMMA.16816.F32 R16, R12, R20, R16 ;  /* 0x000000140c10723c */ /* 0x020fde0000001810 */
[----:B------:R-:W-:-:S08]  /*a7240*/  NOP ;  /* 0x0000000000007918 */ /* 0x000fd00000000000 */
[----:B------:R-:W-:Y:S04]  /*a7250*/  STL.64 [R1+0x450], R16 ;  /* 0x0004501001007387 */ /* 0x000fe80000100a00 */
[----:B------:R2:W-:Y:S02]  /*a7260*/  STL.64 [R1+0x458], R18 ;  /* 0x0004581201007387 */ /* 0x0005e40000100a00 */
[C---:B--2---:R-:W-:Y:S02]  /*a7270*/  HMMA.16816.F32 R16, R12.reuse, R28, R24 ;  /* 0x0000001c0c10723c */ /* 0x044fe40000001818 */
[----:B------:R0:W-:Y:S04]  /*a7280*/  STL.64 [R1+0x440], R4 ;  /* 0x0004400401007387 */ /* 0x0001e80000100a00 */
[----:B------:R1:W-:Y:S04]  /*a7290*/  STL.64 [R1+0x448], R6 ;  /* 0x0004480601007387 */ /* 0x0003e80000100a00 */
[----:B------:R-:W-:Y:S04]  /*a72a0*/  STL [R1+0x602c], R0 ;  /* 0x00602c0001007387 */ /* 0x000fe80000100800 */
[----:B------:R-:W-:Y:S04]  /*a72b0*/  STL [R1+0x6028], R3 ;  /* 0x0060280301007387 */ /* 0x000fe80000100800 */
[----:B0-----:R-:W2:Y:S05]  /*a72c0*/  LDL.LU R4, [R1+0x800] ;  /* 0x0008000001047983 */ /* 0x001eaa0000300800 */
        /* <DEDUP_REMOVED lines=21> */
[----:B-----5:R0:W-:Y:S04]  /*a7420*/  STL.64 [R1+0x60d0], R22 ;  /* 0x0060d01601007387 */ /* 0x0201e80000100a00 */
[----:B------:R-:W5:Y:S04]  /*a7430*/  LDL.64 R18, [R1+0x10] ;  /* 0x0000100001127983 */ /* 0x000f680000100a00 */
[----:B0-----:R-:W2:Y:S04]  /*a7440*/  LDL R22, [R1+0x8] ;  /* 0x0000080001167983 */ /* 0x001ea80000100800 */
[----:B------:R-:W2:Y:S04]  /*a7450*/  LDL R23, [R1+0xc] ;  /* 0x00000c0001177983 */ /* 0x000ea80000100800 */
[----:B----4-:R0:W-:Y:S04]  /*a7460*/  STL.64 [R1+0x60c8], R20 ;  /* 0x0060c81401007387 */ /* 0x0101e80000100a00 */
[----:B--2---:R1:W-:Y:S04]  /*a7470*/  STL.64 [R1+0x60e8], R22 ;  /* 0x0060e81601007387 */ /* 0x0043e80000100a00 */
[----:B0-----:R-:W5:Y:S04]  /*a7480*/  LDL.LU R20, [R1+0x12c0] ;  /* 0x0012c00001147983 */ /* 0x001f680000300800 */
[----:B------:R-:W5:Y:S04]  /*a7490*/  LDL.LU R21, [R1+0x12c4] ;  /* 0x0012c40001157983 */ /* 0x000f680000300800 */
[----:B-1----:R-:W5:Y:S04]  /*a74a0*/  LDL.LU R22, [R1+0x12c8] ;  /* 0x0012c80001167983 */ /* 0x002f680000300800 */
[----:B------:R-:W5:Y:S04]  /*a74b0*/  LDL.LU R23, [R1+0x12cc] ;  /* 0x0012cc0001177983 */ /* 0x000f680000300800 */
[----:B------:R-:W2:Y:S04]  /*a74c0*/  LDL.64 R28, [R1] ;  /* 0x00000000011c7983 */ /* 0x000ea80000100a00 */
        /* <DEDUP_REMOVED lines=33> */
[----:B------:R-:W-:Y:S04]  /*a76e0*/  STL.64 [R1+0x420], R20 ;  /* 0x0004201401007387 */ /* 0x000fe80000100a00 */
[----:B------:R0:W-:Y:S04]  /*a76f0*/  STL.64 [R1+0x428], R22 ;  /* 0x0004281601007387 */ /* 0x0001e80000100a00 */
[----:B0-----:R-:W3:Y:S01]  /*a7700*/  LDL.LU.64 R22, [R1+0x60e8] ;  /* 0x0060e80001167983 */ /* 0x001ee20000300a00 */
[----:B------:R-:W-:-:S02]  /*a7710*/  IMAD.MOV.U32 R3, RZ, RZ, R18 ;  /* 0x000000ffff037224 */ /* 0x000fc400078e0012 */
[----:B------:R-:W-:Y:S01]  /*a7720*/  IMAD.MOV.U32 R2, RZ, RZ, R19 ;  /* 0x000000ffff027224 */ /* 0x000fe200078e0013 */
[----:B------:R-:W5:Y:S04]  /*a7730*/  LDL.LU R18, [R1+0x21b8] ;  /* 0x0021b80001127983 */ /* 0x000f680000300800 */
[----:B------:R-:W5:Y:S04]  /*a7740*/  LDL.LU R19, [R1+0x21c0] ;  /* 0x0021c00001137983 */ /* 0x000f680000300800 */
[----:B------:R-:W-:Y:S01]  /*a7750*/  STL [R1+0x6030], R3 ;  /* 0x0060300301007387 */ /* 0x000fe20000100800 */
[----:B---3--:R-:W-:Y:S03]  /*a7760*/  HMMA.16816.F32 R20, R12, R22, R24 ;  /* 0x000000160c14723c */ /* 0x008fe60000001818 */
[----:B------:R-:W3:Y:S04]  /*a7770*/  LDL.LU.64 R26, [R1+0x60e0] ;  /* 0x0060e000011a7983 */ /* 0x000ee80000300a00 */
[----:B------:R-:W3:-:S15]  /*a7780*/  LDL.LU.64 R24, [R1+0x60d8] ;  /* 0x0060d80001187983 */ /* 0x000ede0000300a00 */
[----:B------:R-:W-:-:S01]  /*a7790*/  NOP ;  /* 0x0000000000007918 */ /* 0x000fc20000000000 */
        /* <DEDUP_REMOVED lines=49> */
[----:B------:R-:W2:Y:S04]  /*a7ab0*/  LDL.LU.64 R4, [R1+0x6060] ;  /* 0x0060600001047983 */ /* 0x000ea80000300a00 */
[----:B------:R-:W-:Y:S04]  /*a7ac0*/  STL [R1+0x5fb8], R22 ;  /* 0x005fb81601007387 */ /* 0x000fe80000100800 */
[----:B------:R0:W-:Y:S01]  /*a7ad0*/  STL.64 [R1+0x5fb0], R20 ;  /* 0x005fb01401007387 */ /* 0x0001e20000100a00 */
[----:B----4-:R-:W-:-:S02]  /*a7ae0*/  IMAD R16, R16, 0x100, R8 ;  /* 0x0000010010107824 */ /* 0x010fc400078e0208 */
[----:B-----5:R-:W-:Y:S01]  /*a7af0*/  IMAD R17, R17, 0x100, R9 ;  /* 0x0000010011117824 */ /* 0x020fe200078e0209 */
        /* <DEDUP_REMOVED lines=17> */
[----:B------:R-:W2:Y:S04]  /*a7c10*/  LDL.LU.64 R4, [R1+0x6038] ;  /* 0x0060380001047983 */ /* 0x000ea80000300a00 */
[----:B------:R0:W-:Y:S04]  /*a7c20*/  STL [R1+0x5f3c], R8 ;  /* 0x005f3c0801007387 */ /* 0x0001e80000100800 */
[----:B0-----:R-:W4:Y:S04]  /*a7c30*/  LDL.LU R8, [R1+0x21c4] ;  /* 0x0021c40001087983 */ /* 0x001f280000300800 */
[----:B------:R0:W-:Y:S04]  /*a7c40*/  STL [R1+0x5f38], R9 ;  /* 0x005f380901007387 */ /* 0x0001e80000100800 */
[----:B0-----:R-:W5:Y:S04]  /*a7c50*/  LDL.LU R9, [R1+0x21bc] ;  /* 0x0021bc0001097983 */ /* 0x001f680000300800 */
[----:B------:R3:W-:Y:S01]  /*a7c60*/  STL.64 [R1+0x5f50], R10 ;  /* 0x005f500a01007387 */ /* 0x0007e20000100a00 */
[----:B------:R-:W-:-:S02]  /*a7c70*/  F2FP.F16.E5M2.UNPACK_B R16, R16 ;  /* 0x00000010ff10723e */ /* 0x000fc400020004ff */
[----:B------:R-:W-:Y:S01]  /*a7c80*/  F2FP.F16.E5M2.UNPACK_B R17, R17 ;  /* 0x00000011ff11723e */ /* 0x000fe200020004ff */
[----:B----4-:R-:W-:Y:S02]  /*a7c90*/  IMAD R19, R19, 0x100, R8 ;  /* 0x0000010013137824 */ /* 0x010fe400078e0208 */
[----:B-----5:R-:W-:Y:S02]  /*a7ca0*/  IMAD R18, R18, 0x100, R9 ;  /* 0x0000010012127824 */ /* 0x020fe400078e0209 */
[----:B---3--:R-:W-:Y:S01]  /*a7cb0*/  HMMA.16816.F32 R8, R12, R6, R20 ;  /* 0x000000060c08723c */ /* 0x008fe20000001814 */
[----:B------:R-:W-:Y:S02]  /*a7cc0*/  F2FP.F16.E5M2.UNPACK_B R19, R19 ;  /* 0x00000013ff13723e */ /* 0x000fe400020004ff */
[----:B------:R-:W-:-:S05]  /*a7cd0*/  F2FP.F16.E5M2.UNPACK_B R18, R18 ;  /* 0x00000012ff12723e */ /* 0x000fca00020004ff */
[----:B------:R-:W-:-:S15]  /*a7ce0*/  STL.64 [R1+0x6018], R18 ;  /* 0x0060181201007387 */ /* 0x000fde0000100a00 */
[----:B------:R0:W-:Y:S04]  /*a7cf0*/  STL.64 [R1+0x800], R8 ;  /* 0x0008000801007387 */ /* 0x0001e80000100a00 */
[----:B------:R-:W-:Y:S04]  /*a7d00*/  STL.64 [R1+0x808], R10 ;  /* 0x0008080a01007387 */ /* 0x000fe80000100a00 */
[----:B------:R2:W-:Y:S04]  /*a7d10*/  STL.64 [R1+0x6010], R16 ;  /* 0x0060101001007387 */ /* 0x0005e80000100a00 */
[----:B0-----:R-:W3:Y:S01]  /*a7d20*/  LDL.LU R8, [R1+0x1190] ;  /* 0x0011900001087983 */ /* 0x001ee20000300800 */
[----:B--2---:R-:W-:-:S15]  /*a7d30*/  HMMA.16816.F32 R16, R12, R4, R24 ;  /* 0x000000040c10723c */ /* 0x004fde0000001818 */
[----:B------:R-:W-:-:S08]  /*a7d40*/  NOP ;  /* 0x0000000000007918 */ /* 0x000fd00000000000 */
[----:B------:R-:W-:Y:S04]  /*a7d50*/  STL.64 [R1+0x7f0], R16 ;  /* 0x0007f01001007387 */ /* 0x000fe80000100a00 */
[----:B------:R-:W-:Y:S04]  /*a7d60*/  STL.64 [R1+0x7f8], R18 ;  /* 0x0007f81201007387 */ /* 0x000fe80000100a00 */
[----:B------:R-:W3:Y:S04]  /*a7d70*/  LDL.LU R9, [R1+0x1194] ;  /* 0x0011940001097983 */ /* 0x000ee80000300800 */
[----:B------:R-:W2:Y:S04]  /*a7d80*/  LDL.LU R10, [R1+0x1198] ;  /* 0x00119800010a7983 */ /* 0x000ea80000300800 */
[----:B------:R-:W2:Y:S04]  /*a7d90*/  LDL.LU R11, [R1+0x119c] ;  /* 0x00119c00010b7983 */ /* 0x000ea80000300800 */
[----:B------:R-:W4:Y:S04]  /*a7da0*/  LDL.LU R24, [R1+0x11c0] ;  /* 0x0011c00001187983 */ /* 0x000f280000300800 */
[----:B------:R-:W4:Y:S04]  /*a7db0*/  LDL.LU R25, [R1+0x11c4] ;  /* 0x0011c40001197983 */ /* 0x000f280000300800 */
[----:B------:R-:W5:Y:S04]  /*a7dc0*/  LDL.LU R26, [R1+0x11c8] ;  /* 0x0011c800011a7983 */ /* 0x000f680000300800 */
[----:B------:R-:W5:Y:S04]  /*a7dd0*/  LDL.LU R27, [R1+0x11cc] ;  /* 0x0011cc00011b7983 */ /* 0x000f680000300800 */
[----:B-----5:R0:W-:Y:S02]  /*a7de0*/  STL.64 [R1+0x5f98], R26 ;  /* 0x005f981a01007387 */ /* 0x0201e40000100a00 */
[----:B0-----:R-:W-:-:S02]  /*a7df0*/  IMAD.MOV.U32 R26, RZ, RZ, R3 ;  /* 0x000000ffff1a7224 */ /* 0x001fc400078e0003 */
[----:B------:R-:W-:Y:S01]  /*a7e00*/  IMAD.MOV.U32 R27, RZ, RZ, R0 ;  /* 0x000000ffff1b7224 */ /* 0x000fe200078e0000 */
[----:B------:R-:W5:Y:S04]  /*a7e10*/  LDL.LU R3, [R1+0x6030] ;  /* 0x0060300001037983 */ /* 0x000f680000300800 */
[----:B------:R-:W3:Y:S04]  /*a7e20*/  LDL.LU R0, [R1+0x602c] ;  /* 0x00602c0001007983 */ /* 0x000ee80000300800 */
[----:B------:R-:W2:Y:S04]  /*a7e30*/  LDL.LU R20, [R1+0x11e0] ;  /* 0x0011e00001147983 */ /* 0x000ea80000300800 */
[----:B------:R-:W2:Y:S04]  /*a7e40*/  LDL.LU R21, [R1+0x11e4] ;  /* 0x0011e40001157983 */ /* 0x000ea80000300800 */
[----:B------:R-:W4:Y:S04]  /*a7e50*/  LDL.LU R22, [R1+0x11e8] ;  /* 0x0011e80001167983 */ /* 0x000f280000300800 */
[----:B------:R-:W4:Y:S04]  /*a7e60*/  LDL.LU R23, [R1+0x11ec] ;  /* 0x0011ec0001177983 */ /* 0x000f280000300800 */
[----:B----4-:R5:W-:Y:S02]  /*a7e70*/  STL.64 [R1+0x5fc8], R22 ;  /* 0x005fc81601007387 */ /* 0x010be40000100a00 */
[----:B-----5:R-:W-:-:S02]  /*a7e80*/  IMAD.MOV.U32 R22, RZ, RZ, R3 ;  /* 0x000000ffff167224 */ /* 0x020fc400078e0003 */
[----:B------:R-:W-:Y:S01]  /*a7e90*/  IMAD.MOV.U32 R23, RZ, RZ, R2 ;  /* 0x000000ffff177224 */ /* 0x000fe200078e0002 */
[----:B------:R-:W4:Y:S04]  /*a7ea0*/  LDL.LU R3, [R1+0x6028] ;  /* 0x0060280001037983 */ /* 0x000f280000300800 */
[----:B------:R-:W5:Y:S04]  /*a7eb0*/  LDL.LU R2, [R1+0x6024] ;  /* 0x0060240001027983 */ /* 0x000f680000300800 */
[----:B--2---:R0:W-:Y:S04]  /*a7ec0*/  STL.64 [R1+0x5fc0], R20 ;  /* 0x005fc01401007387 */ /* 0x0041e80000100a00 */
[----:B0-----:R-:W2:Y:S04]  /*a7ed0*/  LDL.64 R20, [R1+0x18] ;  /* 0x0000180001147983 */ /* 0x001ea80000100a00 */
[----:B------:R-:W-:Y:S04]  /*a7ee0*/  STL.64 [R1+0x5ff8], R22 ;  /* 0x005ff81601007387 */ /* 0x000fe80000100a00 */
[----:B--2---:R-:W-:Y:S04]  /*a7ef0*/  STL.64 [R1+0x5ff0], R20 ;  /* 0x005ff01401007387 */ /* 0x004fe80000100a00 */
[----:B------:R0:W-:Y:S04]  /*a7f00*/  STL.64 [R1+0x5f90], R24 ;  /* 0x005f901801007387 */ /* 0x0001e80000100a00 */
[----:B0-----:R-:W2:Y:S04]  /*a7f10*/  LDL.64 R24, [R1+0x8] ;  /* 0x0000080001187983 */ /* 0x001ea80000100a00 */
[----:B------:R-:W-:Y:S04]  /*a7f20*/  STL.64 [R1+0x5fd8], R26 ;  /* 0x005fd81a01007387 */ /* 0x000fe80000100a00 */
[----:B--2---:R0:W-:Y:S04]  /*a7f30*/  STL.64 [R1+0x5fd0], R24 ;  /* 0x005fd01801007387 */ /* 0x0041e80000100a00 */
[----:B0-----:R-:W2:Y:S04]  /*a7f40*/  LDL.LU R24, [R1+0x11f0] ;  /* 0x0011f00001187983 */ /* 0x001ea80000300800 */
[----:B------:R-:W2:Y:S04]  /*a7f50*/  LDL.LU R25, [R1+0x11f4] ;  /* 0x0011f40001197983 */ /* 0x000ea80000300800 */
[----:B------:R-:W3:Y:S04]  /*a7f60*/  LDL.LU R26, [R1+0x11f8] ;  /* 0x0011f800011a7983 */ /* 0x000ee80000300800 */
[----:B------:R-:W3:Y:S01]  /*a7f70*/  LDL.LU R27, [R1+0x11fc] ;  /* 0x0011fc00011b7983 */ /* 0x000ee20000300800 */
[----:B----4-:R-:W-:-:S03]  /*a7f80*/  IMAD.MOV.U32 R22, RZ, RZ, R3 ;  /* 0x000000ffff167224 */ /* 0x010fc600078e0003 */
        /* <DEDUP_REMOVED lines=11> */
[----:B------:R-:W4:Y:S04]  /*a8040*/  LDL.64 R20, [R1+0x28] ;  /* 0x0000280001147983 */ /* 0x000f280000100a00 */
        /* <DEDUP_REMOVED lines=18> */
[----:B------:R-:W-:Y:S03]  /*a8170*/  HMMA.16816.F32 R12, R12, R2, R16 ;  /* 0x000000020c0c723c */ /* 0x000fe60000001810 */
        /* <DEDUP_REMOVED lines=10> */
[----:B------:R-:W5:Y:S04]  /*a8220*/  LDL.LU R6, [R1+0x1228] ;  /* 0x0012280001067983 */ /* 0x000f680000300800 */
[----:B------:R-:W5:Y:S04]  /*a8230*/  LDL.LU R7, [R1+0x122c] ;  /* 0x00122c0001077983 */ /* 0x000f680000300800 */
[----:B------:R-:W5:Y:S04]  /*a8240*/  LDL.LU.64 R18, [R1+0x6018] ;  /* 0x0060180001127983 */ /* 0x000f680000300a00 */
[----:B------:R-:W5:Y:S04]  /*a8250*/  LDL.LU.64 R16, [R1+0x6010] ;  /* 0x0060100001107983 */ /* 0x000f680000300a00 */
[----:B------:R0:W-:Y:S01]  /*a8260*/  STL.64 [R1+0x300], R12 ;  /* 0x0003000c01007387 */ /* 0x0001e20000100a00 */
[----:B------:R-:W-:-:S03]  /*a8270*/  IMAD.MOV.U32 R23, RZ, RZ, R0 ;  /* 0x000000ffff177224 */ /* 0x000fc600078e0000 */
[----:B------:R1:W-:Y:S01]  /*a8280*/  STL.64 [R1+0x308], R14 ;  /* 0x0003080e01007387 */ /* 0x0003e20000100a00 */
[----:B----4-:R-:W-:-:S03]  /*a8290*/  IMAD.MOV.U32 R0, RZ, RZ, R21 ;  /* 0x000000ffff007224 */ /* 0x010fc600078e0015 */
[----:B0-----:R-:W4:Y:S04]  /*a82a0*/  LDL.LU R12, [R1+0x1180] ;  /* 0x00118000010c7983 */ /* 0x001f280000300800 */
[----:B------:R-:W4:Y:S04]  /*a82b0*/  LDL.LU R13, [R1+0x1184] ;  /* 0x00118400010d7983 */ /* 0x000f280000300800 */
[----:B-1----:R-:W4:Y:S04]  /*a82c0*/  LDL.LU R14, [R1+0x1188] ;  /* 0x00118800010e7983 */ /* 0x002f280000300800 */
[----:B------:R-:W4:Y:S01]  /*a82d0*/  LDL.LU R15, [R1+0x118c] ;  /* 0x00118c00010f7983 */ /* 0x000f220000300800 */
[----:B-----5:R-:W-:-:S15]  /*a82e0*/  HMMA.16816.F32 R4, R16, R20, R4 ;  /* 0x000000141004723c */ /* 0x020fde0000001804 */
[----:B------:R-:W-:-:S08]  /*a82f0*/  NOP ;  /* 0x0000000000007918 */ /* 0x000fd00000000000 */
[----:B------:R0:W-:Y:S02]  /*a8300*/  STL.64 [R1+0x2f0], R4 ;  /* 0x0002f00401007387 */ /* 0x0001e40000100a00 */
[----:B0-----:R-:W-:Y:S02]  /*a8310*/  IMAD.MOV.U32 R4, RZ, RZ, R20 ;  /* 0x000000ffff047224 */ /* 0x001fe400078e0014 */
[----:B--2---:R-:W-:Y:S01]  /*a8320*/  HMMA.16816.F32 R20, R16, R22, R24 ;  /* 0x000000161014723c */ /* 0x004fe20000001818 */
[----:B------:R-:W-:Y:S04]  /*a8330*/  STL.64 [R1+0x2f8], R6 ;  /* 0x0002f80601007387 */ /* 0x000fe80000100a00 */
[----:B------:R-:W2:Y:S04]  /*a8340*/  LDL.LU.64 R26, [R1+0x6008] ;  /* 0x00600800011a7983 */ /* 0x000ea80000300a00 */
[----:B------:R-:W2:-:S14]  /*a8350*/  LDL.LU.64 R24, [R1+0x6000] ;  /* 0x0060000001187983 */ /* 0x000e9c0000300a00 */
        /* <DEDUP_REMOVED lines=12> */
[----:B-----5:R-:W-:Y:S01]  /*a8420*/  HMMA.16816.F32 R20, R16, R22, R24 ;  /* 0x000000161014723c */ /* 0x020fe20000001818 */
[----:B------:R-:W3:Y:S04]  /*a8430*/  LDL.LU.64 R26, [R1+0x5fd8] ;  /* 0x005fd800011a7983 */ /* 0x000ee80000300a00 */
[----:B------:R-:W2:-:S15]  /*a8440*/  LDL.LU.64 R24, [R1+0x5fd0] ;  /* 0x005fd00001187983 */ /* 0x000e9e0000300a00 */
[----:B------:R-:W-:-:S03]  /*a8450*/  NOP ;  /* 0x0000000000007918 */ /* 0x000fc60000000000 */
[----:B------:R-:W-:Y:S04]  /*a8460*/  STL.64 [R1+0x2c0], R20 ;  /* 0x0002c01401007387 */ /* 0x000fe80000100a00 */
[----:B------:R0:W-:Y:S04]  /*a8470*/  STL.64 [R1+0x2c8], R22 ;  /* 0x0002c81601007387 */ /* 0x0001e80000100a00 */
[----:B0-----:R-:W5:Y:S04]  /*a8480*/  LDL.LU.64 R22, [R1+0x5fc8] ;  /* 0x005fc80001167983 */ /* 0x001f680000300a00 */
[----:B------:R-:W5:Y:S01]  /*a8490*/  LDL.LU.64 R20, [R1+0x5fc0] ;  /* 0x005fc00001147983 */ /* 0x000f620000300a00 */
[----:B--2---:R-:W-:Y:S01]  /*a84a0*/  IMAD.MOV.U32 R7, RZ, RZ, R25 ;  /* 0x000000ffff077224 */ /* 0x004fe200078e0019 */
[----:B-----5:R-:W-:-:S15]  /*a84b0*/  HMMA.16816.F32 R20, R16, R24, R20 ;  /* 0x000000181014723c */ /* 0x020fde0000001814 */
[----:B------:R-:W-:-:S08]  /*a84c0*/  NOP ;  /* 0x0000000000007918 */ /* 0x000fd00000000000 */
[----:B------:R-:W-:Y:S04]  /*a84d0*/  STL.64 [R1+0x2b0], R20 ;  /* 0x0002b01401007387 */ /* 0x000fe80000100a00 */
[----:B------:R0:W-:Y:S02]  /*a84e0*/  STL.64 [R1+0x2b8], R22 ;  /* 0x0002b81601007387 */ /* 0x0001e40000100a00 */
[----:B0-----:R-:W-:Y:S02]  /*a84f0*/  IMAD.MOV.U32 R23, RZ, RZ, R24 ;  /* 0x000000ffff177224 */ /* 0x001fe400078e0018 */
[----:B------:R-:W2:Y:S01]  /*a8500*/  LDL.LU R22, [R1+0x5fb8] ;  /* 0x005fb80001167983 */ /* 0x000ea20000300800 */
[----:B---3--:R-:W-:Y:S03]  /*a8510*/  HMMA.16816.F32 R24, R16, R26, R8 ;  /* 0x0000001a1018723c */ /* 0x008fe60000001808 */
[----:B------:R-:W4:Y:S04]  /*a8520*/  LDL.LU.64 R20, [R1+0x5fb0] ;  /* 0x005fb00001147983 */ /* 0x000f280000300a00 */
[----:B------:R-:W3:Y:S04]  /*a8530*/  LDL.LU.64 R10, [R1+0x5fa8] ;  /* 0x005fa800010a7983 */ /* 0x000ee80000300a00 */
[----:B------:R-:W3:-:S12]  /*a8540*/  LDL.LU.64 R8, [R1+0x5fa0] ;  /* 0x005fa00001087983 */ /* 0x000ed80000300a00 */
        /* <DEDUP_REMOVED lines=9> */
[----:B------:R-:W5:Y:S04]  /*a85e0*/  LDL.LU.64 R24, [R1+0x5f80] ;  /* 0x005f800001187983 */ /* 0x000f680000300a00 */
[----:B------:R-:W-:Y:S01]  /*a85f0*/  STL.64 [R1+0x5ea0], R28 ;  /* 0x005ea01c01007387 */ /* 0x000fe20000100a00 */
[----:B---3--:R-:W-:-:S15]  /*a8600*/  HMMA.16816.F32 R8, R16, R26, R8 ;  /* 0x0000001a1008723c */ /* 0x008fde0000001808 */
[----:B------:R-:W-:-:S08]  /*a8610*/  NOP ;  /* 0x0000000000007918 */ /* 0x000fd00000000000 */
[----:B------:R-:W-:Y:S04]  /*a8620*/  STL.64 [R1+0x280], R8 ;  /* 0x0002800801007387 */ /* 0x000fe80000100a00 */
[----:B------:R0:W-:Y:S04]  /*a8630*/  STL.64 [R1+0x288], R10 ;  /* 0x0002880a01007387 */ /* 0x0001e80000100a00 */
[----:B0-----:R-:W5:Y:S04]  /*a8640*/  LDL.LU.64 R10, [R1+0x5f78] ;  /* 0x005f7800010a7983 */ /* 0x001f680000300a00 */
[----:B------:R-:W5:Y:S01]  /*a8650*/  LDL.LU.64 R8, [R1+0x5f70] ;  /* 0x005f700001087983 */ /* 0x000f620000300a00 */
[----:B------:R-:W-:Y:S01]  /*a8660*/  IMAD.MOV.U32 R28, RZ, RZ, R23 ;  /* 0x000000ffff1c7224 */ /* 0x000fe200078e0017 */
[----:B-----5:R-:W-:-:S15]  /*a8670*/  HMMA.16816.F32 R8, R16, R24, R8 ;  /* 0x000000181008723c */ /* 0x020fde0000001808 */
[----:B------:R-:W-:-:S08]  /*a8680*/  NOP ;  /* 0x0000000000007918 */ /* 0x000fd00000000000 */
[----:B------:R-:W-:Y:S04]  /*a8690*/  STL.64 [R1+0x270], R8 ;  /* 0x0002700801007387 */ /* 0x000fe80000100a00 */
[----:B------:R0:W-:Y:S04]  /*a86a0*/  STL.64 [R1+0x278], R10 ;  /* 0x0002780a01007387 */ /* 0x0001e80000100a00 */
[----:B0-----:R-:W2:Y:S04]  /*a86b0*/  LDL.LU.64 R10, [R1+0x5f68] ;  /* 0x005f6800010a7983 */ /* 0x001ea80000300a00 */
[----:B------:R-:W2:Y:S04]  /*a86c0*/  LDL.LU.64 R8, [R1+0x5f60] ;  /* 0x005f600001087983 */ /* 0x000ea80000300a00 */
[----:B------:R-:W2:Y:S04]  /*a86d0*/  LDL.LU R23, [R1+0x5f58] ;  /* 0x005f580001177983 */ /* 0x000ea80000300800 */
[----:B------:R-:W-:Y:S04]  /*a86e0*/  STL.64 [R1+0x5e98], R26 ;  /* 0x005e981a01007387 */ /* 0x000fe80000100a00 */
[----:B------:R0:W-:Y:S04]  /*a86f0*/  STL.64 [R1+0x5e90], R24 ;  /* 0x005e901801007387 */ /* 0x0001e80000100a00 */
[----:B0-----:R-:W3:Y:S04]  /*a8700*/  LDL.LU R24, [R1+0x1120] ;  /* 0x0011200001187983 */ /* 0x001ee80000300800 */
[----:B------:R-:W3:Y:S04]  /*a8710*/  LDL.LU R25, [R1+0x1124] ;  /* 0x0011240001197983 */ /* 0x000ee80000300800 */
[----:B------:R-:W5:Y:S04]  /*a8720*/  LDL.LU R26, [R1+0x1128] ;  /* 0x00112800011a7983 */ /* 0x000f680000300800 */
[----:B------:R-:W5:Y:S01]  /*a8730*/  LDL.LU R27, [R1+0x112c] ;  /* 0x00112c00011b7983 */ /* 0x000f620000300800 */
[----:B--2---:R-:W-:Y:S03]  /*a8740*/  HMMA.16816.F32 R8, R16, R22, R8 ;  /* 0x000000161008723c */ /* 0x004fe60000001808 */
[----:B-----5:R-:W-:Y:S04]  /*a8750*/  STL.64 [R1+0x5ec0], R26 ;  /* 0x005ec01a01007387 */ /* 0x020fe80000100a00 */
[----:B---3--:R-:W-:-:S15]  /*a8760*/  STL.64 [R1+0x5eb8], R24 ;  /* 0x005eb81801007387 */ /* 0x008fde0000100a00 */
[----:B------:R-:W-:-:S01]  /*a8770*/  NOP ;  /* 0x0000000000007918 */ /* 0x000fc20000000000 */
[----:B------:R-:W-:Y:S04]  /*a8780*/  STL.64 [R1+0x260], R8 ;  /* 0x0002600801007387 */ /* 0x000fe80000100a00 */
[----:B------:R0:W-:Y:S04]  /*a8790*/  STL.64 [R1+0x268], R10 ;  /* 0x0002680a01007387 */ /* 0x0001e80000100a00 */
[----:B0-----:R-:W2:Y:S04]  /*a87a0*/  LDL.LU.64 R10, [R1+0x5f50] ;  /* 0x005f5000010a7983 */ /* 0x001ea80000300a00 */
[----:B------:R-:W3:Y:S01]  /*a87b0*/  LDL.64 R24, [R1+0x20] ;  /* 0x0000200001187983 */ /* 0x000ee20000100a00 */
[----:B----4-:R-:W-:Y:S01]  /*a87c0*/  HMMA.16816.F32 R12, R16, R20, R12 ;  /* 0x00000014100c723c */ /* 0x010fe2000000180c */
[----:B------:R-:W-:-:S02]  /*a87d0*/  IMAD.MOV.U32 R26, RZ, RZ, R6 ;  /* 0x000000ffff1a7224 */ /* 0x000fc400078e0006 */
[----:B------:R-:W-:-:S05]  /*a87e0*/  IMAD.MOV.U32 R27, RZ, RZ, R5 ;  /* 0x000000ffff1b7224 */ /* 0x000fca00078e0005 */
[----:B------:R0:W-:Y:S02]  /*a87f0*/  STL.64 [R1+0x5ee8], R26 ;  /* 0x005ee81a01007387 */ /* 0x0001e40000100a00 */
[----:B0-----:R-:W-:Y:S02]  /*a8800*/  IMAD.MOV.U32 R26, RZ, RZ, R4 ;  /* 0x000000ffff1a7224 */ /* 0x001fe400078e0004 */
[----:B------:R-:W-:-:S11]  /*a8810*/  IMAD.MOV.U32 R27, RZ, RZ, R0 ;  /* 0x000000ffff1b7224 */ /* 0x000fd600078e0000 */
[----:B------:R-:W-:Y:S04]  /*a8820*/  STL.64 [R1+0x250], R12 ;  /* 0x0002500c01007387 */ /* 0x000fe80000100a00 */
[----:B------:R-:W-:Y:S04]  /*a8830*/  STL.64 [R1+0x258], R14 ;  /* 0x0002580e01007387 */ /* 0x000fe80000100a00 */
[----:B---3--:R0:W-:Y:S04]  /*a8840*/  STL.64 [R1+0x5ee0], R24 ;  /* 0x005ee01801007387 */ /* 0x0081e80000100a00 */
[----:B------:R1:W-:Y:S04]  /*a8850*/  STL.64 [R1+0x5f00], R26 ;  /* 0x005f001a01007387 */ /* 0x0003e80000100a00 */
[----:B0-----:R-:W3:Y:S04]  /*a8860*/  LDL.LU R24, [R1+0x1160] ;  /* 0x0011600001187983 */ /* 0x001ee80000300800 */
[----:B------:R-:W3:Y:S04]  /*a8870*/  LDL.LU R25, [R1+0x1164] ;  /* 0x0011640001197983 */ /* 0x000ee80000300800 */
[----:B-1----:R-:W4:Y:S04]  /*a8880*/  LDL.LU R26, [R1+0x1168] ;  /* 0x00116800011a7983 */ /* 0x002f280000300800 */
[----:B------:R-:W4:Y:S01]  /*a8890*/  LDL.LU R27, [R1+0x116c] ;  /* 0x00116c00011b7983 */ /* 0x000f220000300800 */
[----:B------:R-:W-:-:S03]  /*a88a0*/  IMAD.MOV.U32 R29, RZ, RZ, R7 ;  /* 0x000000ffff1d7224 */ /* 0x000fc600078e0007 */
        /* <DEDUP_REMOVED lines=18> */
[----:B------:R-:W5:Y:S04]  /*a89d0*/  LDL.LU R9, [R1+0x21d4] ;  /* 0x0021d40001097983 */ /* 0x000f680000300800 */
        /* <DEDUP_REMOVED lines=10> */
[----:B------:R0:W-:Y:S04]  /*a8a80*/  STL.64 [R1+0x5e78], R22 ;  /* 0x005e781601007387 */ /* 0x0001e80000100a00 */
[----:B0-----:R-:W4:Y:S04]  /*a8a90*/  LDL.64 R22, [R1+0x10] ;  /* 0x0000100001167983 */ /* 0x001f280000100a00 */
[----:B------:R0:W-:Y:S04]  /*a8aa0*/  STL.64 [R1+0x5e70], R20 ;  /* 0x005e701401007387 */ /* 0x0001e80000100a00 */
[----:B----4-:R1:W-:Y:S04]  /*a8ab0*/  STL.64 [R1+0x5ec8], R22 ;  /* 0x005ec81601007387 */ /* 0x0103e80000100a00 */
[----:B0-----:R-:W4:Y:S04]  /*a8ac0*/  LDL.LU R20, [R1+0x1140] ;  /* 0x0011400001147983 */ /* 0x001f280000300800 */
[----:B------:R-:W4:Y:S04]  /*a8ad0*/  LDL.LU R21, [R1+0x1144] ;  /* 0x0011440001157983 */ /* 0x000f280000300800 */
[----:B-1----:R-:W5:Y:S04]  /*a8ae0*/  LDL.LU R22, [R1+0x1148] ;  /* 0x0011480001167983 */ /* 0x002f680000300800 */
[----:B------:R-:W5:Y:S01]  /*a8af0*/  LDL.LU R23, [R1+0x114c] ;  /* 0x00114c0001177983 */ /* 0x000f620000300800 */
[----:B--2---:R-:W-:Y:S03]  /*a8b00*/  HMMA.16816.F32 R4, R16, R10, R4 ;  /* 0x0000000a1004723c */ /* 0x004fe60000001804 */
[----:B-----5:R-:W-:Y:S04]  /*a8b10*/  STL.64 [R1+0x5ed8], R22 ;  /* 0x005ed81601007387 */ /* 0x020fe80000100a00 */
[----:B----4-:R0:W-:Y:S04]  /*a8b20*/  STL.64 [R1+0x5ed0], R20 ;  /* 0x005ed01401007387 */ /* 0x0101e80000100a00 */
[----:B0-----:R-:W2:Y:S04]  /*a8b30*/  LDL.LU R20, [R1+0x1150] ;  /* 0x0011500001147983 */ /* 0x001ea80000300800 */
[----:B------:R-:W2:Y:S04]  /*a8b40*/  LDL.LU R21, [R1+0x1154] ;  /* 0x0011540001157983 */ /* 0x000ea80000300800 */
[----:B------:R-:W4:Y:S04]  /*a8b50*/  LDL.LU R22, [R1+0x1158] ;  /* 0x0011580001167983 */ /* 0x000f280000300800 */
        /* <DEDUP_REMOVED lines=36> */
[----:B0-----:R-:W3:Y:S04]  /*a8da0*/  LDL.LU.64 R26, [R1+0x5f10] ;  /* 0x005f1000011a7983 */ /* 0x001ee80000300a00 */
[----:B------:R-:W3:Y:S01]  /*a8db0*/  LDL.LU.64 R24, [R1+0x5f08] ;  /* 0x005f080001187983 */ /* 0x000ee20000300a00 */
[----:B-----5:R-:W-:-:S02]  /*a8dc0*/  IMAD R14, R14, 0x100, R8 ;  /* 0x000001000e0e7824 */ /* 0x020fc400078e0208 */
[----:B------:R-:W-:Y:S01]  /*a8dd0*/  IMAD R15, R0, 0x100, R15 ;  /* 0x00000100000f7824 */ /* 0x000fe200078e020f */
[----:B------:R-:W-:Y:S02]  /*a8de0*/  F2FP.F16.E5M2.UNPACK_B R12, R12 ;  /* 0x0000000cff0c723e */ /* 0x000fe400020004ff */
[----:B------:R-:W-:Y:S02]  /*a8df0*/  F2FP.F16.E5M2.UNPACK_B R13, R13 ;  /* 0x0000000dff0d723e */ /* 0x000fe400020004ff */
[----:B------:R-:W-:Y:S01]  /*a8e00*/  F2FP.F16.E5M2.UNPACK_B R14, R14 ;  /* 0x0000000eff0e723e */ /* 0x000fe200020004ff */
[----:B---3--:R-:W-:Y:S01]  /*a8e10*/  HMMA.16816.F32 R16, R16, R2, R24 ;  /* 0x000000021010723c */ /* 0x008fe20000001818 */
[----:B------:R-:W2:Y:S01]  /*a8e20*/  LDL.LU.64 R26, [R1+0x5f00] ;  /* 0x005f0000011a7983 */ /* 0x000ea20000300a00 */
[----:B------:R-:W-:-:S15]  /*a8e30*/  F2FP.F16.E5M2.UNPACK_B R15, R15 ;  /* 0x0000000fff0f723e */ /* 0x000fde00020004ff */
[----:B------:R-:W-:-:S06]  /*a8e40*/  NOP ;  /* 0x0000000000007918 */ /* 0x000fcc0000000000 */
        /* <DEDUP_REMOVED lines=12> */
[----:B0-----:R-:W4:Y:S04]  /*a8f10*/  LDL.LU.64 R26, [R1+0x5ee8] ;  /* 0x005ee800011a7983 */ /* 0x001f280000300a00 */
[----:B------:R-:W2:Y:S02]  /*a8f20*/  LDL.LU.64 R24, [R1+0x5ee0] ;  /* 0x005ee00001187983 */ /* 0x000ea40000300a00 */
        /* <DEDUP_REMOVED lines=9> */
[----:B------:R-:W3:-:S15]  /*a8fc0*/  LDL.LU.64 R22, [R1+0x5ec8] ;  /* 0x005ec80001167983 */ /* 0x000ede0000300a00 */
[----:B------:R-:W-:-:S05]  /*a8fd0*/  NOP ;  /* 0x0000000000007918 */ /* 0x000fca0000000000 */
[----:B------:R-:W-:Y:S04]  /*a8fe0*/  STL.64 [R1+0x910], R24 ;  /* 0x0009101801007387 */ /* 0x000fe80000100a00 */
[----:B------:R0:W-:Y:S04]  /*a8ff0*/  STL.64 [R1+0x918], R26 ;  /* 0x0009181a01007387 */ /* 0x0001e80000100a00 */
[----:B0-----:R-:W2:Y:S04]  /*a9000*/  LDL.LU.64 R26, [R1+0x5ec0] ;  /* 0x005ec000011a7983 */ /* 0x001ea80000300a00 */
[----:B------:R-:W2:Y:S01]  /*a9010*/  LDL.LU.64 R24, [R1+0x5eb8] ;  /* 0x005eb80001187983 */ /* 0x000ea20000300a00 */
[----:B---3--:R-:W-:Y:S06]  /*a9020*/  HMMA.16816.F32 R16, R12, R22, R16 ;  /* 0x000000160c10723c */ /* 0x008fec0000001810 */
[----:B------:R-:W-:-:S05]  /*a9030*/  IMAD.MOV.U32 R0, RZ, RZ, R23 ;  /* 0x000000ffff007224 */ /* 0x000fca00078e0017 */
[----:B------:R-:W-:-:S12]  /*a9040*/  STL [R1+0x5e18], R0 ;  /* 0x005e180001007387 */ /* 0x000fd80000100800 */
[----:B------:R-:W-:Y:S04]  /*a9050*/  STL.64 [R1+0x920], R16 ;  /* 0x0009201001007387 */ /* 0x000fe80000100a00 */
[----:B------:R2:W-:Y:S04]  /*a9060*/  STL.64 [R1+0x928], R18 ;  /* 0x0009281201007387 */ /* 0x0005e80000100a00 */
        /* <DEDUP_REMOVED lines=16> */
[----:B------:R-:W2:Y:S04]  /*a9170*/  LDL.LU R24, [R1+0x970] ;  /* 0x0009700001187983 */ /* 0x000ea80000300800 */
[----:B------:R-:W2:Y:S04]  /*a9180*/  LDL.LU R25, [R1+0x974] ;  /* 0x0009740001197983 */ /* 0x000ea80000300800 */
[----:B------:R-:W2:Y:S04]  /*a9190*/  LDL.LU R26, [R1+0x978] ;  /* 0x00097800011a7983 */ /* 0x000ea80000300800 */
[----:B------:R-:W2:Y:S04]  /*a91a0*/  LDL.LU R27, [R1+0x97c] ;  /* 0x00097c00011b7983 */ /* 0x000ea80000300800 */
[----:B0-----:R-:W3:Y:S04]  /*a91b0*/  LDL.LU R20, [R1+0x1110] ;  /* 0x0011100001147983 */ /* 0x001ee80000300800 */
[----:B------:R-:W3:Y:S04]  /*a91c0*/  LDL.LU R21, [R1+0x1114] ;  /* 0x0011140001157983 */ /* 0x000ee80000300800 */
[----:B------:R-:W3:Y:S04]  /*a91d0*/  LDL.LU R22, [R1+0x1118] ;  /* 0x0011180001167983 */ /* 0x000ee80000300800 */
[----:B------:R-:W3:Y:S04]  /*a91e0*/  LDL.LU R23, [R1+0x111c] ;  /* 0x00111c0001177983 */ /* 0x000ee80000300800 */
[----:B------:R-:W3:Y:S04]  /*a91f0*/  LDL.64 R28, [R1] ;  /* 0x00000000011c7983 */ /* 0x000ee80000100a00 */
        /* <DEDUP_REMOVED lines=17> */
[----:B------:R-:W4:Y:S04]  /*a9310*/  LDL.LU R18, [R1+0x21f8] ;  /* 0x0021f80001127983 */ /* 0x000f280000300800 */
[----:B------:R-:W5:Y:S01]  /*a9320*/  LDL.LU R7, [R1+0x2204] ;  /* 0x0022040001077983 */ /* 0x000f620000300800 */
[----:B---3--:R-:W-:Y:S03]  /*a9330*/  HMMA.16816.F32 R20, R12, R28, R20 ;  /* 0x0000001c0c14723c */ /* 0x008fe60000001814 */
[----:B-----5:R-:W-:Y:S04]  /*a9340*/  STL.64 [R1+0x5e30], R6 ;  /* 0x005e300601007387 */ /* 0x020fe80000100a00 */
[----:B------:R0:W-:Y:S04]  /*a9350*/  STL.64 [R1+0x5e28], R4 ;  /* 0x005e280401007387 */ /* 0x0001e80000100a00 */
        /* <DEDUP_REMOVED lines=16> */
[----:B------:R-:W4:Y:S02]  /*a9460*/  LDL.LU.64 R28, [R1+0x5ea0] ;  /* 0x005ea000011c7983 */ /* 0x000f240000300a00 */
        /* <DEDUP_REMOVED lines=42> */
[----:B---3--:R-:W-:Y:S01]  /*a9710*/  HMMA.16816.F32 R4, R12, R10, R4 ;  /* 0x0000000a0c04723c */ /* 0x008fe20000001804 */
        /* <DEDUP_REMOVED lines=21> */
[----:B--2---:R-:W-:-:S02]  /*a9870*/  IMAD R18, R18, 0x100, R6 ;  /* 0x0000010012127824 */ /* 0x004fc400078e0206 */
[----:B-----5:R-:W-:Y:S01]  /*a9880*/  IMAD R19, R19, 0x100, R7 ;  /* 0x0000010013137824 */ /* 0x020fe200078e0207 */
[----:B------:R-:W4:Y:S04]  /*a9890*/  LDL.LU R6, [R1+0x5e20] ;  /* 0x005e200001067983 */ /* 0x000f280000300800 */
[----:B------:R-:W4:Y:S02]  /*a98a0*/  LDL.LU R7, [R1+0x5e1c] ;  /* 0x005e1c0001077983 */ /* 0x000f240000300800 */
[----:B----4-:R-:W-:Y:S06]  /*a98b0*/  HMMA.16816.F32 R8, R12, R6, R8 ;  /* 0x000000060c08723c */ /* 0x010fec0000001808 */
[----:B------:R-:W-:-:S15]  /*a98c0*/  STL [R1+0x5d20], R7 ;  /* 0x005d200701007387 */ /* 0x000fde0000100800 */
[----:B------:R-:W-:-:S02]  /*a98d0*/  NOP ;  /* 0x0000000000007918 */ /* 0x000fc40000000000 */
[----:B------:R-:W-:Y:S04]  /*a98e0*/  STL.64 [R1+0xe10], R8 ;  /* 0x000e100801007387 */ /* 0x000fe80000100a00 */
[----:B------:R0:W-:Y:S04]  /*a98f0*/  STL.64 [R1+0xe18], R10 ;  /* 0x000e180a01007387 */ /* 0x0001e80000100a00 */
[----:B------:R-:W-:Y:S04]  /*a9900*/  STL [R1+0x5e10], R6 ;  /* 0x005e100601007387 */ /* 0x000fe80000100800 */
[----:B---3--:R1:W-:Y:S01]  /*a9910*/  STL.64 [R1+0x5e08], R4 ;  /* 0x005e080401007387 */ /* 0x0083e20000100a00 */
[C---:B0-----:R-:W-:Y:S06]  /*a9920*/  HMMA.16816.F32 R8, R12.reuse, R4, R20 ;  /* 0x000000040c08723c */ /* 0x041fec0000001814 */
[----:B-1----:R-:W-:-:S15]  /*a9930*/  HMMA.16816.F32 R4, R12, R2, R24 ;  /* 0x000000020c04723c */ /* 0x002fde0000001818 */
[----:B------:R-:W-:-:S02]  /*a9940*/  NOP ;  /* 0x0000000000007918 */ /* 0x000fc40000000000 */
        /* <DEDUP_REMOVED lines=16> */
[----:B----4-:R-:W-:Y:S04]  /*a9a50*/  STL.64 [R1+0x5d88], R24 ;  /* 0x005d881801007387 */ /* 0x010fe80000100a00 */
[----:B-----5:R-:W-:Y:S04]  /*a9a60*/  STL.64 [R1+0x5da8], R26 ;  /* 0x005da81a01007387 */ /* 0x020fe80000100a00 */
[----:B---3--:R-:W-:Y:S04]  /*a9a70*/  STL.64 [R1+0x5d70], R22 ;  /* 0x005d701601007387 */ /* 0x008fe80000100a00 */
[----:B--2---:R0:W-:Y:S04]  /*a9a80*/  STL.64 [R1+0x5d68], R20 ;  /* 0x005d681401007387 */ /* 0x0041e80000100a00 */
[----:B0-----:R-:W2:Y:S04]  /*a9a90*/  LDL.LU R20, [R1+0x1070] ;  /* 0x0010700001147983 */ /* 0x001ea80000300800 */
[----:B------:R-:W2:Y:S04]  /*a9aa0*/  LDL.LU R21, [R1+0x1074] ;  /* 0x0010740001157983 */ /* 0x000ea80000300800 */
[----:B------:R-:W3:Y:S04]  /*a9ab0*/  LDL.LU R22, [R1+0x1078] ;  /* 0x0010780001167983 */ /* 0x000ee80000300800 */
[----:B------:R-:W3:Y:S04]  /*a9ac0*/  LDL.LU R23, [R1+0x107c] ;  /* 0x00107c0001177983 */ /* 0x000ee80000300800 */
[----:B------:R-:W4:Y:S04]  /*a9ad0*/  LDL R24, [R1+0x8] ;  /* 0x0000080001187983 */ /* 0x000f280000100800 */
[----:B------:R-:W4:Y:S04]  /*a9ae0*/  LDL R25, [R1+0xc] ;  /* 0x00000c0001197983 */ /* 0x000f280000100800 */
[----:B----4-:R-:W-:Y:S04]  /*a9af0*/  STL.64 [R1+0x5dc0], R24 ;  /* 0x005dc01801007387 */ /* 0x010fe80000100a00 */
[----:B---3--:R-:W-:Y:S04]  /*a9b00*/  STL.64 [R1+0x5da0], R22 ;  /* 0x005da01601007387 */ /* 0x008fe80000100a00 */
[----:B--2---:R0:W-:Y:S04]  /*a9b10*/  STL.64 [R1+0x5d98], R20 ;  /* 0x005d981401007387 */ /* 0x0041e80000100a00 */
[----:B0-----:R-:W2:Y:S04]  /*a9b20*/  LDL.LU R20, [R1+0x1090] ;  /* 0x0010900001147983 */ /* 0x001ea80000300800 */
[----:B------:R-:W2:Y:S04]  /*a9b30*/  LDL.LU R21, [R1+0x1094] ;  /* 0x0010940001157983 */ /* 0x000ea80000300800 */
[----:B------:R-:W3:Y:S04]  /*a9b40*/  LDL.LU R22, [R1+0x1098] ;  /* 0x0010980001167983 */ /* 0x000ee80000300800 */
[----:B------:R-:W3:Y:S04]  /*a9b50*/  LDL.LU R23, [R1+0x109c] ;  /* 0x00109c0001177983 */ /* 0x000ee80000300800 */
[----:B------:R-:W4:Y:S01]  /*a9b60*/  LDL R26, [R1+0x10] ;  /* 0x00001000011a7983 */ /* 0x000f220000100800 */
[----:B------:R-:W-:-:S03]  /*a9b70*/  IMAD.MOV.U32 R27, RZ, RZ, R0 ;  /* 0x000000ffff1b7224 */ /* 0x000fc600078e0000 */
[----:B------:R-:W5:Y:S04]  /*a9b80*/  LDL.LU R0, [R1+0x5e14] ;  /* 0x005e140001007983 */ /* 0x000f680000300800 */
[----:B----4-:R-:W-:Y:S04]  /*a9b90*/  STL.64 [R1+0x5dd8], R26 ;  /* 0x005dd81a01007387 */ /* 0x010fe80000100a00 */
        /* <DEDUP_REMOVED lines=8> */
[----:B------:R-:W5:Y:S04]  /*a9c20*/  LDL R26, [R1+0x20] ;  /* 0x00002000011a7983 */ /* 0x000f680000100800 */
        /* <DEDUP_REMOVED lines=26> */
[----:B------:R-:W5:Y:S04]  /*a9dd0*/  LDL.LU R10, [R1+0x1048] ;  /* 0x00104800010a7983 */ /* 0x000f680000300800 */
[----:B------:R-:W5:Y:S01]  /*a9de0*/  LDL.LU R11, [R1+0x104c] ;  /* 0x00104c00010b7983 */ /* 0x000f620000300800 */
[----:B------:R-:W-:-:S02]  /*a9df0*/  F2FP.F16.E5M2.UNPACK_B R16, R16 ;  /* 0x00000010ff10723e */ /* 0x000fc400020004ff */
[----:B------:R-:W-:Y:S02]  /*a9e00*/  F2FP.F16.E5M2.UNPACK_B R17, R17 ;  /* 0x00000011ff11723e */ /* 0x000fe400020004ff */
[----:B------:R-:W-:Y:S02]  /*a9e10*/  F2FP.F16.E5M2.UNPACK_B R18, R18 ;  /* 0x00000012ff12723e */ /* 0x000fe400020004ff */
[----:B------:R-:W-:Y:S01]  /*a9e20*/  F2FP.F16.E5M2.UNPACK_B R19, R19 ;  /* 0x00000013ff13723e */ /* 0x000fe200020004ff */
[----:B-----5:R-:W-:Y:S04]  /*a9e30*/  STL.64 [R1+0x5d50], R10 ;  /* 0x005d500a01007387 */ /* 0x020fe80000100a00 */
[----:B---3--:R0:W-:Y:S04]  /*a9e40*/  STL.64 [R1+0x5d48], R8 ;  /* 0x005d480801007387 */ /* 0x0081e80000100a00 */
        /* <DEDUP_REMOVED lines=8> */
[----:B----4-:R-:W-:Y:S01]  /*a9ed0*/  HMMA.16816.F32 R4, R16, R24, R4 ;  /* 0x000000181004723c */ /* 0x010fe20000001804 */
[----:B------:R-:W-:-:S05]  /*a9ee0*/  IMAD.MOV.U32 R27, RZ, RZ, R0 ;  /* 0x000000ffff1b7224 */ /* 0x000fca00078e0000 */
[----:B------:R-:W-:Y:S01]  /*a9ef0*/  IMAD.MOV.U32 R0, RZ, RZ, R25 ;  /* 0x000000ffff007224 */ /* 0x000fe200078e0019 */
[----:B--2---:R-:W-:Y:S04]  /*a9f00*/  STL.64 [R1+0x5d30], R14 ;  /* 0x005d300e01007387 */ /* 0x004fe80000100a00 */
[----:B-----5:R0:W-:Y:S04]  /*a9f10*/  STL.64 [R1+0x5d28], R12 ;  /* 0x005d280c01007387 */ /* 0x0201e80000100a00 */
[----:B0-----:R-:W2:Y:S04]  /*a9f20*/  LDL.LU R12, [R1+0x1030] ;  /* 0x00103000010c7983 */ /* 0x001ea80000300800 */
[----:B------:R-:W2:Y:S04]  /*a9f30*/  LDL.LU R13, [R1+0x1034] ;  /* 0x00103400010d7983 */ /* 0x000ea80000300800 */
[----:B------:R-:W2:Y:S04]  /*a9f40*/  LDL.LU R14, [R1+0x1038] ;  /* 0x00103800010e7983 */ /* 0x000ea80000300800 */
[----:B------:R-:W2:Y:S04]  /*a9f50*/  LDL.LU R15, [R1+0x103c] ;  /* 0x00103c00010f7983 */ /* 0x000ea80000300800 */
[----:B------:R-:W-:Y:S04]  /*a9f60*/  STL.64 [R1+0x1140], R4 ;  /* 0x0011400401007387 */ /* 0x000fe80000100a00 */
[----:B------:R0:W-:Y:S02]  /*a9f70*/  STL.64 [R1+0x1148], R6 ;  /* 0x0011480601007387 */ /* 0x0001e40000100a00 */
[----:B0-----:R-:W-:-:S02]  /*a9f80*/  IMAD.MOV.U32 R7, RZ, RZ, R24 ;  /* 0x000000ffff077224 */ /* 0x001fc400078e0018 */
[----:B------:R-:W4:Y:S01]  /*a9f90*/  LDL.LU R6, [R1+0x5e10] ;  /* 0x005e100001067983 */ /* 0x000f220000300800 */
[----:B------:R-:W-:Y:S03]  /*a9fa0*/  HMMA.16816.F32 R24, R16, R26, R20 ;  /* 0x0000001a1018723c */ /* 0x000fe60000001814 */
[----:B------:R-:W5:Y:S04]  /*a9fb0*/  LDL.LU.64 R4, [R1+0x5e08] ;  /* 0x005e080001047983 */ /* 0x000f680000300a00 */
[----:B------:R-:W3:Y:S04]  /*a9fc0*/  LDL.LU.64 R22, [R1+0x5e00] ;  /* 0x005e000001167983 */ /* 0x000ee80000300a00 */
[----:B------:R-:W3:-:S12]  /*a9fd0*/  LDL.LU.64 R20, [R1+0x5df8] ;  /* 0x005df80001147983 */ /* 0x000ed80000300a00 */
        /* <DEDUP_REMOVED lines=73> */
[----:B------:R-:W4:Y:S04]  /*aa470*/  LDL.LU R23, [R1+0x2214] ;  /* 0x0022140001177983 */ /* 0x000f280000300800 */
[----:B------:R-:W-:Y:S01]  /*aa480*/  STL.64 [R1+0x5c50], R20 ;  /* 0x005c501401007387 */ /* 0x000fe20000100a00 */
[----:B--2---:R-:W-:-:S15]  /*aa490*/  HMMA.16816.F32 R12, R16, R10, R12 ;  /* 0x0000000a100c723c */ /* 0x004fde000000180c */
[----:B------:R-:W-:-:S08]  /*aa4a0*/  NOP ;  /* 0x0000000000007918 */ /* 0x000fd00000000000 */
[----:B------:R-:W-:Y:S04]  /*aa4b0*/  STL.64 [R1+0x1090], R12 ;  /* 0x0010900c01007387 */ /* 0x000fe80000100a00 */
[----:B------:R0:W-:Y:S04]  /*aa4c0*/  STL.64 [R1+0x1098], R14 ;  /* 0x0010980e01007387 */ /* 0x0001e80000100a00 */
[----:B0-----:R-:W2:Y:S04]  /*aa4d0*/  LDL.LU.64 R14, [R1+0x5d30] ;  /* 0x005d3000010e7983 */ /* 0x001ea80000300a00 */
[----:B------:R-:W5:Y:S04]  /*aa4e0*/  LDL.LU.64 R12, [R1+0x5d28] ;  /* 0x005d2800010c7983 */ /* 0x000f680000300a00 */
[----:B---3--:R-:W-:Y:S04]  /*aa4f0*/  STL [R1+0x5c2c], R8 ;  /* 0x005c2c0801007387 */ /* 0x008fe80000100800 */
[----:B------:R-:W-:Y:S01]  /*aa500*/  STL [R1+0x5c28], R9 ;  /* 0x005c280901007387 */ /* 0x000fe20000100800 */
[----:B-----5:R-:W-:-:S02]  /*aa510*/  IMAD R12, R12, 0x100, R22 ;  /* 0x000001000c0c7824 */ /* 0x020fc400078e0216 */
[----:B----4-:R-:W-:Y:S02]  /*aa520*/  IMAD R13, R13, 0x100, R23 ;  /* 0x000001000d0d7824 */ /* 0x010fe400078e0217 */
[----:B------:R-:W-:-:S15]  /*aa530*/  HMMA.16816.F32 R20, R16, R8, R24 ;  /* 0x000000081014723c */ /* 0x000fde0000001818 */
[----:B------:R-:W-:-:S08]  /*aa540*/  NOP ;  /* 0x0000000000007918 */ /* 0x000fd00000000000 */
[----:B------:R0:W-:Y:S04]  /*aa550*/  STL.64 [R1+0x1050], R20 ;  /* 0x0010501401007387 */ /* 0x0001e80000100a00 */
[----:B------:R1:W-:Y:S04]  /*aa560*/  STL.64 [R1+0x1058], R22 ;  /* 0x0010581601007387 */ /* 0x0003e80000100a00 */
[----:B------:R-:W-:Y:S04]  /*aa570*/  STL.64 [R1+0x5ca8], R10 ;  /* 0x005ca80a01007387 */ /* 0x000fe80000100a00 */
[----:B0-----:R-:W3:Y:S04]  /*aa580*/  LDL.LU R20, [R1+0xf80] ;  /* 0x000f800001147983 */ /* 0x001ee80000300800 */
[----:B------:R-:W3:Y:S04]  /*aa590*/  LDL.LU R21, [R1+0xf84] ;  /* 0x000f840001157983 */ /* 0x000ee80000300800 */
[----:B-1----:R-:W4:Y:S04]  /*aa5a0*/  LDL.LU R22, [R1+0xf88] ;  /* 0x000f880001167983 */ /* 0x002f280000300800 */
[----:B------:R-:W4:Y:S04]  /*aa5b0*/  LDL.LU R23, [R1+0xf8c] ;  /* 0x000f8c0001177983 */ /* 0x000f280000300800 */
        /* <DEDUP_REMOVED lines=8> */
[----:B-----5:R0:W-:Y:S04]  /*aa640*/  STL.64 [R1+0x5cb0], R8 ;  /* 0x005cb00801007387 */ /* 0x0201e80000100a00 */
[----:B------:R-:W5:Y:S04]  /*aa650*/  LDL.LU R10, [R1+0xfd8] ;  /* 0x000fd800010a7983 */ /* 0x000f680000300800 */
[----:B------:R-:W5:Y:S04]  /*aa660*/  LDL.LU R11, [R1+0xfdc] ;  /* 0x000fdc00010b7983 */ /* 0x000f680000300800 */
[----:B0-----:R-:W2:Y:S04]  /*aa670*/  LDL.64 R8, [R1+0x18] ;  /* 0x0000180001087983 */ /* 0x001ea80000100a00 */
        /* <DEDUP_REMOVED lines=16> */
[----:B----4-:R0:W-:Y:S04]  /*aa780*/  STL.64 [R1+0x5cd8], R8 ;  /* 0x005cd80801007387 */ /* 0x0101e80000100a00 */
[----:B------:R1:W-:Y:S04]  /*aa790*/  STL.64 [R1+0x5cf8], R10 ;  /* 0x005cf80a01007387 */ /* 0x0003e80000100a00 */
[----:B0-----:R-:W4:Y:S04]  /*aa7a0*/  LDL.LU R8, [R1+0x1010] ;  /* 0x0010100001087983 */ /* 0x001f280000300800 */
[----:B------:R-:W4:Y:S04]  /*aa7b0*/  LDL.LU R9, [R1+0x1014] ;  /* 0x0010140001097983 */ /* 0x000f280000300800 */
[----:B-1----:R-:W2:Y:S04]  /*aa7c0*/  LDL.LU R10, [R1+0x1018] ;  /* 0x00101800010a7983 */ /* 0x002ea80000300800 */
[----:B------:R-:W2:Y:S04]  /*aa7d0*/  LDL.LU R11, [R1+0x101c] ;  /* 0x00101c00010b7983 */ /* 0x000ea80000300800 */
        /* <DEDUP_REMOVED lines=24> */
[----:B-----5:R-:W-:Y:S01]  /*aa960*/  HMMA.16816.F32 R8, R16, R6, R8 ;  /* 0x000000061008723c */ /* 0x020fe20000001808 */
[----:B------:R-:W-:-:S02]  /*aa970*/  IMAD R14, R14, 0x100, R28 ;  /* 0x000001000e0e7824 */ /* 0x000fc400078e021c */
[----:B------:R-:W-:Y:S01]  /*aa980*/  IMAD R15, R15, 0x100, R29 ;  /* 0x000001000f0f7824 */ /* 0x000fe200078e021d */
[----:B---3--:R-:W-:Y:S04]  /*aa990*/  STL.64 [R1+0x5cf0], R22 ;  /* 0x005cf01601007387 */ /* 0x008fe80000100a00 */
[----:B--2---:R0:W-:Y:S04]  /*aa9a0*/  STL.64 [R1+0x5ce8], R20 ;  /* 0x005ce81401007387 */ /* 0x0041e80000100a00 */
[----:B0-----:R-:W2:Y:S04]  /*aa9b0*/  LDL.LU R20, [R1+0x1000] ;  /* 0x0010000001147983 */ /* 0x001ea80000300800 */
[----:B------:R-:W2:Y:S04]  /*aa9c0*/  LDL.LU R21, [R1+0x1004] ;  /* 0x0010040001157983 */ /* 0x000ea80000300800 */
[----:B------:R-:W2:Y:S04]  /*aa9d0*/  LDL.LU R22, [R1+0x1008] ;  /* 0x0010080001167983 */ /* 0x000ea80000300800 */
[----:B------:R-:W2:Y:S04]  /*aa9e0*/  LDL.LU R23, [R1+0x100c] ;  /* 0x00100c0001177983 */ /* 0x000ea80000300800 */
[----:B------:R-:W3:Y:S04]  /*aa9f0*/  LDL.64 R28, [R1] ;  /* 0x00000000011c7983 */ /* 0x000ee80000100a00 */
[----:B------:R-:W4:Y:S04]  /*aaa00*/  LDL.LU R24, [R1+0xfa0] ;  /* 0x000fa00001187983 */ /* 0x000f280000300800 */
        /* <DEDUP_REMOVED lines=12> */
[----:B------:R-:W5:Y:S04]  /*aaad0*/  LDL.LU.64 R8, [R1+0x5d00] ;  /* 0x005d000001087983 */ /* 0x000f680000300a00 */
[----:B------:R0:W-:Y:S04]  /*aaae0*/  STL.64 [R1+0x5c20], R6 ;  /* 0x005c200601007387 */ /* 0x0001e80000100a00 */
[----:B0-----:R-:W3:Y:S04]  /*aaaf0*/  LDL.64 R6, [R1+0x20] ;  /* 0x0000200001067983 */ /* 0x001ee80000100a00 */
[----:B------:R-:W-:Y:S01]  /*aab00*/  STL.64 [R1+0x5c18], R4 ;  /* 0x005c180401007387 */ /* 0x000fe20000100a00 */
[----:B-----5:R-:W-:Y:S03]  /*aab10*/  HMMA.16816.F32 R16, R16, R2, R8 ;  /* 0x000000021010723c */ /* 0x020fe60000001808 */
[----:B------:R-:W2:Y:S01]  /*aab20*/  LDL.LU.64 R10, [R1+0x5cf8] ;  /* 0x005cf800010a7983 */ /* 0x000ea20000300a00 */
[----:B------:R-:W-:-:S02]  /*aab30*/  F2FP.F16.E5M2.UNPACK_B R12, R12 ;  /* 0x0000000cff0c723e */ /* 0x000fc400020004ff */
[----:B------:R-:W-:Y:S02]  /*aab40*/  F2FP.F16.E5M2.UNPACK_B R13, R13 ;  /* 0x0000000dff0d723e */ /* 0x000fe400020004ff */
[----:B------:R-:W-:Y:S02]  /*aab50*/  F2FP.F16.E5M2.UNPACK_B R14, R14 ;  /* 0x0000000eff0e723e */ /* 0x000fe400020004ff */
[----:B------:R-:W-:-:S13]  /*aab60*/  F2FP.F16.E5M2.UNPACK_B R15, R15 ;  /* 0x0000000fff0f723e */ /* 0x000fda00020004ff */
[----:B------:R0:W-:Y:S04]  /*aab70*/  STL.64 [R1+0x1180], R16 ;  /* 0x0011801001007387 */ /* 0x0001e80000100a00 */
[----:B------:R1:W-:Y:S04]  /*aab80*/  STL.64 [R1+0x1188], R18 ;  /* 0x0011881201007387 */ /* 0x0003e80000100a00 */
[----:B0-----:R-:W5:Y:S04]  /*aab90*/  LDL.64 R16, [R1+0x10] ;  /* 0x0000100001107983 */ /* 0x001f680000100a00 */
[----:B-1----:R-:W4:Y:S01]  /*aaba0*/  LDL.64 R18, [R1+0x8] ;  /* 0x0000080001127983 */ /* 0x002f220000100a00 */
[----:B--2---:R-:W-:Y:S03]  /*aabb0*/  HMMA.16816.F32 R8, R12, R10, R20 ;  /* 0x0000000a0c08723c */ /* 0x004fe60000001814 */
[----:B------:R-:W2:Y:S04]  /*aabc0*/  LDL.LU.64 R22, [R1+0x5cf0] ;  /* 0x005cf00001167983 */ /* 0x000ea80000300a00 */
[----:B------:R-:W2:-:S15]  /*aabd0*/  LDL.LU.64 R20, [R1+0x5ce8] ;  /* 0x005ce80001147983 */ /* 0x000e9e0000300a00 */
[----:B------:R-:W-:-:S01]  /*aabe0*/  NOP ;  /* 0x0000000000007918 */ /* 0x000fc20000000000 */
        /* <DEDUP_REMOVED lines=10> */
[----:B------:R-:W-:Y:S01]  /*aac90*/  IMAD.MOV.U32 R4, RZ, RZ, R6 ;  /* 0x000000ffff047224 */ /* 0x000fe200078e0006 */
[----:B--2---:R-:W-:Y:S06]  /*aaca0*/  HMMA.16816.F32 R20, R12, R8, R20 ;  /* 0x000000080c14723c */ /* 0x004fec0000001814 */
[----:B------:R-:W-:-:S02]  /*aacb0*/  IMAD.MOV.U32 R6, RZ, RZ, R8 ;  /* 0x000000ffff067224 */ /* 0x000fc400078e0008 */
[----:B------:R-:W-:-:S15]  /*aacc0*/  IMAD.MOV.U32 R5, RZ, RZ, R9 ;  /* 0x000000ffff057224 */ /* 0x000fde00078e0009 */
[----:B------:R-:W-:Y:S04]  /*aacd0*/  STL.64 [R1+0x14e0], R20 ;  /* 0x0014e01401007387 */ /* 0x000fe80000100a00 */
[----:B------:R0:W-:Y:S04]  /*aace0*/  STL.64 [R1+0x14e8], R22 ;  /* 0x0014e81601007387 */ /* 0x0001e80000100a00 */
[----:B0-----:R-:W4:Y:S04]  /*aacf0*/  LDL.LU.64 R22, [R1+0x5cc0] ;  /* 0x005cc00001167983 */ /* 0x001f280000300a00 */
[----:B------:R-:W4:Y:S04]  /*aad00*/  LDL.LU.64 R20, [R1+0x5cb8] ;  /* 0x005cb80001147983 */ /* 0x000f280000300a00 */
[----:B------:R-:W3:Y:S01]  /*aad10*/  LDL.LU.64 R8, [R1+0x5cb0] ;  /* 0x005cb00001087983 */ /* 0x000ee20000300a00 */
[----:B------:R-:W-:-:S02]  /*aad20*/  IMAD.MOV.U32 R0, RZ, RZ, R7 ;  /* 0x000000ffff007224 */ /* 0x000fc400078e0007 */
[----:B-----5:R-:W-:Y:S01]  /*aad30*/  IMAD.MOV.U32 R7, RZ, RZ, R17 ;  /* 0x000000ffff077224 */ /* 0x020fe200078e0011 */
[C---:B---3--:R-:W-:Y:S06]  /*aad40*/  HMMA.16816.F32 R8, R12.reuse, R16, R8 ;  /* 0x000000100c08723c */ /* 0x048fec0000001808 */
[----:B----4-:R-:W-:-:S15]  /*aad50*/  HMMA.16816.F32 R20, R12, R18, R20 ;  /* 0x000000120c14723c */ /* 0x010fde0000001814 */
[----:B------:R-:W-:-:S02]  /*aad60*/  NOP ;  /* 0x0000000000007918 */ /* 0x000fc40000000000 */
[----:B------:R-:W-:Y:S04]  /*aad70*/  STL.64 [R1+0x14d0], R8 ;  /* 0x0014d00801007387 */ /* 0x000fe80000100a00 */
[----:B------:R0:W-:Y:S04]  /*aad80*/  STL.64 [R1+0x14d8], R10 ;  /* 0x0014d80a01007387 */ /* 0x0001e80000100a00 */
[----:B0-----:R-:W2:Y:S04]  /*aad90*/  LDL.LU.64 R10, [R1+0x5ca8] ;  /* 0x005ca800010a7983 */ /* 0x001ea80000300a00 */
[----:B------:R-:W-:Y:S04]  /*aada0*/  STL.64 [R1+0x5c48], R6 ;  /* 0x005c480601007387 */ /* 0x000fe80000100a00 */
[----:B------:R0:W-:Y:S04]  /*aadb0*/  STL.64 [R1+0x5c40], R4 ;  /* 0x005c400401007387 */ /* 0x0001e80000100a00 */
[----:B0-----:R-:W3:Y:S04]  /*aadc0*/  LDL.LU R4, [R1+0xf70] ;  /* 0x000f700001047983 */ /* 0x001ee80000300800 */
[----:B------:R-:W3:Y:S04]  /*aadd0*/  LDL.LU R5, [R1+0xf74] ;  /* 0x000f740001057983 */ /* 0x000ee80000300800 */
[----:B------:R-:W3:Y:S04]  /*aade0*/  LDL.LU R6, [R1+0xf78] ;  /* 0x000f780001067983 */ /* 0x000ee80000300800 */
[----:B------:R-:W3:Y:S04]  /*aadf0*/  LDL.LU R7, [R1+0xf7c] ;  /* 0x000f7c0001077983 */ /* 0x000ee80000300800 */
        /* <DEDUP_REMOVED lines=14> */
[----:B------:R-:W5:Y:S02]  /*aaee0*/  LDL.LU.64 R28, [R1+0x5c80] ;  /* 0x005c8000011c7983 */ /* 0x000f640000300a00 */
        /* <DEDUP_REMOVED lines=24> */
[C---:B---3--:R-:W-:Y:S06]  /*ab070*/  HMMA.16816.F32 R4, R12.reuse, R22, R4 ;  /* 0x000000160c04723c */ /* 0x048fec0000001804 */
[----:B----4-:R-:W-:-:S15]  /*ab080*/  HMMA.16816.F32 R24, R12, R20, R24 ;  /* 0x000000140c18723c */ /* 0x010fde0000001818 */
[----:B------:R-:W-:-:S02]  /*ab090*/  NOP ;  /* 0x0000000000007918 */ /* 0x000fc40000000000 */
[----:B------:R-:W-:Y:S04]  /*ab0a0*/  STL.64 [R1+0x17f0], R4 ;  /* 0x0017f00401007387 */ /* 0x000fe80000100a00 */
[----:B------:R0:W-:Y:S04]  /*ab0b0*/  STL.64 [R1+0x17f8], R6 ;  /* 0x0017f80601007387 */ /* 0x0001e80000100a00 */
[----:B0-----:R-:W3:Y:S04]  /*ab0c0*/  LDL.LU.64 R6, [R1+0x5c48] ;  /* 0x005c480001067983 */ /* 0x001ee80000300a00 */
[----:B------:R-:W4:Y:S04]  /*ab0d0*/  LDL.LU.64 R4, [R1+0x5c40] ;  /* 0x005c400001047983 */ /* 0x000f280000300a00 */
[----:B------:R0:W-:Y:S04]  /*ab0e0*/  STL.64 [R1+0x17e0], R24 ;  /* 0x0017e01801007387 */ /* 0x0001e80000100a00 */
[----:B------:R1:W-:Y:S04]  /*ab0f0*/  STL.64 [R1+0x17e8], R26 ;  /* 0x0017e81a01007387 */ /* 0x0003e80000100a00 */
[----:B0-----:R-:W5:Y:S04]  /*ab100*/  LDL.LU R24, [R1+0xea0] ;  /* 0x000ea00001187983 */ /* 0x001f680000300800 */
[----:B------:R-:W5:Y:S04]  /*ab110*/  LDL.LU R25, [R1+0xea4] ;  /* 0x000ea40001197983 */ /* 0x000f680000300800 */
[----:B-1----:R-:W2:Y:S04]  /*ab120*/  LDL.LU R26, [R1+0xea8] ;  /* 0x000ea800011a7983 */ /* 0x002ea80000300800 */
[----:B------:R-:W2:Y:S04]  /*ab130*/  LDL.LU R27, [R1+0xeac] ;  /* 0x000eac00011b7983 */ /* 0x000ea80000300800 */
[----:B--2---:R0:W-:Y:S04]  /*ab140*/  STL.64 [R1+0x5b70], R26 ;  /* 0x005b701a01007387 */ /* 0x0041e80000100a00 */
[----:B-----5:R-:W-:Y:S01]  /*ab150*/  STL.64 [R1+0x5b68], R24 ;  /* 0x005b681801007387 */ /* 0x020fe20000100a00 */
[----:B0-----:R-:W-:-:S02]  /*ab160*/  IMAD.MOV.U32 R26, RZ, RZ, R18 ;  /* 0x000000ffff1a7224 */ /* 0x001fc400078e0012 */
        /* <DEDUP_REMOVED lines=10> */
[----:B------:R-:W-:-:S05]  /*ab210*/  IMAD.MOV.U32 R25, RZ, RZ, R9 ;  /* 0x000000ffff197224 */ /* 0x000fca00078e0009 */
[----:B------:R-:W-:Y:S04]  /*ab220*/  STL.64 [R1+0x5ba0], R24 ;  /* 0x005ba01801007387 */ /* 0x000fe80000100a00 */
[----:B-----5:R-:W-:Y:S04]  /*ab230*/  STL.64 [R1+0x5b80], R22 ;  /* 0x005b801601007387 */ /* 0x020fe80000100a00 */
[----:B--2---:R0:W-:Y:S04]  /*ab240*/  STL.64 [R1+0x5b78], R20 ;  /* 0x005b781401007387 */ /* 0x0041e80000100a00 */
[----:B0-----:R-:W2:Y:S04]  /*ab250*/  LDL.LU R20, [R1+0xeb0] ;  /* 0x000eb00001147983 */ /* 0x001ea80000300800 */
[----:B------:R-:W2:Y:S04]  /*ab260*/  LDL.LU R21, [R1+0xeb4] ;  /* 0x000eb40001157983 */ /* 0x000ea80000300800 */
[----:B------:R-:W5:Y:S04]  /*ab270*/  LDL.LU R22, [R1+0xeb8] ;  /* 0x000eb80001167983 */ /* 0x000f680000300800 */
[----:B------:R-:W5:Y:S01]  /*ab280*/  LDL.LU R23, [R1+0xebc] ;  /* 0x000ebc0001177983 */ /* 0x000f620000300800 */
[----:B------:R-:W-:-:S02]  /*ab290*/  IMAD.MOV.U32 R26, RZ, RZ, R8 ;  /* 0x000000ffff1a7224 */ /* 0x000fc400078e0008 */
[----:B---3--:R-:W-:-:S05]  /*ab2a0*/  IMAD.MOV.U32 R27, RZ, RZ, R7 ;  /* 0x000000ffff1b7224 */ /* 0x008fca00078e0007 */
[----:B------:R-:W-:Y:S04]  /*ab2b0*/  STL.64 [R1+0x5bb8], R26 ;  /* 0x005bb81a01007387 */ /* 0x000fe80000100a00 */
[----:B-----5:R-:W-:Y:S04]  /*ab2c0*/  STL.64 [R1+0x5b98], R22 ;  /* 0x005b981601007387 */ /* 0x020fe80000100a00 */
[----:B--2---:R0:W-:Y:S04]  /*ab2d0*/  STL.64 [R1+0x5b90], R20 ;  /* 0x005b901401007387 */ /* 0x0041e80000100a00 */
[----:B0-----:R-:W2:Y:S04]  /*ab2e0*/  LDL.LU R20, [R1+0xec0] ;  /* 0x000ec00001147983 */ /* 0x001ea80000300800 */
[----:B------:R-:W2:Y:S04]  /*ab2f0*/  LDL.LU R21, [R1+0xec4] ;  /* 0x000ec40001157983 */ /* 0x000ea80000300800 */
[----:B------:R-:W3:Y:S04]  /*ab300*/  LDL.LU R22, [R1+0xec8] ;  /* 0x000ec80001167983 */ /* 0x000ee80000300800 */
[----:B------:R-:W3:Y:S01]  /*ab310*/  LDL.LU R23, [R1+0xecc] ;  /* 0x000ecc0001177983 */ /* 0x000ee20000300800 */
[----:B------:R-:W-:-:S02]  /*ab320*/  IMAD.MOV.U32 R24, RZ, RZ, R6 ;  /* 0x000000ffff187224 */ /* 0x000fc400078e0006 */
[----:B----4-:R-:W-:-:S05]  /*ab330*/  IMAD.MOV.U32 R25, RZ, RZ, R5 ;  /* 0x000000ffff197224 */ /* 0x010fca00078e0005 */
[----:B------:R-:W-:Y:S04]  /*ab340*/  STL.64 [R1+0x5bd0], R24 ;  /* 0x005bd01801007387 */ /* 0x000fe80000100a00 */
[----:B---3--:R-:W-:Y:S04]  /*ab350*/  STL.64 [R1+0x5bb0], R22 ;  /* 0x005bb01601007387 */ /* 0x008fe80000100a00 */
[----:B--2---:R0:W-:Y:S04]  /*ab360*/  STL.64 [R1+0x5ba8], R20 ;  /* 0x005ba81401007387 */ /* 0x0041e80000100a00 */
[----:B0-----:R-:W2:Y:S04]  /*ab370*/  LDL.LU R20, [R1+0xed0] ;  /* 0x000ed00001147983 */ /* 0x001ea80000300800 */
[----:B------:R-:W2:Y:S04]  /*ab380*/  LDL.LU R21, [R1+0xed4] ;  /* 0x000ed40001157983 */ /* 0x000ea80000300800 */
[----:B------:R-:W3:Y:S04]  /*ab390*/  LDL.LU R22, [R1+0xed8] ;  /* 0x000ed80001167983 */ /* 0x000ee80000300800 */
[----:B------:R-:W3:Y:S04]  /*ab3a0*/  LDL.LU R23, [R1+0xedc] ;  /* 0x000edc0001177983 */ /* 0x000ee80000300800 */
[----:B------:R-:W4:Y:S01]  /*ab3b0*/  LDL.64 R24, [R1+0x28] ;  /* 0x0000280001187983 */ /* 0x000f220000100a00 */
[----:B------:R-:W-:-:S02]  /*ab3c0*/  IMAD.MOV.U32 R26, RZ, RZ, R4 ;  /* 0x000000ffff1a7224 */ /* 0x000fc400078e0004 */
[----:B------:R-:W-:-:S05]  /*ab3d0*/  IMAD.MOV.U32 R27, RZ, RZ, R0 ;  /* 0x000000ffff1b7224 */ /* 0x000fca00078e0000 */
[----:B------:R-:W-:Y:S04]  /*ab3e0*/  STL.64 [R1+0x5bf0], R26 ;  /* 0x005bf01a01007387 */ /* 0x000fe80000100a00 */
[----:B----4-:R0:W-:Y:S04]  /*ab3f0*/  STL.64 [R1+0x5be8], R24 ;  /* 0x005be81801007387 */ /* 0x0101e80000100a00 */
        /* <DEDUP_REMOVED lines=8> */
[----:B------:R-:W3:Y:S04]  /*ab480*/  LDL.LU R4, [R1+0xf40] ;  /* 0x000f400001047983 */ /* 0x000ee80000300800 */
        /* <DEDUP_REMOVED lines=11> */
[----:B------:R-:W4:Y:S04]  /*ab540*/  LDL.LU R0, [R1+0x2240] ;  /* 0x0022400001007983 */ /* 0x000f280000300800 */
[----:B-----5:R-:W-:Y:S04]  /*ab550*/  STL.64 [R1+0x5c00], R26 ;  /* 0x005c001a01007387 */ /* 0x020fe80000100a00 */
[----:B------:R0:W-:Y:S04]  /*ab560*/  STL.64 [R1+0x5bf8], R24 ;  /* 0x005bf81801007387 */ /* 0x0001e80000100a00 */
[----:B0-----:R-:W5:Y:S04]  /*ab570*/  LDL.LU R24, [R1+0xf20] ;  /* 0x000f200001187983 */ /* 0x001f680000300800 */
        /* <DEDUP_REMOVED lines=9> */
[----:B------:R-:W-:Y:S04]  /*ab610*/  STL.64 [R1+0x5bc8], R22 ;  /* 0x005bc81601007387 */ /* 0x000fe80000100a00 */
[----:B------:R0:W-:Y:S04]  /*ab620*/  STL.64 [R1+0x5bc0], R20 ;  /* 0x005bc01401007387 */ /* 0x0001e80000100a00 */
[----:B0-----:R-:W5:Y:S04]  /*ab630*/  LDL.LU R20, [R1+0xee0] ;  /* 0x000ee00001147983 */ /* 0x001f680000300800 */
[----:B------:R-:W5:Y:S04]  /*ab640*/  LDL.LU R21, [R1+0xee4] ;  /* 0x000ee40001157983 */ /* 0x000f680000300800 */
[----:B------:R-:W4:Y:S04]  /*ab650*/  LDL.LU R22, [R1+0xee8] ;  /* 0x000ee80001167983 */ /* 0x000f280000300800 */
[----:B------:R-:W4:Y:S01]  /*ab660*/  LDL.LU R23, [R1+0xeec] ;  /* 0x000eec0001177983 */ /* 0x000f220000300800 */
[----:B---3--:R-:W-:Y:S01]  /*ab670*/  HMMA.16816.F32 R4, R12, R10, R4 ;  /* 0x0000000a0c04723c */ /* 0x008fe20000001804 */
[----:B------:R-:W-:-:S02]  /*ab680*/  IMAD R16, R16, 0x100, R8 ;  /* 0x0000010010107824 */ /* 0x000fc400078e0208 */
[----:B------:R-:W-:Y:S01]  /*ab690*/  IMAD R17, R17, 0x100, R9 ;  /* 0x0000010011117824 */ /* 0x000fe200078e0209 */
[----:B----4-:R-:W-:Y:S04]  /*ab6a0*/  STL.64 [R1+0x5be0], R22 ;  /* 0x005be01601007387 */ /* 0x010fe80000100a00 */
[----:B-----5:R0:W-:Y:S04]  /*ab6b0*/  STL.64 [R1+0x5bd8], R20 ;  /* 0x005bd81401007387 */ /* 0x0201e80000100a00 */
        /* <DEDUP_REMOVED lines=17> */
[----:B0-----:R-:W5:Y:S04]  /*ab7d0*/  LDL.LU R8, [R1+0x223c] ;  /* 0x00223c0001087983 */ /* 0x001f680000300800 */
        /* <DEDUP_REMOVED lines=20> */
[----:B------:R-:W3:Y:S04]  /*ab920*/  LDL.LU.64 R26, [R1+0x5bf0] ;  /* 0x005bf000011a7983 */ /* 0x000ee80000300a00 */
[----:B------:R-:W4:Y:S01]  /*ab930*/  LDL.LU.64 R24, [R1+0x5be8] ;  /* 0x005be80001187983 */ /* 0x000f220000300a00 */
[----:B-----5:R-:W-:-:S02]  /*ab940*/  IMAD R18, R18, 0x100, R8 ;  /* 0x0000010012127824 */ /* 0x020fc400078e0208 */
[----:B------:R-:W-:Y:S01]  /*ab950*/  IMAD R19, R0, 0x100, R19 ;  /* 0x0000010000137824 */ /* 0x000fe200078e0213 */
[----:B------:R-:W-:Y:S02]  /*ab960*/  F2FP.F16.E5M2.UNPACK_B R16, R16 ;  /* 0x00000010ff10723e */ /* 0x000fe400020004ff */
[----:B------:R-:W-:Y:S02]  /*ab970*/  F2FP.F16.E5M2.UNPACK_B R17, R17 ;  /* 0x00000011ff11723e */ /* 0x000fe400020004ff */
[----:B------:R-:W-:Y:S02]  /*ab980*/  F2FP.F16.E5M2.UNPACK_B R18, R18 ;  /* 0x00000012ff12723e */ /* 0x000fe400020004ff */
[----:B------:R-:W-:-:S06]  /*ab990*/  F2FP.F16.E5M2.UNPACK_B R19, R19 ;  /* 0x00000013ff13723e */ /* 0x000fcc00020004ff */
[----:B------:R0:W-:Y:S04]  /*ab9a0*/  STL.64 [R1+0x1790], R12 ;  /* 0x0017900c01007387 */ /* 0x0001e80000100a00 */
[----:B------:R1:W-:Y:S04]  /*ab9b0*/  STL.64 [R1+0x1798], R14 ;  /* 0x0017980e01007387 */ /* 0x0003e80000100a00 */
[----:B0-----:R-:W2:Y:S04]  /*ab9c0*/  LDL.LU R12, [R1+0xe80] ;  /* 0x000e8000010c7983 */ /* 0x001ea80000300800 */
[----:B------:R-:W2:Y:S04]  /*ab9d0*/  LDL.LU R13, [R1+0xe84] ;  /* 0x000e8400010d7983 */ /* 0x000ea80000300800 */
[----:B-1----:R-:W2:Y:S04]  /*ab9e0*/  LDL.LU R14, [R1+0xe88] ;  /* 0x000e8800010e7983 */ /* 0x002ea80000300800 */
[----:B------:R-:W2:Y:S01]  /*ab9f0*/  LDL.LU R15, [R1+0xe8c] ;  /* 0x000e8c00010f7983 */ /* 0x000ea20000300800 */
[----:B----4-:R-:W-:Y:S06]  /*aba00*/  HMMA.16816.F32 R4, R16, R24, R4 ;  /* 0x000000181004723c */ /* 0x010fec0000001804 */
[----:B------:R-:W-:-:S15]  /*aba10*/  IMAD.MOV.U32 R0, RZ, RZ, R25 ;  /* 0x000000ffff007224 */ /* 0x000fde00078e0019 */
[----:B------:R-:W-:-:S02]  /*aba20*/  NOP ;  /* 0x0000000000007918 */ /* 0x000fc40000000000 */
[----:B------:R0:W-:Y:S02]  /*aba30*/  STL.64 [R1+0x1780], R4 ;  /* 0x0017800401007387 */ /* 0x0001e40000100a00 */
[----:B0-----:R-:W-:Y:S02]  /*aba40*/  IMAD.MOV.U32 R4, RZ, RZ, R24 ;  /* 0x000000ffff047224 */ /* 0x001fe400078e0018 */
[----:B---3--:R-:W-:Y:S01]  /*aba50*/  HMMA.16816.F32 R24, R16, R26, R20 ;  /* 0x0000001a1018723c */ /* 0x008fe20000001814 */
[----:B------:R-:W-:Y:S04]  /*aba60*/  STL.64 [R1+0x1788], R6 ;  /* 0x0017880601007387 */ /* 0x000fe80000100a00 */
[----:B------:R-:W3:Y:S04]  /*aba70*/  LDL.LU.64 R22, [R1+0x5be0] ;  /* 0x005be00001167983 */ /* 0x000ee80000300a00 */
[----:B------:R-:W3:-:S14]  /*aba80*/  LDL.LU.64 R20, [R1+0x5bd8] ;  /* 0x005bd80001147983 */ /* 0x000edc0000300a00 */
        /* <DEDUP_REMOVED lines=45> */
[----:B------:R0:W-:Y:S04]  /*abd60*/  STL.64 [R1+0x5a68], R26 ;  /* 0x005a681a01007387 */ /* 0x0001e80000100a00 */
[----:B0-----:R-:W4:Y:S04]  /*abd70*/  LDL.64 R26, [R1+0x20] ;  /* 0x00002000011a7983 */ /* 0x001f280000100a00 */
[----:B------:R-:W-:Y:S04]  /*abd80*/  STL.64 [R1+0x1700], R12 ;  /* 0x0017000c01007387 */ /* 0x000fe80000100a00 */
[----:B------:R-:W-:Y:S04]  /*abd90*/  STL.64 [R1+0x1708], R14 ;  /* 0x0017080e01007387 */ /* 0x000fe80000100a00 */
[----:B------:R0:W-:Y:S02]  /*abda0*/  STL.64 [R1+0x5a60], R24 ;  /* 0x005a601801007387 */ /* 0x0001e40000100a00 */
[----:B0-----:R-:W-:-:S02]  /*abdb0*/  IMAD.MOV.U32 R24, RZ, RZ, R4 ;  /* 0x000000ffff187224 */ /* 0x001fc400078e0004 */
        /* <DEDUP_REMOVED lines=16> */
[----:B------:R-:W-:-:S03]  /*abec0*/  IMAD.MOV.U32 R25, RZ, RZ, R0 ;  /* 0x000000ffff197224 */ /* 0x000fc600078e0000 */
[----:B-----5:R-:W-:Y:S04]  /*abed0*/  STL.64 [R1+0x5b40], R6 ;  /* 0x005b400601007387 */ /* 0x020fe80000100a00 */
[----:B--2---:R0:W-:Y:S04]  /*abee0*/  STL.64 [R1+0x5b38], R4 ;  /* 0x005b380401007387 */ /* 0x0041e80000100a00 */
        /* <DEDUP_REMOVED lines=12> */
[----:B------:R0:W-:Y:S04]  /*abfb0*/  STL.64 [R1+0x5ad0], R24 ;  /* 0x005ad01801007387 */ /* 0x0001e80000100a00 */
[----:B0-----:R-:W4:Y:S04]  /*abfc0*/  LDL.LU R24, [R1+0xdf0] ;  /* 0x000df00001187983 */ /* 0x001f280000300800 */
[----:B------:R-:W4:Y:S04]  /*abfd0*/  LDL.LU R25, [R1+0xdf4] ;  /* 0x000df40001197983 */ /* 0x000f280000300800 */
[----:B------:R-:W3:Y:S04]  /*abfe0*/  LDL.LU R26, [R1+0xdf8] ;  /* 0x000df800011a7983 */ /* 0x000ee80000300800 */
[----:B------:R-:W3:Y:S04]  /*abff0*/  LDL.LU R27, [R1+0xdfc] ;  /* 0x000dfc00011b7983 */ /* 0x000ee80000300800 */
[----:B---3--:R-:W-:Y:S04]  /*ac000*/  STL.64 [R1+0x5ae8], R26 ;  /* 0x005ae81a01007387 */ /* 0x008fe80000100a00 */
[----:B----4-:R0:W-:Y:S04]  /*ac010*/  STL.64 [R1+0x5ae0], R24 ;  /* 0x005ae01801007387 */ /* 0x0101e80000100a00 */
        /* <DEDUP_REMOVED lines=23> */
[----:B-----5:R-:W-:-:S02]  /*ac190*/  IMAD R12, R12, 0x100, R8 ;  /* 0x000001000c0c7824 */ /* 0x020fc400078e0208 */
[----:B------:R-:W-:Y:S01]  /*ac1a0*/  IMAD R13, R13, 0x100, R9 ;  /* 0x000001000d0d7824 */ /* 0x000fe200078e0209 */
        /* <DEDUP_REMOVED lines=20> */
[----:B------:R-:W-:Y:S01]  /*ac2f0*/  STL [R1+0x5a08], R9 ;  /* 0x005a080901007387 */ /* 0x000fe20000100800 */
        /* <DEDUP_REMOVED lines=19> */
[----:B------:R-:W4:Y:S04]  /*ac430*/  LDL.LU.64 R26, [R1+0x5ad8] ;  /* 0x005ad800011a7983 */ /* 0x000f280000300a00 */
[----:B------:R-:W3:Y:S01]  /*ac440*/  LDL.LU.64 R24, [R1+0x5ad0] ;  /* 0x005ad00001187983 */ /* 0x000ee20000300a00 */
[----:B-----5:R-:W-:-:S02]  /*ac450*/  IMAD R14, R14, 0x100, R8 ;  /* 0x000001000e0e7824 */ /* 0x020fc400078e0208 */
[----:B------:R-:W-:Y:S01]  /*ac460*/  IMAD R15, R0, 0x100, R15 ;  /* 0x00000100000f7824 */ /* 0x000fe200078e020f */
[----:B------:R-:W-:Y:S02]  /*ac470*/  F2FP.F16.E5M2.UNPACK_B R12, R12 ;  /* 0x0000000cff0c723e */ /* 0x000fe400020004ff */
[----:B------:R-:W-:Y:S02]  /*ac480*/  F2FP.F16.E5M2.UNPACK_B R13, R13 ;  /* 0x0000000dff0d723e */ /* 0x000fe400020004ff */
[----:B------:R-:W-:Y:S02]  /*ac490*/  F2FP.F16.E5M2.UNPACK_B R14, R14 ;  /* 0x0000000eff0e723e */ /* 0x000fe400020004ff */
[----:B------:R-:W-:-:S06]  /*ac4a0*/  F2FP.F16.E5M2.UNPACK_B R15, R15 ;  /* 0x0000000fff0f723e */ /* 0x000fcc00020004ff */
[----:B------:R-:W-:Y:S04]  /*ac4b0*/  STL.64 [R1+0x1690], R16 ;  /* 0x0016901001007387 */ /* 0x000fe80000100a00 */
[----:B------:R4:W-:Y:S01]  /*ac4c0*/  STL.64 [R1+0x1698], R18 ;  /* 0x0016981201007387 */ /* 0x0009e20000100a00 */
[C---:B---3--:R-:W-:Y:S06]  /*ac4d0*/  HMMA.16816.F32 R4, R12.reuse, R24, R4 ;  /* 0x000000180c04723c */ /* 0x048fec0000001804 */
[----:B----4-:R-:W-:-:S15]  /*ac4e0*/  HMMA.16816.F32 R16, R12, R26, R20 ;  /* 0x0000001a0c10723c */ /* 0x010fde0000001814 */
[----:B------:R-:W-:-:S02]  /*ac4f0*/  NOP ;  /* 0x0000000000007918 */ /* 0x000fc40000000000 */
[----:B------:R0:W-:Y:S04]  /*ac500*/  STL.64 [R1+0x1680], R4 ;  /* 0x0016800401007387 */ /* 0x0001e80000100a00 */
[----:B------:R1:W-:Y:S04]  /*ac510*/  STL.64 [R1+0x1688], R6 ;  /* 0x0016880601007387 */ /* 0x0003e80000100a00 */
[----:B0-----:R-:W2:Y:S04]  /*ac520*/  LDL.LU R4, [R1+0xd20] ;  /* 0x000d200001047983 */ /* 0x001ea80000300800 */
        /* <DEDUP_REMOVED lines=15> */
[----:B------:R-:W2:Y:S04]  /*ac620*/  LDL R18, [R1] ;  /* 0x0000000001127983 */ /* 0x000ea80000100800 */
[----:B------:R-:W2:Y:S04]  /*ac630*/  LDL R19, [R1+0x4] ;  /* 0x0000040001137983 */ /* 0x000ea80000100800 */
[----:B-----5:R-:W-:Y:S04]  /*ac640*/  STL.64 [R1+0x5a78], R22 ;  /* 0x005a781601007387 */ /* 0x020fe80000100a00 */
[----:B----4-:R0:W-:Y:S04]  /*ac650*/  STL.64 [R1+0x5a70], R20 ;  /* 0x005a701401007387 */ /* 0x0101e80000100a00 */
[----:B0-----:R-:W4:Y:S04]  /*ac660*/  LDL.LU R20, [R1+0xd90] ;  /* 0x000d900001147983 */ /* 0x001f280000300800 */
[----:B------:R-:W4:Y:S04]  /*ac670*/  LDL.LU R21, [R1+0xd94] ;  /* 0x000d940001157983 */ /* 0x000f280000300800 */
[----:B------:R-:W5:Y:S04]  /*ac680*/  LDL.LU R22, [R1+0xd98] ;  /* 0x000d980001167983 */ /* 0x000f680000300800 */
[----:B------:R-:W5:Y:S01]  /*ac690*/  LDL.LU R23, [R1+0xd9c] ;  /* 0x000d9c0001177983 */ /* 0x000f620000300800 */
[----:B------:R-:W-:-:S03]  /*ac6a0*/  IMAD.MOV.U32 R0, RZ, RZ, R27 ;  /* 0x000000ffff007224 */ /* 0x000fc600078e001b */
[----:B-----5:R0:W-:Y:S04]  /*ac6b0*/  STL.64 [R1+0x5a88], R22 ;  /* 0x005a881601007387 */ /* 0x0201e80000100a00 */
[----:B0-----:R-:W5:Y:S04]  /*ac6c0*/  LDL R22, [R1+0x8] ;  /* 0x0000080001167983 */ /* 0x001f680000100800 */
[----:B------:R-:W5:Y:S04]  /*ac6d0*/  LDL R23, [R1+0xc] ;  /* 0x00000c0001177983 */ /* 0x000f680000100800 */
[----:B----4-:R0:W-:Y:S04]  /*ac6e0*/  STL.64 [R1+0x5a80], R20 ;  /* 0x005a801401007387 */ /* 0x0101e80000100a00 */
[----:B------:R-:W4:Y:S04]  /*ac6f0*/  LDL.LU R24, [R1+0xd80] ;  /* 0x000d800001187983 */ /* 0x000f280000300800 */
[----:B------:R-:W4:Y:S04]  /*ac700*/  LDL.LU R25, [R1+0xd84] ;  /* 0x000d840001197983 */ /* 0x000f280000300800 */
[----:B------:R-:W3:Y:S04]  /*ac710*/  LDL.LU R26, [R1+0xd88] ;  /* 0x000d8800011a7983 */ /* 0x000ee80000300800 */
[----:B------:R-:W3:Y:S04]  /*ac720*/  LDL.LU R27, [R1+0xd8c] ;  /* 0x000d8c00011b7983 */ /* 0x000ee80000300800 */
[----:B0-----:R-:W2:Y:S04]  /*ac730*/  LDL.64 R20, [R1+0x10] ;  /* 0x0000100001147983 */ /* 0x001ea80000100a00 */
[----:B-----5:R0:W-:Y:S04]  /*ac740*/  STL.64 [R1+0x5ab8], R22 ;  /* 0x005ab81601007387 */ /* 0x0201e80000100a00 */
[----:B0-----:R-:W5:Y:S04]  /*ac750*/  LDL R22, [R1+0x18] ;  /* 0x0000180001167983 */ /* 0x001f680000100800 */
[----:B------:R-:W5:Y:S04]  /*ac760*/  LDL R23, [R1+0x1c] ;  /* 0x00001c0001177983 */ /* 0x000f680000100800 */
[----:B--2---:R-:W-:Y:S04]  /*ac770*/  STL.64 [R1+0x5ab0], R20 ;  /* 0x005ab01401007387 */ /* 0x004fe80000100a00 */
[----:B---3--:R-:W-:Y:S04]  /*ac780*/  STL.64 [R1+0x5a98], R26 ;  /* 0x005a981a01007387 */ /* 0x008fe80000100a00 */
[----:B----4-:R0:W-:Y:S04]  /*ac790*/  STL.64 [R1+0x5a90], R24 ;  /* 0x005a901801007387 */ /* 0x0101e80000100a00 */
        /* <DEDUP_REMOVED lines=16> */
[----:B------:R-:W-:Y:S04]  /*ac8a0*/  STL.64 [R1+0x5a18], R6 ;  /* 0x005a180601007387 */ /* 0x000fe80000100a00 */
        /* <DEDUP_REMOVED lines=11> */
[C---:B-----5:R-:W-:Y:S03]  /*ac960*/  HMMA.16816.F32 R20, R12.reuse, R22, R24 ;  /* 0x000000160c14723c */ /* 0x060fe60000001818 */
        /* <DEDUP_REMOVED lines=9> */
[----:B------:R-:W4:Y:S04]  /*aca00*/  LDL.LU R17, [R1+0x4250] ;  /* 0x0042500001117983 */ /* 0x000f280000300800 */
[----:B------:R-:W-:Y:S04]  /*aca10*/  STL [R1+0x59f0], R0 ;  /* 0x0059f00001007387 */ /* 0x000fe80000100800 */
[----:B------:R-:W5:Y:S04]  /*aca20*/  LDL.LU.64 R26, [R1+0x5ac8] ;  /* 0x005ac800011a7983 */ /* 0x000f680000300a00 */
[----:B------:R-:W5:Y:S04]  /*aca30*/  LDL.LU.64 R24, [R1+0x5ac0] ;  /* 0x005ac00001187983 */ /* 0x000f680000300a00 */
[----:B------:R-:W-:Y:S04]  /*aca40*/  STL.64 [R1+0x1660], R20 ;  /* 0x0016601401007387 */ /* 0x000fe80000100a00 */
[----:B------:R0:W-:Y:S04]  /*aca50*/  STL.64 [R1+0x1668], R22 ;  /* 0x0016681601007387 */ /* 0x0001e80000100a00 */
[----:B0-----:R-:W2:Y:S04]  /*aca60*/  LDL.LU.64 R22, [R1+0x5ab8] ;  /* 0x005ab80001167983 */ /* 0x001ea80000300a00 */
[----:B------:R-:W5:Y:S02]  /*aca70*/  LDL.LU.64 R20, [R1+0x5ab0] ;  /* 0x005ab00001147983 */ /* 0x000f640000300a00 */
[----:B-----5:R-:W-:-:S15]  /*aca80*/  HMMA.16816.F32 R24, R12, R20, R24 ;  /* 0x000000140c18723c */ /* 0x020fde0000001818 */
        /* <DEDUP_REMOVED lines=12> */
[----:B0-----:R-:W5:Y:S04]  /*acb50*/  LDL.LU.64 R22, [R1+0x5a88] ;  /* 0x005a880001167983 */ /* 0x001f680000300a00 */
[----:B------:R-:W5:Y:S01]  /*acb60*/  LDL.LU.64 R20, [R1+0x5a80] ;  /* 0x005a800001147983 */ /* 0x000f620000300a00 */
[C---:B--2---:R-:W-:Y:S06]  /*acb70*/  HMMA.16816.F32 R24, R12.reuse, R28, R24 ;  /* 0x0000001c0c18723c */ /* 0x044fec0000001818 */
[----:B-----5:R-:W-:-:S15]  /*acb80*/  HMMA.16816.F32 R20, R12, R18, R20 ;  /* 0x000000120c14723c */ /* 0x020fde0000001814 */
[----:B------:R-:W-:-:S08]  /*acb90*/  NOP ;  /* 0x0000000000007918 */ /* 0x000fd00000000000 */
        /* <DEDUP_REMOVED lines=44> */
[----:B------:R0:W-:Y:S01]  /*ace60*/  STL.64 [R1+0x5948], R20 ;  /* 0x0059481401007387 */ /* 0x0001e20000100a00 */
[----:B------:R-:W-:-:S02]  /*ace70*/  IMAD R16, R16, 0x100, R8 ;  /* 0x0000010010107824 */ /* 0x000fc400078e0208 */
[----:B----4-:R-:W-:Y:S01]  /*ace80*/  IMAD R17, R17, 0x100, R9 ;  /* 0x0000010011117824 */ /* 0x010fe200078e0209 */
        /* <DEDUP_REMOVED lines=18> */
[----:B------:R-:W-:Y:S04]  /*acfb0*/  STL [R1+0x5920], R9 ;  /* 0x0059200901007387 */ /* 0x000fe80000100800 */
[----:B------:R-:W-:Y:S04]  /*acfc0*/  STL.64 [R1+0x5988], R10 ;  /* 0x0059880a01007387 */ /* 0x000fe80000100a00 */
[----:B------:R0:W-:Y:S04]  /*acfd0*/  STL [R1+0x5980], R8 ;  /* 0x0059800801007387 */ /* 0x0001e80000100800 */
        /* <DEDUP_REMOVED lines=8> */
[C---:B---3--:R-:W-:Y:S02]  /*ad060*/  HMMA.16816.F32 R8, R12.reuse, R4, R20 ;  /* 0x000000040c08723c */ /* 0x048fe40000001814 */
[----:B------:R-:W-:Y:S04]  /*ad070*/  STL.64 [R1+0x5918], R6 ;  /* 0x0059180601007387 */ /* 0x000fe80000100a00 */
[----:B------:R5:W-:Y:S02]  /*ad080*/  STL.64 [R1+0x5910], R4 ;  /* 0x0059100401007387 */ /* 0x000be40000100a00 */
[----:B-----5:R-:W-:-:S15]  /*ad090*/  HMMA.16816.F32 R4, R12, R2, R24 ;  /* 0x000000020c04723c */ /* 0x020fde0000001818 */
[----:B------:R-:W-:Y:S04]  /*ad0a0*/  STL.64 [R1+0x15b0], R8 ;  /* 0x0015b00801007387 */ /* 0x000fe80000100a00 */
[----:B------:R-:W-:Y:S04]  /*ad0b0*/  STL.64 [R1+0x15b8], R10 ;  /* 0x0015b80a01007387 */ /* 0x000fe80000100a00 */
[----:B------:R0:W-:Y:S04]  /*ad0c0*/  STL.64 [R1+0x5990], R2 ;  /* 0x0059900201007387 */ /* 0x0001e80000100a00 */
[----:B0-----:R-:W2:Y:S04]  /*ad0d0*/  LDL.64 R2, [R1+0x8] ;  /* 0x0000080001027983 */ /* 0x001ea80000100a00 */
[----:B------:R-:W-:Y:S04]  /*ad0e0*/  STL.64 [R1+0x1590], R4 ;  /* 0x0015900401007387 */ /* 0x000fe80000100a00 */
[----:B------:R-:W-:Y:S04]  /*ad0f0*/  STL.64 [R1+0x1598], R6 ;  /* 0x0015980601007387 */ /* 0x000fe80000100a00 */
[----:B--2---:R0:W-:Y:S04]  /*ad100*/  STL.64 [R1+0x59b8], R2 ;  /* 0x0059b80201007387 */ /* 0x0041e80000100a00 */
[----:B------:R-:W2:Y:S04]  /*ad110*/  LDL.LU R20, [R1+0xc50] ;  /* 0x000c500001147983 */ /* 0x000ea80000300800 */
[----:B------:R-:W2:Y:S04]  /*ad120*/  LDL.LU R21, [R1+0xc54] ;  /* 0x000c540001157983 */ /* 0x000ea80000300800 */
[----:B------:R-:W3:Y:S04]  /*ad130*/  LDL.LU R22, [R1+0xc58] ;  /* 0x000c580001167983 */ /* 0x000ee80000300800 */
[----:B------:R-:W3:Y:S04]  /*ad140*/  LDL.LU R23, [R1+0xc5c] ;  /* 0x000c5c0001177983 */ /* 0x000ee80000300800 */
[----:B------:R-:W4:Y:S01]  /*ad150*/  LDL R14, [R1+0x10] ;  /* 0x00001000010e7983 */ /* 0x000f220000100800 */
[----:B------:R-:W-:-:S03]  /*ad160*/  IMAD.MOV.U32 R15, RZ, RZ, R0 ;  /* 0x000000ffff0f7224 */ /* 0x000fc600078e0000 */
[----:B------:R-:W5:Y:S04]  /*ad170*/  LDL.LU R0, [R1+0x59f0] ;  /* 0x0059f00001007983 */ /* 0x000f680000300800 */
[----:B----4-:R-:W-:Y:S04]  /*ad180*/  STL.64 [R1+0x59e0], R14 ;  /* 0x0059e00e01007387 */ /* 0x010fe80000100a00 */
[----:B0-----:R-:W4:Y:S04]  /*ad190*/  LDL.64 R2, [R1+0x18] ;  /* 0x0000180001027983 */ /* 0x001f280000100a00 */
        /* <DEDUP_REMOVED lines=10> */
[----:B------:R-:W4:Y:S01]  /*ad240*/  LDL R6, [R1+0x20] ;  /* 0x0000200001067983 */ /* 0x000f220000100800 */
[----:B-----5:R-:W-:-:S05]  /*ad250*/  IMAD.MOV.U32 R7, RZ, RZ, R0 ;  /* 0x000000ffff077224 */ /* 0x020fca00078e0000 */
[----:B----4-:R0:W-:Y:S04]  /*ad260*/  STL.64 [R1+0x59e8], R6 ;  /* 0x0059e80601007387 */ /* 0x0101e80000100a00 */
[----:B------:R-:W4:Y:S04]  /*ad270*/  LDL.LU R4, [R1+0xcd0] ;  /* 0x000cd00001047983 */ /* 0x000f280000300800 */
[----:B------:R-:W4:Y:S04]  /*ad280*/  LDL.LU R5, [R1+0xcd4] ;  /* 0x000cd40001057983 */ /* 0x000f280000300800 */
[----:B0-----:R-:W4:Y:S04]  /*ad290*/  LDL.LU R6, [R1+0xcd8] ;  /* 0x000cd80001067983 */ /* 0x001f280000300800 */
[----:B------:R-:W4:Y:S04]  /*ad2a0*/  LDL.LU R7, [R1+0xcdc] ;  /* 0x000cdc0001077983 */ /* 0x000f280000300800 */
[----:B------:R-:W4:Y:S04]  /*ad2b0*/  LDL.64 R14, [R1+0x28] ;  /* 0x00002800010e7983 */ /* 0x000f280000100a00 */
[----:B---3--:R-:W-:Y:S04]  /*ad2c0*/  STL.64 [R1+0x59b0], R26 ;  /* 0x0059b01a01007387 */ /* 0x008fe80000100a00 */
[----:B--2---:R0:W-:Y:S04]  /*ad2d0*/  STL.64 [R1+0x59a8], R24 ;  /* 0x0059a81801007387 */ /* 0x0041e80000100a00 */
[----:B0-----:R-:W2:Y:S04]  /*ad2e0*/  LDL.LU R24, [R1+0xca0] ;  /* 0x000ca00001187983 */ /* 0x001ea80000300800 */
[----:B------:R-:W2:Y:S04]  /*ad2f0*/  LDL.LU R25, [R1+0xca4] ;  /* 0x000ca40001197983 */ /* 0x000ea80000300800 */
[----:B------:R-:W3:Y:S04]  /*ad300*/  LDL.LU R26, [R1+0xca8] ;  /* 0x000ca800011a7983 */ /* 0x000ee80000300800 */
[----:B------:R-:W3:Y:S01]  /*ad310*/  LDL.LU R27, [R1+0xcac] ;  /* 0x000cac00011b7983 */ /* 0x000ee20000300800 */
[----:B------:R-:W-:-:S02]  /*ad320*/  IMAD R18, R18, 0x100, R28 ;  /* 0x0000010012127824 */ /* 0x000fc400078e021c */
[----:B------:R-:W-:Y:S01]  /*ad330*/  IMAD R19, R19, 0x100, R29 ;  /* 0x0000010013137824 */ /* 0x000fe200078e021d */
[----:B------:R-:W-:Y:S02]  /*ad340*/  F2FP.F16.E5M2.UNPACK_B R16, R16 ;  /* 0x00000010ff10723e */ /* 0x000fe400020004ff */
[----:B------:R-:W-:Y:S02]  /*ad350*/  F2FP.F16.E5M2.UNPACK_B R17, R17 ;  /* 0x00000011ff11723e */ /* 0x000fe400020004ff */
[----:B------:R-:W-:Y:S01]  /*ad360*/  F2FP.F16.E5M2.UNPACK_B R18, R18 ;  /* 0x00000012ff12723e */ /* 0x000fe200020004ff */
[----:B---3--:R-:W-:Y:S04]  /*ad370*/  STL.64 [R1+0x59c8], R26 ;  /* 0x0059c81a01007387 */ /* 0x008fe80000100a00 */
[----:B--2---:R0:W-:Y:S04]  /*ad380*/  STL.64 [R1+0x59c0], R24 ;  /* 0x0059c01801007387 */ /* 0x0041e80000100a00 */
[----:B0-----:R-:W2:Y:S04]  /*ad390*/  LDL.LU R24, [R1+0xcb0] ;  /* 0x000cb00001187983 */ /* 0x001ea80000300800 */
[----:B------:R-:W2:Y:S04]  /*ad3a0*/  LDL.LU R25, [R1+0xcb4] ;  /* 0x000cb40001197983 */ /* 0x000ea80000300800 */
[----:B------:R-:W3:Y:S04]  /*ad3b0*/  LDL.LU R26, [R1+0xcb8] ;  /* 0x000cb800011a7983 */ /* 0x000ee80000300800 */
[----:B------:R-:W3:Y:S01]  /*ad3c0*/  LDL.LU R27, [R1+0xcbc] ;  /* 0x000cbc00011b7983 */ /* 0x000ee20000300800 */
[----:B------:R-:W-:-:S07]  /*ad3d0*/  F2FP.F16.E5M2.UNPACK_B R19, R19 ;  /* 0x00000013ff13723e */ /* 0x000fce00020004ff */
[----:B----4-:R-:W-:Y:S01]  /*ad3e0*/  HMMA.16816.F32 R4, R16, R14, R4 ;  /* 0x0000000e1004723c */ /* 0x010fe20000001804 */
        /* <DEDUP_REMOVED lines=10> */
[----:B------:R-:W3:Y:S04]  /*ad490*/  LDL.64 R28, [R1] ;  /* 0x00000000011c7983 */ /* 0x000ee80000100a00 */
        /* <DEDUP_REMOVED lines=10> */
[----:B0-----:R-:W2:Y:S01]  /*ad540*/  LDL.LU.64 R6, [R1+0x59e8] ;  /* 0x0059e80001067983 */ /* 0x001ea20000300a00 */
[----:B------:R-:W-:-:S02]  /*ad550*/  IMAD.MOV.U32 R4, RZ, RZ, R14 ;  /* 0x000000ffff047224 */ /* 0x000fc400078e000e */
[----:B------:R-:W-:Y:S02]  /*ad560*/  IMAD.MOV.U32 R0, RZ, RZ, R15 ;  /* 0x000000ffff007224 */ /* 0x000fe400078e000f */
[----:B------:R-:W3:Y:S01]  /*ad570*/  LDL.LU.64 R14, [R1+0x59e0] ;  /* 0x0059e000010e7983 */ /* 0x000ee20000300a00 */
        /* <DEDUP_REMOVED lines=11> */
[----:B------:R-:W3:Y:S01]  /*ad630*/  LDL.LU.64 R24, [R1+0x59c0] ;  /* 0x0059c00001187983 */ /* 0x000ee20000300a00 */
[----:B------:R-:W-:-:S02]  /*ad640*/  IMAD.MOV.U32 R6, RZ, RZ, R2 ;  /* 0x000000ffff067224 */ /* 0x000fc400078e0002 */
[----:B------:R-:W-:Y:S02]  /*ad650*/  IMAD.MOV.U32 R5, RZ, RZ, R3 ;  /* 0x000000ffff057224 */ /* 0x000fe400078e0003 */
[----:B------:R-:W2:Y:S01]  /*ad660*/  LDL.LU.64 R2, [R1+0x59b8] ;  /* 0x0059b80001027983 */ /* 0x000ea20000300a00 */
[----:B---3--:R-:W-:-:S15]  /*ad670*/  HMMA.16816.F32 R24, R16, R14, R24 ;  /* 0x0000000e1018723c */ /* 0x008fde0000001818 */
[----:B------:R-:W-:-:S08]  /*ad680*/  NOP ;  /* 0x0000000000007918 */ /* 0x000fd00000000000 */
[----:B------:R-:W-:Y:S04]  /*ad690*/  STL.64 [R1+0x1570], R24 ;  /* 0x0015701801007387 */ /* 0x000fe80000100a00 */
[----:B------:R0:W-:Y:S04]  /*ad6a0*/  STL.64 [R1+0x1578], R26 ;  /* 0x0015781a01007387 */ /* 0x0001e80000100a00 */
[----:B0-----:R-:W3:Y:S04]  /*ad6b0*/  LDL.LU.64 R26, [R1+0x59b0] ;  /* 0x0059b000011a7983 */ /* 0x001ee80000300a00 */
[----:B------:R-:W3:Y:S01]  /*ad6c0*/  LDL.LU.64 R24, [R1+0x59a8] ;  /* 0x0059a80001187983 */ /* 0x000ee20000300a00 */
[----:B--2---:R-:W-:-:S02]  /*ad6d0*/  IMAD.MOV.U32 R7, RZ, RZ, R3 ;  /* 0x000000ffff077224 */ /* 0x004fc400078e0003 */
[----:B------:R-:W-:Y:S01]  /*ad6e0*/  IMAD.MOV.U32 R14, RZ, RZ, R2 ;  /* 0x000000ffff0e7224 */ /* 0x000fe200078e0002 */
[----:B---3--:R-:W-:-:S15]  /*ad6f0*/  HMMA.16816.F32 R24, R16, R2, R24 ;  /* 0x000000021018723c */ /* 0x008fde0000001818 */
[----:B------:R-:W-:-:S08]  /*ad700*/  NOP ;  /* 0x0000000000007918 */ /* 0x000fd00000000000 */
[----:B------:R-:W-:Y:S04]  /*ad710*/  STL.64 [R1+0x1560], R24 ;  /* 0x0015601801007387 */ /* 0x000fe80000100a00 */
[----:B------:R0:W-:Y:S04]  /*ad720*/  STL.64 [R1+0x1568], R26 ;  /* 0x0015681a01007387 */ /* 0x0001e80000100a00 */
[----:B0-----:R-:W2:Y:S04]  /*ad730*/  LDL.LU.64 R26, [R1+0x59a0] ;  /* 0x0059a000011a7983 */ /* 0x001ea80000300a00 */
[----:B------:R-:W2:Y:S04]  /*ad740*/  LDL.LU.64 R24, [R1+0x5998] ;  /* 0x0059980001187983 */ /* 0x000ea80000300a00 */
[----:B------:R-:W3:Y:S04]  /*ad750*/  LDL.LU.64 R2, [R1+0x5990] ;  /* 0x0059900001027983 */ /* 0x000ee80000300a00 */
[----:B------:R-:W-:Y:S04]  /*ad760*/  STL.64 [R1+0x5930], R6 ;  /* 0x0059300601007387 */ /* 0x000fe80000100a00 */
[----:B------:R0:W-:Y:S04]  /*ad770*/  STL.64 [R1+0x5928], R4 ;  /* 0x0059280401007387 */ /* 0x0001e80000100a00 */
[----:B0-----:R-:W4:Y:S04]  /*ad780*/  LDL.LU R4, [R1+0xc30] ;  /* 0x000c300001047983 */ /* 0x001f280000300800 */
[----:B------:R-:W4:Y:S04]  /*ad790*/  LDL.LU R5, [R1+0xc34] ;  /* 0x000c340001057983 */ /* 0x000f280000300800 */
[----:B------:R-:W5:Y:S04]  /*ad7a0*/  LDL.LU R6, [R1+0xc38] ;  /* 0x000c380001067983 */ /* 0x000f680000300800 */
[----:B------:R-:W5:Y:S01]  /*ad7b0*/  LDL.LU R7, [R1+0xc3c] ;  /* 0x000c3c0001077983 */ /* 0x000f620000300800 */
[----:B------:R-:W-:Y:S06]  /*ad7c0*/  HMMA.16816.F32 R8, R16, R28, R8 ;  /* 0x0000001c1008723c */ /* 0x000fec0000001808 */
[----:B------:R-:W-:Y:S01]  /*ad7d0*/  IMAD.MOV.U32 R15, RZ, RZ, R29 ;  /* 0x000000ffff0f7224 */ /* 0x000fe200078e001d */
[----:B-----5:R-:W-:Y:S04]  /*ad7e0*/  STL.64 [R1+0x5940], R6 ;  /* 0x0059400601007387 */ /* 0x020fe80000100a00 */
[----:B----4-:R0:W-:Y:S04]  /*ad7f0*/  STL.64 [R1+0x5938], R4 ;  /* 0x0059380401007387 */ /* 0x0101e80000100a00 */
[----:B0-----:R-:W4:Y:S04]  /*ad800*/  LDL.LU R4, [R1+0xc40] ;  /* 0x000c400001047983 */ /* 0x001f280000300800 */
[----:B------:R-:W4:Y:S04]  /*ad810*/  LDL.LU R5, [R1+0xc44] ;  /* 0x000c440001057983 */ /* 0x000f280000300800 */
[----:B------:R-:W4:Y:S04]  /*ad820*/  LDL.LU R6, [R1+0xc48] ;  /* 0x000c480001067983 */ /* 0x000f280000300800 */
[----:B------:R-:W4:Y:S04]  /*ad830*/  LDL.LU R7, [R1+0xc4c] ;  /* 0x000c4c0001077983 */ /* 0x000f280000300800 */
[----:B------:R0:W-:Y:S04]  /*ad840*/  STL.64 [R1+0x1550], R8 ;  /* 0x0015500801007387 */ /* 0x0001e80000100a00 */
[----:B------:R1:W-:Y:S01]  /*ad850*/  STL.64 [R1+0x1558], R10 ;  /* 0x0015580a01007387 */ /* 0x0003e20000100a00 */
[----:B0-----:R-:W-:-:S03]  /*ad860*/  IMAD.MOV.U32 R9, RZ, RZ, R28 ;  /* 0x000000ffff097224 */ /* 0x001fc600078e001c */
[----:B-1----:R-:W5:Y:S04]  /*ad870*/  LDL.LU.64 R10, [R1+0x5988] ;  /* 0x00598800010a7983 */ /* 0x002f680000300a00 */
[----:B------:R-:W3:Y:S04]  /*ad880*/  LDL.LU R8, [R1+0x5980] ;  /* 0x0059800001087983 */ /* 0x000ee80000300800 */
        /* <DEDUP_REMOVED lines=19> */
[----:B------:R0:W-:Y:S04]  /*ad9c0*/  STL.64 [R1+0x5858], R26 ;  /* 0x0058581a01007387 */ /* 0x0001e80000100a00 */
[----:B0-----:R-:W5:Y:S04]  /*ad9d0*/  LDL.LU R26, [R1+0x426c] ;  /* 0x00426c00011a7983 */ /* 0x001f680000300800 */
[----:B------:R-:W3:Y:S04]  /*ad9e0*/  LDL.LU R27, [R1+0x4274] ;  /* 0x00427400011b7983 */ /* 0x000ee80000300800 */
[----:B------:R-:W-:Y:S01]  /*ad9f0*/  STL.64 [R1+0x5850], R24 ;  /* 0x0058501801007387 */ /* 0x000fe20000100a00 */
        /* <DEDUP_REMOVED lines=14> */
[----:B0-----:R-:W2:Y:S04]  /*adae0*/  LDL.LU R20, [R1+0xc20] ;  /* 0x000c200001147983 */ /* 0x001ea80000300800 */
[----:B------:R-:W2:Y:S04]  /*adaf0*/  LDL.LU R21, [R1+0xc24] ;  /* 0x000c240001157983 */ /* 0x000ea80000300800 */
[----:B------:R-:W2:Y:S04]  /*adb00*/  LDL.LU R22, [R1+0xc28] ;  /* 0x000c280001167983 */ /* 0x000ea80000300800 */
[----:B------:R-:W2:Y:S01]  /*adb10*/  LDL.LU R23, [R1+0xc2c] ;  /* 0x000c2c0001177983 */ /* 0x000ea20000300800 */
[----:B-----5:R-:W-:-:S02]  /*adb20*/  IMAD R12, R12, 0x100, R26 ;  /* 0x000001000c0c7824 */ /* 0x020fc400078e021a */
[----:B---3--:R-:W-:Y:S01]  /*adb30*/  IMAD R13, R13, 0x100, R27 ;  /* 0x000001000d0d7824 */ /* 0x008fe200078e021b */
[----:B--2---:R-:W-:-:S15]  /*adb40*/  HMMA.16816.F32 R20, R16, R10, R20 ;  /* 0x0000000a1014723c */ /* 0x004fde0000001814 */
[----:B------:R-:W-:-:S08]  /*adb50*/  NOP ;  /* 0x0000000000007918 */ /* 0x000fd00000000000 */
[----:B------:R0:W-:Y:S04]  /*adb60*/  STL.64 [R1+0x14c0], R20 ;  /* 0x0014c01401007387 */ /* 0x0001e80000100a00 */
[----:B------:R1:W-:Y:S04]  /*adb70*/  STL.64 [R1+0x14c8], R22 ;  /* 0x0014c81601007387 */ /* 0x0003e80000100a00 */
[----:B0-----:R-:W2:Y:S04]  /*adb80*/  LDL.LU R20, [R1+0xb40] ;  /* 0x000b400001147983 */ /* 0x001ea80000300800 */
[----:B------:R-:W2:Y:S04]  /*adb90*/  LDL.LU R21, [R1+0xb44] ;  /* 0x000b440001157983 */ /* 0x000ea80000300800 */
[----:B-1----:R-:W3:Y:S04]  /*adba0*/  LDL.LU R22, [R1+0xb48] ;  /* 0x000b480001167983 */ /* 0x002ee80000300800 */
[----:B------:R-:W3:Y:S04]  /*adbb0*/  LDL.LU R23, [R1+0xb4c] ;  /* 0x000b4c0001177983 */ /* 0x000ee80000300800 */
[----:B------:R-:W5:Y:S04]  /*adbc0*/  LDL.LU R24, [R1+0xb60] ;  /* 0x000b600001187983 */ /* 0x000f680000300800 */
[----:B------:R-:W5:Y:S04]  /*adbd0*/  LDL.LU R25, [R1+0xb64] ;  /* 0x000b640001197983 */ /* 0x000f680000300800 */
[----:B------:R-:W4:Y:S04]  /*adbe0*/  LDL.LU R26, [R1+0xb68] ;  /* 0x000b6800011a7983 */ /* 0x000f280000300800 */
[----:B------:R-:W4:Y:S04]  /*adbf0*/  LDL.LU R27, [R1+0xb6c] ;  /* 0x000b6c00011b7983 */ /* 0x000f280000300800 */
[----:B----4-:R0:W-:Y:S02]  /*adc00*/  STL.64 [R1+0x5868], R26 ;  /* 0x0058681a01007387 */ /* 0x0101e40000100a00 */
[----:B0-----:R-:W-:-:S02]  /*adc10*/  IMAD.MOV.U32 R26, RZ, RZ, R9 ;  /* 0x000000ffff1a7224 */ /* 0x001fc400078e0009 */
[----:B------:R-:W-:Y:S01]  /*adc20*/  IMAD.MOV.U32 R27, RZ, RZ, R15 ;  /* 0x000000ffff1b7224 */ /* 0x000fe200078e000f */
[----:B------:R-:W4:Y:S04]  /*adc30*/  LDL.LU R9, [R1+0x5920] ;  /* 0x0059200001097983 */ /* 0x000f280000300800 */
[----:B-----5:R-:W-:Y:S04]  /*adc40*/  STL.64 [R1+0x5860], R24 ;  /* 0x0058601801007387 */ /* 0x020fe80000100a00 */
[----:B------:R-:W-:Y:S04]  /*adc50*/  STL.64 [R1+0x5880], R26 ;  /* 0x0058801a01007387 */ /* 0x000fe80000100a00 */
[----:B---3--:R-:W-:Y:S04]  /*adc60*/  STL.64 [R1+0x5848], R22 ;  /* 0x0058481601007387 */ /* 0x008fe80000100a00 */
[----:B--2---:R0:W-:Y:S04]  /*adc70*/  STL.64 [R1+0x5840], R20 ;  /* 0x0058401401007387 */ /* 0x0041e80000100a00 */
[----:B0-----:R-:W2:Y:S04]  /*adc80*/  LDL.LU R20, [R1+0xb50] ;  /* 0x000b500001147983 */ /* 0x001ea80000300800 */
[----:B------:R-:W2:Y:S04]  /*adc90*/  LDL.LU R21, [R1+0xb54] ;  /* 0x000b540001157983 */ /* 0x000ea80000300800 */
[----:B------:R-:W3:Y:S04]  /*adca0*/  LDL.LU R22, [R1+0xb58] ;  /* 0x000b580001167983 */ /* 0x000ee80000300800 */
[----:B------:R-:W3:Y:S04]  /*adcb0*/  LDL.LU R23, [R1+0xb5c] ;  /* 0x000b5c0001177983 */ /* 0x000ee80000300800 */
[----:B------:R-:W5:Y:S01]  /*adcc0*/  LDL.64 R26, [R1+0x10] ;  /* 0x00001000011a7983 */ /* 0x000f620000100a00 */
[----:B------:R-:W-:-:S02]  /*adcd0*/  IMAD.MOV.U32 R24, RZ, RZ, R14 ;  /* 0x000000ffff187224 */ /* 0x000fc400078e000e */
[----:B------:R-:W-:Y:S01]  /*adce0*/  IMAD.MOV.U32 R25, RZ, RZ, R7 ;  /* 0x000000ffff197224 */ /* 0x000fe200078e0007 */
[----:B-----5:R-:W-:Y:S04]  /*adcf0*/  STL.64 [R1+0x58b0], R26 ;  /* 0x0058b01a01007387 */ /* 0x020fe80000100a00 */
[----:B------:R-:W-:Y:S04]  /*add00*/  STL.64 [R1+0x58a8], R24 ;  /* 0x0058a81801007387 */ /* 0x000fe80000100a00 */
        /* <DEDUP_REMOVED lines=12> */
[----:B------:R-:W3:Y:S04]  /*addd0*/  LDL.LU R22, [R1+0xb88] ;  /* 0x000b880001167983 */ /* 0x000ee80000300800 */
[----:B------:R-:W3:Y:S04]  /*adde0*/  LDL.LU R23, [R1+0xb8c] ;  /* 0x000b8c0001177983 */ /* 0x000ee80000300800 */
[----:B------:R-:W5:Y:S04]  /*addf0*/  LDL.64 R24, [R1+0x20] ;  /* 0x0000200001187983 */ /* 0x000f680000100a00 */
[----:B------:R0:W-:Y:S02]  /*ade00*/  STL.64 [R1+0x58d0], R26 ;  /* 0x0058d01a01007387 */ /* 0x0001e40000100a00 */
[----:B0-----:R-:W-:-:S02]  /*ade10*/  IMAD.MOV.U32 R26, RZ, RZ, R4 ;  /* 0x000000ffff1a7224 */ /* 0x001fc400078e0004 */
[----:B------:R-:W-:Y:S01]  /*ade20*/  IMAD.MOV.U32 R27, RZ, RZ, R0 ;  /* 0x000000ffff1b7224 */ /* 0x000fe200078e0000 */
[----:B-----5:R0:W-:Y:S04]  /*ade30*/  STL.64 [R1+0x58c8], R24 ;  /* 0x0058c81801007387 */ /* 0x0201e80000100a00 */
[----:B------:R1:W-:Y:S04]  /*ade40*/  STL.64 [R1+0x58e8], R26 ;  /* 0x0058e81a01007387 */ /* 0x0003e80000100a00 */
[----:B0-----:R-:W5:Y:S04]  /*ade50*/  LDL.LU R24, [R1+0xbe0] ;  /* 0x000be00001187983 */ /* 0x001f680000300800 */
[----:B------:R-:W5:Y:S04]  /*ade60*/  LDL.LU R25, [R1+0xbe4] ;  /* 0x000be40001197983 */ /* 0x000f680000300800 */
[----:B-1----:R-:W4:Y:S04]  /*ade70*/  LDL.LU R26, [R1+0xbe8] ;  /* 0x000be800011a7983 */ /* 0x002f280000300800 */
[----:B------:R-:W4:Y:S04]  /*ade80*/  LDL.LU R27, [R1+0xbec] ;  /* 0x000bec00011b7983 */ /* 0x000f280000300800 */
[----:B------:R-:W2:Y:S04]  /*ade90*/  LDL.LU R4, [R1+0xc10] ;  /* 0x000c100001047983 */ /* 0x000ea80000300800 */
[----:B------:R-:W2:Y:S04]  /*adea0*/  LDL.LU R5, [R1+0xc14] ;  /* 0x000c140001057983 */ /* 0x000ea80000300800 */
[----:B------:R-:W2:Y:S04]  /*adeb0*/  LDL.LU R6, [R1+0xc18] ;  /* 0x000c180001067983 */ /* 0x000ea80000300800 */
[----:B------:R-:W2:Y:S04]  /*adec0*/  LDL.LU R7, [R1+0xc1c] ;  /* 0x000c1c0001077983 */ /* 0x000ea80000300800 */
[----:B------:R-:W2:Y:S04]  /*aded0*/  LDL.LU R14, [R1+0x4278] ;  /* 0x00427800010e7983 */ /* 0x000ea80000300800 */
[----:B------:R-:W2:Y:S04]  /*adee0*/  LDL.LU R15, [R1+0x4284] ;  /* 0x00428400010f7983 */ /* 0x000ea80000300800 */
[----:B------:R-:W2:Y:S04]  /*adef0*/  LDL.LU R0, [R1+0x4280] ;  /* 0x0042800001007983 */ /* 0x000ea80000300800 */
[----:B----4-:R-:W-:Y:S04]  /*adf00*/  STL.64 [R1+0x58f8], R26 ;  /* 0x0058f81a01007387 */ /* 0x010fe80000100a00 */
[----:B-----5:R0:W-:Y:S04]  /*adf10*/  STL.64 [R1+0x58f0], R24 ;  /* 0x0058f01801007387 */ /* 0x0201e80000100a00 */
        /* <DEDUP_REMOVED lines=33> */
[----:B------:R0:W-:Y:S04]  /*ae130*/  STL [R1+0x581c], R8 ;  /* 0x00581c0801007387 */ /* 0x0001e80000100800 */
[----:B0-----:R-:W5:Y:S04]  /*ae140*/  LDL.LU R8, [R1+0x427c] ;  /* 0x00427c0001087983 */ /* 0x001f680000300800 */
[----:B------:R-:W-:Y:S01]  /*ae150*/  STL [R1+0x5818], R9 ;  /* 0x0058180901007387 */ /* 0x000fe20000100800 */
        /* <DEDUP_REMOVED lines=59> */
[----:B------:R-:W-:-:S02]  /*ae510*/  IMAD.MOV.U32 R6, RZ, RZ, R26 ;  /* 0x000000ffff067224 */ /* 0x000fc400078e001a */
[----:B------:R-:W-:Y:S02]  /*ae520*/  IMAD.MOV.U32 R5, RZ, RZ, R27 ;  /* 0x000000ffff057224 */ /* 0x000fe400078e001b */
[----:B----4-:R-:W-:Y:S01]  /*ae530*/  HMMA.16816.F32 R24, R12, R24, R20 ;  /* 0x000000180c18723c */ /* 0x010fe20000001814 */
        /* <DEDUP_REMOVED lines=32> */
[----:B------:R-:W-:Y:S04]  /*ae740*/  STL.64 [R1+0x5770], R26 ;  /* 0x0057701a01007387 */ /* 0x000fe80000100a00 */
[----:B------:R0:W-:Y:S04]  /*ae750*/  STL.64 [R1+0x5768], R24 ;  /* 0x0057681801007387 */ /* 0x0001e80000100a00 */
[----:B0-----:R-:W4:Y:S01]  /*ae760*/  LDL.64 R24, [R1+0x18] ;  /* 0x0000180001187983 */ /* 0x001f220000100a00 */
[----:B------:R-:W-:-:S02]  /*ae770*/  IMAD.MOV.U32 R26, RZ, RZ, R6 ;  /* 0x000000ffff1a7224 */ /* 0x000fc400078e0006 */
[----:B------:R-:W-:-:S05]  /*ae780*/  IMAD.MOV.U32 R27, RZ, RZ, R5 ;  /* 0x000000ffff1b7224 */ /* 0x000fca00078e0005 */
[----:B------:R-:W-:Y:S04]  /*ae790*/  STL.64 [R1+0x57b0], R26 ;  /* 0x0057b01a01007387 */ /* 0x000fe80000100a00 */
[----:B----4-:R0:W-:Y:S04]  /*ae7a0*/  STL.64 [R1+0x57a8], R24 ;  /* 0x0057a81801007387 */ /* 0x0101e80000100a00 */
[----:B0-----:R-:W2:Y:S04]  /*ae7b0*/  LDL.LU R24, [R1+0xb20] ;  /* 0x000b200001187983 */ /* 0x001ea80000300800 */
[----:B------:R-:W2:Y:S04]  /*ae7c0*/  LDL.LU R25, [R1+0xb24] ;  /* 0x000b240001197983 */ /* 0x000ea80000300800 */
[----:B------:R-:W2:Y:S04]  /*ae7d0*/  LDL.LU R26, [R1+0xb28] ;  /* 0x000b2800011a7983 */ /* 0x000ea80000300800 */
[----:B------:R-:W2:Y:S01]  /*ae7e0*/  LDL.LU R27, [R1+0xb2c] ;  /* 0x000b2c00011b7983 */ /* 0x000ea20000300800 */
[C---:B---3--:R-:W-:Y:S06]  /*ae7f0*/  HMMA.16816.F32 R16, R12.reuse, R20, R16 ;  /* 0x000000140c10723c */ /* 0x048fec0000001810 */
[----:B--2---:R-:W-:-:S15]  /*ae800*/  HMMA.16816.F32 R24, R12, R22, R24 ;  /* 0x000000160c18723c */ /* 0x004fde0000001818 */
[----:B------:R-:W-:-:S08]  /*ae810*/  NOP ;  /* 0x0000000000007918 */ /* 0x000fd00000000000 */
[----:B------:R0:W-:Y:S04]  /*ae820*/  STL.64 [R1+0x13c0], R24 ;  /* 0x0013c01801007387 */ /* 0x0001e80000100a00 */
[----:B------:R1:W-:Y:S04]  /*ae830*/  STL.64 [R1+0x13c8], R26 ;  /* 0x0013c81a01007387 */ /* 0x0003e80000100a00 */
[----:B------:R-:W-:Y:S04]  /*ae840*/  STL.64 [R1+0x13b0], R16 ;  /* 0x0013b01001007387 */ /* 0x000fe80000100a00 */
[----:B------:R-:W-:Y:S04]  /*ae850*/  STL.64 [R1+0x13b8], R18 ;  /* 0x0013b81201007387 */ /* 0x000fe80000100a00 */
[----:B0-----:R-:W2:Y:S01]  /*ae860*/  LDL.64 R24, [R1+0x28] ;  /* 0x0000280001187983 */ /* 0x001ea20000100a00 */
[----:B-1----:R-:W-:-:S02]  /*ae870*/  IMAD.MOV.U32 R26, RZ, RZ, R4 ;  /* 0x000000ffff1a7224 */ /* 0x002fc400078e0004 */
[----:B------:R-:W-:-:S05]  /*ae880*/  IMAD.MOV.U32 R27, RZ, RZ, R0 ;  /* 0x000000ffff1b7224 */ /* 0x000fca00078e0000 */
[----:B------:R-:W-:Y:S04]  /*ae890*/  STL.64 [R1+0x57e0], R26 ;  /* 0x0057e01a01007387 */ /* 0x000fe80000100a00 */
        /* <DEDUP_REMOVED lines=87> */
[----:B------:R-:W-:Y:S01]  /*aee10*/  F2FP.F16.E5M2.UNPACK_B R17, R17 ;  /* 0x00000011ff11723e */ /* 0x000fe200020004ff */
[----:B---3--:R-:W-:Y:S01]  /*aee20*/  HMMA.16816.F32 R12, R12, R2, R24 ;  /* 0x000000020c0c723c */ /* 0x008fe20000001818 */
[----:B------:R-:W3:Y:S04]  /*aee30*/  LDL.LU.64 R26, [R1+0x57e0] ;  /* 0x0057e000011a7983 */ /* 0x000ee80000300a00 */
[----:B------:R-:W2:Y:S01]  /*aee40*/  LDL.LU.64 R24, [R1+0x57d8] ;  /* 0x0057d80001187983 */ /* 0x000ea20000300a00 */
[----:B------:R-:W-:-:S02]  /*aee50*/  F2FP.F16.E5M2.UNPACK_B R18, R18 ;  /* 0x00000012ff12723e */ /* 0x000fc400020004ff */
[----:B------:R-:W-:-:S15]  /*aee60*/  F2FP.F16.E5M2.UNPACK_B R19, R19 ;  /* 0x00000013ff13723e */ /* 0x000fde00020004ff */
        /* <DEDUP_REMOVED lines=12> */
[----:B------:R-:W-:-:S05]  /*aef30*/  IMAD.MOV.U32 R0, RZ, RZ, R25 ;  /* 0x000000ffff007224 */ /* 0x000fca00078e0019 */
[----:B------:R-:W-:Y:S01]  /*aef40*/  STL [R1+0x56f0], R0 ;  /* 0x0056f00001007387 */ /* 0x000fe20000100800 */
[----:B---3--:R-:W-:Y:S03]  /*aef50*/  HMMA.16816.F32 R24, R16, R26, R20 ;  /* 0x0000001a1018723c */ /* 0x008fe60000001814 */
        /* <DEDUP_REMOVED lines=8> */
[----:B------:R-:W-:-:S05]  /*aefe0*/  IMAD.MOV.U32 R0, RZ, RZ, R25 ;  /* 0x000000ffff007224 */ /* 0x000fca00078e0019 */
[----:B------:R-:W-:-:S12]  /*aeff0*/  STL [R1+0x56f4], R0 ;  /* 0x0056f40001007387 */ /* 0x000fd80000100800 */
[----:B------:R-:W-:Y:S04]  /*af000*/  STL.64 [R1+0x1330], R12 ;  /* 0x0013300c01007387 */ /* 0x000fe80000100a00 */
[----:B------:R2:W-:Y:S02]  /*af010*/  STL.64 [R1+0x1338], R14 ;  /* 0x0013380e01007387 */ /* 0x0005e40000100a00 */
[----:B--2---:R-:W-:Y:S02]  /*af020*/  HMMA.16816.F32 R12, R16, R26, R20 ;  /* 0x0000001a100c723c */ /* 0x004fe40000001814 */
[----:B------:R-:W2:-:S15]  /*af030*/  LDL.LU R20, [R1+0xa20] ;  /* 0x000a200001147983 */ /* 0x000e9e0000300800 */
[----:B------:R-:W-:-:S06]  /*af040*/  NOP ;  /* 0x0000000000007918 */ /* 0x000fcc0000000000 */
        /* <DEDUP_REMOVED lines=19> */
[----:B0-----:R-:W2:Y:S04]  /*af180*/  LDL R22, [R1] ;  /* 0x0000000001167983 */ /* 0x001ea80000100800 */
[----:B------:R-:W2:Y:S04]  /*af190*/  LDL R23, [R1+0x4] ;  /* 0x0000040001177983 */ /* 0x000ea80000100800 */
[----:B-1----:R-:W3:Y:S04]  /*af1a0*/  LDL.LU R24, [R1+0xa50] ;  /* 0x000a500001187983 */ /* 0x002ee80000300800 */
        /* <DEDUP_REMOVED lines=9> */
[----:B------:R-:W3:Y:S04]  /*af240*/  LDL.64 R20, [R1+0x8] ;  /* 0x0000080001147983 */ /* 0x000ee80000100a00 */
        /* <DEDUP_REMOVED lines=110> */
[----:B--2---:R-:W-:-:S02]  /*af930*/  IMAD R14, R14, 0x100, R6 ;  /* 0x000001000e0e7824 */ /* 0x004fc400078e0206 */
[----:B-----5:R-:W-:Y:S01]  /*af940*/  IMAD R15, R15, 0x100, R7 ;  /* 0x000001000f0f7824 */ /* 0x020fe200078e0207 */
[----:B------:R-:W3:Y:S04]  /*af950*/  LDL.LU R6, [R1+0x56fc] ;  /* 0x0056fc0001067983 */ /* 0x000ee80000300800 */
[----:B------:R-:W3:Y:S02]  /*af960*/  LDL.LU R7, [R1+0x56f8] ;  /* 0x0056f80001077983 */ /* 0x000ee40000300800 */
[----:B---3--:R-:W-:-:S15]  /*af970*/  HMMA.16816.F32 R8, R16, R6, R8 ;  /* 0x000000061008723c */ /* 0x008fde0000001808 */
[----:B------:R-:W-:-:S08]  /*af980*/  NOP ;  /* 0x0000000000007918 */ /* 0x000fd00000000000 */
[----:B------:R-:W-:Y:S04]  /*af990*/  STL.64 [R1+0x1280], R8 ;  /* 0x0012800801007387 */ /* 0x000fe80000100a00 */
[----:B------:R4:W-:Y:S02]  /*af9a0*/  STL.64 [R1+0x1288], R10 ;  /* 0x0012880a01007387 */ /* 0x0009e40000100a00 */
[----:B----4-:R-:W-:Y:S02]  /*af9b0*/  HMMA.16816.F32 R8, R16, R4, R20 ;  /* 0x000000041008723c */ /* 0x010fe40000001814 */
[----:B------:R-:W-:Y:S04]  /*af9c0*/  STL.64 [R1+0x55f0], R6 ;  /* 0x0055f00601007387 */ /* 0x000fe80000100a00 */
[----:B------:R0:W-:-:S15]  /*af9d0*/  STL.64 [R1+0x55e8], R4 ;  /* 0x0055e80401007387 */ /* 0x0001de0000100a00 */
[----:B------:R-:W-:-:S02]  /*af9e0*/  NOP ;  /* 0x0000000000007918 */ /* 0x000fc40000000000 */
[----:B------:R-:W-:Y:S04]  /*af9f0*/  STL.64 [R1+0x1270], R8 ;  /* 0x0012700801007387 */ /* 0x000fe80000100a00 */
[----:B------:R1:W-:Y:S04]  /*afa00*/  STL.64 [R1+0x1278], R10 ;  /* 0x0012780a01007387 */ /* 0x0003e80000100a00 */
[----:B0-----:R-:W2:Y:S01]  /*afa10*/  LDL.LU R4, [R1+0xc0] ;  /* 0x0000c00001047983 */ /* 0x001ea20000300800 */
[----:B-1----:R-:W-:-:S15]  /*afa20*/  HMMA.16816.F32 R8, R16, R2, R24 ;  /* 0x000000021008723c */ /* 0x002fde0000001818 */
[----:B------:R-:W-:-:S08]  /*afa30*/  NOP ;  /* 0x0000000000007918 */ /* 0x000fd00000000000 */
[----:B------:R0:W-:Y:S04]  /*afa40*/  STL.64 [R1+0x1260], R8 ;  /* 0x0012600801007387 */ /* 0x0001e80000100a00 */
[----:B------:R1:W-:Y:S04]  /*afa50*/  STL.64 [R1+0x1268], R10 ;  /* 0x0012680a01007387 */ /* 0x0003e80000100a00 */
[----:B------:R-:W2:Y:S04]  /*afa60*/  LDL.LU R5, [R1+0xc4] ;  /* 0x0000c40001057983 */ /* 0x000ea80000300800 */
[----:B------:R-:W3:Y:S04]  /*afa70*/  LDL.LU R6, [R1+0xc8] ;  /* 0x0000c80001067983 */ /* 0x000ee80000300800 */
[----:B------:R-:W3:Y:S04]  /*afa80*/  LDL.LU R7, [R1+0xcc] ;  /* 0x0000cc0001077983 */ /* 0x000ee80000300800 */
[----:B0-----:R-:W4:Y:S04]  /*afa90*/  LDL.LU R8, [R1+0x310] ;  /* 0x0003100001087983 */ /* 0x001f280000300800 */
[----:B------:R-:W4:Y:S04]  /*afaa0*/  LDL.LU R9, [R1+0x314] ;  /* 0x0003140001097983 */ /* 0x000f280000300800 */
[----:B-1----:R-:W5:Y:S04]  /*afab0*/  LDL.LU R10, [R1+0x318] ;  /* 0x00031800010a7983 */ /* 0x002f680000300800 */
[----:B------:R-:W5:Y:S04]  /*afac0*/  LDL.LU R11, [R1+0x31c] ;  /* 0x00031c00010b7983 */ /* 0x000f680000300800 */
[----:B------:R-:W2:Y:S04]  /*afad0*/  LDL.LU R20, [R1+0x330] ;  /* 0x0003300001147983 */ /* 0x000ea80000300800 */
        /* <DEDUP_REMOVED lines=8> */
[----:B0-----:R-:W5:Y:S04]  /*afb60*/  LDL.LU R26, [R1] ;  /* 0x00000000011a7983 */ /* 0x001f680000300800 */
[----:B------:R-:W5:Y:S04]  /*afb70*/  LDL.LU R27, [R1+0x4] ;  /* 0x00000400011b7983 */ /* 0x000f680000300800 */
        /* <DEDUP_REMOVED lines=8> */
[----:B------:R-:W4:Y:S01]  /*afc00*/  LDL.LU R24, [R1+0x8] ;  /* 0x0000080001187983 */ /* 0x000f220000300800 */
        /* <DEDUP_REMOVED lines=11> */
[----:B----4-:R-:W-:Y:S04]  /*afcc0*/  STL.64 [R1+0x56a8], R26 ;  /* 0x0056a81a01007387 */ /* 0x010fe80000100a00 */
[----:B---3--:R-:W-:Y:S04]  /*afcd0*/  STL.64 [R1+0x5688], R22 ;  /* 0x0056881601007387 */ /* 0x008fe80000100a00 */
[----:B--2---:R0:W-:Y:S04]  /*afce0*/  STL.64 [R1+0x5680], R20 ;  /* 0x0056801401007387 */ /* 0x0041e80000100a00 */
[----:B0-----:R-:W2:Y:S04]  /*afcf0*/  LDL.LU R20, [R1+0x370] ;  /* 0x0003700001147983 */ /* 0x001ea80000300800 */
[----:B------:R-:W2:Y:S04]  /*afd00*/  LDL.LU R21, [R1+0x374] ;  /* 0x0003740001157983 */ /* 0x000ea80000300800 */
[----:B------:R-:W3:Y:S04]  /*afd10*/  LDL.LU R22, [R1+0x378] ;  /* 0x0003780001167983 */ /* 0x000ee80000300800 */
[----:B------:R-:W3:Y:S04]  /*afd20*/  LDL.LU R23, [R1+0x37c] ;  /* 0x00037c0001177983 */ /* 0x000ee80000300800 */
[----:B------:R-:W4:Y:S01]  /*afd30*/  LDL.LU R24, [R1+0x18] ;  /* 0x0000180001187983 */ /* 0x000f220000300800 */
[----:B-----5:R-:W-:-:S03]  /*afd40*/  IMAD.MOV.U32 R25, RZ, RZ, R0 ;  /* 0x000000ffff197224 */ /* 0x020fc600078e0000 */
        /* <DEDUP_REMOVED lines=24> */
[----:B-----5:R-:W-:-:S03]  /*afed0*/  IMAD.MOV.U32 R25, RZ, RZ, R0 ;  /* 0x000000ffff197224 */ /* 0x020fc600078e0000 */
        /* <DEDUP_REMOVED lines=19> */
[----:B------:R-:W3:Y:S04]  /*b0010*/  LDL.LU R16, [R1+0x140] ;  /* 0x0001400001107983 */ /* 0x000ee80000300800 */
[----:B------:R-:W3:Y:S04]  /*b0020*/  LDL.LU R17, [R1+0x144] ;  /* 0x0001440001117983 */ /* 0x000ee80000300800 */
[----:B------:R-:W4:Y:S04]  /*b0030*/  LDL.LU R18, [R1+0x130] ;  /* 0x0001300001127983 */ /* 0x000f280000300800 */
[----:B------:R-:W4:Y:S01]  /*b0040*/  LDL.LU R19, [R1+0x134] ;  /* 0x0001340001137983 */ /* 0x000f220000300800 */
[----:B------:R-:W-:-:S02]  /*b0050*/  F2FP.F16.E5M2.UNPACK_B R12, R12 ;  /* 0x0000000cff0c723e */ /* 0x000fc400020004ff */
[----:B------:R-:W-:Y:S02]  /*b0060*/  F2FP.F16.E5M2.UNPACK_B R13, R13 ;  /* 0x0000000dff0d723e */ /* 0x000fe400020004ff */
[----:B------:R-:W-:Y:S02]  /*b0070*/  F2FP.F16.E5M2.UNPACK_B R14, R14 ;  /* 0x0000000eff0e723e */ /* 0x000fe400020004ff */
[----:B------:R-:W-:-:S07]  /*b0080*/  F2FP.F16.E5M2.UNPACK_B R15, R15 ;  /* 0x0000000fff0f723e */ /* 0x000fce00020004ff */
[C---:B--2---:R-:W-:Y:S01]  /*b0090*/  HMMA.16816.F32 R24, R12.reuse, R24, R20 ;  /* 0x000000180c18723c */ /* 0x044fe20000001814 */
[----:B----4-:R-:W-:Y:S04]  /*b00a0*/  STL.64 [R1+0x55e0], R18 ;  /* 0x0055e01201007387 */ /* 0x010fe80000100a00 */
[----:B---3--:R0:W-:Y:S04]  /*b00b0*/  STL.64 [R1+0x55d8], R16 ;  /* 0x0055d81001007387 */ /* 0x0081e80000100a00 */
        /* <DEDUP_REMOVED lines=59> */
[----:B----4-:R-:W-:Y:S02]  /*b0470*/  HMMA.16816.F32 R24, R12, R24, R20 ;  /* 0x000000180c18723c */ /* 0x010fe40000001814 */
[----:B------:R-:W3:Y:S04]  /*b0480*/  LDL.LU.64 R22, [R1+0x5630] ;  /* 0x0056300001167983 */ /* 0x000ee80000300a00 */
[----:B------:R-:W4:-:S15]  /*b0490*/  LDL.LU.64 R20, [R1+0x5628] ;  /* 0x0056280001147983 */ /* 0x000f1e0000300a00 */
[----:B------:R-:W-:-:S02]  /*b04a0*/  NOP ;  /* 0x0000000000007918 */ /* 0x000fc40000000000 */
[----:B------:R0:W-:Y:S04]  /*b04b0*/  STL.64 [R1+0x11d0], R24 ;  /* 0x0011d01801007387 */ /* 0x0001e80000100a00 */
[----:B------:R1:W-:Y:S04]  /*b04c0*/  STL.64 [R1+0x11d8], R26 ;  /* 0x0011d81a01007387 */ /* 0x0003e80000100a00 */
[----:B0-----:R-:W5:Y:S04]  /*b04d0*/  LDL.LU R24, [R1+0x50] ;  /* 0x0000500001187983 */ /* 0x001f680000300800 */
[----:B------:R-:W5:Y:S04]  /*b04e0*/  LDL.LU R25, [R1+0x54] ;  /* 0x0000540001197983 */ /* 0x000f680000300800 */
[----:B-1----:R-:W5:Y:S04]  /*b04f0*/  LDL.LU R26, [R1+0x58] ;  /* 0x00005800011a7983 */ /* 0x002f680000300800 */
        /* <DEDUP_REMOVED lines=22> */
[----:B------:R-:W4:Y:S04]  /*b0660*/  LDL.LU.64 R4, [R1+0x55f8] ;  /* 0x0055f80001047983 */ /* 0x000f280000300a00 */
[----:B------:R-:W3:Y:S04]  /*b0670*/  LDL.LU R10, [R1+0x42dc] ;  /* 0x0042dc00010a7983 */ /* 0x000ee80000300800 */
[----:B------:R-:W3:Y:S01]  /*b0680*/  LDL.LU R11, [R1+0x42d8] ;  /* 0x0042d800010b7983 */ /* 0x000ee20000300800 */
[----:B----4-:R-:W-:-:S15]  /*b0690*/  HMMA.16816.F32 R4, R12, R8, R4 ;  /* 0x000000080c04723c */ /* 0x010fde0000001804 */
        /* <DEDUP_REMOVED lines=11> */
[----:B0-----:R-:W2:Y:S04]  /*b0750*/  LDL.LU.64 R18, [R1+0x55e0] ;  /* 0x0055e00001127983 */ /* 0x001ea80000300a00 */
[----:B------:R-:W2:Y:S04]  /*b0760*/  LDL.LU.64 R16, [R1+0x55d8] ;  /* 0x0055d80001107983 */ /* 0x000ea80000300a00 */
[----:B------:R-:W3:Y:S01]  /*b0770*/  LDL.LU R7, [R1+0x42cc] ;  /* 0x0042cc0001077983 */ /* 0x000ee20000300800 */
[----:B----4-:R-:W-:Y:S01]  /*b0780*/  IMAD R6, R9, 0x100, R8 ;  /* 0x0000010009067824 */ /* 0x010fe200078e0208 */
[----:B-----5:R-:W-:Y:S01]  /*b0790*/  HMMA.16816.F32 R24, R12, R4, R24 ;  /* 0x000000040c18723c */ /* 0x020fe20000001818 */
[----:B------:R-:W-:-:S06]  /*b07a0*/  IMAD R8, R29, 0x100, R28 ;  /* 0x000001001d087824 */ /* 0x000fcc00078e021c */
[----:B------:R-:W-:-:S15]  /*b07b0*/  F2FP.F16.E5M2.UNPACK_B R5, R6 ;  /* 0x00000006ff05723e */ /* 0x000fde00020004ff */
[----:B------:R-:W-:-:S01]  /*b07c0*/  NOP ;  /* 0x0000000000007918 */ /* 0x000fc20000000000 */
[----:B------:R-:W-:Y:S04]  /*b07d0*/  STL.64 [R1+0x1060], R24 ;  /* 0x0010601801007387 */ /* 0x000fe80000100a00 */
[----:B------:R2:W-:Y:S01]  /*b07e0*/  STL.64 [R1+0x1068], R26 ;  /* 0x0010681a01007387 */ /* 0x0005e20000100a00 */
[----:B---3--:R-:W-:Y:S02]  /*b07f0*/  IMAD R0, R0, 0x100, R7 ;  /* 0x0000010000007824 */ /* 0x008fe400078e0207 */
[----:B------:R-:W-:-:S05]  /*b0800*/  IMAD R7, R11, 0x100, R10 ;  /* 0x000001000b077824 */ /* 0x000fca00078e020a */
[----:B------:R-:W-:Y:S02]  /*b0810*/  F2FP.F16.E5M2.UNPACK_B R6, R7 ;  /* 0x00000007ff06723e */ /* 0x000fe400020004ff */
[----:B------:R-:W-:Y:S02]  /*b0820*/  F2FP.F16.E5M2.UNPACK_B R7, R8 ;  /* 0x00000008ff07723e */ /* 0x000fe400020004ff */
[----:B------:R-:W-:Y:S01]  /*b0830*/  HMMA.16816.F32 R8, R12, R2, R20 ;  /* 0x000000020c08723c */ /* 0x000fe20000001814 */
[----:B--2---:R-:W-:Y:S02]  /*b0840*/  F2FP.F16.E5M2.UNPACK_B R26, R16.H1 ;  /* 0x00000010ff1a723e */ /* 0x004fe400030004ff */
[----:B------:R-:W-:-:S03]  /*b0850*/  F2FP.F16.E5M2.UNPACK_B R27, R17.H1 ;  /* 0x00000011ff1b723e */ /* 0x000fc600030004ff */
[----:B------:R-:W-:Y:S01]  /*b0860*/  STL [R1+0x378], R26 ;  /* 0x0003781a01007387 */ /* 0x000fe20000100800 */
[----:B------:R-:W-:Y:S02]  /*b0870*/  F2FP.F16.E5M2.UNPACK_B R20, R18.H1 ;  /* 0x00000012ff14723e */ /* 0x000fe400030004ff */
[----:B------:R-:W-:-:S14]  /*b0880*/  F2FP.F16.E5M2.UNPACK_B R21, R19.H1 ;  /* 0x00000013ff15723e */ /* 0x000fdc00030004ff */
[----:B------:R0:W-:Y:S04]  /*b0890*/  STL.64 [R1+0x1040], R8 ;  /* 0x0010400801007387 */ /* 0x0001e80000100a00 */
[----:B------:R1:W-:Y:S04]  /*b08a0*/  STL.64 [R1+0x1048], R10 ;  /* 0x0010480a01007387 */ /* 0x0003e80000100a00 */
[----:B------:R-:W-:Y:S04]  /*b08b0*/  STL [R1+0x37c], R27 ;  /* 0x00037c1b01007387 */ /* 0x000fe80000100800 */
[----:B------:R-:W2:Y:S04]  /*b08c0*/  LDL.LU R24, [R1+0x170] ;  /* 0x0001700001187983 */ /* 0x000ea80000300800 */
[----:B0-----:R-:W3:Y:S04]  /*b08d0*/  LDL.LU R8, [R1+0xa0] ;  /* 0x0000a00001087983 */ /* 0x001ee80000300800 */
[----:B------:R-:W3:Y:S04]  /*b08e0*/  LDL.LU R9, [R1+0xa4] ;  /* 0x0000a40001097983 */ /* 0x000ee80000300800 */
[----:B-1----:R-:W4:Y:S04]  /*b08f0*/  LDL.LU R10, [R1+0xa8] ;  /* 0x0000a800010a7983 */ /* 0x002f280000300800 */
[----:B------:R-:W4:Y:S04]  /*b0900*/  LDL.LU R11, [R1+0xac] ;  /* 0x0000ac00010b7983 */ /* 0x000f280000300800 */
[----:B------:R-:W5:Y:S04]  /*b0910*/  LDL.LU R12, [R1+0x40] ;  /* 0x00004000010c7983 */ /* 0x000f680000300800 */
[----:B------:R-:W5:Y:S04]  /*b0920*/  LDL.LU R13, [R1+0x44] ;  /* 0x00004400010d7983 */ /* 0x000f680000300800 */
[----:B------:R-:W5:Y:S04]  /*b0930*/  LDL.LU R14, [R1+0x48] ;  /* 0x00004800010e7983 */ /* 0x000f680000300800 */
[----:B------:R-:W5:Y:S04]  /*b0940*/  LDL.LU R15, [R1+0x4c] ;  /* 0x00004c00010f7983 */ /* 0x000f680000300800 */
[----:B------:R-:W2:Y:S04]  /*b0950*/  LDL.LU R28, [R1+0x120] ;  /* 0x00012000011c7983 */ /* 0x000ea80000300800 */
[----:B------:R-:W2:Y:S04]  /*b0960*/  LDL.LU R29, [R1+0x124] ;  /* 0x00012400011d7983 */ /* 0x000ea80000300800 */
[----:B------:R-:W3:Y:S04]  /*b0970*/  LDL.LU R18, [R1+0x110] ;  /* 0x0001100001127983 */ /* 0x000ee80000300800 */
[----:B------:R-:W3:Y:S04]  /*b0980*/  LDL.LU R19, [R1+0x114] ;  /* 0x0001140001137983 */ /* 0x000ee80000300800 */
[----:B------:R-:W2:Y:S04]  /*b0990*/  LDL.LU R22, [R1+0x100] ;  /* 0x0001000001167983 */ /* 0x000ea80000300800 */
[----:B------:R-:W2:Y:S04]  /*b09a0*/  LDL.LU R23, [R1+0x104] ;  /* 0x0001040001177983 */ /* 0x000ea80000300800 */
[----:B------:R-:W4:Y:S04]  /*b09b0*/  LDL.LU R16, [R1+0xf0] ;  /* 0x0000f00001107983 */ /* 0x000f280000300800 */
[----:B------:R-:W4:Y:S04]  /*b09c0*/  LDL.LU R17, [R1+0xf4] ;  /* 0x0000f40001117983 */ /* 0x000f280000300800 */
        /* <DEDUP_REMOVED lines=18> */
[----:B------:R-:W-:-:S07]  /*b0af0*/  F2FP.F16.E5M2.UNPACK_B R4, R0 ;  /* 0x00000000ff04723e */ /* 0x000fce00020004ff */
[----:B------:R-:W-:Y:S01]  /*b0b00*/  HMMA.16816.F32 R12, R4, R26, R12 ;  /* 0x0000001a040c723c */ /* 0x000fe2000000180c */
[----:B-----5:R-:W-:Y:S04]  /*b0b10*/  STL.64 [R1+0x55c0], R10 ;  /* 0x0055c00a01007387 */ /* 0x020fe80000100a00 */
[----:B----4-:R0:W-:Y:S04]  /*b0b20*/  STL.64 [R1+0x55b8], R8 ;  /* 0x0055b80801007387 */ /* 0x0101e80000100a00 */
[----:B0-----:R-:W4:Y:S04]  /*b0b30*/  LDL.LU R8, [R1+0x70] ;  /* 0x0000700001087983 */ /* 0x001f280000300800 */
[----:B------:R-:W4:Y:S04]  /*b0b40*/  LDL.LU R9, [R1+0x74] ;  /* 0x0000740001097983 */ /* 0x000f280000300800 */
[----:B------:R-:W4:Y:S04]  /*b0b50*/  LDL.LU R10, [R1+0x78] ;  /* 0x00007800010a7983 */ /* 0x000f280000300800 */
[----:B------:R-:W4:Y:S01]  /*b0b60*/  LDL.LU R11, [R1+0x7c] ;  /* 0x00007c00010b7983 */ /* 0x000f220000300800 */
[----:B--2---:R-:W-:-:S02]  /*b0b70*/  F2FP.F16.E5M2.UNPACK_B R28, R28.H1 ;  /* 0x0000001cff1c723e */ /* 0x004fc400030004ff */
[----:B------:R-:W-:Y:S01]  /*b0b80*/  F2FP.F16.E5M2.UNPACK_B R29, R29.H1 ;  /* 0x0000001dff1d723e */ /* 0x000fe200030004ff */
[----:B---3--:R-:W-:Y:S01]  /*b0b90*/  HMMA.16816.F32 R16, R4, R20, R16 ;  /* 0x000000140410723c */ /* 0x008fe20000001810 */
[----:B------:R-:W2:Y:S04]  /*b0ba0*/  LDL.LU R25, [R1+0x174] ;  /* 0x0001740001197983 */ /* 0x000ea80000300800 */
[----:B------:R0:W-:Y:S04]  /*b0bb0*/  STL.64 [R1+0x1030], R12 ;  /* 0x0010300c01007387 */ /* 0x0001e80000100a00 */
[----:B------:R-:W-:Y:S01]  /*b0bc0*/  STL.64 [R1+0x1038], R14 ;  /* 0x0010380e01007387 */ /* 0x000fe20000100a00 */
[----:B0-----:R-:W-:-:S02]  /*b0bd0*/  IMAD.MOV.U32 R13, RZ, RZ, R26 ;  /* 0x000000ffff0d7224 */ /* 0x001fc400078e001a */
[----:B------:R-:W-:Y:S01]  /*b0be0*/  IMAD.MOV.U32 R12, RZ, RZ, R27 ;  /* 0x000000ffff0c7224 */ /* 0x000fe200078e001b */
[----:B------:R-:W3:Y:S04]  /*b0bf0*/  LDL.LU R26, [R1+0x160] ;  /* 0x00016000011a7983 */ /* 0x000ee80000300800 */
[----:B------:R-:W5:Y:S04]  /*b0c00*/  LDL.LU R27, [R1+0x164] ;  /* 0x00016400011b7983 */ /* 0x000f680000300800 */
[----:B------:R-:W-:Y:S04]  /*b0c10*/  STL [R1+0x5528], R13 ;  /* 0x0055280d01007387 */ /* 0x000fe80000100800 */
[----:B------:R-:W-:Y:S04]  /*b0c20*/  STL [R1+0x370], R20 ;  /* 0x0003701401007387 */ /* 0x000fe80000100800 */
[----:B------:R-:W-:Y:S04]  /*b0c30*/  STL [R1+0x374], R21 ;  /* 0x0003741501007387 */ /* 0x000fe80000100800 */
[----:B------:R-:W-:Y:S04]  /*b0c40*/  STL [R1+0x368], R28 ;  /* 0x0003681c01007387 */ /* 0x000fe80000100800 */
[----:B------:R-:W-:Y:S04]  /*b0c50*/  STL.64 [R1+0x1020], R16 ;  /* 0x0010201001007387 */ /* 0x000fe80000100a00 */
[----:B------:R0:W-:Y:S04]  /*b0c60*/  STL.64 [R1+0x1028], R18 ;  /* 0x0010281201007387 */ /* 0x0001e80000100a00 */
[----:B0-----:R-:W2:Y:S04]  /*b0c70*/  LDL.LU.64 R18, [R1+0x55d0] ;  /* 0x0055d00001127983 */ /* 0x001ea80000300a00 */
[----:B------:R-:W3:Y:S04]  /*b0c80*/  LDL.LU.64 R16, [R1+0x55c8] ;  /* 0x0055c80001107983 */ /* 0x000ee80000300a00 */
[----:B------:R-:W-:Y:S01]  /*b0c90*/  STL [R1+0x36c], R29 ;  /* 0x00036c1d01007387 */ /* 0x000fe20000100800 */
[----:B----4-:R-:W-:-:S15]  /*b0ca0*/  HMMA.16816.F32 R8, R4, R28, R8 ;  /* 0x0000001c0408723c */ /* 0x010fde0000001808 */
[----:B------:R-:W-:-:S08]  /*b0cb0*/  NOP ;  /* 0x0000000000007918 */ /* 0x000fd00000000000 */
[----:B------:R-:W-:Y:S04]  /*b0cc0*/  STL.64 [R1+0x1010], R8 ;  /* 0x0010100801007387 */ /* 0x000fe80000100a00 */
[----:B------:R0:W-:Y:S04]  /*b0cd0*/  STL.64 [R1+0x1018], R10 ;  /* 0x0010180a01007387 */ /* 0x0001e80000100a00 */
[----:B0-----:R-:W4:Y:S04]  /*b0ce0*/  LDL.LU.64 R10, [R1+0x55c0] ;  /* 0x0055c000010a7983 */ /* 0x001f280000300a00 */
[----:B------:R-:W4:Y:S01]  /*b0cf0*/  LDL.LU.64 R8, [R1+0x55b8] ;  /* 0x0055b80001087983 */ /* 0x000f220000300a00 */
[----:B--2---:R-:W-:-:S02]  /*b0d00*/  F2FP.F16.E5M2.UNPACK_B R18, R18.H1 ;  /* 0x00000012ff12723e */ /* 0x004fc400030004ff */
[----:B------:R-:W-:Y:S01]  /*b0d10*/  F2FP.F16.E5M2.UNPACK_B R19, R19.H1 ;  /* 0x00000013ff13723e */ /* 0x000fe200030004ff */
[----:B------:R-:W-:Y:S04]  /*b0d20*/  STL.64 [R1+0x5560], R28 ;  /* 0x0055601c01007387 */ /* 0x000fe80000100a00 */
[----:B------:R-:W-:Y:S04]  /*b0d30*/  STL [R1+0x360], R18 ;  /* 0x0003601201007387 */ /* 0x000fe80000100800 */
[----:B------:R-:W-:Y:S01]  /*b0d40*/  STL [R1+0x364], R19 ;  /* 0x0003641301007387 */ /* 0x000fe20000100800 */
[----:B----4-:R-:W-:-:S15]  /*b0d50*/  HMMA.16816.F32 R8, R4, R18, R8 ;  /* 0x000000120408723c */ /* 0x010fde0000001808 */
[----:B------:R-:W-:-:S08]  /*b0d60*/  NOP ;  /* 0x0000000000007918 */ /* 0x000fd00000000000 */
[----:B------:R-:W-:Y:S04]  /*b0d70*/  STL.64 [R1+0x1000], R8 ;  /* 0x0010000801007387 */ /* 0x000fe80000100a00 */
[----:B------:R0:W-:Y:S04]  /*b0d80*/  STL.64 [R1+0x1008], R10 ;  /* 0x0010080a01007387 */ /* 0x0001e80000100a00 */
[----:B0-----:R-:W2:Y:S04]  /*b0d90*/  LDL.LU.64 R10, [R1+0x55b0] ;  /* 0x0055b000010a7983 */ /* 0x001ea80000300a00 */
[----:B------:R-:W2:Y:S01]  /*b0da0*/  LDL.LU.64 R8, [R1+0x55a8] ;  /* 0x0055a80001087983 */ /* 0x000ea20000300a00 */
[----:B------:R-:W-:-:S02]  /*b0db0*/  F2FP.F16.E5M2.UNPACK_B R2, R22.H1 ;  /* 0x00000016ff02723e */ /* 0x000fc400030004ff */
[----:B------:R-:W-:Y:S02]  /*b0dc0*/  F2FP.F16.E5M2.UNPACK_B R3, R23.H1 ;  /* 0x00000017ff03723e */ /* 0x000fe400030004ff */
[----:B---3--:R-:W-:Y:S01]  /*b0dd0*/  F2FP.F16.E5M2.UNPACK_B R16, R16.H1 ;  /* 0x00000010ff10723e */ /* 0x008fe200030004ff */
[----:B------:R-:W-:Y:S04]  /*b0de0*/  STL [R1+0x358], R2 ;  /* 0x0003580201007387 */ /* 0x000fe80000100800 */
[----:B------:R-:W-:Y:S04]  /*b0df0*/  STL [R1+0x35c], R3 ;  /* 0x00035c0301007387 */ /* 0x000fe80000100800 */
[----:B------:R-:W-:Y:S01]  /*b0e00*/  STL [R1+0x350], R16 ;  /* 0x0003501001007387 */ /* 0x000fe20000100800 */
[----:B--2---:R-:W-:-:S15]  /*b0e10*/  HMMA.16816.F32 R8, R4, R2, R8 ;  /* 0x000000020408723c */ /* 0x004fde0000001808 */
[----:B------:R-:W-:-:S08]  /*b0e20*/  NOP ;  /* 0x0000000000007918 */ /* 0x000fd00000000000 */
[----:B------:R-:W-:Y:S04]  /*b0e30*/  STL.64 [R1+0xff0], R8 ;  /* 0x000ff00801007387 */ /* 0x000fe80000100a00 */
[----:B------:R0:W-:Y:S04]  /*b0e40*/  STL.64 [R1+0xff8], R10 ;  /* 0x000ff80a01007387 */ /* 0x0001e80000100a00 */
[----:B0-----:R-:W2:Y:S04]  /*b0e50*/  LDL.LU.64 R10, [R1+0x55a0] ;  /* 0x0055a000010a7983 */ /* 0x001ea80000300a00 */
[----:B------:R-:W2:Y:S01]  /*b0e60*/  LDL.LU.64 R8, [R1+0x5598] ;  /* 0x0055980001087983 */ /* 0x000ea20000300a00 */
[----:B------:R-:W-:-:S02]  /*b0e70*/  F2FP.F16.E5M2.UNPACK_B R17, R17.H1 ;  /* 0x00000011ff11723e */ /* 0x000fc400030004ff */
[----:B------:R-:W-:-:S03]  /*b0e80*/  F2FP.F16.E5M2.UNPACK_B R24, R24.H1 ;  /* 0x00000018ff18723e */ /* 0x000fc600030004ff */
[----:B------:R-:W-:Y:S04]  /*b0e90*/  STL [R1+0x354], R17 ;  /* 0x0003541101007387 */ /* 0x000fe80000100800 */
[----:B------:R-:W3:Y:S01]  /*b0ea0*/  LDL.LU R15, [R1+0x4304] ;  /* 0x00430400010f7983 */ /* 0x000ee20000300800 */
[----:B--2---:R-:W-:-:S15]  /*b0eb0*/  HMMA.16816.F32 R8, R4, R16, R8 ;  /* 0x000000100408723c */ /* 0x004fde0000001808 */
[----:B------:R-:W-:-:S08]  /*b0ec0*/  NOP ;  /* 0x0000000000007918 */ /* 0x000fd00000000000 */
[----:B------:R-:W-:Y:S04]  /*b0ed0*/  STL.64 [R1+0xfe0], R8 ;  /* 0x000fe00801007387 */ /* 0x000fe80000100a00 */
[----:B------:R0:W-:Y:S04]  /*b0ee0*/  STL.64 [R1+0xfe8], R10 ;  /* 0x000fe80a01007387 */ /* 0x0001e80000100a00 */
[----:B0-----:R-:W2:Y:S04]  /*b0ef0*/  LDL.LU R11, [R1+0x4300] ;  /* 0x00430000010b7983 */ /* 0x001ea80000300800 */
[----:B------:R-:W-:Y:S04]  /*b0f00*/  STL.64 [R1+0x54a0], R18 ;  /* 0x0054a01201007387 */ /* 0x000fe80000100a00 */
[----:B------:R0:W-:Y:S04]  /*b0f10*/  STL.64 [R1+0x5498], R16 ;  /* 0x0054981001007387 */ /* 0x0001e80000100a00 */
[----:B------:R-:W-:Y:S04]  /*b0f20*/  STL [R1+0x348], R24 ;  /* 0x0003481801007387 */ /* 0x000fe80000100800 */
[----:B------:R-:W4:Y:S04]  /*b0f30*/  LDL.LU R28, [R1+0x1a0] ;  /* 0x0001a000011c7983 */ /* 0x000f280000300800 */
[----:B------:R-:W4:Y:S04]  /*b0f40*/  LDL.LU R29, [R1+0x1a4] ;  /* 0x0001a400011d7983 */ /* 0x000f280000300800 */
[----:B0-----:R-:W5:Y:S04]  /*b0f50*/  LDL.LU R16, [R1+0x1d0] ;  /* 0x0001d00001107983 */ /* 0x001f680000300800 */
[----:B------:R-:W5:Y:S04]  /*b0f60*/  LDL.LU R17, [R1+0x1d4] ;  /* 0x0001d40001117983 */ /* 0x000f680000300800 */
[----:B------:R-:W2:Y:S04]  /*b0f70*/  LDL.LU R13, [R1+0x42ec] ;  /* 0x0042ec00010d7983 */ /* 0x000ea80000300800 */
[----:B---3--:R-:W-:Y:S04]  /*b0f80*/  STL [R1+0x5570], R15 ;  /* 0x0055700f01007387 */ /* 0x008fe80000100800 */
[----:B--2---:R-:W-:Y:S04]  /*b0f90*/  STL.64 [R1+0x5568], R12 ;  /* 0x0055680c01007387 */ /* 0x004fe80000100a00 */
[----:B------:R-:W2:Y:S04]  /*b0fa0*/  LDL.LU R8, [R1+0x42e8] ;  /* 0x0042e80001087983 */ /* 0x000ea80000300800 */
[----:B------:R-:W3:Y:S04]  /*b0fb0*/  LDL.LU R18, [R1+0x42f4] ;  /* 0x0042f40001127983 */ /* 0x000ee80000300800 */
[----:B------:R-:W2:Y:S04]  /*b0fc0*/  LDL.LU R9, [R1+0x42f0] ;  /* 0x0042f00001097983 */ /* 0x000ea80000300800 */
[----:B------:R-:W3:Y:S04]  /*b0fd0*/  LDL.LU R19, [R1+0x42fc] ;  /* 0x0042fc0001137983 */ /* 0x000ee80000300800 */
[----:B---3--:R-:W-:Y:S04]  /*b0fe0*/  STL.64 [R1+0x5558], R18 ;  /* 0x0055581201007387 */ /* 0x008fe80000100a00 */
[----:B-----5:R0:W-:Y:S04]  /*b0ff0*/  STL.64 [R1+0x5550], R16 ;  /* 0x0055501001007387 */ /* 0x0201e80000100a00 */
        /* <DEDUP_REMOVED lines=18> */
[----:B------:R-:W5:Y:S04]  /*b1120*/  LDL.LU R13, [R1+0x154] ;  /* 0x00015400010d7983 */ /* 0x000f680000300800 */
[----:B------:R-:W5:Y:S04]  /*b1130*/  LDL.LU R14, [R1+0x158] ;  /* 0x00015800010e7983 */ /* 0x000f680000300800 */
[----:B------:R-:W5:Y:S04]  /*b1140*/  LDL.LU R15, [R1+0x15c] ;  /* 0x00015c00010f7983 */ /* 0x000f680000300800 */
[----:B------:R-:W4:Y:S01]  /*b1150*/  LDL.LU R10, [R1+0x42f8] ;  /* 0x0042f800010a7983 */ /* 0x000f220000300800 */
[----:B------:R-:W-:-:S03]  /*b1160*/  F2FP.F16.E5M2.UNPACK_B R25, R25.H1 ;  /* 0x00000019ff19723e */ /* 0x000fc600030004ff */
[----:B----4-:R0:W-:Y:S04]  /*b1170*/  STL.64 [R1+0x5538], R10 ;  /* 0x0055380a01007387 */ /* 0x0101e80000100a00 */
[----:B0-----:R-:W4:Y:S04]  /*b1180*/  LDL.LU R11, [R1+0x190] ;  /* 0x00019000010b7983 */ /* 0x001f280000300800 */
[----:B--2---:R0:W-:Y:S04]  /*b1190*/  STL.64 [R1+0x5530], R8 ;  /* 0x0055300801007387 */ /* 0x0041e80000100a00 */
[----:B0-----:R-:W2:Y:S04]  /*b11a0*/  LDL.LU R8, [R1+0x1b0] ;  /* 0x0001b00001087983 */ /* 0x001ea80000300800 */
[----:B------:R-:W2:Y:S04]  /*b11b0*/  LDL.LU R9, [R1+0x1b4] ;  /* 0x0001b40001097983 */ /* 0x000ea80000300800 */
[----:B------:R-:W5:Y:S04]  /*b11c0*/  LDL.LU R22, [R1+0x1f0] ;  /* 0x0001f00001167983 */ /* 0x000f680000300800 */
[----:B------:R-:W5:Y:S01]  /*b11d0*/  LDL.LU R23, [R1+0x1f4] ;  /* 0x0001f40001177983 */ /* 0x000f620000300800 */
[----:B---3--:R-:W-:Y:S03]  /*b11e0*/  HMMA.16816.F32 R16, R4, R24, R16 ;  /* 0x000000180410723c */ /* 0x008fe60000001810 */
[----:B-----5:R-:W-:Y:S04]  /*b11f0*/  STL.64 [R1+0x5548], R22 ;  /* 0x0055481601007387 */ /* 0x020fe80000100a00 */
[----:B------:R0:W-:Y:S04]  /*b1200*/  STL.64 [R1+0x5540], R20 ;  /* 0x0055401401007387 */ /* 0x0001e80000100a00 */
[----:B0-----:R-:W3:Y:S04]  /*b1210*/  LDL.LU R20, [R1+0x1c0] ;  /* 0x0001c00001147983 */ /* 0x001ee80000300800 */
[----:B------:R-:W3:Y:S04]  /*b1220*/  LDL.LU R21, [R1+0x1c4] ;  /* 0x0001c40001157983 */ /* 0x000ee80000300800 */
[----:B------:R-:W3:Y:S04]  /*b1230*/  LDL.LU R22, [R1+0x1c8] ;  /* 0x0001c80001167983 */ /* 0x000ee80000300800 */
[----:B------:R-:W3:Y:S04]  /*b1240*/  LDL.LU R23, [R1+0x1cc] ;  /* 0x0001cc0001177983 */ /* 0x000ee80000300800 */
[----:B------:R-:W-:Y:S04]  /*b1250*/  STL [R1+0x34c], R25 ;  /* 0x00034c1901007387 */ /* 0x000fe80000100800 */
[----:B------:R-:W-:Y:S04]  /*b1260*/  STL.64 [R1+0xfd0], R16 ;  /* 0x000fd01001007387 */ /* 0x000fe80000100a00 */
[----:B------:R0:W-:Y:S04]  /*b1270*/  STL.64 [R1+0xfd8], R18 ;  /* 0x000fd81201007387 */ /* 0x0001e80000100a00 */
[----:B0-----:R-:W5:Y:S04]  /*b1280*/  LDL.LU.64 R18, [R1+0x5590] ;  /* 0x0055900001127983 */ /* 0x001f680000300a00 */
[----:B------:R-:W5:Y:S01]  /*b1290*/  LDL.LU.64 R16, [R1+0x5588] ;  /* 0x0055880001107983 */ /* 0x000f620000300a00 */
[----:B------:R-:W-:-:S02]  /*b12a0*/  F2FP.F16.E5M2.UNPACK_B R26, R26.H1 ;  /* 0x0000001aff1a723e */ /* 0x000fc400030004ff */
[----:B------:R-:W-:Y:S02]  /*b12b0*/  F2FP.F16.E5M2.UNPACK_B R27, R27.H1 ;  /* 0x0000001bff1b723e */ /* 0x000fe400030004ff */
[----:B------:R-:W-:Y:S01]  /*b12c0*/  F2FP.F16.E5M2.UNPACK_B R28, R28.H1 ;  /* 0x0000001cff1c723e */ /* 0x000fe200030004ff */
        /* <DEDUP_REMOVED lines=10> */
[----:B----4-:R-:W-:Y:S02]  /*b1370*/  F2FP.F16.E5M2.UNPACK_B R10, R11.H1 ;  /* 0x0000000bff0a723e */ /* 0x010fe400030004ff */
[----:B------:R-:W-:-:S03]  /*b1380*/  F2FP.F16.E5M2.UNPACK_B R11, R0.H1 ;  /* 0x00000000ff0b723e */ /* 0x000fc600030004ff */
[----:B------:R-:W-:Y:S01]  /*b1390*/  HMMA.16816.F32 R12, R4, R28, R12 ;  /* 0x0000001c040c723c */ /* 0x000fe2000000180c */
[----:B------:R-:W-:Y:S05]  /*b13a0*/  STL.64 [R1+0x5480], R26 ;  /* 0x0054801a01007387 */ /* 0x000fea0000100a00 */
[----:B------:R-:W-:Y:S04]  /*b13b0*/  STL [R1+0x33c], R29 ;  /* 0x00033c1d01007387 */ /* 0x000fe80000100800 */
[----:B------:R0:W-:Y:S01]  /*b13c0*/  STL.64 [R1+0x5478], R24 ;  /* 0x0054781801007387 */ /* 0x0001e20000100a00 */
[----:B------:R-:W-:Y:S01]  /*b13d0*/  IMAD.MOV.U32 R0, RZ, RZ, R29 ;  /* 0x000000ffff007224 */ /* 0x000fe200078e001d */
[----:B--2---:R-:W-:-:S02]  /*b13e0*/  F2FP.F16.E5M2.UNPACK_B R8, R8.H1 ;  /* 0x00000008ff08723e */ /* 0x004fc400030004ff */
[----:B------:R-:W-:Y:S01]  /*b13f0*/  F2FP.F16.E5M2.UNPACK_B R9, R9.H1 ;  /* 0x00000009ff09723e */ /* 0x000fe200030004ff */
[----:B0-----:R-:W2:Y:S04]  /*b1400*/  LDL.LU R24, [R1+0x1e0] ;  /* 0x0001e00001187983 */ /* 0x001ea80000300800 */
[----:B------:R-:W2:Y:S04]  /*b1410*/  LDL.LU R25, [R1+0x1e4] ;  /* 0x0001e40001197983 */ /* 0x000ea80000300800 */
[----:B------:R-:W2:Y:S04]  /*b1420*/  LDL.LU R26, [R1+0x1e8] ;  /* 0x0001e800011a7983 */ /* 0x000ea80000300800 */
[----:B------:R-:W2:Y:S04]  /*b1430*/  LDL.LU R27, [R1+0x1ec] ;  /* 0x0001ec00011b7983 */ /* 0x000ea80000300800 */
[----:B------:R-:W-:Y:S04]  /*b1440*/  STL.64 [R1+0xfa0], R12 ;  /* 0x000fa00c01007387 */ /* 0x000fe80000100a00 */
[----:B------:R0:W-:Y:S04]  /*b1450*/  STL.64 [R1+0xfa8], R14 ;  /* 0x000fa80e01007387 */ /* 0x0001e80000100a00 */
[----:B0-----:R-:W4:Y:S04]  /*b1460*/  LDL.LU R15, [R1+0x5570] ;  /* 0x00557000010f7983 */ /* 0x001f280000300800 */
[----:B------:R-:W2:Y:S01]  /*b1470*/  LDL.LU.64 R12, [R1+0x5568] ;  /* 0x00556800010c7983 */ /* 0x000ea20000300a00 */
[----:B------:R-:W-:-:S03]  /*b1480*/  IMAD.MOV.U32 R14, RZ, RZ, R28 ;  /* 0x000000ffff0e7224 */ /* 0x000fc600078e001c */
[----:B------:R-:W4:Y:S04]  /*b1490*/  LDL.LU.64 R28, [R1+0x5560] ;  /* 0x00556000011c7983 */ /* 0x000f280000300a00 */
[----:B------:R-:W-:Y:S01]  /*b14a0*/  STL.64 [R1+0x330], R10 ;  /* 0x0003300a01007387 */ /* 0x000fe20000100a00 */
[----:B-----5:R-:W-:-:S15]  /*b14b0*/  HMMA.16816.F32 R16, R4, R10, R16 ;  /* 0x0000000a0410723c */ /* 0x020fde0000001810 */
[----:B------:R-:W-:-:S08]  /*b14c0*/  NOP ;  /* 0x0000000000007918 */ /* 0x000fd00000000000 */
[----:B------:R-:W-:Y:S04]  /*b14d0*/  STL.64 [R1+0xf90], R16 ;  /* 0x000f901001007387 */ /* 0x000fe80000100a00 */
[----:B------:R0:W-:Y:S04]  /*b14e0*/  STL.64 [R1+0xf98], R18 ;  /* 0x000f981201007387 */ /* 0x0001e80000100a00 */
[----:B0-----:R-:W5:Y:S04]  /*b14f0*/  LDL.LU.64 R18, [R1+0x5558] ;  /* 0x0055580001127983 */ /* 0x001f680000300a00 */
[----:B------:R-:W2:Y:S04]  /*b1500*/  LDL.LU.64 R16, [R1+0x5550] ;  /* 0x0055500001107983 */ /* 0x000ea80000300a00 */
[----:B------:R-:W-:Y:S04]  /*b1510*/  STL [R1+0x328], R8 ;  /* 0x0003280801007387 */ /* 0x000fe80000100800 */
[----:B------:R3:W-:Y:S02]  /*b1520*/  STL [R1+0x32c], R9 ;  /* 0x00032c0901007387 */ /* 0x0007e40000100800 */
[----:B---3--:R-:W-:Y:S02]  /*b1530*/  HMMA.16816.F32 R8, R4, R8, R20 ;  /* 0x000000080408723c */ /* 0x008fe40000001814 */
[----:B------:R-:W3:Y:S04]  /*b1540*/  LDL.LU.64 R22, [R1+0x5548] ;  /* 0x0055480001167983 */ /* 0x000ee80000300a00 */
[----:B------:R-:W3:-:S15]  /*b1550*/  LDL.LU.64 R20, [R1+0x5540] ;  /* 0x0055400001147983 */ /* 0x000ede0000300a00 */
[----:B------:R-:W-:-:S02]  /*b1560*/  NOP ;  /* 0x0000000000007918 */ /* 0x000fc40000000000 */
[----:B------:R-:W-:Y:S04]  /*b1570*/  STL.64 [R1+0xf80], R8 ;  /* 0x000f800801007387 */ /* 0x000fe80000100a00 */
[----:B------:R0:W-:Y:S04]  /*b1580*/  STL.64 [R1+0xf88], R10 ;  /* 0x000f880a01007387 */ /* 0x0001e80000100a00 */
[----:B0-----:R-:W4:Y:S04]  /*b1590*/  LDL.LU.64 R10, [R1+0x5538] ;  /* 0x00553800010a7983 */ /* 0x001f280000300a00 */
[----:B------:R-:W5:Y:S01]  /*b15a0*/  LDL.LU.64 R8, [R1+0x5530] ;  /* 0x0055300001087983 */ /* 0x000f620000300a00 */
[----:B--2---:R-:W-:-:S02]  /*b15b0*/  F2FP.F16.E5M2.UNPACK_B R16, R16.H1 ;  /* 0x00000010ff10723e */ /* 0x004fc400030004ff */
[----:B------:R-:W-:Y:S01]  /*b15c0*/  F2FP.F16.E5M2.UNPACK_B R17, R17.H1 ;  /* 0x00000011ff11723e */ /* 0x000fe200030004ff */
[----:B-----5:R-:W-:Y:S02]  /*b15d0*/  IMAD R8, R8, 0x100, R13 ;  /* 0x0000010008087824 */ /* 0x020fe400078e020d */
[----:B------:R-:W2:Y:S04]  /*b15e0*/  LDL.LU R13, [R1+0x5528] ;  /* 0x00552800010d7983 */ /* 0x000ea80000300800 */
[----:B------:R-:W-:Y:S01]  /*b15f0*/  STL [R1+0x320], R16 ;  /* 0x0003201001007387 */ /* 0x000fe20000100800 */
[----:B------:R-:W-:-:S03]  /*b1600*/  IMAD R9, R9, 0x100, R18 ;  /* 0x0000010009097824 */ /* 0x000fc600078e0212 */
[----:B------:R0:W-:Y:S01]  /*b1610*/  STL [R1+0x324], R17 ;  /* 0x0003241101007387 */ /* 0x0001e20000100800 */
[----:B----4-:R-:W-:Y:S02]  /*b1620*/  IMAD R10, R10, 0x100, R19 ;  /* 0x000001000a0a7824 */ /* 0x010fe400078e0213 */
[----:B0-----:R-:W-:Y:S01]  /*b1630*/  HMMA.16816.F32 R16, R4, R16, R24 ;  /* 0x000000100410723c */ /* 0x001fe20000001818 */
[----:B------:R-:W4:-:S15]  /*b1640*/  LDL.LU R24, [R1+0x790] ;  /* 0x0007900001187983 */ /* 0x000f1e0000300800 */
[----:B------:R-:W-:-:S07]  /*b1650*/  NOP ;  /* 0x0000000000007918 */ /* 0x000fce0000000000 */
[----:B------:R0:W-:Y:S04]  /*b1660*/  STL.64 [R1+0xf70], R16 ;  /* 0x000f701001007387 */ /* 0x0001e80000100a00 */
[----:B------:R1:W-:Y:S04]  /*b1670*/  STL.64 [R1+0xf78], R18 ;  /* 0x000f781201007387 */ /* 0x0003e80000100a00 */
[----:B------:R-:W4:Y:S04]  /*b1680*/  LDL.LU R25, [R1+0x794] ;  /* 0x0007940001197983 */ /* 0x000f280000300800 */
[----:B------:R-:W5:Y:S04]  /*b1690*/  LDL.LU R26, [R1+0x798] ;  /* 0x00079800011a7983 */ /* 0x000f680000300800 */
[----:B------:R-:W5:Y:S04]  /*b16a0*/  LDL.LU R27, [R1+0x79c] ;  /* 0x00079c00011b7983 */ /* 0x000f680000300800 */
[----:B0-----:R-:W3:Y:S04]  /*b16b0*/  LDL.LU R16, [R1+0x7b0] ;  /* 0x0007b00001107983 */ /* 0x001ee80000300800 */
[----:B------:R-:W3:Y:S04]  /*b16c0*/  LDL.LU R17, [R1+0x7b4] ;  /* 0x0007b40001117983 */ /* 0x000ee80000300800 */
[----:B-1----:R-:W2:Y:S04]  /*b16d0*/  LDL.LU R18, [R1+0x7b8] ;  /* 0x0007b80001127983 */ /* 0x002ea80000300800 */
[----:B------:R-:W2:Y:S04]  /*b16e0*/  LDL.LU R19, [R1+0x7bc] ;  /* 0x0007bc0001137983 */ /* 0x000ea80000300800 */
[----:B--2---:R-:W-:Y:S04]  /*b16f0*/  STL.64 [R1+0x54b0], R18 ;  /* 0x0054b01201007387 */ /* 0x004fe80000100a00 */
[----:B---3--:R0:W-:Y:S04]  /*b1700*/  STL.64 [R1+0x54a8], R16 ;  /* 0x0054a81001007387 */ /* 0x0081e80000100a00 */
        /* <DEDUP_REMOVED lines=8> */
[----:B------:R-:W3:Y:S04]  /*b1790*/  LDL.LU R13, [R1+0x204] ;  /* 0x00020400010d7983 */ /* 0x000ee80000300800 */
[----:B--2---:R-:W-:Y:S04]  /*b17a0*/  STL.64 [R1+0x54b8], R16 ;  /* 0x0054b81001007387 */ /* 0x004fe80000100a00 */
[----:B-----5:R-:W-:Y:S04]  /*b17b0*/  STL.64 [R1+0x5490], R26 ;  /* 0x0054901a01007387 */ /* 0x020fe80000100a00 */
        /* <DEDUP_REMOVED lines=10> */
[----:B------:R-:W4:Y:S04]  /*b1860*/  LDL.LU R27, [R1+0x7dc] ;  /* 0x0007dc00011b7983 */ /* 0x000f280000300800 */
[----:B------:R-:W5:Y:S04]  /*b1870*/  LDL.LU R16, [R1+0x214] ;  /* 0x0002140001107983 */ /* 0x000f680000300800 */
[----:B------:R-:W5:Y:S04]  /*b1880*/  LDL.LU R17, [R1+0x380] ;  /* 0x0003800001117983 */ /* 0x000f680000300800 */
[----:B------:R-:W-:Y:S01]  /*b1890*/  STL.64 [R1+0x5520], R18 ;  /* 0x0055201201007387 */ /* 0x000fe20000100a00 */
[----:B------:R-:W-:Y:S01]  /*b18a0*/  IMAD R11, R11, 0x100, R15 ;  /* 0x000001000b0b7824 */ /* 0x000fe200078e020f */
[----:B------:R-:W-:-:S02]  /*b18b0*/  F2FP.F16.E5M2.UNPACK_B R22, R22.H1 ;  /* 0x00000016ff16723e */ /* 0x000fc400030004ff */
[----:B-----5:R0:W-:Y:S04]  /*b18c0*/  STL.64 [R1+0x5518], R16 ;  /* 0x0055181001007387 */ /* 0x0201e80000100a00 */
[----:B0-----:R-:W5:Y:S04]  /*b18d0*/  LDL.LU R16, [R1+0x220] ;  /* 0x0002200001107983 */ /* 0x001f680000300800 */
[----:B------:R-:W5:Y:S04]  /*b18e0*/  LDL.LU R17, [R1+0x224] ;  /* 0x0002240001117983 */ /* 0x000f680000300800 */
[----:B------:R-:W5:Y:S04]  /*b18f0*/  LDL.LU R18, [R1+0x228] ;  /* 0x0002280001127983 */ /* 0x000f680000300800 */
[----:B------:R-:W5:Y:S04]  /*b1900*/  LDL.LU R19, [R1+0x22c] ;  /* 0x00022c0001137983 */ /* 0x000f680000300800 */
[----:B------:R-:W3:Y:S04]  /*b1910*/  LDL.LU R15, [R1+0x384] ;  /* 0x00038400010f7983 */ /* 0x000ee80000300800 */
[----:B----4-:R-:W-:Y:S04]  /*b1920*/  STL.64 [R1+0x54e0], R26 ;  /* 0x0054e01a01007387 */ /* 0x010fe80000100a00 */
[----:B--2---:R0:W-:Y:S04]  /*b1930*/  STL.64 [R1+0x54d8], R24 ;  /* 0x0054d81801007387 */ /* 0x0041e80000100a00 */
[----:B0-----:R-:W2:Y:S04]  /*b1940*/  LDL.LU R24, [R1+0x7e0] ;  /* 0x0007e00001187983 */ /* 0x001ea80000300800 */
[----:B------:R-:W2:Y:S04]  /*b1950*/  LDL.LU R25, [R1+0x7e4] ;  /* 0x0007e40001197983 */ /* 0x000ea80000300800 */
[----:B------:R-:W4:Y:S04]  /*b1960*/  LDL.LU R26, [R1+0x7e8] ;  /* 0x0007e800011a7983 */ /* 0x000f280000300800 */
[----:B------:R-:W4:Y:S01]  /*b1970*/  LDL.LU R27, [R1+0x7ec] ;  /* 0x0007ec00011b7983 */ /* 0x000f220000300800 */
[----:B------:R-:W-:-:S07]  /*b1980*/  F2FP.F16.E5M2.UNPACK_B R23, R23.H1 ;  /* 0x00000017ff17723e */ /* 0x000fce00030004ff */
[----:B-----5:R-:W-:Y:S01]  /*b1990*/  HMMA.16816.F32 R16, R4, R22, R16 ;  /* 0x000000160410723c */ /* 0x020fe20000001810 */
[----:B----4-:R0:W-:Y:S04]  /*b19a0*/  STL.64 [R1+0x54f0], R26 ;  /* 0x0054f01a01007387 */ /* 0x0101e80000100a00 */
[----:B0-----:R-:W4:Y:S04]  /*b19b0*/  LDL.LU R27, [R1+0x210] ;  /* 0x00021000011b7983 */ /* 0x001f280000300800 */
[----:B--2---:R-:W-:Y:S04]  /*b19c0*/  STL.64 [R1+0x54e8], R24 ;  /* 0x0054e81801007387 */ /* 0x004fe80000100a00 */
[----:B------:R-:W-:Y:S04]  /*b19d0*/  STL [R1+0x318], R22 ;  /* 0x0003181601007387 */ /* 0x000fe80000100800 */
[----:B------:R-:W-:Y:S06]  /*b19e0*/  STL [R1+0x31c], R23 ;  /* 0x00031c1701007387 */ /* 0x000fec0000100800 */
[----:B------:R-:W-:Y:S04]  /*b19f0*/  STL.64 [R1+0xf60], R16 ;  /* 0x000f601001007387 */ /* 0x000fe80000100a00 */
[----:B------:R0:W-:Y:S04]  /*b1a00*/  STL.64 [R1+0xf68], R18 ;  /* 0x000f681201007387 */ /* 0x0001e80000100a00 */
[----:B0-----:R-:W2:Y:S04]  /*b1a10*/  LDL.LU.64 R18, [R1+0x5520] ;  /* 0x0055200001127983 */ /* 0x001ea80000300a00 */
[----:B------:R-:W5:Y:S04]  /*b1a20*/  LDL.LU.64 R16, [R1+0x5518] ;  /* 0x0055180001107983 */ /* 0x000f680000300a00 */
[----:B------:R-:W-:Y:S04]  /*b1a30*/  STL [R1+0x5400], R23 ;  /* 0x0054001701007387 */ /* 0x000fe80000100800 */
[----:B------:R-:W-:Y:S04]  /*b1a40*/  STL [R1+0x5500], R22 ;  /* 0x0055001601007387 */ /* 0x000fe80000100800 */
[----:B------:R0:W-:Y:S04]  /*b1a50*/  STL.64 [R1+0x54f8], R20 ;  /* 0x0054f81401007387 */ /* 0x0001e80000100a00 */
[----:B0-----:R-:W4:Y:S04]  /*b1a60*/  LDL.LU R20, [R1+0x890] ;  /* 0x0008900001147983 */ /* 0x001f280000300800 */
[----:B------:R-:W4:Y:S04]  /*b1a70*/  LDL.LU R21, [R1+0x894] ;  /* 0x0008940001157983 */ /* 0x000f280000300800 */
[----:B------:R-:W2:Y:S04]  /*b1a80*/  LDL.LU R22, [R1+0x898] ;  /* 0x0008980001167983 */ /* 0x000ea80000300800 */
[----:B------:R-:W2:Y:S01]  /*b1a90*/  LDL.LU R23, [R1+0x89c] ;  /* 0x00089c0001177983 */ /* 0x000ea20000300800 */
[----:B---3--:R-:W-:-:S02]  /*b1aa0*/  F2FP.F16.E5M2.UNPACK_B R12, R12.H1 ;  /* 0x0000000cff0c723e */ /* 0x008fc400030004ff */
[----:B------:R-:W-:Y:S01]  /*b1ab0*/  F2FP.F16.E5M2.UNPACK_B R13, R13.H1 ;  /* 0x0000000dff0d723e */ /* 0x000fe200030004ff */
[----:B--2---:R-:W-:Y:S04]  /*b1ac0*/  STL.64 [R1+0x5510], R22 ;  /* 0x0055101601007387 */ /* 0x004fe80000100a00 */
[----:B----4-:R0:W-:Y:S04]  /*b1ad0*/  STL.64 [R1+0x5508], R20 ;  /* 0x0055081401007387 */ /* 0x0101e80000100a00 */
[----:B0-----:R-:W2:Y:S04]  /*b1ae0*/  LDL.LU R20, [R1+0x8a0] ;  /* 0x0008a00001147983 */ /* 0x001ea80000300800 */
[----:B------:R-:W2:Y:S04]  /*b1af0*/  LDL.LU R21, [R1+0x8a4] ;  /* 0x0008a40001157983 */ /* 0x000ea80000300800 */
[----:B------:R-:W2:Y:S04]  /*b1b00*/  LDL.LU R22, [R1+0x8a8] ;  /* 0x0008a80001167983 */ /* 0x000ea80000300800 */
[----:B------:R-:W2:Y:S01]  /*b1b10*/  LDL.LU R23, [R1+0x8ac] ;  /* 0x0008ac0001177983 */ /* 0x000ea20000300800 */
[----:B------:R-:W-:-:S03]  /*b1b20*/  F2FP.F16.E5M2.UNPACK_B R24, R27.H1 ;  /* 0x0000001bff18723e */ /* 0x000fc600030004ff */
        /* <DEDUP_REMOVED lines=9> */
[----:B-----5:R-:W-:-:S05]  /*b1bc0*/  F2FP.F16.E5M2.UNPACK_B R25, R16.H1 ;  /* 0x00000010ff19723e */ /* 0x020fca00030004ff */
[----:B------:R2:W-:Y:S01]  /*b1bd0*/  STL [R1+0x22c], R25 ;  /* 0x00022c1901007387 */ /* 0x0005e20000100800 */
[----:B------:R-:W-:-:S05]  /*b1be0*/  F2FP.F16.E5M2.UNPACK_B R16, R17.H1 ;  /* 0x00000011ff10723e */ /* 0x000fca00030004ff */
[----:B------:R-:W-:Y:S01]  /*b1bf0*/  STL [R1+0x210], R16 ;  /* 0x0002101001007387 */ /* 0x000fe20000100800 */
[----:B--2---:R-:W-:Y:S03]  /*b1c00*/  HMMA.16816.F32 R24, R4, R24, R20 ;  /* 0x000000180418723c */ /* 0x004fe60000001814 */
[----:B------:R-:W2:Y:S04]  /*b1c10*/  LDL.LU R22, [R1+0x5500] ;  /* 0x0055000001167983 */ /* 0x000ea80000300800 */
[----:B------:R-:W3:-:S15]  /*b1c20*/  LDL.LU.64 R20, [R1+0x54f8] ;  /* 0x0054f80001147983 */ /* 0x000ede0000300a00 */
[----:B------:R-:W-:-:S01]  /*b1c30*/  NOP ;  /* 0x0000000000007918 */ /* 0x000fc20000000000 */
[----:B------:R-:W-:Y:S04]  /*b1c40*/  STL.64 [R1+0xf40], R24 ;  /* 0x000f401801007387 */ /* 0x000fe80000100a00 */
[----:B------:R0:W-:Y:S04]  /*b1c50*/  STL.64 [R1+0xf48], R26 ;  /* 0x000f481a01007387 */ /* 0x0001e80000100a00 */
[----:B0-----:R-:W4:Y:S04]  /*b1c60*/  LDL.LU.64 R26, [R1+0x54f0] ;  /* 0x0054f000011a7983 */ /* 0x001f280000300a00 */
[----:B------:R-:W4:Y:S01]  /*b1c70*/  LDL.LU.64 R24, [R1+0x54e8] ;  /* 0x0054e80001187983 */ /* 0x000f220000300a00 */
[----:B------:R-:W-:-:S05]  /*b1c80*/  F2FP.F16.E5M2.UNPACK_B R17, R15.H1 ;  /* 0x0000000fff11723e */ /* 0x000fca00030004ff */
[----:B------:R-:W-:Y:S02]  /*b1c90*/  STL [R1+0x214], R17 ;  /* 0x0002141101007387 */ /* 0x000fe40000100800 */
[----:B----4-:R-:W-:Y:S02]  /*b1ca0*/  HMMA.16816.F32 R4, R4, R16, R24 ;  /* 0x000000100404723c */ /* 0x010fe40000001818 */
[----:B------:R-:W4:Y:S04]  /*b1cb0*/  LDL.LU.64 R26, [R1+0x54e0] ;  /* 0x0054e000011a7983 */ /* 0x000f280000300a00 */
[----:B------:R-:W4:Y:S01]  /*b1cc0*/  LDL.LU.64 R24, [R1+0x54d8] ;  /* 0x0054d80001187983 */ /* 0x000f220000300a00 */
[----:B------:R-:W-:Y:S02]  /*b1cd0*/  F2FP.F16.E5M2.UNPACK_B R8, R8 ;  /* 0x00000008ff08723e */ /* 0x000fe400020004ff */
[----:B------:R-:W-:-:S02]  /*b1ce0*/  F2FP.F16.E5M2.UNPACK_B R9, R9 ;  /* 0x00000009ff09723e */ /* 0x000fc400020004ff */
[----:B------:R-:W-:Y:S02]  /*b1cf0*/  F2FP.F16.E5M2.UNPACK_B R10, R10 ;  /* 0x0000000aff0a723e */ /* 0x000fe400020004ff */
[----:B------:R-:W-:-:S10]  /*b1d00*/  F2FP.F16.E5M2.UNPACK_B R11, R11 ;  /* 0x0000000bff0b723e */ /* 0x000fd400020004ff */
[----:B------:R0:W-:Y:S04]  /*b1d10*/  STL.64 [R1+0xf30], R4 ;  /* 0x000f300401007387 */ /* 0x0001e80000100a00 */
[----:B------:R1:W-:Y:S04]  /*b1d20*/  STL.64 [R1+0xf38], R6 ;  /* 0x000f380601007387 */ /* 0x0003e80000100a00 */
[----:B0-----:R-:W5:Y:S04]  /*b1d30*/  LDL.LU R4, [R1+0x780] ;  /* 0x0007800001047983 */ /* 0x001f680000300800 */
[----:B------:R-:W5:Y:S04]  /*b1d40*/  LDL.LU R5, [R1+0x784] ;  /* 0x0007840001057983 */ /* 0x000f680000300800 */
[----:B-1----:R-:W5:Y:S04]  /*b1d50*/  LDL.LU R6, [R1+0x788] ;  /* 0x0007880001067983 */ /* 0x002f680000300800 */
[----:B------:R-:W5:Y:S01]  /*b1d60*/  LDL.LU R7, [R1+0x78c] ;  /* 0x00078c0001077983 */ /* 0x000f620000300800 */
[----:B----4-:R-:W-:Y:S03]  /*b1d70*/  HMMA.16816.F32 R16, R8, R18, R24 ;  /* 0x000000120810723c */ /* 0x010fe60000001818 */
[----:B------:R-:W4:Y:S04]  /*b1d80*/  LDL.LU.64 R26, [R1+0x54d0] ;  /* 0x0054d000011a7983 */ /* 0x000f280000300a00 */
[----:B------:R-:W4:-:S15]  /*b1d90*/  LDL.LU.64 R24, [R1+0x54c8] ;  /* 0x0054c80001187983 */ /* 0x000f1e0000300a00 */
        /* <DEDUP_REMOVED lines=11> */
[----:B------:R-:W-:Y:S01]  /*b1e50*/  STL.64 [R1+0x53b8], R20 ;  /* 0x0053b81401007387 */ /* 0x000fe20000100a00 */
[----:B---3--:R-:W-:-:S15]  /*b1e60*/  HMMA.16816.F32 R16, R8, R28, R16 ;  /* 0x0000001c0810723c */ /* 0x008fde0000001810 */
[----:B------:R-:W-:-:S08]  /*b1e70*/  NOP ;  /* 0x0000000000007918 */ /* 0x000fd00000000000 */
[----:B------:R-:W-:Y:S04]  /*b1e80*/  STL.64 [R1+0xf00], R16 ;  /* 0x000f001001007387 */ /* 0x000fe80000100a00 */
[----:B------:R0:W-:Y:S04]  /*b1e90*/  STL.64 [R1+0xf08], R18 ;  /* 0x000f081201007387 */ /* 0x0001e80000100a00 */
[----:B0-----:R-:W4:Y:S04]  /*b1ea0*/  LDL.LU.64 R18, [R1+0x54a0] ;  /* 0x0054a00001127983 */ /* 0x001f280000300a00 */
[----:B------:R-:W5:Y:S04]  /*b1eb0*/  LDL.LU.64 R16, [R1+0x5498] ;  /* 0x0054980001107983 */ /* 0x000f680000300a00 */
[----:B------:R-:W-:Y:S04]  /*b1ec0*/  STL [R1+0x53d4], R28 ;  /* 0x0053d41c01007387 */ /* 0x000fe80000100800 */
        /* <DEDUP_REMOVED lines=13> */
[----:B------:R-:W-:Y:S04]  /*b1fa0*/  STL [R1+0x53dc], R2 ;  /* 0x0053dc0201007387 */ /* 0x000fe80000100800 */
[----:B------:R-:W-:Y:S04]  /*b1fb0*/  STL [R1+0x53d8], R3 ;  /* 0x0053d80301007387 */ /* 0x000fe80000100800 */
[----:B------:R-:W2:Y:S01]  /*b1fc0*/  LDL.LU R23, [R1+0x430c] ;  /* 0x00430c0001177983 */ /* 0x000ea20000300800 */
[----:B-----5:R-:W-:Y:S03]  /*b1fd0*/  HMMA.16816.F32 R4, R8, R16, R4 ;  /* 0x000000100804723c */ /* 0x020fe60000001804 */
[----:B--2---:R0:W-:-:S15]  /*b1fe0*/  STL.64 [R1+0x5408], R22 ;  /* 0x0054081601007387 */ /* 0x0041de0000100a00 */
[----:B------:R-:W-:-:S05]  /*b1ff0*/  NOP ;  /* 0x0000000000007918 */ /* 0x000fca0000000000 */
[----:B------:R-:W-:Y:S04]  /*b2000*/  STL.64 [R1+0xed0], R4 ;  /* 0x000ed00401007387 */ /* 0x000fe80000100a00 */
[----:B------:R-:W-:Y:S04]  /*b2010*/  STL.64 [R1+0xed8], R6 ;  /* 0x000ed80601007387 */ /* 0x000fe80000100a00 */
[----:B0-----:R-:W2:Y:S04]  /*b2020*/  LDL.64 R22, [R1+0x320] ;  /* 0x0003200001167983 */ /* 0x001ea80000100a00 */
[----:B--2---:R0:W-:Y:S04]  /*b2030*/  STL.64 [R1+0x5420], R22 ;  /* 0x0054201601007387 */ /* 0x0041e80000100a00 */
[----:B0-----:R-:W2:Y:S04]  /*b2040*/  LDL.64 R22, [R1+0x328] ;  /* 0x0003280001167983 */ /* 0x001ea80000100a00 */
        /* <DEDUP_REMOVED lines=10> */
[----:B------:R-:W2:Y:S04]  /*b20f0*/  LDL.64 R28, [R1+0x330] ;  /* 0x00033000011c7983 */ /* 0x000ea80000100a00 */
        /* <DEDUP_REMOVED lines=24> */
[----:B------:R-:W-:-:S03]  /*b2280*/  IMAD.MOV.U32 R2, RZ, RZ, R14 ;  /* 0x000000ffff027224 */ /* 0x000fc600078e000e */
[----:B-----5:R-:W-:Y:S04]  /*b2290*/  STL.64 [R1+0x5470], R6 ;  /* 0x0054700601007387 */ /* 0x020fe80000100a00 */
[----:B---3--:R0:W-:Y:S04]  /*b22a0*/  STL.64 [R1+0x5468], R4 ;  /* 0x0054680401007387 */ /* 0x0081e80000100a00 */
[----:B0-----:R-:W4:Y:S04]  /*b22b0*/  LDL.LU R4, [R1+0x770] ;  /* 0x0007700001047983 */ /* 0x001f280000300800 */
[----:B------:R-:W4:Y:S04]  /*b22c0*/  LDL.LU R5, [R1+0x774] ;  /* 0x0007740001057983 */ /* 0x000f280000300800 */
[----:B------:R-:W4:Y:S04]  /*b22d0*/  LDL.LU R6, [R1+0x778] ;  /* 0x0007780001067983 */ /* 0x000f280000300800 */
[----:B------:R-:W4:Y:S04]  /*b22e0*/  LDL.LU R7, [R1+0x77c] ;  /* 0x00077c0001077983 */ /* 0x000f280000300800 */
[----:B------:R-:W3:Y:S04]  /*b22f0*/  LDL.LU R14, [R1+0x4324] ;  /* 0x00432400010e7983 */ /* 0x000ee80000300800 */
[----:B------:R-:W3:Y:S01]  /*b2300*/  LDL.LU R15, [R1+0x4320] ;  /* 0x00432000010f7983 */ /* 0x000ee20000300800 */
[C---:B----4-:R-:W-:Y:S03]  /*b2310*/  HMMA.16816.F32 R4, R8.reuse, R24, R4 ;  /* 0x000000180804723c */ /* 0x050fe60000001804 */
[----:B---3--:R-:W-:Y:S04]  /*b2320*/  STL.64 [R1+0x53f8], R14 ;  /* 0x0053f80e01007387 */ /* 0x008fe80000100a00 */
[----:B------:R0:W-:Y:S04]  /*b2330*/  STL.64 [R1+0x53f0], R12 ;  /* 0x0053f00c01007387 */ /* 0x0001e80000100a00 */
[----:B0-----:R-:W3:Y:S04]  /*b2340*/  LDL.LU R12, [R1+0x710] ;  /* 0x00071000010c7983 */ /* 0x001ee80000300800 */
[----:B------:R-:W3:Y:S04]  /*b2350*/  LDL.LU R13, [R1+0x714] ;  /* 0x00071400010d7983 */ /* 0x000ee80000300800 */
[----:B------:R-:W3:Y:S04]  /*b2360*/  LDL.LU R14, [R1+0x718] ;  /* 0x00071800010e7983 */ /* 0x000ee80000300800 */
[----:B------:R-:W3:Y:S04]  /*b2370*/  LDL.LU R15, [R1+0x71c] ;  /* 0x00071c00010f7983 */ /* 0x000ee80000300800 */
[----:B------:R-:W4:Y:S04]  /*b2380*/  LDL.64 R20, [R1+0x228] ;  /* 0x0002280001147983 */ /* 0x000f280000100a00 */
        /* <DEDUP_REMOVED lines=15> */
[----:B------:R-:W5:Y:S01]  /*b2480*/  LDL.LU.64 R4, [R1+0x5458] ;  /* 0x0054580001047983 */ /* 0x000f620000300a00 */
[----:B------:R-:W-:-:S03]  /*b2490*/  IMAD.MOV.U32 R3, RZ, RZ, R0 ;  /* 0x000000ffff037224 */ /* 0x000fc600078e0000 */
[----:B------:R-:W-:Y:S04]  /*b24a0*/  STL.64 [R1+0x5370], R26 ;  /* 0x0053701a01007387 */ /* 0x000fe80000100a00 */
[----:B------:R0:W-:Y:S04]  /*b24b0*/  STL.64 [R1+0x5368], R24 ;  /* 0x0053681801007387 */ /* 0x0001e80000100a00 */
[----:B0-----:R-:W4:Y:S04]  /*b24c0*/  LDL.LU R24, [R1+0x880] ;  /* 0x0008800001187983 */ /* 0x001f280000300800 */
[----:B------:R-:W4:Y:S04]  /*b24d0*/  LDL.LU R25, [R1+0x884] ;  /* 0x0008840001197983 */ /* 0x000f280000300800 */
[----:B------:R-:W4:Y:S04]  /*b24e0*/  LDL.LU R26, [R1+0x888] ;  /* 0x00088800011a7983 */ /* 0x000f280000300800 */
        /* <DEDUP_REMOVED lines=24> */
[----:B--2---:R-:W-:Y:S06]  /*b2670*/  HMMA.16816.F32 R4, R8, R22, R4 ;  /* 0x000000160804723c */ /* 0x004fec0000001804 */
[----:B------:R-:W-:-:S15]  /*b2680*/  IMAD.MOV.U32 R0, RZ, RZ, R23 ;  /* 0x000000ffff007224 */ /* 0x000fde00078e0017 */
[----:B------:R-:W-:-:S02]  /*b2690*/  NOP ;  /* 0x0000000000007918 */ /* 0x000fc40000000000 */
[----:B------:R-:W-:Y:S04]  /*b26a0*/  STL.64 [R1+0xe60], R4 ;  /* 0x000e600401007387 */ /* 0x000fe80000100a00 */
[----:B------:R0:W-:Y:S04]  /*b26b0*/  STL.64 [R1+0xe68], R6 ;  /* 0x000e680601007387 */ /* 0x0001e80000100a00 */
[----:B0-----:R-:W2:Y:S04]  /*b26c0*/  LDL.LU.64 R6, [R1+0x5418] ;  /* 0x0054180001067983 */ /* 0x001ea80000300a00 */
[----:B------:R-:W5:Y:S04]  /*b26d0*/  LDL.LU.64 R4, [R1+0x5410] ;  /* 0x0054100001047983 */ /* 0x000f680000300a00 */
[----:B------:R-:W5:Y:S04]  /*b26e0*/  LDL.LU.64 R22, [R1+0x5408] ;  /* 0x0054080001167983 */ /* 0x000f680000300a00 */
[----:B------:R0:W-:Y:S04]  /*b26f0*/  STL [R1+0x5328], R0 ;  /* 0x0053280001007387 */ /* 0x0001e80000100800 */
[----:B0-----:R-:W4:Y:S01]  /*b2700*/  LDL.LU R0, [R1+0x4314] ;  /* 0x0043140001007983 */ /* 0x001f220000300800 */
[----:B-----5:R-:W-:-:S03]  /*b2710*/  IMAD R4, R4, 0x100, R23 ;  /* 0x0000010004047824 */ /* 0x020fc600078e0217 */
[----:B------:R-:W3:Y:S02]  /*b2720*/  LDL.LU R23, [R1+0x5400] ;  /* 0x0054000001177983 */ /* 0x000ee40000300800 */
[----:B---3--:R-:W-:-:S15]  /*b2730*/  HMMA.16816.F32 R12, R8, R22, R12 ;  /* 0x00000016080c723c */ /* 0x008fde000000180c */
[----:B------:R-:W-:-:S08]  /*b2740*/  NOP ;  /* 0x0000000000007918 */ /* 0x000fd00000000000 */
[----:B------:R-:W-:Y:S04]  /*b2750*/  STL.64 [R1+0xe50], R12 ;  /* 0x000e500c01007387 */ /* 0x000fe80000100a00 */
[----:B------:R0:W-:Y:S04]  /*b2760*/  STL.64 [R1+0xe58], R14 ;  /* 0x000e580e01007387 */ /* 0x0001e80000100a00 */
[----:B0-----:R-:W3:Y:S04]  /*b2770*/  LDL.LU.64 R14, [R1+0x53f8] ;  /* 0x0053f800010e7983 */ /* 0x001ee80000300a00 */
[----:B------:R-:W5:Y:S01]  /*b2780*/  LDL.LU.64 R12, [R1+0x53f0] ;  /* 0x0053f000010c7983 */ /* 0x000f620000300a00 */
[----:B--2---:R-:W-:-:S02]  /*b2790*/  IMAD R6, R7, 0x100, R6 ;  /* 0x0000010007067824 */ /* 0x004fc400078e0206 */
[----:B----4-:R-:W-:Y:S01]  /*b27a0*/  IMAD R5, R5, 0x100, R0 ;  /* 0x0000010005057824 */ /* 0x010fe200078e0200 */
[----:B------:R-:W-:Y:S04]  /*b27b0*/  STL [R1+0x532c], R22 ;  /* 0x00532c1601007387 */ /* 0x000fe80000100800 */
[----:B------:R-:W-:Y:S01]  /*b27c0*/  STL [R1+0x5300], R23 ;  /* 0x0053001701007387 */ /* 0x000fe20000100800 */
[----:B------:R-:W-:Y:S02]  /*b27d0*/  F2FP.F16.E5M2.UNPACK_B R4, R4 ;  /* 0x00000004ff04723e */ /* 0x000fe400020004ff */
[----:B------:R-:W-:Y:S02]  /*b27e0*/  F2FP.F16.E5M2.UNPACK_B R6, R6 ;  /* 0x00000006ff06723e */ /* 0x000fe400020004ff */
[----:B------:R-:W-:Y:S01]  /*b27f0*/  F2FP.F16.E5M2.UNPACK_B R5, R5 ;  /* 0x00000005ff05723e */ /* 0x000fe200020004ff */
[----:B-----5:R-:W-:Y:S01]  /*b2800*/  HMMA.16816.F32 R24, R8, R12, R24 ;  /* 0x0000000c0818723c */ /* 0x020fe20000001818 */
[----:B---3--:R-:W-:-:S05]  /*b2810*/  IMAD R7, R15, 0x100, R14 ;  /* 0x000001000f077824 */ /* 0x008fca00078e020e */
[----:B------:R-:W-:Y:S01]  /*b2820*/  STL [R1+0x5330], R13 ;  /* 0x0053300d01007387 */ /* 0x000fe20000100800 */
[----:B------:R-:W-:-:S15]  /*b2830*/  F2FP.F16.E5M2.UNPACK_B R7, R7 ;  /* 0x00000007ff07723e */ /* 0x000fde00020004ff */
[----:B------:R-:W-:-:S01]  /*b2840*/  NOP ;  /* 0x0000000000007918 */ /* 0x000fc20000000000 */
[----:B------:R-:W-:Y:S04]  /*b2850*/  STL.64 [R1+0xe40], R24 ;  /* 0x000e401801007387 */ /* 0x000fe80000100a00 */
[----:B------:R-:W-:Y:S04]  /*b2860*/  STL.64 [R1+0xe48], R26 ;  /* 0x000e481a01007387 */ /* 0x000fe80000100a00 */
[----:B------:R-:W-:Y:S04]  /*b2870*/  STL.64 [R1+0x53e8], R6 ;  /* 0x0053e80601007387 */ /* 0x000fe80000100a00 */
[----:B------:R0:W-:Y:S02]  /*b2880*/  STL.64 [R1+0x53e0], R4 ;  /* 0x0053e00401007387 */ /* 0x0001e40000100a00 */
[----:B0-----:R-:W-:Y:S06]  /*b2890*/  HMMA.16816.F32 R4, R8, R20, R16 ;  /* 0x000000140804723c */ /* 0x001fec0000001810 */
[----:B------:R-:W-:-:S02]  /*b28a0*/  IMAD.MOV.U32 R15, RZ, RZ, R20 ;  /* 0x000000ffff0f7224 */ /* 0x000fc400078e0014 */
[----:B------:R-:W-:-:S15]  /*b28b0*/  IMAD.MOV.U32 R14, RZ, RZ, R21 ;  /* 0x000000ffff0e7224 */ /* 0x000fde00078e0015 */
[----:B------:R0:W-:Y:S04]  /*b28c0*/  STL.64 [R1+0xe30], R4 ;  /* 0x000e300401007387 */ /* 0x0001e80000100a00 */
[----:B------:R1:W-:Y:S04]  /*b28d0*/  STL.64 [R1+0xe38], R6 ;  /* 0x000e380601007387 */ /* 0x0003e80000100a00 */
[----:B0-----:R-:W2:Y:S04]  /*b28e0*/  LDL.LU R4, [R1+0x700] ;  /* 0x0007000001047983 */ /* 0x001ea80000300800 */
[----:B------:R-:W2:Y:S04]  /*b28f0*/  LDL.LU R5, [R1+0x704] ;  /* 0x0007040001057983 */ /* 0x000ea80000300800 */
[----:B-1----:R-:W2:Y:S04]  /*b2900*/  LDL.LU R6, [R1+0x708] ;  /* 0x0007080001067983 */ /* 0x002ea80000300800 */
[----:B------:R-:W2:Y:S04]  /*b2910*/  LDL.LU R7, [R1+0x70c] ;  /* 0x00070c0001077983 */ /* 0x000ea80000300800 */
[----:B------:R-:W2:Y:S04]  /*b2920*/  LDL.64 R22, [R1+0x210] ;  /* 0x0002100001167983 */ /* 0x000ea80000100a00 */
[----:B------:R-:W-:Y:S04]  /*b2930*/  STL.64 [R1+0x53c8], R14 ;  /* 0x0053c80e01007387 */ /* 0x000fe80000100a00 */
[----:B------:R-:W-:Y:S04]  /*b2940*/  STL [R1+0x53c0], R12 ;  /* 0x0053c00c01007387 */ /* 0x000fe80000100800 */
        /* <DEDUP_REMOVED lines=25> */
[----:B------:R-:W3:Y:S04]  /*b2ae0*/  LDL.64 R20, [R1+0x378] ;  /* 0x0003780001147983 */ /* 0x000ee80000100a00 */
[----:B----4-:R-:W-:Y:S04]  /*b2af0*/  STL.64 [R1+0x5390], R26 ;  /* 0x0053901a01007387 */ /* 0x010fe80000100a00 */
[----:B------:R0:W-:Y:S04]  /*b2b00*/  STL.64 [R1+0x5388], R24 ;  /* 0x0053881801007387 */ /* 0x0001e80000100a00 */
[----:B0-----:R-:W4:Y:S04]  /*b2b10*/  LDL.LU R24, [R1+0x6c0] ;  /* 0x0006c00001187983 */ /* 0x001f280000300800 */
[----:B------:R-:W4:Y:S04]  /*b2b20*/  LDL.LU R25, [R1+0x6c4] ;  /* 0x0006c40001197983 */ /* 0x000f280000300800 */
[----:B------:R-:W4:Y:S04]  /*b2b30*/  LDL.LU R26, [R1+0x6c8] ;  /* 0x0006c800011a7983 */ /* 0x000f280000300800 */
[----:B------:R-:W4:Y:S04]  /*b2b40*/  LDL.LU R27, [R1+0x6cc] ;  /* 0x0006cc00011b7983 */ /* 0x000f280000300800 */
[----:B------:R-:W3:Y:S04]  /*b2b50*/  LDL.LU.64 R6, [R1+0x53e8] ;  /* 0x0053e80001067983 */ /* 0x000ee80000300a00 */
[----:B------:R-:W3:Y:S04]  /*b2b60*/  LDL.LU.64 R4, [R1+0x53e0] ;  /* 0x0053e00001047983 */ /* 0x000ee80000300a00 */
[----:B------:R0:W-:Y:S04]  /*b2b70*/  STL.64 [R1+0xdf0], R8 ;  /* 0x000df00801007387 */ /* 0x0001e80000100a00 */
[----:B------:R1:W-:Y:S01]  /*b2b80*/  STL.64 [R1+0xdf8], R10 ;  /* 0x000df80a01007387 */ /* 0x0003e20000100a00 */
[----:B0-----:R-:W-:-:S02]  /*b2b90*/  IMAD.MOV.U32 R8, RZ, RZ, R2 ;  /* 0x000000ffff087224 */ /* 0x001fc400078e0002 */
[----:B-1----:R-:W-:Y:S02]  /*b2ba0*/  IMAD.MOV.U32 R10, RZ, RZ, R28 ;  /* 0x000000ffff0a7224 */ /* 0x002fe400078e001c */
[----:B------:R-:W-:Y:S01]  /*b2bb0*/  IMAD.MOV.U32 R11, RZ, RZ, R29 ;  /* 0x000000ffff0b7224 */ /* 0x000fe200078e001d */
[----:B------:R-:W5:Y:S01]  /*b2bc0*/  LDL.LU R2, [R1+0x53dc] ;  /* 0x0053dc0001027983 */ /* 0x000f620000300800 */
[----:B------:R-:W-:-:S03]  /*b2bd0*/  IMAD.MOV.U32 R9, RZ, RZ, R3 ;  /* 0x000000ffff097224 */ /* 0x000fc600078e0003 */
[----:B------:R-:W5:Y:S04]  /*b2be0*/  LDL.LU R3, [R1+0x53d8] ;  /* 0x0053d80001037983 */ /* 0x000f680000300800 */
[----:B------:R-:W4:Y:S04]  /*b2bf0*/  LDL.LU R28, [R1+0x53d4] ;  /* 0x0053d400011c7983 */ /* 0x000f280000300800 */
[----:B------:R-:W4:Y:S04]  /*b2c00*/  LDL.LU R29, [R1+0x53d0] ;  /* 0x0053d000011d7983 */ /* 0x000f280000300800 */
        /* <DEDUP_REMOVED lines=12> */
[----:B------:R-:W-:Y:S01]  /*b2cd0*/  HMMA.16816.F32 R12, R4, R20, R12 ;  /* 0x00000014040c723c */ /* 0x000fe2000000180c */
[----:B------:R-:W-:-:S05]  /*b2ce0*/  IMAD.MOV.U32 R0, RZ, RZ, R22 ;  /* 0x000000ffff007224 */ /* 0x000fca00078e0016 */
[----:B------:R-:W-:Y:S01]  /*b2cf0*/  IMAD.MOV.U32 R22, RZ, RZ, R21 ;  /* 0x000000ffff167224 */ /* 0x000fe200078e0015 */
[----:B---3--:R-:W-:Y:S04]  /*b2d00*/  STL.64 [R1+0x5360], R10 ;  /* 0x0053600a01007387 */ /* 0x008fe80000100a00 */
[----:B--2---:R0:W-:Y:S04]  /*b2d10*/  STL.64 [R1+0x5358], R8 ;  /* 0x0053580801007387 */ /* 0x0041e80000100a00 */
[----:B0-----:R-:W2:Y:S04]  /*b2d20*/  LDL.LU R8, [R1+0x690] ;  /* 0x0006900001087983 */ /* 0x001ea80000300800 */
[----:B------:R-:W2:Y:S04]  /*b2d30*/  LDL.LU R9, [R1+0x694] ;  /* 0x0006940001097983 */ /* 0x000ea80000300800 */
[----:B------:R-:W2:Y:S04]  /*b2d40*/  LDL.LU R10, [R1+0x698] ;  /* 0x00069800010a7983 */ /* 0x000ea80000300800 */
[----:B------:R-:W2:Y:S04]  /*b2d50*/  LDL.LU R11, [R1+0x69c] ;  /* 0x00069c00010b7983 */ /* 0x000ea80000300800 */
[----:B------:R0:W-:Y:S04]  /*b2d60*/  STL.64 [R1+0xde0], R12 ;  /* 0x000de00c01007387 */ /* 0x0001e80000100a00 */
[----:B------:R1:W-:Y:S01]  /*b2d70*/  STL.64 [R1+0xde8], R14 ;  /* 0x000de80e01007387 */ /* 0x0003e20000100a00 */
[----:B0-----:R-:W-:-:S03]  /*b2d80*/  IMAD.MOV.U32 R13, RZ, RZ, R20 ;  /* 0x000000ffff0d7224 */ /* 0x001fc600078e0014 */
[----:B-1----:R-:W3:Y:S04]  /*b2d90*/  LDL.LU.64 R14, [R1+0x53c8] ;  /* 0x0053c800010e7983 */ /* 0x002ee80000300a00 */
[----:B------:R-:W3:Y:S04]  /*b2da0*/  LDL.LU R12, [R1+0x53c0] ;  /* 0x0053c000010c7983 */ /* 0x000ee80000300800 */
[----:B------:R-:W5:Y:S02]  /*b2db0*/  LDL.LU.64 R20, [R1+0x53b8] ;  /* 0x0053b80001147983 */ /* 0x000f640000300a00 */
[----:B-----5:R-:W-:-:S15]  /*b2dc0*/  HMMA.16816.F32 R16, R4, R20, R16 ;  /* 0x000000140410723c */ /* 0x020fde0000001810 */
        /* <DEDUP_REMOVED lines=47> */
[----:B------:R0:W-:Y:S04]  /*b30c0*/  STL.64 [R1+0x5290], R26 ;  /* 0x0052901a01007387 */ /* 0x0001e80000100a00 */
[----:B0-----:R-:W2:Y:S04]  /*b30d0*/  LDL R26, [R1+0x338] ;  /* 0x00033800011a7983 */ /* 0x001ea80000100800 */
[----:B------:R-:W2:Y:S04]  /*b30e0*/  LDL R27, [R1+0x33c] ;  /* 0x00033c00011b7983 */ /* 0x000ea80000100800 */
[----:B------:R2:W-:Y:S02]  /*b30f0*/  STL.64 [R1+0x5288], R24 ;  /* 0x0052881801007387 */ /* 0x0005e40000100a00 */
[----:B--2---:R-:W-:Y:S02]  /*b3100*/  HMMA.16816.F32 R24, R4, R26, R8 ;  /* 0x0000001a0418723c */ /* 0x004fe40000001808 */
[----:B------:R-:W5:Y:S04]  /*b3110*/  LDL.LU.64 R10, [R1+0x5340] ;  /* 0x00534000010a7983 */ /* 0x000f680000300a00 */
[----:B------:R-:W2:-:S15]  /*b3120*/  LDL.LU.64 R8, [R1+0x5338] ;  /* 0x0053380001087983 */ /* 0x000e9e0000300a00 */
[----:B------:R-:W-:-:S02]  /*b3130*/  NOP ;  /* 0x0000000000007918 */ /* 0x000fc40000000000 */
[----:B------:R0:W-:Y:S04]  /*b3140*/  STL.64 [R1+0xd50], R24 ;  /* 0x000d501801007387 */ /* 0x0001e80000100a00 */
[----:B------:R1:W-:Y:S04]  /*b3150*/  STL.64 [R1+0xd58], R26 ;  /* 0x000d581a01007387 */ /* 0x0003e80000100a00 */
[----:B0-----:R-:W4:Y:S04]  /*b3160*/  LDL.LU R24, [R1+0x600] ;  /* 0x0006000001187983 */ /* 0x001f280000300800 */
[----:B------:R-:W4:Y:S04]  /*b3170*/  LDL.LU R25, [R1+0x604] ;  /* 0x0006040001197983 */ /* 0x000f280000300800 */
[----:B-1----:R-:W3:Y:S04]  /*b3180*/  LDL.LU R26, [R1+0x608] ;  /* 0x00060800011a7983 */ /* 0x002ee80000300800 */
[----:B------:R-:W3:Y:S04]  /*b3190*/  LDL.LU R27, [R1+0x60c] ;  /* 0x00060c00011b7983 */ /* 0x000ee80000300800 */
[----:B---3--:R0:W-:Y:S02]  /*b31a0*/  STL.64 [R1+0x52a0], R26 ;  /* 0x0052a01a01007387 */ /* 0x0081e40000100a00 */
[----:B0-----:R-:W-:-:S02]  /*b31b0*/  IMAD.MOV.U32 R26, RZ, RZ, R13 ;  /* 0x000000ffff1a7224 */ /* 0x001fc400078e000d */
[----:B------:R-:W-:Y:S01]  /*b31c0*/  IMAD.MOV.U32 R27, RZ, RZ, R22 ;  /* 0x000000ffff1b7224 */ /* 0x000fe200078e0016 */
[----:B------:R-:W3:Y:S04]  /*b31d0*/  LDL.LU R13, [R1+0x5330] ;  /* 0x00533000010d7983 */ /* 0x000ee80000300800 */
[----:B------:R-:W3:Y:S04]  /*b31e0*/  LDL.LU R22, [R1+0x532c] ;  /* 0x00532c0001167983 */ /* 0x000ee80000300800 */
[----:B----4-:R0:W-:Y:S02]  /*b31f0*/  STL.64 [R1+0x5298], R24 ;  /* 0x0052981801007387 */ /* 0x0101e40000100a00 */
[----:B0-----:R-:W-:-:S02]  /*b3200*/  IMAD.MOV.U32 R24, RZ, RZ, R0 ;  /* 0x000000ffff187224 */ /* 0x001fc400078e0000 */
[----:B------:R-:W-:Y:S01]  /*b3210*/  IMAD.MOV.U32 R25, RZ, RZ, R23 ;  /* 0x000000ffff197224 */ /* 0x000fe200078e0017 */
[----:B------:R-:W4:Y:S04]  /*b3220*/  LDL.LU R0, [R1+0x5328] ;  /* 0x0053280001007983 */ /* 0x000f280000300800 */
[----:B------:R-:W-:Y:S04]  /*b3230*/  STL.64 [R1+0x52d0], R26 ;  /* 0x0052d01a01007387 */ /* 0x000fe80000100a00 */
[----:B------:R0:W-:Y:S04]  /*b3240*/  STL.64 [R1+0x52c8], R24 ;  /* 0x0052c81801007387 */ /* 0x0001e80000100a00 */
[----:B0-----:R-:W2:Y:S04]  /*b3250*/  LDL.LU R24, [R1+0x660] ;  /* 0x0006600001187983 */ /* 0x001ea80000300800 */
[----:B------:R-:W2:Y:S04]  /*b3260*/  LDL.LU R25, [R1+0x664] ;  /* 0x0006640001197983 */ /* 0x000ea80000300800 */
[----:B------:R-:W2:Y:S04]  /*b3270*/  LDL.LU R26, [R1+0x668] ;  /* 0x00066800011a7983 */ /* 0x000ea80000300800 */
[----:B------:R-:W2:Y:S02]  /*b3280*/  LDL.LU R27, [R1+0x66c] ;  /* 0x00066c00011b7983 */ /* 0x000ea40000300800 */
[C---:B--2---:R-:W-:Y:S06]  /*b3290*/  HMMA.16816.F32 R24, R4.reuse, R8, R24 ;  /* 0x000000080418723c */ /* 0x044fec0000001818 */
[----:B-----5:R-:W-:-:S15]  /*b32a0*/  HMMA.16816.F32 R8, R4, R10, R16 ;  /* 0x0000000a0408723c */ /* 0x020fde0000001810 */
[----:B------:R-:W-:-:S02]  /*b32b0*/  NOP ;  /* 0x0000000000007918 */ /* 0x000fc40000000000 */
[----:B------:R-:W-:Y:S04]  /*b32c0*/  STL.64 [R1+0xd40], R24 ;  /* 0x000d401801007387 */ /* 0x000fe80000100a00 */
[----:B------:R0:W-:Y:S04]  /*b32d0*/  STL.64 [R1+0xd48], R26 ;  /* 0x000d481a01007387 */ /* 0x0001e80000100a00 */
[----:B------:R-:W-:Y:S04]  /*b32e0*/  STL.64 [R1+0xd30], R8 ;  /* 0x000d300801007387 */ /* 0x000fe80000100a00 */
[----:B------:R1:W-:Y:S01]  /*b32f0*/  STL.64 [R1+0xd38], R10 ;  /* 0x000d380a01007387 */ /* 0x0003e20000100a00 */
[----:B0-----:R-:W-:-:S02]  /*b3300*/  IMAD.MOV.U32 R27, RZ, RZ, R14 ;  /* 0x000000ffff1b7224 */ /* 0x001fc400078e000e */
[----:B------:R-:W-:Y:S01]  /*b3310*/  IMAD.MOV.U32 R26, RZ, RZ, R15 ;  /* 0x000000ffff1a7224 */ /* 0x000fe200078e000f */
[----:B-1----:R-:W2:Y:S04]  /*b3320*/  LDL.LU R11, [R1+0x433c] ;  /* 0x00433c00010b7983 */ /* 0x002ea80000300800 */
        /* <DEDUP_REMOVED lines=8> */
[----:B-----5:R0:W-:Y:S04]  /*b33b0*/  STL.64 [R1+0x5310], R14 ;  /* 0x0053100e01007387 */ /* 0x0201e80000100a00 */
[----:B0-----:R-:W5:Y:S04]  /*b33c0*/  LDL R14, [R1+0x320] ;  /* 0x00032000010e7983 */ /* 0x001f680000100800 */
[----:B---3--:R-:W-:Y:S04]  /*b33d0*/  STL.64 [R1+0x5308], R12 ;  /* 0x0053080c01007387 */ /* 0x008fe80000100a00 */
[----:B------:R-:W3:Y:S01]  /*b33e0*/  LDL.LU R23, [R1+0x432c] ;  /* 0x00432c0001177983 */ /* 0x000ee20000300800 */
[----:B----4-:R-:W-:-:S03]  /*b33f0*/  IMAD.MOV.U32 R15, RZ, RZ, R0 ;  /* 0x000000ffff0f7224 */ /* 0x010fc600078e0000 */
[----:B---3--:R-:W-:Y:S04]  /*b3400*/  STL.64 [R1+0x5320], R22 ;  /* 0x0053201601007387 */ /* 0x008fe80000100a00 */
[----:B------:R0:W-:Y:S04]  /*b3410*/  STL.64 [R1+0x5318], R20 ;  /* 0x0053181401007387 */ /* 0x0001e80000100a00 */
[----:B0-----:R-:W5:Y:S04]  /*b3420*/  LDL.LU R20, [R1+0x640] ;  /* 0x0006400001147983 */ /* 0x001f680000300800 */
[----:B------:R-:W5:Y:S04]  /*b3430*/  LDL.LU R21, [R1+0x644] ;  /* 0x0006440001157983 */ /* 0x000f680000300800 */
[----:B------:R-:W5:Y:S04]  /*b3440*/  LDL.LU R22, [R1+0x648] ;  /* 0x0006480001167983 */ /* 0x000f680000300800 */
[----:B------:R-:W5:Y:S04]  /*b3450*/  LDL.LU R23, [R1+0x64c] ;  /* 0x00064c0001177983 */ /* 0x000f680000300800 */
[----:B------:R-:W3:Y:S04]  /*b3460*/  LDL.LU R8, [R1+0x4328] ;  /* 0x0043280001087983 */ /* 0x000ee80000300800 */
[----:B------:R-:W4:Y:S04]  /*b3470*/  LDL.LU R9, [R1+0x4334] ;  /* 0x0043340001097983 */ /* 0x000f280000300800 */
[----:B------:R-:W4:Y:S04]  /*b3480*/  LDL.LU R10, [R1+0x4330] ;  /* 0x00433000010a7983 */ /* 0x000f280000300800 */
[----:B------:R-:W2:Y:S04]  /*b3490*/  LDL.LU R0, [R1+0x4340] ;  /* 0x0043400001007983 */ /* 0x000ea80000300800 */
[----:B------:R0:W-:Y:S04]  /*b34a0*/  STL.64 [R1+0x52e8], R26 ;  /* 0x0052e81a01007387 */ /* 0x0001e80000100a00 */
[----:B------:R-:W4:Y:S04]  /*b34b0*/  LDL.LU R24, [R1+0x860] ;  /* 0x0008600001187983 */ /* 0x000f280000300800 */
[----:B------:R-:W4:Y:S04]  /*b34c0*/  LDL.LU R25, [R1+0x864] ;  /* 0x0008640001197983 */ /* 0x000f280000300800 */
[----:B0-----:R-:W4:Y:S04]  /*b34d0*/  LDL.LU R26, [R1+0x868] ;  /* 0x00086800011a7983 */ /* 0x001f280000300800 */
        /* <DEDUP_REMOVED lines=24> */
[----:B------:R-:W5:Y:S04]  /*b3660*/  LDL.LU.64 R22, [R1+0x5320] ;  /* 0x0053200001167983 */ /* 0x000f680000300a00 */
[----:B------:R-:W3:Y:S04]  /*b3670*/  LDL.LU.64 R20, [R1+0x5318] ;  /* 0x0053180001147983 */ /* 0x000ee80000300a00 */
[----:B------:R-:W-:Y:S04]  /*b3680*/  STL.64 [R1+0xd20], R12 ;  /* 0x000d200c01007387 */ /* 0x000fe80000100a00 */
[----:B------:R0:W-:Y:S04]  /*b3690*/  STL.64 [R1+0xd28], R14 ;  /* 0x000d280e01007387 */ /* 0x0001e80000100a00 */
[----:B0-----:R-:W2:Y:S04]  /*b36a0*/  LDL.LU.64 R14, [R1+0x5310] ;  /* 0x00531000010e7983 */ /* 0x001ea80000300a00 */
[----:B------:R-:W2:Y:S01]  /*b36b0*/  LDL.LU.64 R12, [R1+0x5308] ;  /* 0x00530800010c7983 */ /* 0x000ea20000300a00 */
[----:B-----5:R-:W-:-:S03]  /*b36c0*/  IMAD R8, R8, 0x100, R23 ;  /* 0x0000010008087824 */ /* 0x020fc600078e0217 */
[----:B------:R-:W2:Y:S02]  /*b36d0*/  LDL.LU R23, [R1+0x5300] ;  /* 0x0053000001177983 */ /* 0x000ea40000300800 */
[----:B--2---:R-:W-:-:S15]  /*b36e0*/  HMMA.16816.F32 R12, R4, R22, R12 ;  /* 0x00000016040c723c */ /* 0x004fde000000180c */
[----:B------:R-:W-:-:S08]  /*b36f0*/  NOP ;  /* 0x0000000000007918 */ /* 0x000fd00000000000 */
[----:B------:R-:W-:Y:S04]  /*b3700*/  STL.64 [R1+0xd10], R12 ;  /* 0x000d100c01007387 */ /* 0x000fe80000100a00 */
[----:B------:R0:W-:Y:S04]  /*b3710*/  STL.64 [R1+0xd18], R14 ;  /* 0x000d180e01007387 */ /* 0x0001e80000100a00 */
[----:B0-----:R-:W2:Y:S04]  /*b3720*/  LDL.LU.64 R14, [R1+0x52f8] ;  /* 0x0052f800010e7983 */ /* 0x001ea80000300a00 */
[----:B------:R-:W4:Y:S04]  /*b3730*/  LDL.LU.64 R12, [R1+0x52f0] ;  /* 0x0052f000010c7983 */ /* 0x000f280000300a00 */
[----:B------:R-:W-:Y:S01]  /*b3740*/  STL.64 [R1+0x5220], R22 ;  /* 0x0052201601007387 */ /* 0x000fe20000100a00 */
[----:B----4-:R-:W-:-:S15]  /*b3750*/  HMMA.16816.F32 R24, R4, R12, R24 ;  /* 0x0000000c0418723c */ /* 0x010fde0000001818 */
[----:B------:R-:W-:-:S08]  /*b3760*/  NOP ;  /* 0x0000000000007918 */ /* 0x000fd00000000000 */
[----:B------:R-:W-:Y:S04]  /*b3770*/  STL.64 [R1+0xd00], R24 ;  /* 0x000d001801007387 */ /* 0x000fe80000100a00 */
[----:B------:R0:W-:Y:S04]  /*b3780*/  STL.64 [R1+0xd08], R26 ;  /* 0x000d081a01007387 */ /* 0x0001e80000100a00 */
[----:B0-----:R-:W3:Y:S04]  /*b3790*/  LDL.LU.64 R26, [R1+0x52e8] ;  /* 0x0052e800011a7983 */ /* 0x001ee80000300a00 */
[----:B------:R0:W-:Y:S01]  /*b37a0*/  STL.64 [R1+0x5258], R12 ;  /* 0x0052580c01007387 */ /* 0x0001e20000100a00 */
[----:B------:R-:W-:-:S02]  /*b37b0*/  IMAD R9, R10, 0x100, R9 ;  /* 0x000001000a097824 */ /* 0x000fc400078e0209 */
[----:B--2---:R-:W-:Y:S02]  /*b37c0*/  IMAD R10, R14, 0x100, R11 ;  /* 0x000001000e0a7824 */ /* 0x004fe400078e020b */
[----:B------:R-:W-:Y:S01]  /*b37d0*/  IMAD R11, R0, 0x100, R15 ;  /* 0x00000100000b7824 */ /* 0x000fe200078e020f */
        /* <DEDUP_REMOVED lines=10> */
[----:B0-----:R-:W4:Y:S04]  /*b3880*/  LDL.LU.64 R26, [R1+0x52d0] ;  /* 0x0052d000011a7983 */ /* 0x001f280000300a00 */
[----:B------:R-:W3:Y:S01]  /*b3890*/  LDL.LU.64 R24, [R1+0x52c8] ;  /* 0x0052c80001187983 */ /* 0x000ee20000300a00 */
[----:B------:R-:W-:-:S02]  /*b38a0*/  F2FP.F16.E5M2.UNPACK_B R8, R8 ;  /* 0x00000008ff08723e */ /* 0x000fc400020004ff */
[----:B------:R-:W-:Y:S02]  /*b38b0*/  F2FP.F16.E5M2.UNPACK_B R9, R9 ;  /* 0x00000009ff09723e */ /* 0x000fe400020004ff */
[----:B------:R-:W-:Y:S02]  /*b38c0*/  F2FP.F16.E5M2.UNPACK_B R10, R10 ;  /* 0x0000000aff0a723e */ /* 0x000fe400020004ff */
[----:B------:R-:W-:Y:S01]  /*b38d0*/  F2FP.F16.E5M2.UNPACK_B R11, R11 ;  /* 0x0000000bff0b723e */ /* 0x000fe200020004ff */
[----:B---3--:R-:W-:Y:S01]  /*b38e0*/  HMMA.16816.F32 R4, R4, R24, R16 ;  /* 0x000000180404723c */ /* 0x008fe20000001810 */
[----:B------:R-:W4:Y:S04]  /*b38f0*/  LDL.LU.64 R18, [R1+0x52c0] ;  /* 0x0052c00001127983 */ /* 0x000f280000300a00 */
[----:B------:R-:W4:-:S15]  /*b3900*/  LDL.LU.64 R16, [R1+0x52b8] ;  /* 0x0052b80001107983 */ /* 0x000f1e0000300a00 */
[----:B------:R-:W-:-:S03]  /*b3910*/  NOP ;  /* 0x0000000000007918 */ /* 0x000fc60000000000 */
[----:B------:R0:W-:Y:S04]  /*b3920*/  STL.64 [R1+0xcd0], R4 ;  /* 0x000cd00401007387 */ /* 0x0001e80000100a00 */
[----:B------:R1:W-:Y:S04]  /*b3930*/  STL.64 [R1+0xcd8], R6 ;  /* 0x000cd80601007387 */ /* 0x0003e80000100a00 */
[----:B0-----:R-:W3:Y:S04]  /*b3940*/  LDL.LU R4, [R1+0x5d0] ;  /* 0x0005d00001047983 */ /* 0x001ee80000300800 */
[----:B------:R-:W3:Y:S04]  /*b3950*/  LDL.LU R5, [R1+0x5d4] ;  /* 0x0005d40001057983 */ /* 0x000ee80000300800 */
[----:B-1----:R-:W3:Y:S04]  /*b3960*/  LDL.LU R6, [R1+0x5d8] ;  /* 0x0005d80001067983 */ /* 0x002ee80000300800 */
[----:B------:R-:W3:Y:S01]  /*b3970*/  LDL.LU R7, [R1+0x5dc] ;  /* 0x0005dc0001077983 */ /* 0x000ee20000300800 */
[----:B----4-:R-:W-:Y:S03]  /*b3980*/  HMMA.16816.F32 R24, R8, R26, R16 ;  /* 0x0000001a0818723c */ /* 0x010fe60000001810 */
[----:B------:R-:W4:Y:S04]  /*b3990*/  LDL.LU.64 R18, [R1+0x52b0] ;  /* 0x0052b00001127983 */ /* 0x000f280000300a00 */
[----:B------:R-:W4:-:S15]  /*b39a0*/  LDL.LU.64 R16, [R1+0x52a8] ;  /* 0x0052a80001107983 */ /* 0x000f1e0000300a00 */
[----:B------:R-:W-:-:S01]  /*b39b0*/  NOP ;  /* 0x0000000000007918 */ /* 0x000fc20000000000 */
[----:B------:R-:W-:Y:S04]  /*b39c0*/  STL.64 [R1+0xcc0], R24 ;  /* 0x000cc01801007387 */ /* 0x000fe80000100a00 */
[----:B------:R0:W-:Y:S04]  /*b39d0*/  STL.64 [R1+0xcc8], R26 ;  /* 0x000cc81a01007387 */ /* 0x0001e80000100a00 */
[----:B0-----:R-:W5:Y:S04]  /*b39e0*/  LDL.LU.64 R26, [R1+0x52a0] ;  /* 0x0052a000011a7983 */ /* 0x001f680000300a00 */
[----:B------:R-:W5:Y:S01]  /*b39f0*/  LDL.LU.64 R24, [R1+0x5298] ;  /* 0x0052980001187983 */ /* 0x000f620000300a00 */
[C---:B----4-:R-:W-:Y:S06]  /*b3a00*/  HMMA.16816.F32 R16, R8.reuse, R28, R16 ;  /* 0x0000001c0810723c */ /* 0x050fec0000001810 */
[----:B-----5:R-:W-:-:S15]  /*b3a10*/  HMMA.16816.F32 R24, R8, R20, R24 ;  /* 0x000000140818723c */ /* 0x020fde0000001818 */
[----:B------:R-:W-:-:S08]  /*b3a20*/  NOP ;  /* 0x0000000000007918 */ /* 0x000fd00000000000 */
[----:B------:R-:W-:Y:S04]  /*b3a30*/  STL.64 [R1+0xcb0], R24 ;  /* 0x000cb01801007387 */ /* 0x000fe80000100a00 */
[----:B------:R0:W-:Y:S04]  /*b3a40*/  STL.64 [R1+0xcb8], R26 ;  /* 0x000cb81a01007387 */ /* 0x0001e80000100a00 */
[----:B0-----:R-:W4:Y:S04]  /*b3a50*/  LDL.LU.64 R26, [R1+0x5290] ;  /* 0x00529000011a7983 */ /* 0x001f280000300a00 */
[----:B------:R-:W5:Y:S04]  /*b3a60*/  LDL.LU.64 R24, [R1+0x5288] ;  /* 0x0052880001187983 */ /* 0x000f680000300a00 */
[----:B------:R0:W-:Y:S04]  /*b3a70*/  STL.64 [R1+0x51f0], R20 ;  /* 0x0051f01401007387 */ /* 0x0001e80000100a00 */
[----:B0-----:R-:W2:Y:S04]  /*b3a80*/  LDL.LU R20, [R1+0x5e0] ;  /* 0x0005e00001147983 */ /* 0x001ea80000300800 */
[----:B------:R-:W2:Y:S04]  /*b3a90*/  LDL.LU R21, [R1+0x5e4] ;  /* 0x0005e40001157983 */ /* 0x000ea80000300800 */
[----:B------:R-:W2:Y:S04]  /*b3aa0*/  LDL.LU R22, [R1+0x5e8] ;  /* 0x0005e80001167983 */ /* 0x000ea80000300800 */
[----:B------:R-:W2:Y:S04]  /*b3ab0*/  LDL.LU R23, [R1+0x5ec] ;  /* 0x0005ec0001177983 */ /* 0x000ea80000300800 */
[----:B------:R-:W-:Y:S04]  /*b3ac0*/  STL.64 [R1+0xca0], R16 ;  /* 0x000ca01001007387 */ /* 0x000fe80000100a00 */
[----:B------:R0:W-:Y:S04]  /*b3ad0*/  STL.64 [R1+0xca8], R18 ;  /* 0x000ca81201007387 */ /* 0x0001e80000100a00 */
[----:B0-----:R-:W2:Y:S04]  /*b3ae0*/  LDL.LU.64 R18, [R1+0x5280] ;  /* 0x0052800001127983 */ /* 0x001ea80000300a00 */
[----:B------:R-:W4:Y:S04]  /*b3af0*/  LDL.LU.64 R16, [R1+0x5278] ;  /* 0x0052780001107983 */ /* 0x000f280000300a00 */
[----:B------:R-:W-:Y:S01]  /*b3b00*/  STL.64 [R1+0x5200], R28 ;  /* 0x0052001c01007387 */ /* 0x000fe20000100a00 */
[----:B--2---:R-:W-:-:S15]  /*b3b10*/  HMMA.16816.F32 R20, R8, R18, R20 ;  /* 0x000000120814723c */ /* 0x004fde0000001814 */
[----:B------:R-:W-:-:S08]  /*b3b20*/  NOP ;  /* 0x0000000000007918 */ /* 0x000fd00000000000 */
[----:B------:R-:W-:Y:S04]  /*b3b30*/  STL.64 [R1+0xc90], R20 ;  /* 0x000c901401007387 */ /* 0x000fe80000100a00 */
[----:B------:R3:W-:Y:S02]  /*b3b40*/  STL.64 [R1+0xc98], R22 ;  /* 0x000c981601007387 */ /* 0x0007e40000100a00 */
[C---:B---3--:R-:W-:Y:S06]  /*b3b50*/  HMMA.16816.F32 R20, R8.reuse, R2, R4 ;  /* 0x000000020814723c */ /* 0x048fec0000001804 */
[----:B----4-:R-:W-:Y:S01]  /*b3b60*/  HMMA.16816.F32 R4, R8, R16, R12 ;  /* 0x000000100804723c */ /* 0x010fe2000000180c */
[----:B------:R-:W2:-:S15]  /*b3b70*/  LDL.64 R12, [R1+0x338] ;  /* 0x00033800010c7983 */ /* 0x000e9e0000100a00 */
[----:B------:R-:W-:-:S01]  /*b3b80*/  NOP ;  /* 0x0000000000007918 */ /* 0x000fc20000000000 */
[----:B------:R-:W-:Y:S04]  /*b3b90*/  STL.64 [R1+0xc80], R20 ;  /* 0x000c801401007387 */ /* 0x000fe80000100a00 */
[----:B------:R-:W-:Y:S04]  /*b3ba0*/  STL.64 [R1+0xc88], R22 ;  /* 0x000c881601007387 */ /* 0x000fe80000100a00 */
[----:B--2---:R0:W-:Y:S04]  /*b3bb0*/  STL.64 [R1+0x5270], R12 ;  /* 0x0052700c01007387 */ /* 0x0041e80000100a00 */
[----:B------:R1:W-:Y:S04]  /*b3bc0*/  STL.64 [R1+0xc70], R4 ;  /* 0x000c700401007387 */ /* 0x0003e80000100a00 */
[----:B------:R2:W-:Y:S04]  /*b3bd0*/  STL.64 [R1+0xc78], R6 ;  /* 0x000c780601007387 */ /* 0x0005e80000100a00 */
[----:B0-----:R-:W3:Y:S04]  /*b3be0*/  LDL.LU R12, [R1+0x5a0] ;  /* 0x0005a000010c7983 */ /* 0x001ee80000300800 */
[----:B------:R-:W3:Y:S04]  /*b3bf0*/  LDL.LU R13, [R1+0x5a4] ;  /* 0x0005a400010d7983 */ /* 0x000ee80000300800 */
[----:B------:R-:W3:Y:S04]  /*b3c00*/  LDL.LU R14, [R1+0x5a8] ;  /* 0x0005a800010e7983 */ /* 0x000ee80000300800 */
[----:B------:R-:W3:Y:S04]  /*b3c10*/  LDL.LU R15, [R1+0x5ac] ;  /* 0x0005ac00010f7983 */ /* 0x000ee80000300800 */
[----:B------:R-:W4:Y:S04]  /*b3c20*/  LDL.64 R22, [R1+0x320] ;  /* 0x0003200001167983 */ /* 0x000f280000100a00 */
[----:B------:R-:W5:Y:S04]  /*b3c30*/  LDL.LU R28, [R1+0x434c] ;  /* 0x00434c00011c7983 */ /* 0x000f680000300800 */
[----:B-1----:R-:W3:Y:S04]  /*b3c40*/  LDL.LU R4, [R1+0x4348] ;  /* 0x0043480001047983 */ /* 0x002ee80000300800 */
[----:B------:R-:W5:Y:S04]  /*b3c50*/  LDL.LU R29, [R1+0x4354] ;  /* 0x00435400011d7983 */ /* 0x000f680000300800 */
[----:B------:R-:W3:Y:S04]  /*b3c60*/  LDL.LU R5, [R1+0x4350] ;  /* 0x0043500001057983 */ /* 0x000ee80000300800 */
[----:B------:R-:W5:Y:S04]  /*b3c70*/  LDL.LU R20, [R1+0x435c] ;  /* 0x00435c0001147983 */ /* 0x000f680000300800 */
[----:B--2---:R-:W2:Y:S04]  /*b3c80*/  LDL.LU R6, [R1+0x4358] ;  /* 0x0043580001067983 */ /* 0x004ea80000300800 */
[----:B------:R-:W5:Y:S04]  /*b3c90*/  LDL.LU R21, [R1+0x4364] ;  /* 0x0043640001157983 */ /* 0x000f680000300800 */
        /* <DEDUP_REMOVED lines=18> */
[----:B------:R-:W2:Y:S04]  /*b3dc0*/  LDL.LU R7, [R1+0x4360] ;  /* 0x0043600001077983 */ /* 0x000ea80000300800 */
[----:B--2---:R-:W-:Y:S04]  /*b3dd0*/  STL.64 [R1+0x5230], R6 ;  /* 0x0052300601007387 */ /* 0x004fe80000100a00 */
        /* <DEDUP_REMOVED lines=10> */
[----:B------:R-:W3:Y:S01]  /*b3e80*/  LDL.LU R19, [R1+0x5bc] ;  /* 0x0005bc0001137983 */ /* 0x000ee20000300800 */
[C---:B------:R-:W-:Y:S06]  /*b3e90*/  HMMA.16816.F32 R12, R8.reuse, R26, R12 ;  /* 0x0000001a080c723c */ /* 0x040fec000000180c */
[----:B---3--:R-:W-:-:S15]  /*b3ea0*/  HMMA.16816.F32 R16, R8, R24, R16 ;  /* 0x000000180810723c */ /* 0x008fde0000001810 */
[----:B------:R-:W-:-:S08]  /*b3eb0*/  NOP ;  /* 0x0000000000007918 */ /* 0x000fd00000000000 */
[----:B------:R0:W-:Y:S04]  /*b3ec0*/  STL.64 [R1+0xc60], R16 ;  /* 0x000c601001007387 */ /* 0x0001e80000100a00 */
[----:B------:R-:W-:Y:S01]  /*b3ed0*/  STL.64 [R1+0xc68], R18 ;  /* 0x000c681201007387 */ /* 0x000fe20000100a00 */
[----:B0-----:R-:W-:Y:S02]  /*b3ee0*/  IMAD.MOV.U32 R17, RZ, RZ, R24 ;  /* 0x000000ffff117224 */ /* 0x001fe400078e0018 */
[----:B------:R-:W-:-:S05]  /*b3ef0*/  IMAD.MOV.U32 R16, RZ, RZ, R25 ;  /* 0x000000ffff107224 */ /* 0x000fca00078e0019 */
[----:B------:R0:W-:Y:S04]  /*b3f00*/  STL.64 [R1+0x5218], R16 ;  /* 0x0052181001007387 */ /* 0x0001e80000100a00 */
[----:B0-----:R-:W3:Y:S04]  /*b3f10*/  LDL.LU R16, [R1+0x550] ;  /* 0x0005500001107983 */ /* 0x001ee80000300800 */
[----:B------:R-:W3:Y:S04]  /*b3f20*/  LDL.LU R17, [R1+0x554] ;  /* 0x0005540001117983 */ /* 0x000ee80000300800 */
[----:B------:R-:W3:Y:S04]  /*b3f30*/  LDL.LU R18, [R1+0x558] ;  /* 0x0005580001127983 */ /* 0x000ee80000300800 */
[----:B------:R-:W3:Y:S04]  /*b3f40*/  LDL.LU R19, [R1+0x55c] ;  /* 0x00055c0001137983 */ /* 0x000ee80000300800 */
[----:B------:R0:W-:Y:S04]  /*b3f50*/  STL.64 [R1+0xc50], R12 ;  /* 0x000c500c01007387 */ /* 0x0001e80000100a00 */
[----:B------:R-:W-:Y:S04]  /*b3f60*/  STL.64 [R1+0xc58], R14 ;  /* 0x000c580e01007387 */ /* 0x000fe80000100a00 */
[----:B0-----:R-:W4:Y:S04]  /*b3f70*/  LDL.LU.64 R12, [R1+0x5270] ;  /* 0x00527000010c7983 */ /* 0x001f280000300a00 */
[----:B------:R0:W-:Y:S04]  /*b3f80*/  STL.64 [R1+0x51f8], R26 ;  /* 0x0051f81a01007387 */ /* 0x0001e80000100a00 */
[----:B------:R-:W5:Y:S04]  /*b3f90*/  LDL.LU R24, [R1+0x840] ;  /* 0x0008400001187983 */ /* 0x000f680000300800 */
[----:B------:R-:W5:Y:S04]  /*b3fa0*/  LDL.LU R25, [R1+0x844] ;  /* 0x0008440001197983 */ /* 0x000f680000300800 */
[----:B0-----:R-:W5:Y:S04]  /*b3fb0*/  LDL.LU R26, [R1+0x848] ;  /* 0x00084800011a7983 */ /* 0x001f680000300800 */
[----:B------:R-:W5:Y:S01]  /*b3fc0*/  LDL.LU R27, [R1+0x84c] ;  /* 0x00084c00011b7983 */ /* 0x000f620000300800 */
[----:B----4-:R-:W-:Y:S06]  /*b3fd0*/  HMMA.16816.F32 R20, R8, R12, R20 ;  /* 0x0000000c0814723c */ /* 0x010fec0000001814 */
[----:B------:R-:W-:-:S02]  /*b3fe0*/  IMAD.MOV.U32 R0, RZ, RZ, R13 ;  /* 0x000000ffff007224 */ /* 0x000fc400078e000d */
[----:B------:R-:W-:-:S15]  /*b3ff0*/  IMAD.MOV.U32 R14, RZ, RZ, R12 ;  /* 0x000000ffff0e7224 */ /* 0x000fde00078e000c */
[----:B------:R-:W-:Y:S04]  /*b4000*/  STL.64 [R1+0xc40], R20 ;  /* 0x000c401401007387 */ /* 0x000fe80000100a00 */
[----:B------:R0:W-:Y:S04]  /*b4010*/  STL.64 [R1+0xc48], R22 ;  /* 0x000c481601007387 */ /* 0x0001e80000100a00 */
[----:B0-----:R-:W4:Y:S04]  /*b4020*/  LDL.LU.64 R22, [R1+0x5268] ;  /* 0x0052680001167983 */ /* 0x001f280000300a00 */
[----:B------:R-:W4:Y:S04]  /*b4030*/  LDL.LU.64 R20, [R1+0x5260] ;  /* 0x0052600001147983 */ /* 0x000f280000300a00 */
[----:B------:R-:W5:Y:S04]  /*b4040*/  LDL.LU.64 R12, [R1+0x5258] ;  /* 0x00525800010c7983 */ /* 0x000f680000300a00 */
[----:B------:R-:W-:Y:S04]  /*b4050*/  STL [R1+0x516c], R0 ;  /* 0x00516c0001007387 */ /* 0x000fe80000100800 */
[----:B------:R0:W-:Y:S04]  /*b4060*/  STL [R1+0x5168], R14 ;  /* 0x0051680e01007387 */ /* 0x0001e80000100800 */
[----:B0-----:R-:W4:Y:S02]  /*b4070*/  LDL.64 R14, [R1+0x330] ;  /* 0x00033000010e7983 */ /* 0x001f240000100a00 */
[----:B----4-:R-:W-:-:S15]  /*b4080*/  HMMA.16816.F32 R20, R8, R14, R20 ;  /* 0x0000000e0814723c */ /* 0x010fde0000001814 */
[----:B------:R-:W-:-:S08]  /*b4090*/  NOP ;  /* 0x0000000000007918 */ /* 0x000fd00000000000 */
[----:B------:R-:W-:Y:S04]  /*b40a0*/  STL.64 [R1+0xc30], R20 ;  /* 0x000c301401007387 */ /* 0x000fe80000100a00 */
[----:B------:R0:W-:Y:S04]  /*b40b0*/  STL.64 [R1+0xc38], R22 ;  /* 0x000c381601007387 */ /* 0x0001e80000100a00 */
[----:B0-----:R-:W4:Y:S04]  /*b40c0*/  LDL.LU.64 R22, [R1+0x5250] ;  /* 0x0052500001167983 */ /* 0x001f280000300a00 */
[----:B------:R-:W4:Y:S04]  /*b40d0*/  LDL.LU.64 R20, [R1+0x5248] ;  /* 0x0052480001147983 */ /* 0x000f280000300a00 */
[----:B------:R0:W-:Y:S04]  /*b40e0*/  STL [R1+0x5170], R15 ;  /* 0x0051700f01007387 */ /* 0x0001e80000100800 */
[----:B0-----:R-:W4:Y:S02]  /*b40f0*/  LDL.64 R14, [R1+0x328] ;  /* 0x00032800010e7983 */ /* 0x001f240000100a00 */
[----:B----4-:R-:W-:-:S15]  /*b4100*/  HMMA.16816.F32 R20, R8, R14, R20 ;  /* 0x0000000e0814723c */ /* 0x010fde0000001814 */
[----:B------:R-:W-:-:S08]  /*b4110*/  NOP ;  /* 0x0000000000007918 */ /* 0x000fd00000000000 */
[----:B------:R-:W-:Y:S04]  /*b4120*/  STL.64 [R1+0xc20], R20 ;  /* 0x000c201401007387 */ /* 0x000fe80000100a00 */
[----:B------:R0:W-:Y:S04]  /*b4130*/  STL.64 [R1+0xc28], R22 ;  /* 0x000c281601007387 */ /* 0x0001e80000100a00 */
[----:B0-----:R-:W2:Y:S01]  /*b4140*/  LDL.LU.64 R22, [R1+0x5240] ;  /* 0x0052400001167983 */ /* 0x001ea20000300a00 */
[----:B------:R-:W-:-:S03]  /*b4150*/  IMAD.MOV.U32 R0, RZ, RZ, R14 ;  /* 0x000000ffff007224 */ /* 0x000fc600078e000e */
[----:B------:R-:W4:Y:S01]  /*b4160*/  LDL.LU.64 R20, [R1+0x5238] ;  /* 0x0052380001147983 */ /* 0x000f220000300a00 */
[----:B------:R-:W-:-:S03]  /*b4170*/  IMAD.MOV.U32 R14, RZ, RZ, R15 ;  /* 0x000000ffff0e7224 */ /* 0x000fc600078e000f */
[----:B------:R-:W-:Y:S01]  /*b4180*/  STL [R1+0x5174], R0 ;  /* 0x0051740001007387 */ /* 0x000fe20000100800 */
[----:B--2---:R-:W-:Y:S06]  /*b4190*/  HMMA.16816.F32 R4, R8, R22, R4 ;  /* 0x000000160804723c */ /* 0x004fec0000001804 */
[----:B------:R-:W-:-:S15]  /*b41a0*/  IMAD.MOV.U32 R15, RZ, RZ, R23 ;  /* 0x000000ffff0f7224 */ /* 0x000fde00078e0017 */
[----:B------:R-:W-:-:S02]  /*b41b0*/  NOP ;  /* 0x0000000000007918 */ /* 0x000fc40000000000 */
[----:B------:R-:W-:Y:S04]  /*b41c0*/  STL.64 [R1+0xc10], R4 ;  /* 0x000c100401007387 */ /* 0x000fe80000100a00 */
[----:B------:R0:W-:Y:S04]  /*b41d0*/  STL.64 [R1+0xc18], R6 ;  /* 0x000c180601007387 */ /* 0x0001e80000100a00 */
[----:B0-----:R-:W4:Y:S04]  /*b41e0*/  LDL.LU.64 R6, [R1+0x5230] ;  /* 0x0052300001067983 */ /* 0x001f280000300a00 */
[----:B------:R-:W2:Y:S04]  /*b41f0*/  LDL.LU.64 R4, [R1+0x5228] ;  /* 0x0052280001047983 */ /* 0x000ea80000300a00 */
[----:B------:R-:W3:Y:S02]  /*b4200*/  LDL.LU.64 R22, [R1+0x5220] ;  /* 0x0052200001167983 */ /* 0x000ee40000300a00 */
[----:B---3--:R-:W-:-:S15]  /*b4210*/  HMMA.16816.F32 R16, R8, R22, R16 ;  /* 0x000000160810723c */ /* 0x008fde0000001810 */
[----:B------:R-:W-:-:S08]  /*b4220*/  NOP ;  /* 0x0000000000007918 */ /* 0x000fd00000000000 */
[----:B------:R0:W-:Y:S04]  /*b4230*/  STL.64 [R1+0xc00], R16 ;  /* 0x000c001001007387 */ /* 0x0001e80000100a00 */
[----:B------:R-:W-:Y:S04]  /*b4240*/  STL.64 [R1+0xc08], R18 ;  /* 0x000c081201007387 */ /* 0x000fe80000100a00 */
[----:B0-----:R-:W3:Y:S01]  /*b4250*/  LDL.LU.64 R16, [R1+0x5218] ;  /* 0x0052180001107983 */ /* 0x001ee20000300a00 */
[----:B-----5:R-:W-:Y:S03]  /*b4260*/  HMMA.16816.F32 R24, R8, R12, R24 ;  /* 0x0000000c0818723c */ /* 0x020fe60000001818 */
[----:B------:R-:W-:Y:S04]  /*b4270*/  STL [R1+0x50f8], R23 ;  /* 0x0050f81701007387 */ /* 0x000fe80000100800 */
[----:B------:R3:W-:-:S15]  /*b4280*/  STL.64 [R1+0x5180], R14 ;  /* 0x0051800e01007387 */ /* 0x0007de0000100a00 */
[----:B------:R-:W-:-:S01]  /*b4290*/  NOP ;  /* 0x0000000000007918 */ /* 0x000fc20000000000 */
[----:B------:R0:W-:Y:S04]  /*b42a0*/  STL.64 [R1+0xbf0], R24 ;  /* 0x000bf01801007387 */ /* 0x0001e80000100a00 */
[----:B------:R1:W-:Y:S01]  /*b42b0*/  STL.64 [R1+0xbf8], R26 ;  /* 0x000bf81a01007387 */ /* 0x0003e20000100a00 */
[----:B---3--:R-:W-:Y:S02]  /*b42c0*/  IMAD.MOV.U32 R15, RZ, RZ, R16 ;  /* 0x000000ffff0f7224 */ /* 0x008fe400078e0010 */
[----:B------:R-:W-:Y:S01]  /*b42d0*/  IMAD.MOV.U32 R14, RZ, RZ, R17 ;  /* 0x000000ffff0e7224 */ /* 0x000fe200078e0011 */
[----:B------:R-:W3:Y:S04]  /*b42e0*/  LDL.LU R16, [R1+0x510] ;  /* 0x0005100001107983 */ /* 0x000ee80000300800 */
[----:B------:R-:W3:Y:S04]  /*b42f0*/  LDL.LU R17, [R1+0x514] ;  /* 0x0005140001117983 */ /* 0x000ee80000300800 */
[----:B------:R-:W5:Y:S04]  /*b4300*/  LDL.LU R18, [R1+0x518] ;  /* 0x0005180001127983 */ /* 0x000f680000300800 */
[----:B------:R-:W5:Y:S04]  /*b4310*/  LDL.LU R19, [R1+0x51c] ;  /* 0x00051c0001137983 */ /* 0x000f680000300800 */
[----:B0-----:R-:W3:Y:S04]  /*b4320*/  LDL.LU R24, [R1+0x540] ;  /* 0x0005400001187983 */ /* 0x001ee80000300800 */
[----:B------:R-:W3:Y:S04]  /*b4330*/  LDL.LU R25, [R1+0x544] ;  /* 0x0005440001197983 */ /* 0x000ee80000300800 */
[----:B-1----:R-:W5:Y:S04]  /*b4340*/  LDL.LU R26, [R1+0x548] ;  /* 0x00054800011a7983 */ /* 0x002f680000300800 */
[----:B------:R-:W5:Y:S01]  /*b4350*/  LDL.LU R27, [R1+0x54c] ;  /* 0x00054c00011b7983 */ /* 0x000f620000300800 */
[----:B--2---:R-:W-:-:S02]  /*b4360*/  IMAD R4, R4, 0x100, R28 ;  /* 0x0000010004047824 */ /* 0x004fc400078e021c */
[----:B------:R-:W-:Y:S02]  /*b4370*/  IMAD R5, R5, 0x100, R29 ;  /* 0x0000010005057824 */ /* 0x000fe400078e021d */
[----:B----4-:R-:W-:Y:S02]  /*b4380*/  IMAD R6, R6, 0x100, R20 ;  /* 0x0000010006067824 */ /* 0x010fe400078e0214 */
[----:B------:R-:W-:Y:S01]  /*b4390*/  IMAD R7, R7, 0x100, R21 ;  /* 0x0000010007077824 */ /* 0x000fe200078e0215 */
[----:B-----5:R-:W-:Y:S04]  /*b43a0*/  STL.64 [R1+0x5210], R26 ;  /* 0x0052101a01007387 */ /* 0x020fe80000100a00 */
[----:B---3--:R0:W-:Y:S04]  /*b43b0*/  STL.64 [R1+0x5208], R24 ;  /* 0x0052081801007387 */ /* 0x0081e80000100a00 */
[----:B0-----:R-:W2:Y:S04]  /*b43c0*/  LDL.LU R24, [R1+0x830] ;  /* 0x0008300001187983 */ /* 0x001ea80000300800 */
[----:B------:R-:W2:Y:S04]  /*b43d0*/  LDL.LU R25, [R1+0x834] ;  /* 0x0008340001197983 */ /* 0x000ea80000300800 */
[----:B------:R-:W2:Y:S04]  /*b43e0*/  LDL.LU R26, [R1+0x838] ;  /* 0x00083800011a7983 */ /* 0x000ea80000300800 */
[----:B------:R-:W2:Y:S04]  /*b43f0*/  LDL.LU R27, [R1+0x83c] ;  /* 0x00083c00011b7983 */ /* 0x000ea80000300800 */
[----:B------:R-:W2:Y:S04]  /*b4400*/  LDL.64 R28, [R1+0x228] ;  /* 0x00022800011c7983 */ /* 0x000ea80000100a00 */
[----:B------:R-:W3:Y:S04]  /*b4410*/  LDL.64 R20, [R1+0x210] ;  /* 0x0002100001147983 */ /* 0x000ee80000100a00 */
        /* <DEDUP_REMOVED lines=12> */
[----:B------:R0:W-:Y:S04]  /*b44e0*/  STL.64 [R1+0x5178], R12 ;  /* 0x0051780c01007387 */ /* 0x0001e80000100a00 */
[----:B------:R1:W-:Y:S04]  /*b44f0*/  STL.64 [R1+0x5198], R14 ;  /* 0x0051980e01007387 */ /* 0x0003e80000100a00 */
[----:B0-----:R-:W5:Y:S04]  /*b4500*/  LDL.LU R12, [R1+0x4e0] ;  /* 0x0004e000010c7983 */ /* 0x001f680000300800 */
[----:B------:R-:W5:Y:S04]  /*b4510*/  LDL.LU R13, [R1+0x4e4] ;  /* 0x0004e400010d7983 */ /* 0x000f680000300800 */
[----:B-1----:R-:W3:Y:S04]  /*b4520*/  LDL.LU R14, [R1+0x4e8] ;  /* 0x0004e800010e7983 */ /* 0x002ee80000300800 */
[----:B------:R-:W3:Y:S01]  /*b4530*/  LDL.LU R15, [R1+0x4ec] ;  /* 0x0004ec00010f7983 */ /* 0x000ee20000300800 */
[----:B--2---:R-:W-:Y:S03]  /*b4540*/  HMMA.16816.F32 R24, R8, R28, R24 ;  /* 0x0000001c0818723c */ /* 0x004fe60000001818 */
        /* <DEDUP_REMOVED lines=16> */
[----:B------:R-:W-:-:S02]  /*b4650*/  IMAD.MOV.U32 R0, RZ, RZ, R28 ;  /* 0x000000ffff007224 */ /* 0x000fc400078e001c */
[----:B------:R-:W-:Y:S02]  /*b4660*/  IMAD.MOV.U32 R23, RZ, RZ, R29 ;  /* 0x000000ffff177224 */ /* 0x000fe400078e001d */
[----:B------:R-:W5:Y:S01]  /*b4670*/  LDL.LU.64 R28, [R1+0x5200] ;  /* 0x00520000011c7983 */ /* 0x000f620000300a00 */
[----:B---3--:R-:W-:Y:S03]  /*b4680*/  HMMA.16816.F32 R8, R8, R20, R24 ;  /* 0x000000140808723c */ /* 0x008fe60000001818 */
[----:B------:R-:W3:Y:S04]  /*b4690*/  LDL.LU.64 R26, [R1+0x51f8] ;  /* 0x0051f800011a7983 */ /* 0x000ee80000300a00 */
[----:B------:R-:W-:-:S02]  /*b46a0*/  IMAD.MOV.U32 R25, RZ, RZ, R20 ;  /* 0x000000ffff197224 */ /* 0x000fc400078e0014 */
[----:B------:R-:W-:-:S14]  /*b46b0*/  IMAD.MOV.U32 R24, RZ, RZ, R21 ;  /* 0x000000ffff187224 */ /* 0x000fdc00078e0015 */
[----:B------:R-:W-:Y:S04]  /*b46c0*/  STL.64 [R1+0xbb0], R8 ;  /* 0x000bb00801007387 */ /* 0x000fe80000100a00 */
[----:B------:R0:W-:Y:S04]  /*b46d0*/  STL.64 [R1+0xbb8], R10 ;  /* 0x000bb80a01007387 */ /* 0x0001e80000100a00 */
[----:B------:R-:W2:Y:S04]  /*b46e0*/  LDL.LU.64 R20, [R1+0x51f0] ;  /* 0x0051f00001147983 */ /* 0x000ea80000300a00 */
[----:B0-----:R-:W4:Y:S01]  /*b46f0*/  LDL.64 R10, [R1+0x378] ;  /* 0x00037800010a7983 */ /* 0x001f220000100a00 */
[----:B------:R-:W-:-:S02]  /*b4700*/  F2FP.F16.E5M2.UNPACK_B R4, R4 ;  /* 0x00000004ff04723e */ /* 0x000fc400020004ff */
[----:B------:R-:W-:Y:S02]  /*b4710*/  F2FP.F16.E5M2.UNPACK_B R5, R5 ;  /* 0x00000005ff05723e */ /* 0x000fe400020004ff */
[----:B------:R-:W-:Y:S02]  /*b4720*/  F2FP.F16.E5M2.UNPACK_B R6, R6 ;  /* 0x00000006ff06723e */ /* 0x000fe400020004ff */
[----:B------:R-:W-:Y:S01]  /*b4730*/  F2FP.F16.E5M2.UNPACK_B R7, R7 ;  /* 0x00000007ff07723e */ /* 0x000fe200020004ff */
[----:B---3--:R-:W-:Y:S04]  /*b4740*/  STL.64 [R1+0x5190], R26 ;  /* 0x0051901a01007387 */ /* 0x008fe80000100a00 */
        /* <DEDUP_REMOVED lines=40> */
[----:B------:R-:W-:Y:S04]  /*b49d0*/  STL.64 [R1+0x5088], R18 ;  /* 0x0050881201007387 */ /* 0x000fe80000100a00 */
[----:B------:R0:W-:Y:S04]  /*b49e0*/  STL.64 [R1+0x5080], R16 ;  /* 0x0050801001007387 */ /* 0x0001e80000100a00 */
[----:B0-----:R-:W2:Y:S04]  /*b49f0*/  LDL.LU R16, [R1+0x4c0] ;  /* 0x0004c00001107983 */ /* 0x001ea80000300800 */
[----:B------:R-:W2:Y:S04]  /*b4a00*/  LDL.LU R17, [R1+0x4c4] ;  /* 0x0004c40001117983 */ /* 0x000ea80000300800 */
[----:B------:R-:W2:Y:S04]  /*b4a10*/  LDL.LU R18, [R1+0x4c8] ;  /* 0x0004c80001127983 */ /* 0x000ea80000300800 */
[----:B------:R-:W2:Y:S01]  /*b4a20*/  LDL.LU R19, [R1+0x4cc] ;  /* 0x0004cc0001137983 */ /* 0x000ea20000300800 */
[----:B---3--:R-:W-:Y:S03]  /*b4a30*/  HMMA.16816.F32 R12, R4, R14, R24 ;  /* 0x0000000e040c723c */ /* 0x008fe60000001818 */
[----:B------:R-:W2:Y:S04]  /*b4a40*/  LDL.LU.64 R26, [R1+0x5190] ;  /* 0x00519000011a7983 */ /* 0x000ea80000300a00 */
[----:B------:R-:W3:-:S15]  /*b4a50*/  LDL.LU.64 R24, [R1+0x5188] ;  /* 0x0051880001187983 */ /* 0x000ede0000300a00 */
[----:B------:R-:W-:-:S01]  /*b4a60*/  NOP ;  /* 0x0000000000007918 */ /* 0x000fc20000000000 */
        /* <DEDUP_REMOVED lines=14> */
[----:B---3--:R0:W-:Y:S04]  /*b4b50*/  STL.64 [R1+0x5098], R18 ;  /* 0x0050981201007387 */ /* 0x0081e80000100a00 */
[----:B--2---:R1:W-:Y:S01]  /*b4b60*/  STL.64 [R1+0x5090], R16 ;  /* 0x0050901001007387 */ /* 0x0043e20000100a00 */
[----:B0-----:R-:W-:Y:S02]  /*b4b70*/  IMAD.MOV.U32 R18, RZ, RZ, R9 ;  /* 0x000000ffff127224 */ /* 0x001fe400078e0009 */
[----:B------:R-:W-:Y:S02]  /*b4b80*/  IMAD.MOV.U32 R19, RZ, RZ, R8 ;  /* 0x000000ffff137224 */ /* 0x000fe400078e0008 */
[----:B-1----:R-:W-:-:S02]  /*b4b90*/  IMAD.MOV.U32 R16, RZ, RZ, R25 ;  /* 0x000000ffff107224 */ /* 0x002fc400078e0019 */
[----:B------:R-:W-:Y:S01]  /*b4ba0*/  IMAD.MOV.U32 R17, RZ, RZ, R24 ;  /* 0x000000ffff117224 */ /* 0x000fe200078e0018 */
[----:B------:R0:W-:Y:S04]  /*b4bb0*/  STL.64 [R1+0x50c8], R18 ;  /* 0x0050c81201007387 */ /* 0x0001e80000100a00 */
[----:B------:R-:W-:Y:S04]  /*b4bc0*/  STL.64 [R1+0x50c0], R16 ;  /* 0x0050c01001007387 */ /* 0x000fe80000100a00 */
[----:B------:R-:W2:Y:S04]  /*b4bd0*/  LDL.LU R24, [R1+0x400] ;  /* 0x0004000001187983 */ /* 0x000ea80000300800 */
[----:B------:R-:W2:Y:S04]  /*b4be0*/  LDL.LU R25, [R1+0x404] ;  /* 0x0004040001197983 */ /* 0x000ea80000300800 */
[----:B------:R-:W3:Y:S04]  /*b4bf0*/  LDL.LU R26, [R1+0x408] ;  /* 0x00040800011a7983 */ /* 0x000ee80000300800 */
[----:B------:R-:W3:Y:S01]  /*b4c00*/  LDL.LU R27, [R1+0x40c] ;  /* 0x00040c00011b7983 */ /* 0x000ee20000300800 */
[----:B0-----:R-:W-:-:S02]  /*b4c10*/  IMAD.MOV.U32 R18, RZ, RZ, R0 ;  /* 0x000000ffff127224 */ /* 0x001fc400078e0000 */
[----:B------:R-:W-:Y:S01]  /*b4c20*/  IMAD.MOV.U32 R19, RZ, RZ, R23 ;  /* 0x000000ffff137224 */ /* 0x000fe200078e0017 */
[----:B------:R-:W5:Y:S04]  /*b4c30*/  LDL.LU R0, [R1+0x5174] ;  /* 0x0051740001007983 */ /* 0x000f680000300800 */
[----:B------:R-:W4:Y:S04]  /*b4c40*/  LDL.LU R23, [R1+0x436c] ;  /* 0x00436c0001177983 */ /* 0x000f280000300800 */
[----:B----4-:R0:W-:Y:S04]  /*b4c50*/  STL.64 [R1+0x5108], R22 ;  /* 0x0051081601007387 */ /* 0x0101e80000100a00 */
[----:B0-----:R-:W4:Y:S01]  /*b4c60*/  LDL R22, [R1+0x320] ;  /* 0x0003200001167983 */ /* 0x001f220000100800 */
[----:B------:R-:W-:-:S03]  /*b4c70*/  IMAD.MOV.U32 R23, RZ, RZ, R15 ;  /* 0x000000ffff177224 */ /* 0x000fc600078e000f */
[----:B------:R-:W2:Y:S04]  /*b4c80*/  LDL.LU R15, [R1+0x5170] ;  /* 0x00517000010f7983 */ /* 0x000ea80000300800 */
[----:B------:R-:W-:Y:S04]  /*b4c90*/  STL.64 [R1+0x5100], R20 ;  /* 0x0051001401007387 */ /* 0x000fe80000100a00 */
[----:B----4-:R-:W-:Y:S04]  /*b4ca0*/  STL.64 [R1+0x5120], R22 ;  /* 0x0051201601007387 */ /* 0x010fe80000100a00 */
        /* <DEDUP_REMOVED lines=10> */
[----:B-----5:R-:W-:-:S02]  /*b4d50*/  IMAD.MOV.U32 R20, RZ, RZ, R0 ;  /* 0x000000ffff147224 */ /* 0x020fc400078e0000 */
[----:B------:R-:W-:Y:S01]  /*b4d60*/  IMAD.MOV.U32 R21, RZ, RZ, R14 ;  /* 0x000000ffff157224 */ /* 0x000fe200078e000e */
[----:B----4-:R-:W-:Y:S04]  /*b4d70*/  STL.64 [R1+0x5130], R10 ;  /* 0x0051300a01007387 */ /* 0x010fe80000100a00 */
[----:B---3--:R0:W-:Y:S04]  /*b4d80*/  STL.64 [R1+0x5128], R8 ;  /* 0x0051280801007387 */ /* 0x0081e80000100a00 */
[----:B------:R-:W3:Y:S04]  /*b4d90*/  LDL.LU R0, [R1+0x516c] ;  /* 0x00516c0001007983 */ /* 0x000ee80000300800 */
[----:B------:R-:W4:Y:S04]  /*b4da0*/  LDL.LU R14, [R1+0x5168] ;  /* 0x00516800010e7983 */ /* 0x000f280000300800 */
[----:B------:R-:W-:Y:S04]  /*b4db0*/  STL.64 [R1+0x5138], R20 ;  /* 0x0051381401007387 */ /* 0x000fe80000100a00 */
[----:B0-----:R-:W5:Y:S04]  /*b4dc0*/  LDL.LU R8, [R1+0x490] ;  /* 0x0004900001087983 */ /* 0x001f680000300800 */
[----:B------:R-:W5:Y:S04]  /*b4dd0*/  LDL.LU R9, [R1+0x494] ;  /* 0x0004940001097983 */ /* 0x000f680000300800 */
[----:B------:R-:W3:Y:S04]  /*b4de0*/  LDL.LU R10, [R1+0x498] ;  /* 0x00049800010a7983 */ /* 0x000ee80000300800 */
[----:B------:R-:W3:Y:S01]  /*b4df0*/  LDL.LU R11, [R1+0x49c] ;  /* 0x00049c00010b7983 */ /* 0x000ee20000300800 */
[----:B--2---:R-:W-:-:S03]  /*b4e00*/  IMAD.MOV.U32 R23, RZ, RZ, R15 ;  /* 0x000000ffff177224 */ /* 0x004fc600078e000f */
[----:B---3--:R-:W-:Y:S04]  /*b4e10*/  STL.64 [R1+0x5148], R10 ;  /* 0x0051480a01007387 */ /* 0x008fe80000100a00 */
[----:B-----5:R0:W-:Y:S04]  /*b4e20*/  STL.64 [R1+0x5140], R8 ;  /* 0x0051400801007387 */ /* 0x0201e80000100a00 */
[----:B------:R-:W2:Y:S04]  /*b4e30*/  LDL R22, [R1+0x330] ;  /* 0x0003300001167983 */ /* 0x000ea80000100800 */
[----:B--2---:R-:W-:Y:S04]  /*b4e40*/  STL.64 [R1+0x5150], R22 ;  /* 0x0051501601007387 */ /* 0x004fe80000100a00 */
[----:B0-----:R-:W2:Y:S04]  /*b4e50*/  LDL.LU R8, [R1+0x4a0] ;  /* 0x0004a00001087983 */ /* 0x001ea80000300800 */
[----:B------:R-:W2:Y:S04]  /*b4e60*/  LDL.LU R9, [R1+0x4a4] ;  /* 0x0004a40001097983 */ /* 0x000ea80000300800 */
[----:B------:R-:W3:Y:S04]  /*b4e70*/  LDL.LU R10, [R1+0x4a8] ;  /* 0x0004a800010a7983 */ /* 0x000ee80000300800 */
[----:B------:R-:W3:Y:S01]  /*b4e80*/  LDL.LU R11, [R1+0x4ac] ;  /* 0x0004ac00010b7983 */ /* 0x000ee20000300800 */
[----:B----4-:R-:W-:-:S03]  /*b4e90*/  IMAD.MOV.U32 R20, RZ, RZ, R14 ;  /* 0x000000ffff147224 */ /* 0x010fc600078e000e */
[----:B---3--:R-:W-:Y:S04]  /*b4ea0*/  STL.64 [R1+0x5160], R10 ;  /* 0x0051600a01007387 */ /* 0x008fe80000100a00 */
[----:B--2---:R0:W-:Y:S04]  /*b4eb0*/  STL.64 [R1+0x5158], R8 ;  /* 0x0051580801007387 */ /* 0x0041e80000100a00 */
[----:B0-----:R-:W2:Y:S04]  /*b4ec0*/  LDL.LU R8, [R1+0x4b0] ;  /* 0x0004b00001087983 */ /* 0x001ea80000300800 */
[----:B------:R-:W2:Y:S04]  /*b4ed0*/  LDL.LU R9, [R1+0x4b4] ;  /* 0x0004b40001097983 */ /* 0x000ea80000300800 */
[----:B------:R-:W2:Y:S04]  /*b4ee0*/  LDL.LU R10, [R1+0x4b8] ;  /* 0x0004b800010a7983 */ /* 0x000ea80000300800 */
[----:B------:R-:W2:Y:S04]  /*b4ef0*/  LDL.LU R11, [R1+0x4bc] ;  /* 0x0004bc00010b7983 */ /* 0x000ea80000300800 */
[----:B------:R-:W3:Y:S04]  /*b4f00*/  LDL.LU R14, [R1+0x4378] ;  /* 0x00437800010e7983 */ /* 0x000ee80000300800 */
[----:B------:R-:W3:Y:S01]  /*b4f10*/  LDL.LU R15, [R1+0x4384] ;  /* 0x00438400010f7983 */ /* 0x000ee20000300800 */
[----:B------:R-:W-:-:S03]  /*b4f20*/  IMAD.MOV.U32 R21, RZ, RZ, R0 ;  /* 0x000000ffff157224 */ /* 0x000fc600078e0000 */
[----:B---3--:R-:W-:Y:S04]  /*b4f30*/  STL.64 [R1+0x50f0], R14 ;  /* 0x0050f00e01007387 */ /* 0x008fe80000100a00 */
[----:B------:R0:W-:Y:S04]  /*b4f40*/  STL.64 [R1+0x50e8], R12 ;  /* 0x0050e80c01007387 */ /* 0x0001e80000100a00 */
[----:B0-----:R-:W3:Y:S04]  /*b4f50*/  LDL.LU R12, [R1+0x470] ;  /* 0x00047000010c7983 */ /* 0x001ee80000300800 */
[----:B------:R-:W3:Y:S04]  /*b4f60*/  LDL.LU R13, [R1+0x474] ;  /* 0x00047400010d7983 */ /* 0x000ee80000300800 */
[----:B------:R-:W3:Y:S04]  /*b4f70*/  LDL.LU R14, [R1+0x478] ;  /* 0x00047800010e7983 */ /* 0x000ee80000300800 */
[----:B------:R-:W3:Y:S04]  /*b4f80*/  LDL.LU R15, [R1+0x47c] ;  /* 0x00047c00010f7983 */ /* 0x000ee80000300800 */
[----:B------:R-:W4:Y:S04]  /*b4f90*/  LDL.LU R0, [R1+0x4380] ;  /* 0x0043800001007983 */ /* 0x000f280000300800 */
[----:B------:R0:W-:Y:S04]  /*b4fa0*/  STL.64 [R1+0x50e0], R18 ;  /* 0x0050e01201007387 */ /* 0x0001e80000100a00 */
[----:B------:R-:W5:Y:S04]  /*b4fb0*/  LDL.LU R16, [R1+0x820] ;  /* 0x0008200001107983 */ /* 0x000f680000300800 */
[----:B------:R-:W5:Y:S04]  /*b4fc0*/  LDL.LU R17, [R1+0x824] ;  /* 0x0008240001117983 */ /* 0x000f680000300800 */
[----:B0-----:R-:W5:Y:S04]  /*b4fd0*/  LDL.LU R18, [R1+0x828] ;  /* 0x0008280001127983 */ /* 0x001f680000300800 */
[----:B------:R-:W5:Y:S04]  /*b4fe0*/  LDL.LU R19, [R1+0x82c] ;  /* 0x00082c0001137983 */ /* 0x000f680000300800 */
[----:B------:R-:W-:Y:S04]  /*b4ff0*/  STL.64 [R1+0x50a8], R26 ;  /* 0x0050a81a01007387 */ /* 0x000fe80000100a00 */
        /* <DEDUP_REMOVED lines=39> */
[----:B------:R-:W4:-:S15]  /*b5270*/  LDL.LU.64 R8, [R1+0x5110] ;  /* 0x0051100001087983 */ /* 0x000f1e0000300a00 */
[----:B------:R-:W-:-:S02]  /*b5280*/  NOP ;  /* 0x0000000000007918 */ /* 0x000fc40000000000 */
[----:B------:R-:W-:Y:S04]  /*b5290*/  STL.64 [R1+0xad0], R20 ;  /* 0x000ad01401007387 */ /* 0x000fe80000100a00 */
[----:B------:R0:W-:Y:S04]  /*b52a0*/  STL.64 [R1+0xad8], R22 ;  /* 0x000ad81601007387 */ /* 0x0001e80000100a00 */
[----:B0-----:R-:W4:Y:S04]  /*b52b0*/  LDL.LU.64 R22, [R1+0x5108] ;  /* 0x0051080001167983 */ /* 0x001f280000300a00 */
[----:B------:R-:W2:Y:S01]  /*b52c0*/  LDL.LU.64 R20, [R1+0x5100] ;  /* 0x0051000001147983 */ /* 0x000ea20000300a00 */
[----:B----4-:R-:W-:-:S03]  /*b52d0*/  IMAD R8, R8, 0x100, R23 ;  /* 0x0000010008087824 */ /* 0x010fc600078e0217 */
[----:B------:R-:W4:Y:S02]  /*b52e0*/  LDL.LU R23, [R1+0x50f8] ;  /* 0x0050f80001177983 */ /* 0x000f240000300800 */
[----:B----4-:R-:W-:-:S15]  /*b52f0*/  HMMA.16816.F32 R12, R4, R22, R12 ;  /* 0x00000016040c723c */ /* 0x010fde000000180c */
[----:B------:R-:W-:-:S08]  /*b5300*/  NOP ;  /* 0x0000000000007918 */ /* 0x000fd00000000000 */
[----:B------:R-:W-:Y:S04]  /*b5310*/  STL.64 [R1+0xac0], R12 ;  /* 0x000ac00c01007387 */ /* 0x000fe80000100a00 */
[----:B------:R0:W-:Y:S04]  /*b5320*/  STL.64 [R1+0xac8], R14 ;  /* 0x000ac80e01007387 */ /* 0x0001e80000100a00 */
[----:B0-----:R-:W4:Y:S04]  /*b5330*/  LDL.LU.64 R14, [R1+0x50f0] ;  /* 0x0050f000010e7983 */ /* 0x001f280000300a00 */
[----:B------:R-:W5:Y:S02]  /*b5340*/  LDL.LU.64 R12, [R1+0x50e8] ;  /* 0x0050e800010c7983 */ /* 0x000f640000300a00 */
[----:B-----5:R-:W-:-:S15]  /*b5350*/  HMMA.16816.F32 R16, R4, R12, R16 ;  /* 0x0000000c0410723c */ /* 0x020fde0000001810 */
[----:B------:R-:W-:-:S08]  /*b5360*/  NOP ;  /* 0x0000000000007918 */ /* 0x000fd00000000000 */
[----:B------:R-:W-:Y:S04]  /*b5370*/  STL.64 [R1+0xab0], R16 ;  /* 0x000ab01001007387 */ /* 0x000fe80000100a00 */
[----:B------:R0:W-:Y:S04]  /*b5380*/  STL.64 [R1+0xab8], R18 ;  /* 0x000ab81201007387 */ /* 0x0001e80000100a00 */
[----:B0-----:R-:W2:Y:S04]  /*b5390*/  LDL.LU.64 R18, [R1+0x50e0] ;  /* 0x0050e00001127983 */ /* 0x001ea80000300a00 */
[----:B------:R0:W-:Y:S01]  /*b53a0*/  STL.64 [R1+0x5028], R12 ;  /* 0x0050280c01007387 */ /* 0x0001e20000100a00 */
[----:B---3--:R-:W-:-:S02]  /*b53b0*/  IMAD R9, R10, 0x100, R9 ;  /* 0x000001000a097824 */ /* 0x008fc400078e0209 */
[----:B----4-:R-:W-:Y:S02]  /*b53c0*/  IMAD R10, R14, 0x100, R11 ;  /* 0x000001000e0a7824 */ /* 0x010fe400078e020b */
[----:B------:R-:W-:Y:S01]  /*b53d0*/  IMAD R11, R0, 0x100, R15 ;  /* 0x00000100000b7824 */ /* 0x000fe200078e020f */
[----:B0-----:R-:W3:Y:S04]  /*b53e0*/  LDL.LU R12, [R1+0x430] ;  /* 0x00043000010c7983 */ /* 0x001ee80000300800 */
[----:B------:R-:W3:Y:S04]  /*b53f0*/  LDL.LU R13, [R1+0x434] ;  /* 0x00043400010d7983 */ /* 0x000ee80000300800 */
[----:B------:R-:W3:Y:S04]  /*b5400*/  LDL.LU R14, [R1+0x438] ;  /* 0x00043800010e7983 */ /* 0x000ee80000300800 */
        /* <DEDUP_REMOVED lines=18> */
[----:B------:R1:W-:Y:S04]  /*b5530*/  STL.64 [R1+0xa78], R6 ;  /* 0x000a780601007387 */ /* 0x0003e80000100a00 */
[----:B0-----:R-:W2:Y:S04]  /*b5540*/  LDL.LU R4, [R1+0x410] ;  /* 0x0004100001047983 */ /* 0x001ea80000300800 */
[----:B------:R-:W2:Y:S04]  /*b5550*/  LDL.LU R5, [R1+0x414] ;  /* 0x0004140001057983 */ /* 0x000ea80000300800 */
[----:B-1----:R-:W2:Y:S04]  /*b5560*/  LDL.LU R6, [R1+0x418] ;  /* 0x0004180001067983 */ /* 0x002ea80000300800 */
[----:B------:R-:W2:Y:S01]  /*b5570*/  LDL.LU R7, [R1+0x41c] ;  /* 0x00041c0001077983 */ /* 0x000ea20000300800 */
[----:B----4-:R-:W-:Y:S03]  /*b5580*/  HMMA.16816.F32 R16, R8, R18, R24 ;  /* 0x000000120810723c */ /* 0x010fe60000001818 */
[----:B------:R-:W4:Y:S04]  /*b5590*/  LDL.LU.64 R26, [R1+0x50a8] ;  /* 0x0050a800011a7983 */ /* 0x000f280000300a00 */
[----:B------:R-:W4:-:S15]  /*b55a0*/  LDL.LU.64 R24, [R1+0x50a0] ;  /* 0x0050a00001187983 */ /* 0x000f1e0000300a00 */
        /* <DEDUP_REMOVED lines=13> */
[----:B0-----:R-:W5:Y:S04]  /*b5680*/  LDL.LU R20, [R1+0x420] ;  /* 0x0004200001147983 */ /* 0x001f680000300800 */
[----:B------:R-:W5:Y:S04]  /*b5690*/  LDL.LU R21, [R1+0x424] ;  /* 0x0004240001157983 */ /* 0x000f680000300800 */
[----:B------:R-:W5:Y:S04]  /*b56a0*/  LDL.LU R22, [R1+0x428] ;  /* 0x0004280001167983 */ /* 0x000f680000300800 */
[----:B------:R-:W5:Y:S01]  /*b56b0*/  LDL.LU R23, [R1+0x42c] ;  /* 0x00042c0001177983 */ /* 0x000f620000300800 */
[C---:B---3--:R-:W-:Y:S06]  /*b56c0*/  HMMA.16816.F32 R12, R8.reuse, R28, R12 ;  /* 0x0000001c080c723c */ /* 0x048fec000000180c */
[----:B--2---:R-:W-:-:S15]  /*b56d0*/  HMMA.16816.F32 R4, R8, R2, R4 ;  /* 0x000000020804723c */ /* 0x004fde0000001804 */
[----:B------:R-:W-:-:S02]  /*b56e0*/  NOP ;  /* 0x0000000000007918 */ /* 0x000fc40000000000 */
[----:B------:R-:W-:Y:S04]  /*b56f0*/  STL.64 [R1+0xa40], R12 ;  /* 0x000a400c01007387 */ /* 0x000fe80000100a00 */
[----:B------:R0:W-:Y:S02]  /*b5700*/  STL.64 [R1+0xa48], R14 ;  /* 0x000a480e01007387 */ /* 0x0001e40000100a00 */
[----:B0-----:R-:W-:Y:S02]  /*b5710*/  IMAD.MOV.U32 R14, RZ, RZ, R29 ;  /* 0x000000ffff0e7224 */ /* 0x001fe400078e001d */
[----:B------:R-:W-:-:S03]  /*b5720*/  IMAD.MOV.U32 R15, RZ, RZ, R28 ;  /* 0x000000ffff0f7224 */ /* 0x000fc600078e001c */
[----:B------:R-:W-:Y:S04]  /*b5730*/  STL [R1+0x4fe4], R14 ;  /* 0x004fe40e01007387 */ /* 0x000fe80000100800 */
[----:B------:R5:W-:Y:S04]  /*b5740*/  STL [R1+0x4fe0], R15 ;  /* 0x004fe00f01007387 */ /* 0x000be80000100800 */
[----:B------:R-:W-:Y:S01]  /*b5750*/  STL [R1+0x4fec], R2 ;  /* 0x004fec0201007387 */ /* 0x000fe20000100800 */
[----:B-----5:R-:W-:-:S15]  /*b5760*/  HMMA.16816.F32 R12, R8, R18, R20 ;  /* 0x00000012080c723c */ /* 0x020fde0000001814 */
[----:B------:R-:W-:-:S08]  /*b5770*/  NOP ;  /* 0x0000000000007918 */ /* 0x000fd00000000000 */
[----:B------:R-:W-:Y:S04]  /*b5780*/  STL.64 [R1+0xa20], R12 ;  /* 0x000a200c01007387 */ /* 0x000fe80000100a00 */
[----:B------:R-:W-:Y:S04]  /*b5790*/  STL.64 [R1+0xa28], R14 ;  /* 0x000a280e01007387 */ /* 0x000fe80000100a00 */
[----:B------:R-:W-:Y:S04]  /*b57a0*/  STL [R1+0x4fe8], R3 ;  /* 0x004fe80301007387 */ /* 0x000fe80000100800 */
[----:B------:R-:W-:Y:S04]  /*b57b0*/  STL.64 [R1+0xa10], R4 ;  /* 0x000a100401007387 */ /* 0x000fe80000100a00 */
[----:B------:R4:W-:Y:S02]  /*b57c0*/  STL.64 [R1+0xa18], R6 ;  /* 0x000a180601007387 */ /* 0x0009e40000100a00 */
[----:B----4-:R-:W-:-:S15]  /*b57d0*/  HMMA.16816.F32 R4, R8, R16, R24 ;  /* 0x000000100804723c */ /* 0x010fde0000001818 */
[----:B------:R-:W-:-:S08]  /*b57e0*/  NOP ;  /* 0x0000000000007918 */ /* 0x000fd00000000000 */
[----:B------:R-:W-:Y:S04]  /*b57f0*/  STL.64 [R1+0xa00], R4 ;  /* 0x000a000401007387 */ /* 0x000fe80000100a00 */
[----:B------:R-:W-:Y:S04]  /*b5800*/  STL.64 [R1+0xa08], R6 ;  /* 0x000a080601007387 */ /* 0x000fe80000100a00 */
[----:B------:R-:W2:Y:S04]  /*b5810*/  LDL.LU R27, [R1+0x439c] ;  /* 0x00439c00011b7983 */ /* 0x000ea80000300800 */
[----:B--2---:R0:W-:Y:S04]  /*b5820*/  STL [R1+0x5010], R27 ;  /* 0x0050101b01007387 */ /* 0x0041e80000100800 */
[----:B------:R-:W2:Y:S04]  /*b5830*/  LDL.LU R24, [R1+0x390] ;  /* 0x0003900001187983 */ /* 0x000ea80000300800 */
[----:B------:R-:W2:Y:S04]  /*b5840*/  LDL.LU R25, [R1+0x394] ;  /* 0x0003940001197983 */ /* 0x000ea80000300800 */
[----:B------:R-:W3:Y:S04]  /*b5850*/  LDL.LU R26, [R1+0x398] ;  /* 0x00039800011a7983 */ /* 0x000ee80000300800 */
[----:B0-----:R-:W3:Y:S04]  /*b5860*/  LDL.LU R27, [R1+0x39c] ;  /* 0x00039c00011b7983 */ /* 0x001ee80000300800 */
        /* <DEDUP_REMOVED lines=32> */
[----:B------:R-:W3:Y:S04]  /*b5a70*/  LDL.64 R12, [R1+0x328] ;  /* 0x00032800010c7983 */ /* 0x000ee80000100a00 */
[----:B------:R-:W4:Y:S04]  /*b5a80*/  LDL.LU R20, [R1+0x3a0] ;  /* 0x0003a00001147983 */ /* 0x000f280000300800 */
[----:B------:R-:W4:Y:S04]  /*b5a90*/  LDL.LU R21, [R1+0x3a4] ;  /* 0x0003a40001157983 */ /* 0x000f280000300800 */
[----:B------:R-:W4:Y:S04]  /*b5aa0*/  LDL.LU R22, [R1+0x3a8] ;  /* 0x0003a80001167983 */ /* 0x000f280000300800 */
[----:B------:R-:W4:Y:S04]  /*b5ab0*/  LDL.LU R23, [R1+0x3ac] ;  /* 0x0003ac0001177983 */ /* 0x000f280000300800 */
[----:B------:R-:W4:Y:S04]  /*b5ac0*/  LDL.64 R4, [R1+0x320] ;  /* 0x0003200001047983 */ /* 0x000f280000100a00 */
[----:B------:R-:W5:Y:S04]  /*b5ad0*/  LDL.LU R6, [R1+0x438c] ;  /* 0x00438c0001067983 */ /* 0x000f680000300800 */
[----:B------:R-:W5:Y:S04]  /*b5ae0*/  LDL.LU R7, [R1+0x4388] ;  /* 0x0043880001077983 */ /* 0x000f680000300800 */
[----:B------:R-:W5:Y:S04]  /*b5af0*/  LDL.LU R17, [R1+0x4394] ;  /* 0x0043940001117983 */ /* 0x000f680000300800 */
[----:B------:R-:W5:Y:S04]  /*b5b00*/  LDL.LU R18, [R1+0x4390] ;  /* 0x0043900001127983 */ /* 0x000f680000300800 */
[----:B------:R-:W5:Y:S04]  /*b5b10*/  LDL.LU R28, [R1+0x4398] ;  /* 0x00439800011c7983 */ /* 0x000f680000300800 */
[----:B------:R-:W5:Y:S04]  /*b5b20*/  LDL.LU R29, [R1+0x43a4] ;  /* 0x0043a400011d7983 */ /* 0x000f680000300800 */
[----:B------:R-:W5:Y:S04]  /*b5b30*/  LDL.LU R19, [R1+0x43a0] ;  /* 0x0043a00001137983 */ /* 0x000f680000300800 */
[----:B------:R-:W-:Y:S04]  /*b5b40*/  STL [R1+0x4ff4], R15 ;  /* 0x004ff40f01007387 */ /* 0x000fe80000100800 */
[----:B------:R0:W-:Y:S04]  /*b5b50*/  STL [R1+0x4ff0], R14 ;  /* 0x004ff00e01007387 */ /* 0x0001e80000100800 */
[----:B0-----:R-:W2:Y:S02]  /*b5b60*/  LDL.64 R14, [R1+0x348] ;  /* 0x00034800010e7983 */ /* 0x001ea40000100a00 */
[----:B--2---:R-:W-:Y:S06]  /*b5b70*/  HMMA.16816.F32 R24, R8, R14, R24 ;  /* 0x0000000e0818723c */ /* 0x004fec0000001818 */
[----:B------:R-:W-:-:S02]  /*b5b80*/  IMAD.MOV.U32 R3, RZ, RZ, R15 ;  /* 0x000000ffff037224 */ /* 0x000fc400078e000f */
[----:B------:R-:W-:-:S15]  /*b5b90*/  IMAD.MOV.U32 R2, RZ, RZ, R14 ;  /* 0x000000ffff027224 */ /* 0x000fde00078e000e */
[----:B------:R-:W-:Y:S04]  /*b5ba0*/  STL.64 [R1+0x9f0], R24 ;  /* 0x0009f01801007387 */ /* 0x000fe80000100a00 */
[----:B------:R0:W-:Y:S04]  /*b5bb0*/  STL.64 [R1+0x9f8], R26 ;  /* 0x0009f81a01007387 */ /* 0x0001e80000100a00 */
[----:B0-----:R-:W2:Y:S04]  /*b5bc0*/  LDL.LU.64 R26, [R1+0x5078] ;  /* 0x00507800011a7983 */ /* 0x001ea80000300a00 */
[----:B------:R-:W2:Y:S04]  /*b5bd0*/  LDL.LU.64 R24, [R1+0x5070] ;  /* 0x0050700001187983 */ /* 0x000ea80000300a00 */
        /* <DEDUP_REMOVED lines=23> */
[----:B--2---:R-:W-:-:S15]  /*b5d50*/  HMMA.16816.F32 R24, R8, R2, R24 ;  /* 0x000000020818723c */ /* 0x004fde0000001818 */
[----:B------:R-:W-:-:S08]  /*b5d60*/  NOP ;  /* 0x0000000000007918 */ /* 0x000fd00000000000 */
[----:B------:R-:W-:Y:S04]  /*b5d70*/  STL.64 [R1+0x9c0], R24 ;  /* 0x0009c01801007387 */ /* 0x000fe80000100a00 */
[----:B------:R0:W-:Y:S04]  /*b5d80*/  STL.64 [R1+0x9c8], R26 ;  /* 0x0009c81a01007387 */ /* 0x0001e80000100a00 */
[----:B0-----:R-:W2:Y:S04]  /*b5d90*/  LDL.LU.64 R26, [R1+0x5048] ;  /* 0x00504800011a7983 */ /* 0x001ea80000300a00 */
[----:B------:R-:W2:Y:S01]  /*b5da0*/  LDL.LU.64 R24, [R1+0x5040] ;  /* 0x0050400001187983 */ /* 0x000ea20000300a00 */
[----:B----4-:R-:W-:Y:S01]  /*b5db0*/  HMMA.16816.F32 R20, R8, R4, R20 ;  /* 0x000000040814723c */ /* 0x010fe20000001814 */
[----:B------:R-:W-:-:S02]  /*b5dc0*/  IMAD.MOV.U32 R14, RZ, RZ, R2 ;  /* 0x000000ffff0e7224 */ /* 0x000fc400078e0002 */
[----:B------:R-:W-:Y:S02]  /*b5dd0*/  IMAD.MOV.U32 R15, RZ, RZ, R3 ;  /* 0x000000ffff0f7224 */ /* 0x000fe400078e0003 */
[----:B---3--:R-:W-:Y:S02]  /*b5de0*/  IMAD.MOV.U32 R2, RZ, RZ, R12 ;  /* 0x000000ffff027224 */ /* 0x008fe400078e000c */
[----:B------:R-:W-:Y:S01]  /*b5df0*/  IMAD.MOV.U32 R3, RZ, RZ, R13 ;  /* 0x000000ffff037224 */ /* 0x000fe200078e000d */
[----:B--2---:R-:W-:-:S15]  /*b5e00*/  HMMA.16816.F32 R24, R8, R12, R24 ;  /* 0x0000000c0818723c */ /* 0x004fde0000001818 */
        /* <DEDUP_REMOVED lines=8> */
[----:B0-----:R-:W2:Y:S04]  /*b5e90*/  LDL.LU.64 R22, [R1+0x5020] ;  /* 0x0050200001167983 */ /* 0x001ea80000300a00 */
[----:B------:R-:W4:Y:S01]  /*b5ea0*/  LDL.LU.64 R20, [R1+0x5018] ;  /* 0x0050180001147983 */ /* 0x000f220000300a00 */
[----:B------:R-:W-:-:S02]  /*b5eb0*/  IMAD.MOV.U32 R0, RZ, RZ, R5 ;  /* 0x000000ffff007224 */ /* 0x000fc400078e0005 */
[----:B-----5:R-:W-:Y:S01]  /*b5ec0*/  IMAD R5, R18, 0x100, R17 ;  /* 0x0000010012057824 */ /* 0x020fe200078e0211 */
[----:B--2---:R-:W-:Y:S06]  /*b5ed0*/  HMMA.16816.F32 R24, R8, R22, R24 ;  /* 0x000000160818723c */ /* 0x004fec0000001818 */
[----:B------:R-:W-:Y:S02]  /*b5ee0*/  IMAD.MOV.U32 R18, RZ, RZ, R22 ;  /* 0x000000ffff127224 */ /* 0x000fe400078e0016 */
[----:B------:R-:W-:-:S15]  /*b5ef0*/  IMAD.MOV.U32 R17, RZ, RZ, R23 ;  /* 0x000000ffff117224 */ /* 0x000fde00078e0017 */
[----:B------:R-:W-:Y:S04]  /*b5f00*/  STL.64 [R1+0x960], R24 ;  /* 0x0009601801007387 */ /* 0x000fe80000100a00 */
[----:B------:R0:W-:Y:S04]  /*b5f10*/  STL.64 [R1+0x968], R26 ;  /* 0x0009681a01007387 */ /* 0x0001e80000100a00 */
[----:B0-----:R-:W2:Y:S04]  /*b5f20*/  LDL.LU R27, [R1+0x5010] ;  /* 0x00501000011b7983 */ /* 0x001ea80000300800 */
[----:B------:R-:W5:Y:S04]  /*b5f30*/  LDL.LU R22, [R1+0x43a8] ;  /* 0x0043a80001167983 */ /* 0x000f680000300800 */
[----:B------:R-:W5:Y:S01]  /*b5f40*/  LDL.LU R23, [R1+0x43b4] ;  /* 0x0043b40001177983 */ /* 0x000f620000300800 */
[----:B------:R-:W-:-:S02]  /*b5f50*/  IMAD.MOV.U32 R16, RZ, RZ, R4 ;  /* 0x000000ffff107224 */ /* 0x000fc400078e0004 */
[----:B------:R-:W-:Y:S01]  /*b5f60*/  IMAD R4, R7, 0x100, R6 ;  /* 0x0000010007047824 */ /* 0x000fe200078e0206 */
[----:B-----5:R0:W-:Y:S01]  /*b5f70*/  STL.64 [R1+0x4fc0], R22 ;  /* 0x004fc01601007387 */ /* 0x0201e20000100a00 */
[----:B--2---:R-:W-:-:S03]  /*b5f80*/  IMAD R6, R28, 0x100, R27 ;  /* 0x000001001c067824 */ /* 0x004fc600078e021b */
[----:B0-----:R-:W2:Y:S04]  /*b5f90*/  LDL.64 R22, [R1+0x228] ;  /* 0x0002280001167983 */ /* 0x001ea80000100a00 */
[----:B----4-:R-:W-:Y:S04]  /*b5fa0*/  STL.64 [R1+0x4fb8], R20 ;  /* 0x004fb81401007387 */ /* 0x010fe80000100a00 */
[----:B------:R-:W4:Y:S04]  /*b5fb0*/  LDL.LU R24, [R1+0x43b0] ;  /* 0x0043b00001187983 */ /* 0x000f280000300800 */
[----:B------:R-:W4:Y:S04]  /*b5fc0*/  LDL.LU R25, [R1+0x43cc] ;  /* 0x0043cc0001197983 */ /* 0x000f280000300800 */
[----:B------:R-:W5:Y:S04]  /*b5fd0*/  LDL.LU R26, [R1+0x43c8] ;  /* 0x0043c800011a7983 */ /* 0x000f680000300800 */
[----:B------:R-:W5:Y:S04]  /*b5fe0*/  LDL.LU R27, [R1+0x43dc] ;  /* 0x0043dc00011b7983 */ /* 0x000f680000300800 */
[----:B-----5:R0:W-:Y:S04]  /*b5ff0*/  STL.64 [R1+0x4eb0], R26 ;  /* 0x004eb01a01007387 */ /* 0x0201e80000100a00 */
[----:B----4-:R1:W-:Y:S01]  /*b6000*/  STL.64 [R1+0x4ea8], R24 ;  /* 0x004ea81801007387 */ /* 0x0103e20000100a00 */
[----:B0-----:R-:W-:-:S02]  /*b6010*/  IMAD.MOV.U32 R26, RZ, RZ, R18 ;  /* 0x000000ffff1a7224 */ /* 0x001fc400078e0012 */
[----:B------:R-:W-:-:S05]  /*b6020*/  IMAD.MOV.U32 R27, RZ, RZ, R17 ;  /* 0x000000ffff1b7224 */ /* 0x000fca00078e0011 */
[----:B------:R0:W-:Y:S04]  /*b6030*/  STL.64 [R1+0x4ec8], R26 ;  /* 0x004ec81a01007387 */ /* 0x0001e80000100a00 */
[----:B-1----:R-:W4:Y:S04]  /*b6040*/  LDL.LU R24, [R1+0x800] ;  /* 0x0008000001187983 */ /* 0x002f280000300800 */
[----:B------:R-:W4:Y:S04]  /*b6050*/  LDL.LU R25, [R1+0x804] ;  /* 0x0008040001197983 */ /* 0x000f280000300800 */
[----:B0-----:R-:W4:Y:S04]  /*b6060*/  LDL.LU R26, [R1+0x808] ;  /* 0x00080800011a7983 */ /* 0x001f280000300800 */
[----:B------:R-:W4:Y:S01]  /*b6070*/  LDL.LU R27, [R1+0x80c] ;  /* 0x00080c00011b7983 */ /* 0x000f220000300800 */
[----:B------:R-:W-:-:S03]  /*b6080*/  IMAD R7, R19, 0x100, R29 ;  /* 0x0000010013077824 */ /* 0x000fc600078e021d */
[----:B------:R-:W5:Y:S04]  /*b6090*/  LDL.LU R28, [R1+0x43d8] ;  /* 0x0043d800011c7983 */ /* 0x000f680000300800 */
[----:B------:R-:W5:Y:S04]  /*b60a0*/  LDL.LU R29, [R1+0x43bc] ;  /* 0x0043bc00011d7983 */ /* 0x000f680000300800 */
[----:B------:R-:W5:Y:S04]  /*b60b0*/  LDL.LU R17, [R1+0x43b8] ;  /* 0x0043b80001117983 */ /* 0x000f680000300800 */
[----:B------:R-:W5:Y:S04]  /*b60c0*/  LDL.LU R18, [R1+0x43c4] ;  /* 0x0043c40001127983 */ /* 0x000f680000300800 */
[----:B------:R-:W5:Y:S04]  /*b60d0*/  LDL.LU R19, [R1+0x43c0] ;  /* 0x0043c00001137983 */ /* 0x000f680000300800 */
[----:B---3--:R-:W-:Y:S01]  /*b60e0*/  STL.64 [R1+0x4fd8], R12 ;  /* 0x004fd80c01007387 */ /* 0x008fe20000100a00 */
[----:B----4-:R-:W-:-:S15]  /*b60f0*/  HMMA.16816.F32 R24, R8, R12, R24 ;  /* 0x0000000c0818723c */ /* 0x010fde0000001818 */
        /* <DEDUP_REMOVED lines=9> */
[----:B------:R-:W3:Y:S01]  /*b6190*/  LDL.LU R27, [R1+0x7fc] ;  /* 0x0007fc00011b7983 */ /* 0x000ee20000300800 */
[----:B--2---:R-:W-:Y:S01]  /*b61a0*/  IMAD.MOV.U32 R16, RZ, RZ, R22 ;  /* 0x000000ffff107224 */ /* 0x004fe200078e0016 */
[----:B---3--:R-:W-:-:S15]  /*b61b0*/  HMMA.16816.F32 R24, R8, R22, R24 ;  /* 0x000000160818723c */ /* 0x008fde0000001818 */
[----:B------:R-:W-:-:S08]  /*b61c0*/  NOP ;  /* 0x0000000000007918 */ /* 0x000fd00000000000 */
[----:B------:R-:W-:Y:S04]  /*b61d0*/  STL.64 [R1+0x8a0], R24 ;  /* 0x0008a01801007387 */ /* 0x000fe80000100a00 */
[----:B------:R0:W-:Y:S02]  /*b61e0*/  STL.64 [R1+0x8a8], R26 ;  /* 0x0008a81a01007387 */ /* 0x0001e40000100a00 */
[----:B0-----:R-:W-:Y:S02]  /*b61f0*/  IMAD.MOV.U32 R26, RZ, RZ, R2 ;  /* 0x000000ffff1a7224 */ /* 0x001fe400078e0002 */
[----:B------:R-:W-:Y:S01]  /*b6200*/  IMAD.MOV.U32 R27, RZ, RZ, R3 ;  /* 0x000000ffff1b7224 */ /* 0x000fe200078e0003 */
[----:B------:R-:W2:Y:S04]  /*b6210*/  LDL.LU R2, [R1+0x500c] ;  /* 0x00500c0001027983 */ /* 0x000ea80000300800 */
[----:B------:R-:W3:Y:S04]  /*b6220*/  LDL.LU R3, [R1+0x5008] ;  /* 0x0050080001037983 */ /* 0x000ee80000300800 */
[----:B------:R-:W-:Y:S04]  /*b6230*/  STL.64 [R1+0x4ef8], R26 ;  /* 0x004ef81a01007387 */ /* 0x000fe80000100a00 */
[----:B-----5:R-:W-:Y:S04]  /*b6240*/  STL.64 [R1+0x4ec0], R18 ;  /* 0x004ec01201007387 */ /* 0x020fe80000100a00 */
[----:B------:R0:W-:Y:S04]  /*b6250*/  STL.64 [R1+0x4eb8], R16 ;  /* 0x004eb81001007387 */ /* 0x0001e80000100a00 */
[----:B0-----:R-:W4:Y:S04]  /*b6260*/  LDL.LU R16, [R1+0x8b0] ;  /* 0x0008b00001107983 */ /* 0x001f280000300800 */
[----:B------:R-:W4:Y:S04]  /*b6270*/  LDL.LU R17, [R1+0x8b4] ;  /* 0x0008b40001117983 */ /* 0x000f280000300800 */
[----:B------:R-:W5:Y:S04]  /*b6280*/  LDL.LU R18, [R1+0x8b8] ;  /* 0x0008b80001127983 */ /* 0x000f680000300800 */
[----:B------:R-:W5:Y:S01]  /*b6290*/  LDL.LU R19, [R1+0x8bc] ;  /* 0x0008bc0001137983 */ /* 0x000f620000300800 */
[----:B------:R-:W-:-:S02]  /*b62a0*/  IMAD.MOV.U32 R24, RZ, RZ, R14 ;  /* 0x000000ffff187224 */ /* 0x000fc400078e000e */
[----:B------:R-:W-:Y:S01]  /*b62b0*/  IMAD.MOV.U32 R25, RZ, RZ, R15 ;  /* 0x000000ffff197224 */ /* 0x000fe200078e000f */
[----:B------:R-:W2:Y:S04]  /*b62c0*/  LDL.LU R14, [R1+0x5004] ;  /* 0x00500400010e7983 */ /* 0x000ea80000300800 */
[----:B------:R-:W2:Y:S04]  /*b62d0*/  LDL.LU R15, [R1+0x5000] ;  /* 0x00500000010f7983 */ /* 0x000ea80000300800 */
[----:B------:R-:W-:Y:S04]  /*b62e0*/  STL.64 [R1+0x4f10], R24 ;  /* 0x004f101801007387 */ /* 0x000fe80000100a00 */
[----:B-----5:R-:W-:Y:S04]  /*b62f0*/  STL.64 [R1+0x4ed8], R18 ;  /* 0x004ed81201007387 */ /* 0x020fe80000100a00 */
[----:B----4-:R0:W-:Y:S04]  /*b6300*/  STL.64 [R1+0x4ed0], R16 ;  /* 0x004ed01001007387 */ /* 0x0101e80000100a00 */
[----:B0-----:R-:W4:Y:S04]  /*b6310*/  LDL.LU R16, [R1+0x230] ;  /* 0x0002300001107983 */ /* 0x001f280000300800 */
[----:B------:R-:W4:Y:S04]  /*b6320*/  LDL.LU R17, [R1+0x234] ;  /* 0x0002340001117983 */ /* 0x000f280000300800 */
[----:B------:R-:W5:Y:S04]  /*b6330*/  LDL.LU R18, [R1+0x238] ;  /* 0x0002380001127983 */ /* 0x000f680000300800 */
[----:B------:R-:W5:Y:S01]  /*b6340*/  LDL.LU R19, [R1+0x23c] ;  /* 0x00023c0001137983 */ /* 0x000f620000300800 */
[----:B---3--:R-:W-:-:S02]  /*b6350*/  IMAD.MOV.U32 R26, RZ, RZ, R3 ;  /* 0x000000ffff1a7224 */ /* 0x008fc400078e0003 */
[----:B--2---:R-:W-:Y:S01]  /*b6360*/  IMAD.MOV.U32 R27, RZ, RZ, R2 ;  /* 0x000000ffff1b7224 */ /* 0x004fe200078e0002 */
[----:B------:R-:W2:Y:S01]  /*b6370*/  LDL.LU R3, [R1+0x4ffc] ;  /* 0x004ffc0001037983 */ /* 0x000ea20000300800 */
[----:B------:R-:W-:Y:S02]  /*b6380*/  IMAD.MOV.U32 R24, RZ, RZ, R15 ;  /* 0x000000ffff187224 */ /* 0x000fe400078e000f */
[----:B------:R-:W-:Y:S01]  /*b6390*/  IMAD.MOV.U32 R25, RZ, RZ, R14 ;  /* 0x000000ffff197224 */ /* 0x000fe200078e000e */
[----:B------:R-:W3:Y:S04]  /*b63a0*/  LDL.LU R2, [R1+0x4ff8] ;  /* 0x004ff80001027983 */ /* 0x000ee80000300800 */
[----:B------:R-:W2:Y:S04]  /*b63b0*/  LDL.LU R15, [R1+0x4ff4] ;  /* 0x004ff400010f7983 */ /* 0x000ea80000300800 */
[----:B------:R-:W2:Y:S04]  /*b63c0*/  LDL.LU R14, [R1+0x4ff0] ;  /* 0x004ff000010e7983 */ /* 0x000ea80000300800 */
[----:B------:R-:W-:Y:S04]  /*b63d0*/  STL.64 [R1+0x4f28], R26 ;  /* 0x004f281a01007387 */ /* 0x000fe80000100a00 */
        /* <DEDUP_REMOVED lines=9> */
[----:B------:R-:W2:Y:S04]  /*b6470*/  LDL.LU R2, [R1+0x4fec] ;  /* 0x004fec0001027983 */ /* 0x000ea80000300800 */
[----:B------:R-:W2:Y:S04]  /*b6480*/  LDL.LU R3, [R1+0x4fe8] ;  /* 0x004fe80001037983 */ /* 0x000ea80000300800 */
[----:B------:R-:W-:Y:S01]  /*b6490*/  STL.64 [R1+0x4f58], R26 ;  /* 0x004f581a01007387 */ /* 0x000fe20000100a00 */
[----:B------:R-:W-:-:S02]  /*b64a0*/  IMAD.MOV.U32 R24, RZ, RZ, R14 ;  /* 0x000000ffff187224 */ /* 0x000fc400078e000e */
[----:B------:R-:W-:Y:S01]  /*b64b0*/  IMAD.MOV.U32 R25, RZ, RZ, R15 ;  /* 0x000000ffff197224 */ /* 0x000fe200078e000f */
[----:B-----5:R-:W-:Y:S04]  /*b64c0*/  STL.64 [R1+0x4f08], R18 ;  /* 0x004f081201007387 */ /* 0x020fe80000100a00 */
[----:B----4-:R0:W-:Y:S04]  /*b64d0*/  STL.64 [R1+0x4f00], R16 ;  /* 0x004f001001007387 */ /* 0x0101e80000100a00 */
[----:B0-----:R-:W3:Y:S04]  /*b64e0*/  LDL.LU R16, [R1+0x260] ;  /* 0x0002600001107983 */ /* 0x001ee80000300800 */
[----:B------:R-:W3:Y:S04]  /*b64f0*/  LDL.LU R17, [R1+0x264] ;  /* 0x0002640001117983 */ /* 0x000ee80000300800 */
[----:B------:R-:W4:Y:S04]  /*b6500*/  LDL.LU R18, [R1+0x268] ;  /* 0x0002680001127983 */ /* 0x000f280000300800 */
[----:B------:R-:W4:Y:S04]  /*b6510*/  LDL.LU R19, [R1+0x26c] ;  /* 0x00026c0001137983 */ /* 0x000f280000300800 */
[----:B------:R-:W5:Y:S04]  /*b6520*/  LDL.LU R14, [R1+0x4fe4] ;  /* 0x004fe400010e7983 */ /* 0x000f680000300800 */
[----:B------:R-:W2:Y:S04]  /*b6530*/  LDL.LU R15, [R1+0x4fe0] ;  /* 0x004fe000010f7983 */ /* 0x000ea80000300800 */
[----:B------:R0:W-:Y:S04]  /*b6540*/  STL.64 [R1+0x4f70], R24 ;  /* 0x004f701801007387 */ /* 0x0001e80000100a00 */
[----:B0-----:R-:W3:Y:S04]  /*b6550*/  LDL.LU R24, [R1+0x2b0] ;  /* 0x0002b00001187983 */ /* 0x001ee80000300800 */
[----:B------:R-:W3:Y:S04]  /*b6560*/  LDL.LU R25, [R1+0x2b4] ;  /* 0x0002b40001197983 */ /* 0x000ee80000300800 */
[----:B------:R-:W4:Y:S04]  /*b6570*/  LDL.LU R26, [R1+0x2b8] ;  /* 0x0002b800011a7983 */ /* 0x000f280000300800 */
[----:B------:R-:W4:Y:S04]  /*b6580*/  LDL.LU R27, [R1+0x2bc] ;  /* 0x0002bc00011b7983 */ /* 0x000f280000300800 */
[----:B----4-:R0:W-:Y:S04]  /*b6590*/  STL.64 [R1+0x4f80], R26 ;  /* 0x004f801a01007387 */ /* 0x0101e80000100a00 */
[----:B0-----:R-:W4:Y:S04]  /*b65a0*/  LDL R26, [R1+0x360] ;  /* 0x00036000011a7983 */ /* 0x001f280000100800 */
[----:B------:R-:W4:Y:S04]  /*b65b0*/  LDL R27, [R1+0x364] ;  /* 0x00036400011b7983 */ /* 0x000f280000100800 */
[----:B---3--:R-:W-:Y:S04]  /*b65c0*/  STL.64 [R1+0x4f78], R24 ;  /* 0x004f781801007387 */ /* 0x008fe80000100a00 */
[----:B----4-:R-:W-:Y:S04]  /*b65d0*/  STL.64 [R1+0x4f98], R26 ;  /* 0x004f981a01007387 */ /* 0x010fe80000100a00 */
[----:B------:R-:W-:Y:S04]  /*b65e0*/  STL.64 [R1+0x4f20], R18 ;  /* 0x004f201201007387 */ /* 0x000fe80000100a00 */
[----:B------:R0:W-:Y:S04]  /*b65f0*/  STL.64 [R1+0x4f18], R16 ;  /* 0x004f181001007387 */ /* 0x0001e80000100a00 */
[----:B0-----:R-:W3:Y:S04]  /*b6600*/  LDL.LU R16, [R1+0x270] ;  /* 0x0002700001107983 */ /* 0x001ee80000300800 */
[----:B------:R-:W3:Y:S04]  /*b6610*/  LDL.LU R17, [R1+0x274] ;  /* 0x0002740001117983 */ /* 0x000ee80000300800 */
[----:B------:R-:W4:Y:S04]  /*b6620*/  LDL.LU R18, [R1+0x278] ;  /* 0x0002780001127983 */ /* 0x000f280000300800 */
[----:B------:R-:W4:Y:S01]  /*b6630*/  LDL.LU R19, [R1+0x27c] ;  /* 0x00027c0001137983 */ /* 0x000f220000300800 */
[----:B--2---:R-:W-:-:S02]  /*b6640*/  IMAD.MOV.U32 R24, RZ, RZ, R15 ;  /* 0x000000ffff187224 */ /* 0x004fc400078e000f */
[----:B-----5:R-:W-:-:S05]  /*b6650*/  IMAD.MOV.U32 R25, RZ, RZ, R14 ;  /* 0x000000ffff197224 */ /* 0x020fca00078e000e */
[----:B------:R-:W-:Y:S04]  /*b6660*/  STL.64 [R1+0x4fb0], R24 ;  /* 0x004fb01801007387 */ /* 0x000fe80000100a00 */
        /* <DEDUP_REMOVED lines=12> */
[----:B------:R-:W2:Y:S04]  /*b6730*/  LDL.LU R14, [R1+0x308] ;  /* 0x00030800010e7983 */ /* 0x000ea80000300800 */
[----:B------:R-:W2:Y:S04]  /*b6740*/  LDL.LU R15, [R1+0x30c] ;  /* 0x00030c00010f7983 */ /* 0x000ea80000300800 */
[----:B------:R-:W2:Y:S01]  /*b6750*/  LDL.64 R20, [R1+0x210] ;  /* 0x0002100001147983 */ /* 0x000ea20000100a00 */
[----:B------:R-:W-:-:S03]  /*b6760*/  IMAD.MOV.U32 R0, RZ, RZ, R23 ;  /* 0x000000ffff007224 */ /* 0x000fc600078e0017 */
[----:B-----5:R-:W-:Y:S04]  /*b6770*/  STL.64 [R1+0x4fd0], R26 ;  /* 0x004fd01a01007387 */ /* 0x020fe80000100a00 */
[----:B----4-:R0:W-:Y:S04]  /*b6780*/  STL.64 [R1+0x4fc8], R24 ;  /* 0x004fc81801007387 */ /* 0x0101e80000100a00 */
[----:B------:R-:W4:Y:S04]  /*b6790*/  LDL R22, [R1+0x378] ;  /* 0x0003780001167983 */ /* 0x000f280000100800 */
[----:B------:R-:W4:Y:S04]  /*b67a0*/  LDL R23, [R1+0x37c] ;  /* 0x00037c0001177983 */ /* 0x000f280000100800 */
        /* <DEDUP_REMOVED lines=17> */
[----:B------:R-:W-:-:S02]  /*b68c0*/  F2FP.F16.E5M2.UNPACK_B R4, R4 ;  /* 0x00000004ff04723e */ /* 0x000fc400020004ff */
        /* <DEDUP_REMOVED lines=9> */
[----:B------:R-:W-:-:S02]  /*b6960*/  IMAD.MOV.U32 R15, RZ, RZ, R20 ;  /* 0x000000ffff0f7224 */ /* 0x000fc400078e0014 */
[----:B------:R-:W-:Y:S02]  /*b6970*/  IMAD.MOV.U32 R14, RZ, RZ, R21 ;  /* 0x000000ffff0e7224 */ /* 0x000fe400078e0015 */
[C---:B----4-:R-:W-:Y:S01]  /*b6980*/  HMMA.16816.F32 R20, R4.reuse, R22, R24 ;  /* 0x000000160414723c */ /* 0x050fe20000001818 */
[----:B---3--:R-:W-:Y:S04]  /*b6990*/  STL.64 [R1+0x4fa8], R18 ;  /* 0x004fa81201007387 */ /* 0x008fe80000100a00 */
[----:B--2---:R0:W-:Y:S04]  /*b69a0*/  STL.64 [R1+0x4fa0], R16 ;  /* 0x004fa01001007387 */ /* 0x0041e80000100a00 */
[----:B0-----:R-:W2:Y:S04]  /*b69b0*/  LDL.LU R16, [R1+0x2d0] ;  /* 0x0002d00001107983 */ /* 0x001ea80000300800 */
[----:B------:R-:W2:Y:S04]  /*b69c0*/  LDL.LU R17, [R1+0x2d4] ;  /* 0x0002d40001117983 */ /* 0x000ea80000300800 */
[----:B------:R-:W2:Y:S04]  /*b69d0*/  LDL.LU R18, [R1+0x2d8] ;  /* 0x0002d80001127983 */ /* 0x000ea80000300800 */
[----:B------:R-:W2:Y:S04]  /*b69e0*/  LDL.LU R19, [R1+0x2dc] ;  /* 0x0002dc0001137983 */ /* 0x000ea80000300800 */
[----:B------:R-:W3:Y:S04]  /*b69f0*/  LDL.LU.64 R12, [R1+0x4fd8] ;  /* 0x004fd800010c7983 */ /* 0x000ee80000300a00 */
[----:B------:R0:W-:Y:S04]  /*b6a00*/  STL.64 [R1+0x890], R8 ;  /* 0x0008900801007387 */ /* 0x0001e80000100a00 */
[----:B------:R1:W-:Y:S04]  /*b6a10*/  STL.64 [R1+0x898], R10 ;  /* 0x0008980a01007387 */ /* 0x0003e80000100a00 */
[----:B0-----:R-:W3:Y:S04]  /*b6a20*/  LDL.LU R8, [R1+0x8c0] ;  /* 0x0008c00001087983 */ /* 0x001ee80000300800 */
[----:B------:R-:W3:Y:S04]  /*b6a30*/  LDL.LU R9, [R1+0x8c4] ;  /* 0x0008c40001097983 */ /* 0x000ee80000300800 */
[----:B-1----:R-:W3:Y:S04]  /*b6a40*/  LDL.LU R10, [R1+0x8c8] ;  /* 0x0008c800010a7983 */ /* 0x002ee80000300800 */
[----:B------:R-:W3:Y:S04]  /*b6a50*/  LDL.LU R11, [R1+0x8cc] ;  /* 0x0008cc00010b7983 */ /* 0x000ee80000300800 */
[----:B------:R-:W4:Y:S04]  /*b6a60*/  LDL.LU.64 R26, [R1+0x4fd0] ;  /* 0x004fd000011a7983 */ /* 0x000f280000300a00 */
[----:B------:R-:W4:Y:S04]  /*b6a70*/  LDL.LU.64 R24, [R1+0x4fc8] ;  /* 0x004fc80001187983 */ /* 0x000f280000300a00 */
[----:B------:R-:W-:Y:S04]  /*b6a80*/  STL.64 [R1+0x880], R20 ;  /* 0x0008801401007387 */ /* 0x000fe80000100a00 */
[----:B------:R0:W-:Y:S04]  /*b6a90*/  STL.64 [R1+0x888], R22 ;  /* 0x0008881601007387 */ /* 0x0001e80000100a00 */
[----:B0-----:R-:W5:Y:S04]  /*b6aa0*/  LDL.LU.64 R22, [R1+0x4fc0] ;  /* 0x004fc00001167983 */ /* 0x001f680000300a00 */
[----:B------:R-:W4:Y:S02]  /*b6ab0*/  LDL.LU.64 R20, [R1+0x4fb8] ;  /* 0x004fb80001147983 */ /* 0x000f240000300a00 */
[----:B----4-:R-:W-:-:S15]  /*b6ac0*/  HMMA.16816.F32 R24, R4, R20, R24 ;  /* 0x000000140418723c */ /* 0x010fde0000001818 */
[----:B------:R-:W-:-:S08]  /*b6ad0*/  NOP ;  /* 0x0000000000007918 */ /* 0x000fd00000000000 */
        /* <DEDUP_REMOVED lines=20> */
[----:B------:R0:W-:Y:S04]  /*b6c20*/  STL.64 [R1+0x830], R24 ;  /* 0x0008301801007387 */ /* 0x0001e80000100a00 */
[----:B------:R-:W-:Y:S04]  /*b6c30*/  STL.64 [R1+0x838], R26 ;  /* 0x0008381a01007387 */ /* 0x000fe80000100a00 */
[----:B0-----:R-:W2:Y:S04]  /*b6c40*/  LDL.LU.64 R24, [R1+0x4f70] ;  /* 0x004f700001187983 */ /* 0x001ea80000300a00 */
[----:B------:R0:W-:Y:S04]  /*b6c50*/  STL [R1+0x4e1c], R2 ;  /* 0x004e1c0201007387 */ /* 0x0001e80000100800 */
[----:B0-----:R-:W5:Y:S04]  /*b6c60*/  LDL.LU R2, [R1+0x43ac] ;  /* 0x0043ac0001027983 */ /* 0x001f680000300800 */
[----:B------:R-:W-:Y:S01]  /*b6c70*/  STL [R1+0x4e18], R3 ;  /* 0x004e180301007387 */ /* 0x000fe20000100800 */
        /* <DEDUP_REMOVED lines=51> */
[----:B------:R-:W4:-:S15]  /*b6fb0*/  LDL.LU.64 R16, [R1+0x4eb8] ;  /* 0x004eb80001107983 */ /* 0x000f1e0000300a00 */
[----:B------:R-:W-:-:S02]  /*b6fc0*/  NOP ;  /* 0x0000000000007918 */ /* 0x000fc40000000000 */
[----:B------:R-:W-:Y:S04]  /*b6fd0*/  STL.64 [R1+0x7a0], R24 ;  /* 0x0007a01801007387 */ /* 0x000fe80000100a00 */
[----:B------:R0:W-:Y:S04]  /*b6fe0*/  STL.64 [R1+0x7a8], R26 ;  /* 0x0007a81a01007387 */ /* 0x0001e80000100a00 */
[----:B0-----:R-:W2:Y:S04]  /*b6ff0*/  LDL.LU.64 R26, [R1+0x4eb0] ;  /* 0x004eb000011a7983 */ /* 0x001ea80000300a00 */
[----:B------:R-:W4:Y:S01]  /*b7000*/  LDL.LU.64 R24, [R1+0x4ea8] ;  /* 0x004ea80001187983 */ /* 0x000f220000300a00 */
[----:B---3--:R-:W-:Y:S01]  /*b7010*/  HMMA.16816.F32 R8, R4, R12, R8 ;  /* 0x0000000c0408723c */ /* 0x008fe20000001808 */
[----:B-----5:R-:W-:-:S05]  /*b7020*/  IMAD R3, R22, 0x100, R2 ;  /* 0x0000010016037824 */ /* 0x020fca00078e0202 */
[----:B------:R2:W-:Y:S01]  /*b7030*/  STL [R1+0xc8], R3 ;  /* 0x0000c80301007387 */ /* 0x0005e20000100800 */
[----:B----4-:R-:W-:Y:S02]  /*b7040*/  IMAD R2, R24, 0x100, R23 ;  /* 0x0000010018027824 */ /* 0x010fe400078e0217 */
[----:B--2---:R-:W-:-:S03]  /*b7050*/  IMAD R3, R26, 0x100, R25 ;  /* 0x000001001a037824 */ /* 0x004fc600078e0219 */
[----:B------:R0:W-:Y:S11]  /*b7060*/  STL [R1+0xcc], R2 ;  /* 0x0000cc0201007387 */ /* 0x0001f60000100800 */
[----:B------:R1:W-:Y:S04]  /*b7070*/  STL.64 [R1+0x790], R8 ;  /* 0x0007900801007387 */ /* 0x0003e80000100a00 */
[----:B------:R-:W-:Y:S04]  /*b7080*/  STL.64 [R1+0x798], R10 ;  /* 0x0007980a01007387 */ /* 0x000fe80000100a00 */
[----:B------:R-:W-:Y:S01]  /*b7090*/  STL [R1+0xc0], R3 ;  /* 0x0000c00301007387 */ /* 0x000fe20000100800 */
[----:B0-----:R-:W-:-:S02]  /*b70a0*/  IMAD R2, R28, 0x100, R27 ;  /* 0x000001001c027824 */ /* 0x001fc400078e021b */
[----:B-1----:R-:W-:Y:S02]  /*b70b0*/  IMAD R8, R17, 0x100, R29 ;  /* 0x0000010011087824 */ /* 0x002fe400078e021d */
[----:B------:R-:W-:-:S03]  /*b70c0*/  IMAD R9, R19, 0x100, R18 ;  /* 0x0000010013097824 */ /* 0x000fc600078e0212 */
[----:B------:R0:W-:Y:S04]  /*b70d0*/  STL [R1+0x4e80], R8 ;  /* 0x004e800801007387 */ /* 0x0001e80000100800 */
[----:B------:R-:W-:Y:S04]  /*b70e0*/  STL [R1+0xc4], R2 ;  /* 0x0000c40201007387 */ /* 0x000fe80000100800 */
[----:B0-----:R-:W2:Y:S04]  /*b70f0*/  LDL.LU R8, [R1+0x43e4] ;  /* 0x0043e40001087983 */ /* 0x001ea80000300800 */
[----:B------:R-:W2:Y:S04]  /*b7100*/  LDL.LU R11, [R1+0x43e0] ;  /* 0x0043e000010b7983 */ /* 0x000ea80000300800 */
[----:B------:R-:W3:Y:S04]  /*b7110*/  LDL.LU R13, [R1+0x43e8] ;  /* 0x0043e800010d7983 */ /* 0x000ee80000300800 */
[----:B------:R-:W4:Y:S04]  /*b7120*/  LDL.LU R18, [R1+0x43f0] ;  /* 0x0043f00001127983 */ /* 0x000f280000300800 */
[----:B----4-:R0:W-:Y:S04]  /*b7130*/  STL [R1+0x4e60], R18 ;  /* 0x004e601201007387 */ /* 0x0101e80000100800 */
[----:B0-----:R-:W4:Y:S04]  /*b7140*/  LDL.LU R18, [R1+0x43ec] ;  /* 0x0043ec0001127983 */ /* 0x001f280000300800 */
[----:B------:R-:W5:Y:S04]  /*b7150*/  LDL.LU R27, [R1+0x43f8] ;  /* 0x0043f800011b7983 */ /* 0x000f680000300800 */
[----:B-----5:R0:W-:Y:S04]  /*b7160*/  STL [R1+0x4e5c], R27 ;  /* 0x004e5c1b01007387 */ /* 0x0201e80000100800 */
[----:B0-----:R-:W5:Y:S04]  /*b7170*/  LDL.LU R27, [R1+0x43f4] ;  /* 0x0043f400011b7983 */ /* 0x001f680000300800 */
[----:B------:R-:W2:Y:S04]  /*b7180*/  LDL.LU R12, [R1+0x440c] ;  /* 0x00440c00010c7983 */ /* 0x000ea80000300800 */
[----:B--2---:R0:W-:Y:S04]  /*b7190*/  STL [R1+0x4e58], R12 ;  /* 0x004e580c01007387 */ /* 0x0041e80000100800 */
[----:B0-----:R-:W3:Y:S04]  /*b71a0*/  LDL.LU R12, [R1+0x43fc] ;  /* 0x0043fc00010c7983 */ /* 0x001ee80000300800 */
[----:B---3--:R0:W-:Y:S04]  /*b71b0*/  STL.64 [R1+0x4e68], R12 ;  /* 0x004e680c01007387 */ /* 0x0081e80000100a00 */
[----:B------:R-:W2:Y:S04]  /*b71c0*/  LDL.LU R10, [R1+0x43d0] ;  /* 0x0043d000010a7983 */ /* 0x000ea80000300800 */
[----:B------:R-:W3:Y:S04]  /*b71d0*/  LDL.LU R24, [R1+0x4408] ;  /* 0x0044080001187983 */ /* 0x000ee80000300800 */
[----:B------:R-:W3:Y:S01]  /*b71e0*/  LDL.64 R2, [R1+0x378] ;  /* 0x0003780001027983 */ /* 0x000ee20000100a00 */
[----:B0-----:R-:W-:-:S02]  /*b71f0*/  IMAD.MOV.U32 R13, RZ, RZ, R14 ;  /* 0x000000ffff0d7224 */ /* 0x001fc400078e000e */
[----:B------:R-:W-:Y:S01]  /*b7200*/  IMAD.MOV.U32 R12, RZ, RZ, R15 ;  /* 0x000000ffff0c7224 */ /* 0x000fe200078e000f */
[----:B------:R-:W4:Y:S04]  /*b7210*/  LDL.LU R14, [R1+0x4414] ;  /* 0x00441400010e7983 */ /* 0x000f280000300800 */
[----:B------:R-:W3:Y:S04]  /*b7220*/  LDL.LU R17, [R1+0x4410] ;  /* 0x0044100001117983 */ /* 0x000ee80000300800 */
[----:B------:R-:W4:Y:S04]  /*b7230*/  LDL.LU R15, [R1+0x441c] ;  /* 0x00441c00010f7983 */ /* 0x000f280000300800 */
[----:B----4-:R0:W-:Y:S04]  /*b7240*/  STL.64 [R1+0x4e90], R14 ;  /* 0x004e900e01007387 */ /* 0x0101e80000100a00 */
[----:B------:R1:W-:Y:S01]  /*b7250*/  STL.64 [R1+0x4e88], R12 ;  /* 0x004e880c01007387 */ /* 0x0003e20000100a00 */
[----:B0-----:R-:W-:-:S03]  /*b7260*/  IMAD.MOV.U32 R15, RZ, RZ, R0 ;  /* 0x000000ffff0f7224 */ /* 0x001fc600078e0000 */
[----:B-1----:R-:W2:Y:S04]  /*b7270*/  LDL.LU R13, [R1+0x43d4] ;  /* 0x0043d400010d7983 */ /* 0x002ea80000300800 */
[----:B------:R-:W4:Y:S04]  /*b7280*/  LDL.LU R26, [R1+0x4418] ;  /* 0x00441800011a7983 */ /* 0x000f280000300800 */
[----:B------:R-:W4:Y:S04]  /*b7290*/  LDL.LU R0, [R1+0x4424] ;  /* 0x0044240001007983 */ /* 0x000f280000300800 */
[----:B------:R-:W5:Y:S04]  /*b72a0*/  LDL.LU R22, [R1+0x4420] ;  /* 0x0044200001167983 */ /* 0x000f680000300800 */
[----:B------:R-:W5:Y:S04]  /*b72b0*/  LDL.LU R23, [R1+0x442c] ;  /* 0x00442c0001177983 */ /* 0x000f680000300800 */
[----:B-----5:R-:W-:Y:S04]  /*b72c0*/  STL.64 [R1+0x4e50], R22 ;  /* 0x004e501601007387 */ /* 0x020fe80000100a00 */
[----:B------:R0:W-:Y:S04]  /*b72d0*/  STL.64 [R1+0x4e48], R20 ;  /* 0x004e481401007387 */ /* 0x0001e80000100a00 */
[----:B0-----:R-:W5:Y:S04]  /*b72e0*/  LDL.LU R20, [R1+0x8f0] ;  /* 0x0008f00001147983 */ /* 0x001f680000300800 */
        /* <DEDUP_REMOVED lines=15> */
[----:B------:R-:W3:Y:S01]  /*b73e0*/  LDL.LU R23, [R1+0x8dc] ;  /* 0x0008dc0001177983 */ /* 0x000ee20000300800 */
[----:B--2---:R-:W-:-:S03]  /*b73f0*/  IMAD R10, R10, 0x100, R13 ;  /* 0x000001000a0a7824 */ /* 0x004fc600078e020d */
[----:B------:R-:W2:Y:S04]  /*b7400*/  LDL.LU R25, [R1+0x4428] ;  /* 0x0044280001197983 */ /* 0x000ea80000300800 */
[----:B------:R-:W5:Y:S04]  /*b7410*/  LDL.LU R28, [R1+0x4434] ;  /* 0x00443400011c7983 */ /* 0x000f680000300800 */
[----:B------:R-:W5:Y:S04]  /*b7420*/  LDL.LU R29, [R1+0x4430] ;  /* 0x00443000011d7983 */ /* 0x000f680000300800 */
[----:B------:R-:W5:Y:S04]  /*b7430*/  LDL.LU R16, [R1+0x443c] ;  /* 0x00443c0001107983 */ /* 0x000f680000300800 */
[----:B------:R-:W5:Y:S01]  /*b7440*/  LDL.LU R19, [R1+0x4438] ;  /* 0x0044380001137983 */ /* 0x000f620000300800 */
        /* <DEDUP_REMOVED lines=8> */
[----:B------:R-:W-:-:S03]  /*b74d0*/  IMAD R11, R11, 0x100, R8 ;  /* 0x000001000b0b7824 */ /* 0x000fc600078e0208 */
[----:B------:R-:W2:Y:S01]  /*b74e0*/  LDL.LU R8, [R1+0x4e80] ;  /* 0x004e800001087983 */ /* 0x000ea20000300800 */
[----:B---3--:R-:W-:Y:S03]  /*b74f0*/  HMMA.16816.F32 R4, R4, R12, R20 ;  /* 0x0000000c0404723c */ /* 0x008fe60000001814 */
[----:B------:R-:W3:Y:S04]  /*b7500*/  LDL.LU.64 R22, [R1+0x4e78] ;  /* 0x004e780001167983 */ /* 0x000ee80000300a00 */
[----:B------:R-:W3:Y:S04]  /*b7510*/  LDL.LU.64 R20, [R1+0x4e70] ;  /* 0x004e700001147983 */ /* 0x000ee80000300a00 */
[----:B------:R-:W5:-:S12]  /*b7520*/  LDL.LU.64 R12, [R1+0x4e68] ;  /* 0x004e6800010c7983 */ /* 0x000f580000300a00 */
[----:B------:R0:W-:Y:S04]  /*b7530*/  STL.64 [R1+0x770], R4 ;  /* 0x0007700401007387 */ /* 0x0001e80000100a00 */
[----:B------:R1:W-:Y:S04]  /*b7540*/  STL.64 [R1+0x778], R6 ;  /* 0x0007780601007387 */ /* 0x0003e80000100a00 */
[----:B0-----:R-:W4:Y:S04]  /*b7550*/  LDL.LU R4, [R1+0x900] ;  /* 0x0009000001047983 */ /* 0x001f280000300800 */
[----:B------:R-:W4:Y:S04]  /*b7560*/  LDL.LU R5, [R1+0x904] ;  /* 0x0009040001057983 */ /* 0x000f280000300800 */
[----:B-1----:R-:W4:Y:S04]  /*b7570*/  LDL.LU R6, [R1+0x908] ;  /* 0x0009080001067983 */ /* 0x002f280000300800 */
[----:B------:R-:W4:Y:S01]  /*b7580*/  LDL.LU R7, [R1+0x90c] ;  /* 0x00090c0001077983 */ /* 0x000f220000300800 */
[----:B-----5:R-:W-:-:S03]  /*b7590*/  IMAD R13, R13, 0x100, R18 ;  /* 0x000001000d0d7824 */ /* 0x020fc600078e0212 */
[----:B------:R-:W5:Y:S04]  /*b75a0*/  LDL.LU R18, [R1+0x4e60] ;  /* 0x004e600001127983 */ /* 0x000f680000300800 */
[----:B------:R0:W-:Y:S04]  /*b75b0*/  STL [R1+0x4e20], R13 ;  /* 0x004e200d01007387 */ /* 0x0001e80000100800 */
[----:B0-----:R-:W4:Y:S01]  /*b75c0*/  LDL.LU R13, [R1+0x4400] ;  /* 0x00440000010d7983 */ /* 0x001f220000300800 */
[----:B-----5:R-:W-:-:S03]  /*b75d0*/  IMAD R18, R18, 0x100, R27 ;  /* 0x0000010012127824 */ /* 0x020fc600078e021b */
[----:B------:R-:W5:Y:S04]  /*b75e0*/  LDL.LU R27, [R1+0x4e5c] ;  /* 0x004e5c00011b7983 */ /* 0x000f680000300800 */
[----:B------:R0:W-:Y:S04]  /*b75f0*/  STL [R1+0x49d0], R18 ;  /* 0x0049d01201007387 */ /* 0x0001e80000100800 */
[----:B0-----:R-:W4:Y:S01]  /*b7600*/  LDL.LU R18, [R1+0x4404] ;  /* 0x0044040001127983 */ /* 0x001f220000300800 */
[----:B--2---:R-:W-:Y:S02]  /*b7610*/  F2FP.F16.E5M2.UNPACK_B R8, R8 ;  /* 0x00000008ff08723e */ /* 0x004fe400020004ff */
[----:B------:R-:W-:-:S02]  /*b7620*/  F2FP.F16.E5M2.UNPACK_B R9, R9 ;  /* 0x00000009ff09723e */ /* 0x000fc400020004ff */
[----:B------:R-:W-:Y:S02]  /*b7630*/  F2FP.F16.E5M2.UNPACK_B R10, R10 ;  /* 0x0000000aff0a723e */ /* 0x000fe400020004ff */
[----:B------:R-:W-:Y:S01]  /*b7640*/  F2FP.F16.E5M2.UNPACK_B R11, R11 ;  /* 0x0000000bff0b723e */ /* 0x000fe200020004ff */
[----:B-----5:R-:W-:Y:S02]  /*b7650*/  IMAD R27, R27, 0x100, R12 ;  /* 0x000001001b1b7824 */ /* 0x020fe400078e020c */
[----:B------:R-:W2:Y:S04]  /*b7660*/  LDL.LU R12, [R1+0x4e58] ;  /* 0x004e5800010c7983 */ /* 0x000ea80000300800 */
[----:B---3--:R-:W-:Y:S01]  /*b7670*/  HMMA.16816.F32 R20, R8, R2, R20 ;  /* 0x000000020814723c */ /* 0x008fe20000001814 */
[----:B----4-:R-:W-:-:S05]  /*b7680*/  IMAD R13, R13, 0x100, R18 ;  /* 0x000001000d0d7824 */ /* 0x010fca00078e0212 */
[----:B------:R-:W-:-:S15]  /*b7690*/  STL [R1+0x2c], R13 ;  /* 0x00002c0d01007387 */ /* 0x000fde0000100800 */
[----:B------:R-:W-:-:S02]  /*b76a0*/  NOP ;  /* 0x0000000000007918 */ /* 0x000fc40000000000 */
[----:B------:R-:W-:Y:S01]  /*b76b0*/  STL.64 [R1+0x760], R20 ;  /* 0x0007601401007387 */ /* 0x000fe20000100a00 */
[----:B--2---:R-:W-:-:S05]  /*b76c0*/  IMAD R12, R24, 0x100, R12 ;  /* 0x00000100180c7824 */ /* 0x004fca00078e020c */
[----:B------:R-:W-:Y:S04]  /*b76d0*/  STL [R1+0x5c], R12 ;  /* 0x00005c0c01007387 */ /* 0x000fe80000100800 */
[----:B------:R0:W-:Y:S04]  /*b76e0*/  STL.64 [R1+0x768], R22 ;  /* 0x0007681601007387 */ /* 0x0001e80000100a00 */
[----:B0-----:R-:W2:Y:S04]  /*b76f0*/  LDL.LU.64 R22, [R1+0x4e50] ;  /* 0x004e500001167983 */ /* 0x001ea80000300a00 */
[----:B------:R-:W3:Y:S01]  /*b7700*/  LDL.LU.64 R20, [R1+0x4e48] ;  /* 0x004e480001147983 */ /* 0x000ee20000300a00 */
[----:B------:R-:W-:-:S02]  /*b7710*/  IMAD.MOV.U32 R24, RZ, RZ, R3 ;  /* 0x000000ffff187224 */ /* 0x000fc400078e0003 */
[----:B------:R-:W-:Y:S02]  /*b7720*/  IMAD R17, R17, 0x100, R14 ;  /* 0x0000010011117824 */ /* 0x000fe400078e020e */
[----:B------:R-:W-:Y:S01]  /*b7730*/  IMAD R26, R26, 0x100, R15 ;  /* 0x000001001a1a7824 */ /* 0x000fe200078e020f */
[----:B------:R-:W-:Y:S04]  /*b7740*/  STL [R1+0x4ce8], R24 ;  /* 0x004ce81801007387 */ /* 0x000fe80000100800 */
[----:B------:R-:W-:Y:S04]  /*b7750*/  STL [R1+0x49d4], R17 ;  /* 0x0049d41101007387 */ /* 0x000fe80000100800 */
[----:B------:R-:W-:Y:S01]  /*b7760*/  STL.64 [R1+0x49b8], R26 ;  /* 0x0049b81a01007387 */ /* 0x000fe20000100a00 */
[----:B---3--:R-:W-:Y:S01]  /*b7770*/  HMMA.16816.F32 R4, R8, R20, R4 ;  /* 0x000000140804723c */ /* 0x008fe20000001804 */
[----:B--2---:R-:W-:-:S02]  /*b7780*/  IMAD R3, R22, 0x100, R0 ;  /* 0x0000010016037824 */ /* 0x004fc400078e0200 */
[----:B------:R-:W-:Y:S02]  /*b7790*/  IMAD R2, R25, 0x100, R23 ;  /* 0x0000010019027824 */ /* 0x000fe400078e0217 */
[----:B------:R-:W-:Y:S02]  /*b77a0*/  IMAD R0, R29, 0x100, R28 ;  /* 0x000001001d007824 */ /* 0x000fe400078e021c */
[----:B------:R-:W-:Y:S01]  /*b77b0*/  IMAD.MOV.U32 R23, RZ, RZ, R21 ;  /* 0x000000ffff177224 */ /* 0x000fe200078e0015 */
[----:B------:R-:W-:Y:S04]  /*b77c0*/  STL [R1+0x28], R3 ;  /* 0x0000280301007387 */ /* 0x000fe80000100800 */
[----:B------:R-:W-:Y:S04]  /*b77d0*/  STL [R1+0x58], R2 ;  /* 0x0000580201007387 */ /* 0x000fe80000100800 */
[----:B------:R-:W-:Y:S04]  /*b77e0*/  STL [R1+0x74], R0 ;  /* 0x0000740001007387 */ /* 0x000fe80000100800 */
[----:B------:R0:W-:Y:S01]  /*b77f0*/  STL [R1+0x4e44], R10 ;  /* 0x004e440a01007387 */ /* 0x0001e20000100800 */
[----:B------:R-:W-:-:S03]  /*b7800*/  IMAD R25, R19, 0x100, R16 ;  /* 0x0000010013197824 */ /* 0x000fc600078e0210 */
[----:B------:R-:W-:Y:S04]  /*b7810*/  STL.64 [R1+0x750], R4 ;  /* 0x0007500401007387 */ /* 0x000fe80000100a00 */
[----:B------:R-:W-:Y:S04]  /*b7820*/  STL.64 [R1+0x758], R6 ;  /* 0x0007580601007387 */ /* 0x000fe80000100a00 */
[----:B------:R1:W-:Y:S04]  /*b7830*/  STL [R1+0x4e40], R11 ;  /* 0x004e400b01007387 */ /* 0x0003e80000100800 */
[----:B------:R-:W-:Y:S04]  /*b7840*/  STL [R1+0x4cec], R23 ;  /* 0x004cec1701007387 */ /* 0x000fe80000100800 */
[----:B0-----:R-:W2:Y:S04]  /*b7850*/  LDL.LU R10, [R1+0x4444] ;  /* 0x00444400010a7983 */ /* 0x001ea80000300800 */
[----:B-1----:R-:W2:Y:S04]  /*b7860*/  LDL.LU R11, [R1+0x4440] ;  /* 0x00444000010b7983 */ /* 0x002ea80000300800 */
[----:B------:R-:W3:Y:S04]  /*b7870*/  LDL.LU R4, [R1+0x444c] ;  /* 0x00444c0001047983 */ /* 0x000ee80000300800 */
[----:B------:R-:W3:Y:S04]  /*b7880*/  LDL.LU R5, [R1+0x4448] ;  /* 0x0044480001057983 */ /* 0x000ee80000300800 */
[----:B------:R-:W4:Y:S04]  /*b7890*/  LDL.LU R28, [R1+0x4454] ;  /* 0x00445400011c7983 */ /* 0x000f280000300800 */
[----:B------:R-:W4:Y:S04]  /*b78a0*/  LDL.LU R19, [R1+0x4450] ;  /* 0x0044500001137983 */ /* 0x000f280000300800 */
[----:B------:R-:W5:Y:S04]  /*b78b0*/  LDL.LU R6, [R1+0x445c] ;  /* 0x00445c0001067983 */ /* 0x000f680000300800 */
[----:B------:R-:W5:Y:S04]  /*b78c0*/  LDL.LU R29, [R1+0x4458] ;  /* 0x00445800011d7983 */ /* 0x000f680000300800 */
[----:B------:R-:W5:Y:S04]  /*b78d0*/  LDL.LU R7, [R1+0x4460] ;  /* 0x0044600001077983 */ /* 0x000f680000300800 */
[----:B------:R-:W2:Y:S04]  /*b78e0*/  LDL.LU R13, [R1+0x446c] ;  /* 0x00446c00010d7983 */ /* 0x000ea80000300800 */
[----:B------:R-:W2:Y:S04]  /*b78f0*/  LDL.LU R12, [R1+0x4468] ;  /* 0x00446800010c7983 */ /* 0x000ea80000300800 */
[----:B--2---:R0:W-:Y:S04]  /*b7900*/  STL.64 [R1+0x4e28], R12 ;  /* 0x004e280c01007387 */ /* 0x0041e80000100a00 */
[----:B0-----:R-:W2:Y:S04]  /*b7910*/  LDL.64 R12, [R1+0x368] ;  /* 0x00036800010c7983 */ /* 0x001ea80000100a00 */
[----:B------:R-:W2:Y:S04]  /*b7920*/  LDL.LU R2, [R1+0x4474] ;  /* 0x0044740001027983 */ /* 0x000ea80000300800 */
[----:B------:R-:W2:Y:S04]  /*b7930*/  LDL.LU R16, [R1+0x4470] ;  /* 0x0044700001107983 */ /* 0x000ea80000300800 */
[----:B------:R-:W2:Y:S04]  /*b7940*/  LDL.LU R3, [R1+0x447c] ;  /* 0x00447c0001037983 */ /* 0x000ea80000300800 */
[----:B------:R-:W3:Y:S04]  /*b7950*/  LDL.LU R22, [R1+0x4478] ;  /* 0x0044780001167983 */ /* 0x000ee80000300800 */
[----:B------:R-:W2:Y:S04]  /*b7960*/  LDL.LU R0, [R1+0x4488] ;  /* 0x0044880001007983 */ /* 0x000ea80000300800 */
[----:B------:R-:W2:Y:S04]  /*b7970*/  LDL.LU R15, [R1+0x4490] ;  /* 0x00449000010f7983 */ /* 0x000ea80000300800 */
[----:B------:R-:W3:Y:S04]  /*b7980*/  LDL.LU R23, [R1+0x449c] ;  /* 0x00449c0001177983 */ /* 0x000ee80000300800 */
[----:B------:R-:W4:Y:S04]  /*b7990*/  LDL.LU R21, [R1+0x4498] ;  /* 0x0044980001157983 */ /* 0x000f280000300800 */
[----:B------:R-:W2:Y:S04]  /*b79a0*/  LDL.LU R17, [R1+0x44a4] ;  /* 0x0044a40001117983 */ /* 0x000ea80000300800 */
[----:B------:R-:W2:Y:S04]  /*b79b0*/  LDL.LU R18, [R1+0x44a0] ;  /* 0x0044a00001127983 */ /* 0x000ea80000300800 */
[----:B------:R-:W2:Y:S04]  /*b79c0*/  LDL.LU R14, [R1+0x44ac] ;  /* 0x0044ac00010e7983 */ /* 0x000ea80000300800 */
[----:B------:R-:W4:Y:S04]  /*b79d0*/  LDL.LU R20, [R1+0x44a8] ;  /* 0x0044a80001147983 */ /* 0x000f280000300800 */
[----:B---3--:R-:W-:Y:S04]  /*b79e0*/  STL.64 [R1+0x4e38], R22 ;  /* 0x004e381601007387 */ /* 0x008fe80000100a00 */
[----:B----4-:R0:W-:Y:S04]  /*b79f0*/  STL.64 [R1+0x4e30], R20 ;  /* 0x004e301401007387 */ /* 0x0101e80000100a00 */
[----:B0-----:R-:W3:Y:S04]  /*b7a00*/  LDL.LU R20, [R1+0x910] ;  /* 0x0009100001147983 */ /* 0x001ee80000300800 */
[----:B------:R-:W3:Y:S04]  /*b7a10*/  LDL.LU R21, [R1+0x914] ;  /* 0x0009140001157983 */ /* 0x000ee80000300800 */
[----:B------:R-:W3:Y:S04]  /*b7a20*/  LDL.LU R22, [R1+0x918] ;  /* 0x0009180001167983 */ /* 0x000ee80000300800 */
[----:B------:R-:W3:Y:S04]  /*b7a30*/  LDL.LU R23, [R1+0x91c] ;  /* 0x00091c0001177983 */ /* 0x000ee80000300800 */
[----:B------:R0:W-:Y:S04]  /*b7a40*/  STL [R1+0x49d8], R25 ;  /* 0x0049d81901007387 */ /* 0x0001e80000100800 */
[----:B------:R-:W4:Y:S04]  /*b7a50*/  LDL.LU R24, [R1+0x930] ;  /* 0x0009300001187983 */ /* 0x000f280000300800 */
[----:B0-----:R-:W4:Y:S04]  /*b7a60*/  LDL.LU R25, [R1+0x934] ;  /* 0x0009340001197983 */ /* 0x001f280000300800 */
[----:B------:R-:W5:Y:S04]  /*b7a70*/  LDL.LU R26, [R1+0x938] ;  /* 0x00093800011a7983 */ /* 0x000f680000300800 */
[----:B------:R-:W5:Y:S01]  /*b7a80*/  LDL.LU R27, [R1+0x93c] ;  /* 0x00093c00011b7983 */ /* 0x000f620000300800 */
[----:B------:R-:W-:-:S03]  /*b7a90*/  IMAD R11, R11, 0x100, R10 ;  /* 0x000001000b0b7824 */ /* 0x000fc600078e020a */
[----:B-----5:R-:W-:Y:S04]  /*b7aa0*/  STL.64 [R1+0x4e10], R26 ;  /* 0x004e101a01007387 */ /* 0x020fe80000100a00 */
[----:B----4-:R0:W-:Y:S04]  /*b7ab0*/  STL.64 [R1+0x4e08], R24 ;  /* 0x004e081801007387 */ /* 0x0101e80000100a00 */
[----:B0-----:R-:W4:Y:S04]  /*b7ac0*/  LDL.LU R24, [R1+0x920] ;  /* 0x0009200001187983 */ /* 0x001f280000300800 */
[----:B------:R-:W4:Y:S04]  /*b7ad0*/  LDL.LU R25, [R1+0x924] ;  /* 0x0009240001197983 */ /* 0x000f280000300800 */
[----:B------:R-:W4:Y:S04]  /*b7ae0*/  LDL.LU R26, [R1+0x928] ;  /* 0x00092800011a7983 */ /* 0x000f280000300800 */
[----:B------:R-:W4:Y:S04]  /*b7af0*/  LDL.LU R27, [R1+0x92c] ;  /* 0x00092c00011b7983 */ /* 0x000f280000300800 */
[----:B------:R-:W3:Y:S04]  /*b7b00*/  LDL.LU R10, [R1+0x4e44] ;  /* 0x004e4400010a7983 */ /* 0x000ee80000300800 */
[----:B------:R0:W-:Y:S04]  /*b7b10*/  STL [R1+0x24], R11 ;  /* 0x0000240b01007387 */ /* 0x0001e80000100800 */
[----:B0-----:R-:W3:Y:S01]  /*b7b20*/  LDL.LU R11, [R1+0x4e40] ;  /* 0x004e4000010b7983 */ /* 0x001ee20000300800 */
[----:B------:R-:W-:-:S02]  /*b7b30*/  IMAD R4, R5, 0x100, R4 ;  /* 0x0000010005047824 */ /* 0x000fc400078e0204 */
[----:B------:R-:W-:Y:S02]  /*b7b40*/  IMAD R5, R19, 0x100, R28 ;  /* 0x0000010013057824 */ /* 0x000fe400078e021c */
[----:B------:R-:W-:Y:S01]  /*b7b50*/  IMAD R6, R29, 0x100, R6 ;  /* 0x000001001d067824 */ /* 0x000fe200078e0206 */
[----:B------:R-:W5:Y:S04]  /*b7b60*/  LDL.LU R28, [R1+0x44b4] ;  /* 0x0044b400011c7983 */ /* 0x000f680000300800 */
[----:B------:R-:W5:Y:S04]  /*b7b70*/  LDL.LU R19, [R1+0x44b0] ;  /* 0x0044b00001137983 */ /* 0x000f680000300800 */
[----:B------:R0:W-:Y:S04]  /*b7b80*/  STL.64 [R1+0x4cd0], R4 ;  /* 0x004cd00401007387 */ /* 0x0001e80000100a00 */
[----:B0-----:R-:W5:Y:S04]  /*b7b90*/  LDL.LU R4, [R1+0x448c] ;  /* 0x00448c0001047983 */ /* 0x001f680000300800 */
[----:B------:R-:W5:Y:S04]  /*b7ba0*/  LDL.LU R5, [R1+0x4494] ;  /* 0x0044940001057983 */ /* 0x000f680000300800 */
[----:B------:R0:W-:Y:S04]  /*b7bb0*/  STL [R1+0x4cf0], R6 ;  /* 0x004cf00601007387 */ /* 0x0001e80000100800 */
[----:B0-----:R-:W4:Y:S01]  /*b7bc0*/  LDL.LU R6, [R1+0x4464] ;  /* 0x0044640001067983 */ /* 0x001f220000300800 */
[----:B--2---:R-:W-:Y:S01]  /*b7bd0*/  IMAD.MOV.U32 R29, RZ, RZ, R13 ;  /* 0x000000ffff1d7224 */ /* 0x004fe200078e000d */
[----:B---3--:R-:W-:-:S15]  /*b7be0*/  HMMA.16816.F32 R20, R8, R12, R20 ;  /* 0x0000000c0814723c */ /* 0x008fde0000001814 */
[----:B------:R-:W-:-:S08]  /*b7bf0*/  NOP ;  /* 0x0000000000007918 */ /* 0x000fd00000000000 */
[----:B------:R-:W-:Y:S04]  /*b7c00*/  STL.64 [R1+0x740], R20 ;  /* 0x0007401401007387 */ /* 0x000fe80000100a00 */
[----:B------:R0:W-:Y:S04]  /*b7c10*/  STL.64 [R1+0x748], R22 ;  /* 0x0007481601007387 */ /* 0x0001e80000100a00 */
[----:B0-----:R-:W2:Y:S04]  /*b7c20*/  LDL.LU.64 R22, [R1+0x4e38] ;  /* 0x004e380001167983 */ /* 0x001ea80000300a00 */
[----:B------:R-:W3:Y:S04]  /*b7c30*/  LDL.LU.64 R20, [R1+0x4e30] ;  /* 0x004e300001147983 */ /* 0x000ee80000300a00 */
[----:B------:R-:W5:Y:S01]  /*b7c40*/  LDL.LU.64 R12, [R1+0x4e28] ;  /* 0x004e2800010c7983 */ /* 0x000f620000300a00 */
[----:B----4-:R-:W-:-:S03]  /*b7c50*/  IMAD R7, R7, 0x100, R6 ;  /* 0x0000010007077824 */ /* 0x010fc600078e0206 */
[----:B------:R0:W-:Y:S04]  /*b7c60*/  STL [R1+0x4c80], R29 ;  /* 0x004c801d01007387 */ /* 0x0001e80000100800 */
[----:B0-----:R-:W4:Y:S04]  /*b7c70*/  LDL.LU R29, [R1+0x4480] ;  /* 0x00448000011d7983 */ /* 0x001f280000300800 */
[----:B------:R0:W-:Y:S04]  /*b7c80*/  STL [R1+0x4cf4], R7 ;  /* 0x004cf40701007387 */ /* 0x0001e80000100800 */
[----:B0-----:R-:W2:Y:S01]  /*b7c90*/  LDL.64 R6, [R1+0x360] ;  /* 0x0003600001067983 */ /* 0x001ea20000100a00 */
[----:B------:R-:W-:-:S02]  /*b7ca0*/  IMAD R16, R16, 0x100, R2 ;  /* 0x0000010010107824 */ /* 0x000fc400078e0202 */
[----:B-----5:R-:W-:Y:S02]  /*b7cb0*/  IMAD R12, R12, 0x100, R13 ;  /* 0x000001000c0c7824 */ /* 0x020fe400078e020d */
[----:B------:R-:W5:Y:S04]  /*b7cc0*/  LDL.LU R13, [R1+0x4e20] ;  /* 0x004e2000010d7983 */ /* 0x000f680000300800 */
[----:B------:R-:W5:Y:S04]  /*b7cd0*/  LDL.LU R2, [R1+0x4e1c] ;  /* 0x004e1c0001027983 */ /* 0x000f680000300800 */
[----:B------:R0:W-:Y:S04]  /*b7ce0*/  STL [R1+0x49dc], R16 ;  /* 0x0049dc1001007387 */ /* 0x0001e80000100800 */
[----:B0-----:R-:W4:Y:S01]  /*b7cf0*/  LDL.LU R16, [R1+0x4484] ;  /* 0x0044840001107983 */ /* 0x001f220000300800 */
[----:B--2---:R-:W-:Y:S01]  /*b7d00*/  HMMA.16816.F32 R24, R8, R6, R24 ;  /* 0x000000060818723c */ /* 0x004fe20000001818 */
[----:B------:R-:W-:-:S02]  /*b7d10*/  IMAD R22, R22, 0x100, R3 ;  /* 0x0000010016167824 */ /* 0x000fc400078e0203 */
[----:B------:R-:W2:Y:S04]  /*b7d20*/  LDL.LU R3, [R1+0x4e18] ;  /* 0x004e180001037983 */ /* 0x000ea80000300800 */
[----:B------:R-:W-:-:S15]  /*b7d30*/  STL [R1+0x49e0], R22 ;  /* 0x0049e01601007387 */ /* 0x000fde0000100800 */
[----:B------:R-:W-:-:S01]  /*b7d40*/  NOP ;  /* 0x0000000000007918 */ /* 0x000fc20000000000 */
[----:B------:R-:W-:Y:S01]  /*b7d50*/  STL.64 [R1+0x730], R24 ;  /* 0x0007301801007387 */ /* 0x000fe20000100a00 */
[----:B----4-:R-:W-:-:S05]  /*b7d60*/  IMAD R16, R29, 0x100, R16 ;  /* 0x000001001d107824 */ /* 0x010fca00078e0210 */
[----:B------:R-:W-:Y:S04]  /*b7d70*/  STL [R1+0x10], R16 ;  /* 0x0000101001007387 */ /* 0x000fe80000100800 */
[----:B------:R0:W-:Y:S04]  /*b7d80*/  STL.64 [R1+0x738], R26 ;  /* 0x0007381a01007387 */ /* 0x0001e80000100a00 */
[----:B0-----:R-:W5:Y:S04]  /*b7d90*/  LDL.LU.64 R26, [R1+0x4e10] ;  /* 0x004e1000011a7983 */ /* 0x001f680000300a00 */
[----:B------:R-:W5:Y:S01]  /*b7da0*/  LDL.LU.64 R24, [R1+0x4e08] ;  /* 0x004e080001187983 */ /* 0x000f620000300a00 */
[----:B------:R-:W-:-:S02]  /*b7db0*/  IMAD.MOV.U32 R29, RZ, RZ, R7 ;  /* 0x000000ffff1d7224 */ /* 0x000fc400078e0007 */
[----:B------:R-:W-:Y:S02]  /*b7dc0*/  IMAD R0, R0, 0x100, R4 ;  /* 0x0000010000007824 */ /* 0x000fe400078e0204 */
[----:B------:R-:W-:Y:S02]  /*b7dd0*/  IMAD R15, R15, 0x100, R5 ;  /* 0x000001000f0f7824 */ /* 0x000fe400078e0205 */
[----:B---3--:R-:W-:Y:S02]  /*b7de0*/  IMAD R21, R21, 0x100, R23 ;  /* 0x0000010015157824 */ /* 0x008fe400078e0217 */
[----:B------:R-:W-:Y:S01]  /*b7df0*/  IMAD R16, R18, 0x100, R17 ;  /* 0x0000010012107824 */ /* 0x000fe200078e0211 */
[----:B------:R-:W-:Y:S04]  /*b7e00*/  STL [R1+0x4c84], R29 ;  /* 0x004c841d01007387 */ /* 0x000fe80000100800 */
[----:B------:R0:W-:Y:S04]  /*b7e10*/  STL [R1+0x49e4], R0 ;  /* 0x0049e40001007387 */ /* 0x0001e80000100800 */
[----:B------:R-:W-:Y:S04]  /*b7e20*/  STL [R1+0x49e8], R21 ;  /* 0x0049e81501007387 */ /* 0x000fe80000100800 */
[----:B------:R-:W-:Y:S01]  /*b7e30*/  STL [R1+0xc], R16 ;  /* 0x00000c1001007387 */ /* 0x000fe20000100800 */
[----:B0-----:R-:W-:-:S02]  /*b7e40*/  IMAD R0, R20, 0x100, R14 ;  /* 0x0000010014007824 */ /* 0x001fc400078e020e */
[----:B--2---:R-:W-:-:S03]  /*b7e50*/  IMAD.MOV.U32 R29, RZ, RZ, R3 ;  /* 0x000000ffff1d7224 */ /* 0x004fc600078e0003 */
[----:B------:R-:W-:Y:S04]  /*b7e60*/  STL [R1+0x40], R0 ;  /* 0x0000400001007387 */ /* 0x000fe80000100800 */
[----:B------:R-:W-:Y:S01]  /*b7e70*/  STL [R1+0x4e04], R8 ;  /* 0x004e040801007387 */ /* 0x000fe20000100800 */
[----:B-----5:R-:W-:-:S15]  /*b7e80*/  HMMA.16816.F32 R4, R8, R2, R24 ;  /* 0x000000020804723c */ /* 0x020fde0000001818 */
[----:B------:R-:W-:-:S08]  /*b7e90*/  NOP ;  /* 0x0000000000007918 */ /* 0x000fd00000000000 */
[----:B------:R0:W-:Y:S04]  /*b7ea0*/  STL.64 [R1+0x720], R4 ;  /* 0x0007200401007387 */ /* 0x0001e80000100a00 */
[----:B------:R1:W-:Y:S04]  /*b7eb0*/  STL.64 [R1+0x728], R6 ;  /* 0x0007280601007387 */ /* 0x0003e80000100a00 */
[----:B------:R-:W-:Y:S04]  /*b7ec0*/  STL [R1+0x4e00], R9 ;  /* 0x004e000901007387 */ /* 0x000fe80000100800 */
[----:B------:R-:W-:Y:S04]  /*b7ed0*/  STL [R1+0x4dfc], R10 ;  /* 0x004dfc0a01007387 */ /* 0x000fe80000100800 */
[----:B------:R-:W-:Y:S04]  /*b7ee0*/  STL [R1+0x4df8], R11 ;  /* 0x004df80b01007387 */ /* 0x000fe80000100800 */
[----:B------:R-:W-:Y:S04]  /*b7ef0*/  STL [R1+0x4c88], R29 ;  /* 0x004c881d01007387 */ /* 0x000fe80000100800 */
[----:B0-----:R-:W2:Y:S04]  /*b7f00*/  LDL.LU R4, [R1+0x9b0] ;  /* 0x0009b00001047983 */ /* 0x001ea80000300800 */
[----:B------:R-:W2:Y:S04]  /*b7f10*/  LDL.LU R5, [R1+0x9b4] ;  /* 0x0009b40001057983 */ /* 0x000ea80000300800 */
[----:B-1----:R-:W3:Y:S04]  /*b7f20*/  LDL.LU R6, [R1+0x9b8] ;  /* 0x0009b80001067983 */ /* 0x002ee80000300800 */
[----:B------:R-:W3:Y:S04]  /*b7f30*/  LDL.LU R7, [R1+0x9bc] ;  /* 0x0009bc0001077983 */ /* 0x000ee80000300800 */
[----:B---3--:R-:W-:Y:S04]  /*b7f40*/  STL.64 [R1+0x4dc8], R6 ;  /* 0x004dc80601007387 */ /* 0x008fe80000100a00 */
[----:B--2---:R0:W-:Y:S04]  /*b7f50*/  STL.64 [R1+0x4dc0], R4 ;  /* 0x004dc00401007387 */ /* 0x0041e80000100a00 */
[----:B0-----:R-:W2:Y:S04]  /*b7f60*/  LDL.LU R4, [R1+0x970] ;  /* 0x0009700001047983 */ /* 0x001ea80000300800 */
[----:B--2---:R-:W-:Y:S04]  /*b7f70*/  STL [R1+0x4dd0], R4 ;  /* 0x004dd00401007387 */ /* 0x004fe80000100800 */
[----:B------:R-:W2:Y:S04]  /*b7f80*/  LDL.LU R5, [R1+0x974] ;  /* 0x0009740001057983 */ /* 0x000ea80000300800 */
[----:B--2---:R-:W-:Y:S04]  /*b7f90*/  STL [R1+0x4dd4], R5 ;  /* 0x004dd40501007387 */ /* 0x004fe80000100800 */
[----:B------:R-:W2:Y:S01]  /*b7fa0*/  LDL.LU R6, [R1+0x978] ;  /* 0x0009780001067983 */ /* 0x000ea20000300800 */
[----:B------:R-:W-:-:S03]  /*b7fb0*/  IMAD R14, R19, 0x100, R28 ;  /* 0x00000100130e7824 */ /* 0x000fc600078e021c */
[----:B--2---:R-:W-:Y:S04]  /*b7fc0*/  STL [R1+0x4dd8], R6 ;  /* 0x004dd80601007387 */ /* 0x004fe80000100800 */
[----:B------:R-:W2:Y:S04]  /*b7fd0*/  LDL.LU R7, [R1+0x97c] ;  /* 0x00097c0001077983 */ /* 0x000ea80000300800 */
[----:B------:R-:W3:Y:S04]  /*b7fe0*/  LDL.LU R8, [R1+0x44bc] ;  /* 0x0044bc0001087983 */ /* 0x000ee80000300800 */
[----:B------:R-:W3:Y:S04]  /*b7ff0*/  LDL.LU R20, [R1+0x44b8] ;  /* 0x0044b80001147983 */ /* 0x000ee80000300800 */
[----:B------:R-:W4:Y:S04]  /*b8000*/  LDL.LU R9, [R1+0x44c4] ;  /* 0x0044c40001097983 */ /* 0x000f280000300800 */
[----:B------:R-:W4:Y:S04]  /*b8010*/  LDL.LU R10, [R1+0x44c0] ;  /* 0x0044c000010a7983 */ /* 0x000f280000300800 */
[----:B------:R-:W5:Y:S04]  /*b8020*/  LDL.LU R11, [R1+0x44cc] ;  /* 0x0044cc00010b7983 */ /* 0x000f680000300800 */
[----:B------:R-:W5:Y:S04]  /*b8030*/  LDL.LU R29, [R1+0x44c8] ;  /* 0x0044c800011d7983 */ /* 0x000f680000300800 */
[----:B------:R-:W5:Y:S04]  /*b8040*/  LDL.LU R2, [R1+0x44d4] ;  /* 0x0044d40001027983 */ /* 0x000f680000300800 */
[----:B------:R-:W5:Y:S04]  /*b8050*/  LDL.LU R28, [R1+0x44d0] ;  /* 0x0044d000011c7983 */ /* 0x000f680000300800 */
[----:B--2---:R0:W-:Y:S04]  /*b8060*/  STL [R1+0x4ddc], R7 ;  /* 0x004ddc0701007387 */ /* 0x0041e80000100800 */
[----:B0-----:R-:W2:Y:S04]  /*b8070*/  LDL.LU R7, [R1+0x44dc] ;  /* 0x0044dc0001077983 */ /* 0x001ea80000300800 */
[----:B------:R-:W5:Y:S04]  /*b8080*/  LDL.LU R19, [R1+0x44d8] ;  /* 0x0044d80001137983 */ /* 0x000f680000300800 */
[----:B------:R-:W2:Y:S04]  /*b8090*/  LDL.LU R6, [R1+0x44e4] ;  /* 0x0044e40001067983 */ /* 0x000ea80000300800 */
[----:B--2---:R0:W-:Y:S04]  /*b80a0*/  STL.64 [R1+0x4de0], R6 ;  /* 0x004de00601007387 */ /* 0x0041e80000100a00 */
[----:B0-----:R-:W2:Y:S04]  /*b80b0*/  LDL.64 R6, [R1+0x350] ;  /* 0x0003500001067983 */ /* 0x001ea80000100a00 */
        /* <DEDUP_REMOVED lines=11> */
[----:B---3--:R-:W-:-:S02]  /*b8170*/  IMAD R20, R20, 0x100, R8 ;  /* 0x0000010014147824 */ /* 0x008fc400078e0208 */
[----:B----4-:R-:W-:Y:S02]  /*b8180*/  IMAD R10, R10, 0x100, R9 ;  /* 0x000001000a0a7824 */ /* 0x010fe400078e0209 */
[----:B-----5:R-:W-:Y:S01]  /*b8190*/  IMAD R29, R29, 0x100, R11 ;  /* 0x000001001d1d7824 */ /* 0x020fe200078e020b */
[----:B--2---:R-:W-:Y:S04]  /*b81a0*/  STL.64 [R1+0x4df0], R18 ;  /* 0x004df01201007387 */ /* 0x004fe80000100a00 */
[----:B------:R0:W-:Y:S04]  /*b81b0*/  STL.64 [R1+0x4de8], R16 ;  /* 0x004de81001007387 */ /* 0x0001e80000100a00 */
[----:B0-----:R-:W2:Y:S04]  /*b81c0*/  LDL.LU R16, [R1+0x950] ;  /* 0x0009500001107983 */ /* 0x001ea80000300800 */
[----:B------:R-:W2:Y:S04]  /*b81d0*/  LDL.LU R17, [R1+0x954] ;  /* 0x0009540001117983 */ /* 0x000ea80000300800 */
[----:B------:R-:W2:Y:S04]  /*b81e0*/  LDL.LU R18, [R1+0x958] ;  /* 0x0009580001127983 */ /* 0x000ea80000300800 */
[----:B------:R-:W2:Y:S04]  /*b81f0*/  LDL.LU R19, [R1+0x95c] ;  /* 0x00095c0001137983 */ /* 0x000ea80000300800 */
[----:B------:R-:W3:Y:S04]  /*b8200*/  LDL.LU R3, [R1+0x4520] ;  /* 0x0045200001037983 */ /* 0x000ee80000300800 */
[----:B------:R-:W4:Y:S04]  /*b8210*/  LDL.64 R26, [R1+0x340] ;  /* 0x00034000011a7983 */ /* 0x000f280000100a00 */
[----:B------:R0:W-:Y:S04]  /*b8220*/  STL.64 [R1+0x49c8], R14 ;  /* 0x0049c80e01007387 */ /* 0x0001e80000100a00 */
[----:B0-----:R-:W5:Y:S04]  /*b8230*/  LDL.64 R14, [R1+0x348] ;  /* 0x00034800010e7983 */ /* 0x001f680000100a00 */
[----:B------:R0:W-:Y:S04]  /*b8240*/  STL.64 [R1+0x49c0], R12 ;  /* 0x0049c00c01007387 */ /* 0x0001e80000100a00 */
[----:B0-----:R-:W3:Y:S04]  /*b8250*/  LDL.LU R12, [R1+0x44fc] ;  /* 0x0044fc00010c7983 */ /* 0x001ee80000300800 */
[----:B------:R-:W3:Y:S04]  /*b8260*/  LDL.LU R13, [R1+0x44f8] ;  /* 0x0044f800010d7983 */ /* 0x000ee80000300800 */
[----:B------:R-:W2:Y:S04]  /*b8270*/  LDL.LU R8, [R1+0x4e04] ;  /* 0x004e040001087983 */ /* 0x000ea80000300800 */
[----:B------:R0:W-:Y:S04]  /*b8280*/  STL [R1+0x49ec], R20 ;  /* 0x0049ec1401007387 */ /* 0x0001e80000100800 */
[----:B0-----:R-:W4:Y:S04]  /*b8290*/  LDL.LU R20, [R1+0x44f0] ;  /* 0x0044f00001147983 */ /* 0x001f280000300800 */
[----:B------:R-:W2:Y:S04]  /*b82a0*/  LDL.LU R9, [R1+0x4e00] ;  /* 0x004e000001097983 */ /* 0x000ea80000300800 */
[----:B------:R0:W-:Y:S04]  /*b82b0*/  STL [R1+0x8], R10 ;  /* 0x0000080a01007387 */ /* 0x0001e80000100800 */
[----:B0-----:R-:W2:Y:S04]  /*b82c0*/  LDL.LU R10, [R1+0x4dfc] ;  /* 0x004dfc00010a7983 */ /* 0x001ea80000300800 */
[----:B------:R-:W2:Y:S04]  /*b82d0*/  LDL.LU R11, [R1+0x4df8] ;  /* 0x004df800010b7983 */ /* 0x000ea80000300800 */
[----:B------:R0:W-:Y:S02]  /*b82e0*/  STL [R1+0x3c], R29 ;  /* 0x00003c1d01007387 */ /* 0x0001e40000100800 */
[----:B0-----:R-:W-:-:S02]  /*b82f0*/  IMAD R29, R28, 0x100, R2 ;  /* 0x000001001c1d7824 */ /* 0x001fc400078e0202 */
[----:B------:R-:W5:Y:S04]  /*b8300*/  LDL.LU R2, [R1+0x452c] ;  /* 0x00452c0001027983 */ /* 0x000f680000300800 */
[----:B------:R-:W5:Y:S04]  /*b8310*/  LDL.LU R28, [R1+0x4528] ;  /* 0x00452800011c7983 */ /* 0x000f680000300800 */
[----:B------:R0:W-:Y:S02]  /*b8320*/  STL [R1+0x64], R29 ;  /* 0x0000641d01007387 */ /* 0x0001e40000100800 */
[----:B0-----:R-:W-:Y:S01]  /*b8330*/  IMAD.MOV.U32 R29, RZ, RZ, R7 ;  /* 0x000000ffff1d7224 */ /* 0x001fe200078e0007 */
[----:B--2---:R-:W-:-:S15]  /*b8340*/  HMMA.16816.F32 R16, R8, R6, R16 ;  /* 0x000000060810723c */ /* 0x004fde0000001810 */
[----:B------:R-:W-:-:S08]  /*b8350*/  NOP ;  /* 0x0000000000007918 */ /* 0x000fd00000000000 */
[----:B------:R-:W-:Y:S04]  /*b8360*/  STL.64 [R1+0x710], R16 ;  /* 0x0007101001007387 */ /* 0x000fe80000100a00 */
[----:B------:R0:W-:Y:S04]  /*b8370*/  STL.64 [R1+0x718], R18 ;  /* 0x0007181201007387 */ /* 0x0001e80000100a00 */
[----:B0-----:R-:W2:Y:S04]  /*b8380*/  LDL.LU.64 R18, [R1+0x4df0] ;  /* 0x004df00001127983 */ /* 0x001ea80000300a00 */
[----:B------:R-:W5:Y:S04]  /*b8390*/  LDL.LU.64 R16, [R1+0x4de8] ;  /* 0x004de80001107983 */ /* 0x000f680000300a00 */
[----:B------:R-:W2:Y:S04]  /*b83a0*/  LDL.LU.64 R6, [R1+0x4de0] ;  /* 0x004de00001067983 */ /* 0x000ea80000300a00 */
[----:B------:R0:W-:Y:S04]  /*b83b0*/  STL [R1+0x4c8c], R29 ;  /* 0x004c8c1d01007387 */ /* 0x0001e80000100800 */
[----:B0-----:R-:W4:Y:S01]  /*b83c0*/  LDL.LU R29, [R1+0x44f4] ;  /* 0x0044f400011d7983 */ /* 0x001f220000300800 */
[----:B--2---:R-:W-:-:S03]  /*b83d0*/  IMAD R19, R19, 0x100, R7 ;  /* 0x0000010013137824 */ /* 0x004fc600078e0207 */
[----:B------:R-:W2:Y:S04]  /*b83e0*/  LDL.LU R7, [R1+0x4ddc] ;  /* 0x004ddc0001077983 */ /* 0x000ea80000300800 */
[----:B------:R0:W-:Y:S04]  /*b83f0*/  STL [R1+0x4a8c], R19 ;  /* 0x004a8c1301007387 */ /* 0x0001e80000100800 */
[----:B0-----:R-:W3:Y:S01]  /*b8400*/  LDL.LU R19, [R1+0x44e8] ;  /* 0x0044e80001137983 */ /* 0x001ee20000300800 */
[----:B------:R-:W-:-:S03]  /*b8410*/  IMAD R5, R5, 0x100, R6 ;  /* 0x0000010005057824 */ /* 0x000fc600078e0206 */
[----:B------:R-:W2:Y:S04]  /*b8420*/  LDL.LU R6, [R1+0x4dd8] ;  /* 0x004dd80001067983 */ /* 0x000ea80000300800 */
[----:B------:R0:W-:Y:S04]  /*b8430*/  STL [R1+0x4], R5 ;  /* 0x0000040501007387 */ /* 0x0001e80000100800 */
[----:B0-----:R-:W2:Y:S01]  /*b8440*/  LDL.LU R5, [R1+0x4dd4] ;  /* 0x004dd40001057983 */ /* 0x001ea20000300800 */
[----:B---3--:R-:W-:-:S03]  /*b8450*/  IMAD R19, R19, 0x100, R4 ;  /* 0x0000010013137824 */ /* 0x008fc600078e0204 */
[----:B------:R-:W2:Y:S04]  /*b8460*/  LDL.LU R4, [R1+0x4dd0] ;  /* 0x004dd00001047983 */ /* 0x000ea80000300800 */
[----:B------:R4:W-:Y:S01]  /*b8470*/  STL [R1+0x38], R19 ;  /* 0x0000381301007387 */ /* 0x0009e20000100800 */
[----:B------:R-:W-:Y:S02]  /*b8480*/  IMAD R12, R13, 0x100, R12 ;  /* 0x000001000d0c7824 */ /* 0x000fe400078e020c */
[----:B----4-:R-:W-:Y:S02]  /*b8490*/  IMAD R19, R20, 0x100, R29 ;  /* 0x0000010014137824 */ /* 0x010fe400078e021d */
[----:B-----5:R-:W-:-:S03]  /*b84a0*/  IMAD.MOV.U32 R29, RZ, RZ, R15 ;  /* 0x000000ffff1d7224 */ /* 0x020fc600078e000f */
[----:B------:R-:W-:Y:S01]  /*b84b0*/  STL [R1+0x60], R19 ;  /* 0x0000601301007387 */ /* 0x000fe20000100800 */
[----:B--2---:R-:W-:-:S15]  /*b84c0*/  HMMA.16816.F32 R4, R8, R14, R4 ;  /* 0x0000000e0804723c */ /* 0x004fde0000001804 */
[----:B------:R-:W-:-:S08]  /*b84d0*/  NOP ;  /* 0x0000000000007918 */ /* 0x000fd00000000000 */
[----:B------:R-:W-:Y:S04]  /*b84e0*/  STL.64 [R1+0x700], R4 ;  /* 0x0007000401007387 */ /* 0x000fe80000100a00 */
[----:B------:R-:W-:Y:S04]  /*b84f0*/  STL [R1+0x78], R12 ;  /* 0x0000780c01007387 */ /* 0x000fe80000100800 */
[----:B------:R0:W-:Y:S04]  /*b8500*/  STL.64 [R1+0x708], R6 ;  /* 0x0007080601007387 */ /* 0x0001e80000100a00 */
[----:B0-----:R-:W2:Y:S04]  /*b8510*/  LDL.LU.64 R6, [R1+0x4dc8] ;  /* 0x004dc80001067983 */ /* 0x001ea80000300a00 */
[----:B------:R-:W2:Y:S04]  /*b8520*/  LDL.LU.64 R4, [R1+0x4dc0] ;  /* 0x004dc00001047983 */ /* 0x000ea80000300a00 */
[----:B------:R-:W-:Y:S04]  /*b8530*/  STL [R1+0x4cb0], R29 ;  /* 0x004cb01d01007387 */ /* 0x000fe80000100800 */
[----:B------:R-:W3:Y:S01]  /*b8540*/  LDL R20, [R1+0x320] ;  /* 0x0003200001147983 */ /* 0x000ee20000100800 */
[----:B------:R-:W-:-:S05]  /*b8550*/  IMAD R0, R0, 0x100, R21 ;  /* 0x0000010000007824 */ /* 0x000fca00078e0215 */
[----:B------:R0:W-:Y:S04]  /*b8560*/  STL [R1], R0 ;  /* 0x0000000001007387 */ /* 0x0001e80000100800 */
[----:B---3--:R-:W-:Y:S04]  /*b8570*/  STL [R1+0x4d50], R20 ;  /* 0x004d501401007387 */ /* 0x008fe80000100800 */
[----:B------:R-:W3:Y:S01]  /*b8580*/  LDL R21, [R1+0x324] ;  /* 0x0003240001157983 */ /* 0x000ee20000100800 */
[----:B--2---:R-:W-:Y:S01]  /*b8590*/  HMMA.16816.F32 R4, R8, R26, R4 ;  /* 0x0000001a0804723c */ /* 0x004fe20000001804 */
[----:B0-----:R-:W-:-:S02]  /*b85a0*/  IMAD R0, R16, 0x100, R22 ;  /* 0x0000010010007824 */ /* 0x001fc400078e0216 */
[----:B------:R-:W-:Y:S02]  /*b85b0*/  IMAD R13, R23, 0x100, R25 ;  /* 0x00000100170d7824 */ /* 0x000fe400078e0219 */
[----:B------:R-:W-:Y:S01]  /*b85c0*/  IMAD R12, R24, 0x100, R17 ;  /* 0x00000100180c7824 */ /* 0x000fe200078e0211 */
[----:B---3--:R-:W-:Y:S04]  /*b85d0*/  STL [R1+0x4d54], R21 ;  /* 0x004d541501007387 */ /* 0x008fe80000100800 */
[----:B------:R0:W-:Y:S04]  /*b85e0*/  STL [R1+0x54], R0 ;  /* 0x0000540001007387 */ /* 0x0001e80000100800 */
[----:B------:R-:W-:Y:S04]  /*b85f0*/  STL [R1+0x70], R13 ;  /* 0x0000700d01007387 */ /* 0x000fe80000100800 */
[----:B------:R-:W-:Y:S01]  /*b8600*/  STL [R1+0x88], R12 ;  /* 0x0000880c01007387 */ /* 0x000fe20000100800 */
[----:B0-----:R-:W-:-:S02]  /*b8610*/  IMAD R0, R3, 0x100, R18 ;  /* 0x0000010003007824 */ /* 0x001fc400078e0212 */
[----:B------:R-:W-:-:S03]  /*b8620*/  IMAD.MOV.U32 R3, RZ, RZ, R26 ;  /* 0x000000ffff037224 */ /* 0x000fc600078e001a */
[----:B------:R0:W-:Y:S04]  /*b8630*/  STL [R1+0x9c], R0 ;  /* 0x00009c0001007387 */ /* 0x0001e80000100800 */
[----:B------:R-:W-:Y:S04]  /*b8640*/  STL.64 [R1+0x6f0], R4 ;  /* 0x0006f00401007387 */ /* 0x000fe80000100a00 */
[----:B------:R-:W-:Y:S04]  /*b8650*/  STL.64 [R1+0x6f8], R6 ;  /* 0x0006f80601007387 */ /* 0x000fe80000100a00 */
[----:B------:R1:W-:Y:S04]  /*b8660*/  STL [R1+0x4dac], R8 ;  /* 0x004dac0801007387 */ /* 0x0003e80000100800 */
[----:B------:R-:W-:Y:S04]  /*b8670*/  STL [R1+0x4da8], R9 ;  /* 0x004da80901007387 */ /* 0x000fe80000100800 */
[----:B------:R-:W-:Y:S04]  /*b8680*/  STL [R1+0x4da4], R10 ;  /* 0x004da40a01007387 */ /* 0x000fe80000100800 */
[----:B------:R-:W-:Y:S01]  /*b8690*/  STL [R1+0x4da0], R11 ;  /* 0x004da00b01007387 */ /* 0x000fe20000100800 */
[----:B0-----:R-:W-:-:S05]  /*b86a0*/  IMAD.MOV.U32 R0, RZ, RZ, R27 ;  /* 0x000000ffff007224 */ /* 0x001fca00078e001b */
[----:B------:R0:W-:Y:S04]  /*b86b0*/  STL [R1+0x4b7c], R0 ;  /* 0x004b7c0001007387 */ /* 0x0001e80000100800 */
[----:B------:R-:W-:Y:S04]  /*b86c0*/  STL [R1+0x4b78], R3 ;  /* 0x004b780301007387 */ /* 0x000fe80000100800 */
[----:B-1----:R-:W2:Y:S01]  /*b86d0*/  LDL.LU R8, [R1+0x4538] ;  /* 0x0045380001087983 */ /* 0x002ea20000300800 */
[----:B0-----:R-:W-:-:S03]  /*b86e0*/  IMAD R0, R28, 0x100, R2 ;  /* 0x000001001c007824 */ /* 0x001fc600078e0202 */
[----:B--2---:R0:W-:Y:S04]  /*b86f0*/  STL [R1+0x4db4], R8 ;  /* 0x004db40801007387 */ /* 0x0041e80000100800 */
[----:B------:R-:W-:Y:S04]  /*b8700*/  STL [R1+0x50], R0 ;  /* 0x0000500001007387 */ /* 0x000fe80000100800 */
[----:B0-----:R-:W2:Y:S04]  /*b8710*/  LDL.LU R8, [R1+0x4530] ;  /* 0x0045300001087983 */ /* 0x001ea80000300800 */
[----:B------:R-:W3:Y:S04]  /*b8720*/  LDL.LU R9, [R1+0x4544] ;  /* 0x0045440001097983 */ /* 0x000ee80000300800 */
[----:B---3--:R0:W-:Y:S04]  /*b8730*/  STL [R1+0x4db0], R9 ;  /* 0x004db00901007387 */ /* 0x0081e80000100800 */
[----:B0-----:R-:W3:Y:S04]  /*b8740*/  LDL.LU R9, [R1+0x453c] ;  /* 0x00453c0001097983 */ /* 0x001ee80000300800 */
[----:B---3--:R0:W-:Y:S04]  /*b8750*/  STL [R1+0x4db8], R9 ;  /* 0x004db80901007387 */ /* 0x0081e80000100800 */
[----:B0-----:R-:W2:Y:S04]  /*b8760*/  LDL.LU R9, [R1+0x4534] ;  /* 0x0045340001097983 */ /* 0x001ea80000300800 */
[----:B------:R-:W3:Y:S04]  /*b8770*/  LDL.LU R10, [R1+0x4540] ;  /* 0x00454000010a7983 */ /* 0x000ee80000300800 */
[----:B------:R-:W4:Y:S04]  /*b8780*/  LDL.LU R11, [R1+0x454c] ;  /* 0x00454c00010b7983 */ /* 0x000f280000300800 */
[----:B------:R-:W4:Y:S04]  /*b8790*/  LDL.LU R28, [R1+0x4548] ;  /* 0x00454800011c7983 */ /* 0x000f280000300800 */
[----:B------:R-:W5:Y:S04]  /*b87a0*/  LDL.LU R3, [R1+0x4568] ;  /* 0x0045680001037983 */ /* 0x000f680000300800 */
[----:B-----5:R0:W-:Y:S04]  /*b87b0*/  STL [R1+0x4d7c], R3 ;  /* 0x004d7c0301007387 */ /* 0x0201e80000100800 */
[----:B0-----:R-:W5:Y:S04]  /*b87c0*/  LDL.LU R3, [R1+0x4560] ;  /* 0x0045600001037983 */ /* 0x001f680000300800 */
[----:B-----5:R0:W-:Y:S04]  /*b87d0*/  STL [R1+0x4d84], R3 ;  /* 0x004d840301007387 */ /* 0x0201e80000100800 */
[----:B0-----:R-:W5:Y:S04]  /*b87e0*/  LDL.LU R3, [R1+0x4558] ;  /* 0x0045580001037983 */ /* 0x001f680000300800 */
[----:B-----5:R0:W-:Y:S04]  /*b87f0*/  STL [R1+0x4d8c], R3 ;  /* 0x004d8c0301007387 */ /* 0x0201e80000100800 */
[----:B0-----:R-:W5:Y:S04]  /*b8800*/  LDL.LU R3, [R1+0x4550] ;  /* 0x0045500001037983 */ /* 0x001f680000300800 */
[----:B-----5:R0:W-:Y:S04]  /*b8810*/  STL [R1+0x4d94], R3 ;  /* 0x004d940301007387 */ /* 0x0201e80000100800 */
[----:B0-----:R-:W5:Y:S04]  /*b8820*/  LDL.64 R2, [R1+0x338] ;  /* 0x0003380001027983 */ /* 0x001f680000100a00 */
[----:B------:R-:W2:Y:S04]  /*b8830*/  LDL.LU R0, [R1+0x4574] ;  /* 0x0045740001007983 */ /* 0x000ea80000300800 */
[----:B--2---:R0:W-:Y:S04]  /*b8840*/  STL [R1+0x4d78], R0 ;  /* 0x004d780001007387 */ /* 0x0041e80000100800 */
[----:B0-----:R-:W2:Y:S04]  /*b8850*/  LDL.LU R0, [R1+0x456c] ;  /* 0x00456c0001007983 */ /* 0x001ea80000300800 */
[----:B--2---:R0:W-:Y:S04]  /*b8860*/  STL [R1+0x4d80], R0 ;  /* 0x004d800001007387 */ /* 0x0041e80000100800 */
[----:B0-----:R-:W2:Y:S04]  /*b8870*/  LDL.LU R0, [R1+0x4564] ;  /* 0x0045640001007983 */ /* 0x001ea80000300800 */
[----:B--2---:R0:W-:Y:S04]  /*b8880*/  STL [R1+0x4d88], R0 ;  /* 0x004d880001007387 */ /* 0x0041e80000100800 */
[----:B0-----:R-:W2:Y:S04]  /*b8890*/  LDL.LU R0, [R1+0x455c] ;  /* 0x00455c0001007983 */ /* 0x001ea80000300800 */
[----:B--2---:R0:W-:Y:S04]  /*b88a0*/  STL [R1+0x4d90], R0 ;  /* 0x004d900001007387 */ /* 0x0041e80000100800 */
[----:B0-----:R-:W2:Y:S04]  /*b88b0*/  LDL.LU R0, [R1+0x4554] ;  /* 0x0045540001007983 */ /* 0x001ea80000300800 */
[----:B------:R-:W3:Y:S04]  /*b88c0*/  LDL.LU R18, [R1+0x4570] ;  /* 0x0045700001127983 */ /* 0x000ee80000300800 */
[----:B------:R-:W4:Y:S04]  /*b88d0*/  LDL.LU R20, [R1+0x457c] ;  /* 0x00457c0001147983 */ /* 0x000f280000300800 */
[----:B------:R-:W2:Y:S04]  /*b88e0*/  LDL.LU R29, [R1+0x4578] ;  /* 0x00457800011d7983 */ /* 0x000ea80000300800 */
[----:B------:R-:W3:Y:S04]  /*b88f0*/  LDL.LU R19, [R1+0x4584] ;  /* 0x0045840001137983 */ /* 0x000ee80000300800 */
[----:B---3--:R0:W-:Y:S04]  /*b8900*/  STL.64 [R1+0x4d98], R18 ;  /* 0x004d981201007387 */ /* 0x0081e80000100a00 */
[----:B------:R-:W5:Y:S04]  /*b8910*/  LDL.LU R16, [R1+0xa80] ;  /* 0x000a800001107983 */ /* 0x000f680000300800 */
[----:B------:R-:W5:Y:S04]  /*b8920*/  LDL.LU R17, [R1+0xa84] ;  /* 0x000a840001117983 */ /* 0x000f680000300800 */
[----:B0-----:R-:W5:Y:S04]  /*b8930*/  LDL.LU R18, [R1+0xa88] ;  /* 0x000a880001127983 */ /* 0x001f680000300800 */
[----:B------:R-:W5:Y:S04]  /*b8940*/  LDL.LU R19, [R1+0xa8c] ;  /* 0x000a8c0001137983 */ /* 0x000f680000300800 */
[----:B------:R-:W3:Y:S04]  /*b8950*/  LDL.LU R7, [R1+0x4580] ;  /* 0x0045800001077983 */ /* 0x000ee80000300800 */
[----:B------:R-:W3:Y:S04]  /*b8960*/  LDL.LU R6, [R1+0x458c] ;  /* 0x00458c0001067983 */ /* 0x000ee80000300800 */
[----:B------:R-:W3:Y:S04]  /*b8970*/  LDL.LU R25, [R1+0x4588] ;  /* 0x0045880001197983 */ /* 0x000ee80000300800 */
[----:B------:R-:W4:Y:S01]  /*b8980*/  LDL.LU R23, [R1+0x4594] ;  /* 0x0045940001177983 */ /* 0x000f220000300800 */
[----:B------:R-:W-:-:S03]  /*b8990*/  IMAD R8, R8, 0x100, R9 ;  /* 0x0000010008087824 */ /* 0x000fc600078e0209 */
[----:B----4-:R-:W-:Y:S04]  /*b89a0*/  STL [R1+0x4d74], R23 ;  /* 0x004d741701007387 */ /* 0x010fe80000100800 */
[----:B------:R0:W-:Y:S04]  /*b89b0*/  STL [R1+0x4d70], R20 ;  /* 0x004d701401007387 */ /* 0x0001e80000100800 */
[----:B0-----:R-:W4:Y:S04]  /*b89c0*/  LDL.LU R20, [R1+0xb30] ;  /* 0x000b300001147983 */ /* 0x001f280000300800 */
[----:B------:R-:W4:Y:S04]  /*b89d0*/  LDL.LU R21, [R1+0xb34] ;  /* 0x000b340001157983 */ /* 0x000f280000300800 */
[----:B------:R-:W4:Y:S04]  /*b89e0*/  LDL.LU R22, [R1+0xb38] ;  /* 0x000b380001167983 */ /* 0x000f280000300800 */
[----:B------:R-:W4:Y:S04]  /*b89f0*/  LDL.LU R23, [R1+0xb3c] ;  /* 0x000b3c0001177983 */ /* 0x000f280000300800 */
[----:B------:R-:W3:Y:S04]  /*b8a00*/  LDL.LU R26, [R1+0x4590] ;  /* 0x00459000011a7983 */ /* 0x000ee80000300800 */
[----:B------:R-:W3:Y:S04]  /*b8a10*/  LDL.LU R27, [R1+0x459c] ;  /* 0x00459c00011b7983 */ /* 0x000ee80000300800 */
[----:B------:R-:W3:Y:S04]  /*b8a20*/  LDL.LU R24, [R1+0x4598] ;  /* 0x0045980001187983 */ /* 0x000ee80000300800 */
[----:B------:R-:W3:Y:S04]  /*b8a30*/  LDL.LU R12, [R1+0xbc0] ;  /* 0x000bc000010c7983 */ /* 0x000ee80000300800 */
[----:B------:R-:W3:Y:S04]  /*b8a40*/  LDL.LU R13, [R1+0xbc4] ;  /* 0x000bc400010d7983 */ /* 0x000ee80000300800 */
[----:B------:R-:W3:Y:S04]  /*b8a50*/  LDL.LU R14, [R1+0xbc8] ;  /* 0x000bc800010e7983 */ /* 0x000ee80000300800 */
[----:B------:R-:W3:Y:S04]  /*b8a60*/  LDL.LU R15, [R1+0xbcc] ;  /* 0x000bcc00010f7983 */ /* 0x000ee80000300800 */
[----:B------:R-:W3:Y:S04]  /*b8a70*/  LDL.64 R4, [R1+0x328] ;  /* 0x0003280001047983 */ /* 0x000ee80000100a00 */
[----:B------:R-:W2:Y:S04]  /*b8a80*/  LDL.LU R9, [R1+0x4db8] ;  /* 0x004db80001097983 */ /* 0x000ea80000300800 */
[----:B------:R0:W-:Y:S04]  /*b8a90*/  STL [R1+0x6c], R8 ;  /* 0x00006c0801007387 */ /* 0x0001e80000100800 */
[----:B0-----:R-:W2:Y:S02]  /*b8aa0*/  LDL.LU R8, [R1+0x4db4] ;  /* 0x004db40001087983 */ /* 0x001ea40000300800 */
[----:B--2---:R-:W-:-:S02]  /*b8ab0*/  IMAD R8, R8, 0x100, R9 ;  /* 0x0000010008087824 */ /* 0x004fc400078e0209 */
[----:B------:R-:W2:Y:S04]  /*b8ac0*/  LDL.LU R9, [R1+0x4db0] ;  /* 0x004db00001097983 */ /* 0x000ea80000300800 */
[----:B------:R0:W-:Y:S01]  /*b8ad0*/  STL [R1+0x84], R8 ;  /* 0x0000840801007387 */ /* 0x0001e20000100800 */
[----:B------:R-:W-:-:S03]  /*b8ae0*/  IMAD R28, R28, 0x100, R11 ;  /* 0x000001001c1c7824 */ /* 0x000fc600078e020b */
[----:B0-----:R-:W5:Y:S01]  /*b8af0*/  LDL.LU R8, [R1+0x4dac] ;  /* 0x004dac0001087983 */ /* 0x001f620000300800 */
[----:B--2---:R-:W-:-:S03]  /*b8b00*/  IMAD R10, R10, 0x100, R9 ;  /* 0x000001000a0a7824 */ /* 0x004fc600078e0209 */
[----:B------:R-:W5:Y:S04]  /*b8b10*/  LDL.LU R9, [R1+0x4da8] ;  /* 0x004da80001097983 */ /* 0x000f680000300800 */
[----:B------:R0:W-:Y:S04]  /*b8b20*/  STL [R1+0x98], R10 ;  /* 0x0000980a01007387 */ /* 0x0001e80000100800 */
[----:B0-----:R-:W5:Y:S04]  /*b8b30*/  LDL.LU R10, [R1+0x4da4] ;  /* 0x004da400010a7983 */ /* 0x001f680000300800 */
[----:B------:R-:W5:Y:S02]  /*b8b40*/  LDL.LU R11, [R1+0x4da0] ;  /* 0x004da000010b7983 */ /* 0x000f640000300800 */
[----:B-----5:R-:W-:-:S15]  /*b8b50*/  HMMA.16816.F32 R16, R8, R2, R16 ;  /* 0x000000020810723c */ /* 0x020fde0000001810 */
[----:B------:R-:W-:-:S08]  /*b8b60*/  NOP ;  /* 0x0000000000007918 */ /* 0x000fd00000000000 */
[----:B------:R0:W-:Y:S04]  /*b8b70*/  STL.64 [R1+0x6e0], R16 ;  /* 0x0006e01001007387 */ /* 0x0001e80000100a00 */
[----:B------:R-:W-:Y:S04]  /*b8b80*/  STL [R1+0xb0], R28 ;  /* 0x0000b01c01007387 */ /* 0x000fe80000100800 */
[----:B------:R1:W-:Y:S01]  /*b8b90*/  STL.64 [R1+0x6e8], R18 ;  /* 0x0006e81201007387 */ /* 0x0003e20000100a00 */
[----:B0-----:R-:W-:-:S03]  /*b8ba0*/  IMAD.MOV.U32 R16, RZ, RZ, R3 ;  /* 0x000000ffff107224 */ /* 0x001fc600078e0003 */
[----:B-1----:R-:W2:Y:S04]  /*b8bb0*/  LDL.LU.64 R18, [R1+0x4d98] ;  /* 0x004d980001127983 */ /* 0x002ea80000300a00 */
[----:B------:R-:W5:Y:S01]  /*b8bc0*/  LDL.LU R3, [R1+0x4d94] ;  /* 0x004d940001037983 */ /* 0x000f620000300800 */
[----:B------:R-:W-:-:S03]  /*b8bd0*/  IMAD.MOV.U32 R17, RZ, RZ, R2 ;  /* 0x000000ffff117224 */ /* 0x000fc600078e0002 */
[----:B------:R-:W3:Y:S04]  /*b8be0*/  LDL.LU R2, [R1+0x45a4] ;  /* 0x0045a40001027983 */ /* 0x000ee80000300800 */
[----:B------:R-:W3:Y:S04]  /*b8bf0*/  LDL.LU R28, [R1+0x45a0] ;  /* 0x0045a000011c7983 */ /* 0x000ee80000300800 */
[----:B------:R-:W-:Y:S04]  /*b8c00*/  STL [R1+0x4b84], R16 ;  /* 0x004b841001007387 */ /* 0x000fe80000100800 */
[----:B------:R0:W-:Y:S04]  /*b8c10*/  STL [R1+0x4b80], R17 ;  /* 0x004b801101007387 */ /* 0x0001e80000100800 */
[----:B0-----:R-:W4:Y:S01]  /*b8c20*/  LDL.64 R16, [R1+0x330] ;  /* 0x0003300001107983 */ /* 0x001f220000100a00 */
[----:B-----5:R-:W-:-:S03]  /*b8c30*/  IMAD R3, R3, 0x100, R0 ;  /* 0x0000010003037824 */ /* 0x020fc600078e0200 */
[----:B------:R-:W5:Y:S04]  /*b8c40*/  LDL.LU R0, [R1+0x4d90] ;  /* 0x004d900001007983 */ /* 0x000f680000300800 */
[----:B------:R0:W-:Y:S04]  /*b8c50*/  STL [R1+0x68], R3 ;  /* 0x0000680301007387 */ /* 0x0001e80000100800 */
[----:B0-----:R-:W5:Y:S02]  /*b8c60*/  LDL.LU R3, [R1+0x4d8c] ;  /* 0x004d8c0001037983 */ /* 0x001f640000300800 */
[----:B-----5:R-:W-:-:S02]  /*b8c70*/  IMAD R3, R3, 0x100, R0 ;  /* 0x0000010003037824 */ /* 0x020fc400078e0200 */
[----:B------:R-:W5:Y:S04]  /*b8c80*/  LDL.LU R0, [R1+0x4d88] ;  /* 0x004d880001007983 */ /* 0x000f680000300800 */
[----:B------:R0:W-:Y:S04]  /*b8c90*/  STL [R1+0x80], R3 ;  /* 0x0000800301007387 */ /* 0x0001e80000100800 */
[----:B0-----:R-:W5:Y:S02]  /*b8ca0*/  LDL.LU R3, [R1+0x4d84] ;  /* 0x004d840001037983 */ /* 0x001f640000300800 */
[----:B-----5:R-:W-:-:S02]  /*b8cb0*/  IMAD R3, R3, 0x100, R0 ;  /* 0x0000010003037824 */ /* 0x020fc400078e0200 */
[----:B------:R-:W5:Y:S04]  /*b8cc0*/  LDL.LU R0, [R1+0x4d80] ;  /* 0x004d800001007983 */ /* 0x000f680000300800 */
[----:B------:R0:W-:Y:S04]  /*b8cd0*/  STL [R1+0x94], R3 ;  /* 0x0000940301007387 */ /* 0x0001e80000100800 */
[----:B0-----:R-:W5:Y:S01]  /*b8ce0*/  LDL.LU R3, [R1+0x4d7c] ;  /* 0x004d7c0001037983 */ /* 0x001f620000300800 */
[----:B----4-:R-:W-:Y:S01]  /*b8cf0*/  HMMA.16816.F32 R20, R8, R16, R20 ;  /* 0x000000100814723c */ /* 0x010fe20000001814 */
[----:B-----5:R-:W-:-:S02]  /*b8d00*/  IMAD R3, R3, 0x100, R0 ;  /* 0x0000010003037824 */ /* 0x020fc400078e0200 */
[----:B------:R-:W2:Y:S04]  /*b8d10*/  LDL.LU R0, [R1+0x4d78] ;  /* 0x004d780001007983 */ /* 0x000ea80000300800 */
[----:B------:R-:W-:-:S15]  /*b8d20*/  STL [R1+0xac], R3 ;  /* 0x0000ac0301007387 */ /* 0x000fde0000100800 */
[----:B------:R-:W-:-:S01]  /*b8d30*/  NOP ;  /* 0x0000000000007918 */ /* 0x000fc20000000000 */
[----:B------:R-:W-:Y:S01]  /*b8d40*/  STL.64 [R1+0x6d0], R20 ;  /* 0x0006d01401007387 */ /* 0x000fe20000100a00 */
[----:B--2---:R-:W-:-:S05]  /*b8d50*/  IMAD R0, R18, 0x100, R0 ;  /* 0x0000010012007824 */ /* 0x004fca00078e0200 */
[----:B------:R-:W-:Y:S04]  /*b8d60*/  STL [R1+0xb8], R0 ;  /* 0x0000b80001007387 */ /* 0x000fe80000100800 */
[----:B------:R0:W-:Y:S04]  /*b8d70*/  STL.64 [R1+0x6d8], R22 ;  /* 0x0006d81601007387 */ /* 0x0001e80000100a00 */
[----:B0-----:R-:W2:Y:S04]  /*b8d80*/  LDL.LU R23, [R1+0x4d74] ;  /* 0x004d740001177983 */ /* 0x001ea80000300800 */
[----:B------:R-:W4:Y:S01]  /*b8d90*/  LDL.LU R20, [R1+0x4d70] ;  /* 0x004d700001147983 */ /* 0x000f220000300800 */
[----:B------:R-:W-:-:S02]  /*b8da0*/  IMAD.MOV.U32 R18, RZ, RZ, R17 ;  /* 0x000000ffff127224 */ /* 0x000fc400078e0011 */
[----:B------:R-:W-:Y:S02]  /*b8db0*/  IMAD.MOV.U32 R22, RZ, RZ, R16 ;  /* 0x000000ffff167224 */ /* 0x000fe400078e0010 */
[----:B---3--:R-:W-:Y:S02]  /*b8dc0*/  IMAD R0, R7, 0x100, R19 ;  /* 0x0000010007007824 */ /* 0x008fe400078e0213 */
[----:B------:R-:W-:Y:S01]  /*b8dd0*/  IMAD R6, R25, 0x100, R6 ;  /* 0x0000010019067824 */ /* 0x000fe200078e0206 */
[----:B------:R-:W-:Y:S04]  /*b8de0*/  STL [R1+0x4cb4], R18 ;  /* 0x004cb41201007387 */ /* 0x000fe80000100800 */
[----:B------:R-:W-:Y:S01]  /*b8df0*/  STL [R1+0x4b88], R22 ;  /* 0x004b881601007387 */ /* 0x000fe20000100800 */
[----:B----4-:R-:W-:-:S05]  /*b8e00*/  IMAD R3, R29, 0x100, R20 ;  /* 0x000001001d037824 */ /* 0x010fca00078e0214 */
[----:B------:R2:W-:Y:S04]  /*b8e10*/  STL [R1+0x7c], R3 ;  /* 0x00007c0301007387 */ /* 0x0005e80000100800 */
[----:B------:R0:W-:Y:S04]  /*b8e20*/  STL [R1+0x90], R0 ;  /* 0x0000900001007387 */ /* 0x0001e80000100800 */
[----:B------:R-:W-:Y:S01]  /*b8e30*/  STL [R1+0xa4], R6 ;  /* 0x0000a40601007387 */ /* 0x000fe20000100800 */
[----:B--2---:R-:W-:-:S03]  /*b8e40*/  IMAD R3, R26, 0x100, R23 ;  /* 0x000001001a037824 */ /* 0x004fc600078e0217 */
[----:B------:R-:W2:Y:S01]  /*b8e50*/  LDL R26, [R1+0x210] ;  /* 0x00021000011a7983 */ /* 0x000ea20000100800 */
[----:B0-----:R-:W-:-:S03]  /*b8e60*/  IMAD R0, R24, 0x100, R27 ;  /* 0x0000010018007824 */ /* 0x001fc600078e021b */
[----:B------:R-:W-:Y:S04]  /*b8e70*/  STL [R1+0xb4], R3 ;  /* 0x0000b40301007387 */ /* 0x000fe80000100800 */
[----:B------:R0:W-:Y:S01]  /*b8e80*/  STL [R1+0xbc], R0 ;  /* 0x0000bc0001007387 */ /* 0x0001e20000100800 */
[----:B------:R-:W-:Y:S03]  /*b8e90*/  HMMA.16816.F32 R12, R8, R4, R12 ;  /* 0x00000004080c723c */ /* 0x000fe6000000180c */
[----:B--2---:R-:W-:Y:S04]  /*b8ea0*/  STL [R1+0x4cf8], R26 ;  /* 0x004cf81a01007387 */ /* 0x004fe80000100800 */
[----:B------:R-:W2:Y:S01]  /*b8eb0*/  LDL R27, [R1+0x214] ;  /* 0x00021400011b7983 */ /* 0x000ea20000100800 */
[----:B------:R-:W-:-:S02]  /*b8ec0*/  IMAD.MOV.U32 R19, RZ, RZ, R5 ;  /* 0x000000ffff137224 */ /* 0x000fc400078e0005 */
[----:B------:R-:W-:Y:S01]  /*b8ed0*/  IMAD.MOV.U32 R25, RZ, RZ, R4 ;  /* 0x000000ffff197224 */ /* 0x000fe200078e0004 */
[----:B--2---:R-:W-:-:S12]  /*b8ee0*/  STL [R1+0x4cfc], R27 ;  /* 0x004cfc1b01007387 */ /* 0x004fd80000100800 */
[----:B------:R-:W-:Y:S04]  /*b8ef0*/  STL.64 [R1+0x6c0], R12 ;  /* 0x0006c00c01007387 */ /* 0x000fe80000100a00 */
[----:B------:R-:W-:Y:S04]  /*b8f00*/  STL.64 [R1+0x6c8], R14 ;  /* 0x0006c80e01007387 */ /* 0x000fe80000100a00 */
[----:B------:R-:W-:Y:S04]  /*b8f10*/  STL [R1+0x4d64], R8 ;  /* 0x004d640801007387 */ /* 0x000fe80000100800 */
[----:B------:R-:W-:Y:S04]  /*b8f20*/  STL [R1+0x4d60], R9 ;  /* 0x004d600901007387 */ /* 0x000fe80000100800 */
[----:B------:R-:W-:Y:S04]  /*b8f30*/  STL [R1+0x4d5c], R10 ;  /* 0x004d5c0a01007387 */ /* 0x000fe80000100800 */
[----:B------:R-:W-:Y:S04]  /*b8f40*/  STL [R1+0x4d58], R11 ;  /* 0x004d580b01007387 */ /* 0x000fe80000100800 */
[----:B------:R1:W-:Y:S04]  /*b8f50*/  STL [R1+0x4cb8], R19 ;  /* 0x004cb81301007387 */ /* 0x0003e80000100800 */
[----:B------:R-:W-:Y:S04]  /*b8f60*/  STL [R1+0x4bb0], R25 ;  /* 0x004bb01901007387 */ /* 0x000fe80000100800 */
[----:B------:R-:W2:Y:S01]  /*b8f70*/  LDL.64 R4, [R1+0x240] ;  /* 0x0002400001047983 */ /* 0x000ea20000100a00 */
[----:B0-----:R-:W-:-:S03]  /*b8f80*/  IMAD R0, R28, 0x100, R2 ;  /* 0x000001001c007824 */ /* 0x001fc600078e0202 */
[----:B--2---:R-:W-:Y:S04]  /*b8f90*/  STL [R1+0x4d04], R4 ;  /* 0x004d040401007387 */ /* 0x004fe80000100800 */
[----:B------:R-:W-:Y:S04]  /*b8fa0*/  STL [R1+0x8c], R0 ;  /* 0x00008c0001007387 */ /* 0x000fe80000100800 */
[----:B------:R-:W-:Y:S04]  /*b8fb0*/  STL [R1+0x4d00], R5 ;  /* 0x004d000501007387 */ /* 0x000fe80000100800 */
[----:B------:R-:W2:Y:S04]  /*b8fc0*/  LDL.LU R16, [R1+0x1160] ;  /* 0x0011600001107983 */ /* 0x000ea80000300800 */
[----:B------:R-:W2:Y:S04]  /*b8fd0*/  LDL.LU R17, [R1+0x1164] ;  /* 0x0011640001117983 */ /* 0x000ea80000300800 */
[----:B------:R-:W3:Y:S04]  /*b8fe0*/  LDL.LU R18, [R1+0x1168] ;  /* 0x0011680001127983 */ /* 0x000ee80000300800 */
[----:B-1----:R-:W3:Y:S04]  /*b8ff0*/  LDL.LU R19, [R1+0x116c] ;  /* 0x00116c0001137983 */ /* 0x002ee80000300800 */
[----:B------:R-:W4:Y:S04]  /*b9000*/  LDL.LU R8, [R1+0x45b4] ;  /* 0x0045b40001087983 */ /* 0x000f280000300800 */
[----:B----4-:R0:W-:Y:S04]  /*b9010*/  STL [R1+0x4d68], R8 ;  /* 0x004d680801007387 */ /* 0x0101e80000100800 */
[----:B0-----:R-:W4:Y:S04]  /*b9020*/  LDL.LU R8, [R1+0x45a8] ;  /* 0x0045a80001087983 */ /* 0x001f280000300800 */
[----:B------:R-:W5:Y:S04]  /*b9030*/  LDL.LU R9, [R1+0x45b0] ;  /* 0x0045b00001097983 */ /* 0x000f680000300800 */
[----:B-----5:R0:W-:Y:S04]  /*b9040*/  STL [R1+0x4d6c], R9 ;  /* 0x004d6c0901007387 */ /* 0x0201e80000100800 */
[----:B0-----:R-:W4:Y:S04]  /*b9050*/  LDL.LU R9, [R1+0x45ac] ;  /* 0x0045ac0001097983 */ /* 0x001f280000300800 */
[----:B------:R-:W5:Y:S04]  /*b9060*/  LDL.LU R10, [R1+0x45bc] ;  /* 0x0045bc00010a7983 */ /* 0x000f680000300800 */
[----:B------:R-:W5:Y:S04]  /*b9070*/  LDL.LU R11, [R1+0x45b8] ;  /* 0x0045b800010b7983 */ /* 0x000f680000300800 */
[----:B------:R-:W5:Y:S04]  /*b9080*/  LDL.LU R21, [R1+0x45c4] ;  /* 0x0045c40001157983 */ /* 0x000f680000300800 */
[----:B------:R-:W5:Y:S04]  /*b9090*/  LDL.LU R20, [R1+0x45c0] ;  /* 0x0045c00001147983 */ /* 0x000f680000300800 */
[----:B------:R-:W2:Y:S04]  /*b90a0*/  LDL.LU R4, [R1+0x45f4] ;  /* 0x0045f40001047983 */ /* 0x000ea80000300800 */
[----:B------:R-:W2:Y:S04]  /*b90b0*/  LDL.LU R5, [R1+0x45f0] ;  /* 0x0045f00001057983 */ /* 0x000ea80000300800 */
[----:B--2---:R0:W-:Y:S04]  /*b90c0*/  STL.64 [R1+0x4d08], R4 ;  /* 0x004d080401007387 */ /* 0x0041e80000100a00 */
[----:B0-----:R-:W2:Y:S04]  /*b90d0*/  LDL.64 R4, [R1+0x318] ;  /* 0x0003180001047983 */ /* 0x001ea80000100a00 */
        /* <DEDUP_REMOVED lines=10> */
[----:B------:R0:W-:Y:S04]  /*b9180*/  STL [R1+0x4d18], R5 ;  /* 0x004d180501007387 */ /* 0x0001e80000100800 */
[----:B0-----:R-:W3:Y:S04]  /*b9190*/  LDL.LU R5, [R1+0x45e8] ;  /* 0x0045e80001057983 */ /* 0x001ee80000300800 */
[----:B---3--:R0:W-:Y:S04]  /*b91a0*/  STL [R1+0x4d24], R5 ;  /* 0x004d240501007387 */ /* 0x0081e80000100800 */
[----:B0-----:R-:W3:Y:S04]  /*b91b0*/  LDL.LU R5, [R1+0x45e4] ;  /* 0x0045e40001057983 */ /* 0x001ee80000300800 */
[----:B---3--:R0:W-:Y:S04]  /*b91c0*/  STL [R1+0x4d2c], R5 ;  /* 0x004d2c0501007387 */ /* 0x0081e80000100800 */
[----:B0-----:R-:W3:Y:S04]  /*b91d0*/  LDL.LU R5, [R1+0x45dc] ;  /* 0x0045dc0001057983 */ /* 0x001ee80000300800 */
[----:B---3--:R0:W-:Y:S04]  /*b91e0*/  STL [R1+0x4d34], R5 ;  /* 0x004d340501007387 */ /* 0x0081e80000100800 */
[----:B0-----:R-:W3:Y:S04]  /*b91f0*/  LDL.LU R5, [R1+0x45d4] ;  /* 0x0045d40001057983 */ /* 0x001ee80000300800 */
[----:B---3--:R0:W-:Y:S04]  /*b9200*/  STL [R1+0x4d3c], R5 ;  /* 0x004d3c0501007387 */ /* 0x0081e80000100800 */
[----:B0-----:R-:W2:Y:S04]  /*b9210*/  LDL.LU R5, [R1+0x45cc] ;  /* 0x0045cc0001057983 */ /* 0x001ea80000300800 */
[----:B------:R-:W3:Y:S04]  /*b9220*/  LDL.LU R27, [R1+0x45fc] ;  /* 0x0045fc00011b7983 */ /* 0x000ee80000300800 */
[----:B------:R-:W3:Y:S04]  /*b9230*/  LDL.LU R26, [R1+0x45f8] ;  /* 0x0045f800011a7983 */ /* 0x000ee80000300800 */
        /* <DEDUP_REMOVED lines=12> */
[----:B------:R-:W-:-:S03]  /*b9300*/  IMAD R8, R8, 0x100, R9 ;  /* 0x0000010008087824 */ /* 0x000fc600078e0209 */
[----:B-----5:R0:W-:Y:S04]  /*b9310*/  STL.64 [R1+0x4d10], R12 ;  /* 0x004d100c01007387 */ /* 0x0201e80000100a00 */
[----:B0-----:R-:W5:Y:S04]  /*b9320*/  LDL.LU R12, [R1+0xe00] ;  /* 0x000e0000010c7983 */ /* 0x001f680000300800 */
[----:B------:R-:W5:Y:S04]  /*b9330*/  LDL.LU R13, [R1+0xe04] ;  /* 0x000e0400010d7983 */ /* 0x000f680000300800 */
[----:B------:R-:W5:Y:S04]  /*b9340*/  LDL.LU R14, [R1+0xe08] ;  /* 0x000e0800010e7983 */ /* 0x000f680000300800 */
[----:B------:R-:W5:Y:S04]  /*b9350*/  LDL.LU R15, [R1+0xe0c] ;  /* 0x000e0c00010f7983 */ /* 0x000f680000300800 */
[----:B------:R-:W-:Y:S04]  /*b9360*/  STL.64 [R1+0x4ce0], R18 ;  /* 0x004ce01201007387 */ /* 0x000fe80000100a00 */
[----:B------:R0:W-:Y:S04]  /*b9370*/  STL.64 [R1+0x4cd8], R16 ;  /* 0x004cd81001007387 */ /* 0x0001e80000100a00 */
[----:B0-----:R-:W4:Y:S04]  /*b9380*/  LDL.LU R16, [R1+0xe10] ;  /* 0x000e100001107983 */ /* 0x001f280000300800 */
        /* <DEDUP_REMOVED lines=8> */
[----:B------:R-:W4:Y:S04]  /*b9410*/  LDL.64 R2, [R1+0x228] ;  /* 0x0002280001027983 */ /* 0x000f280000100a00 */
[----:B------:R-:W3:Y:S04]  /*b9420*/  LDL.LU R9, [R1+0x4d6c] ;  /* 0x004d6c0001097983 */ /* 0x000ee80000300800 */
[----:B------:R0:W-:Y:S04]  /*b9430*/  STL [R1+0xa0], R8 ;  /* 0x0000a00801007387 */ /* 0x0001e80000100800 */
[----:B0-----:R-:W3:Y:S01]  /*b9440*/  LDL.LU R8, [R1+0x4d68] ;  /* 0x004d680001087983 */ /* 0x001ee20000300800 */
[----:B------:R-:W-:-:S02]  /*b9450*/  IMAD R11, R11, 0x100, R10 ;  /* 0x000001000b0b7824 */ /* 0x000fc400078e020a */
[----:B------:R-:W-:Y:S02]  /*b9460*/  IMAD R20, R20, 0x100, R21 ;  /* 0x0000010014147824 */ /* 0x000fe400078e0215 */
[----:B---3--:R-:W-:Y:S02]  /*b9470*/  IMAD R9, R9, 0x100, R8 ;  /* 0x0000010009097824 */ /* 0x008fe400078e0208 */
[----:B------:R-:W2:Y:S04]  /*b9480*/  LDL.LU R8, [R1+0x4d64] ;  /* 0x004d640001087983 */ /* 0x000ea80000300800 */
[----:B------:R0:W-:Y:S04]  /*b9490*/  STL [R1+0x158], R9 ;  /* 0x0001580901007387 */ /* 0x0001e80000100800 */
[----:B0-----:R-:W2:Y:S04]  /*b94a0*/  LDL.LU R9, [R1+0x4d60] ;  /* 0x004d600001097983 */ /* 0x001ea80000300800 */
[----:B------:R-:W2:Y:S04]  /*b94b0*/  LDL.LU R10, [R1+0x4d5c] ;  /* 0x004d5c00010a7983 */ /* 0x000ea80000300800 */
[----:B------:R0:W-:Y:S04]  /*b94c0*/  STL [R1+0x174], R11 ;  /* 0x0001740b01007387 */ /* 0x0001e80000100800 */
[----:B0-----:R-:W2:Y:S04]  /*b94d0*/  LDL.LU R11, [R1+0x4d58] ;  /* 0x004d5800010b7983 */ /* 0x001ea80000300800 */
[----:B------:R-:W2:Y:S04]  /*b94e0*/  LDL.LU R21, [R1+0x4d54] ;  /* 0x004d540001157983 */ /* 0x000ea80000300800 */
[----:B------:R0:W-:Y:S04]  /*b94f0*/  STL [R1+0x3b0], R20 ;  /* 0x0003b01401007387 */ /* 0x0001e80000100800 */
[----:B0-----:R-:W2:Y:S02]  /*b9500*/  LDL.LU R20, [R1+0x4d50] ;  /* 0x004d500001147983 */ /* 0x001ea40000300800 */
[----:B--2---:R-:W-:-:S15]  /*b9510*/  HMMA.16816.F32 R4, R8, R20, R4 ;  /* 0x000000140804723c */ /* 0x004fde0000001804 */
[----:B------:R-:W-:-:S08]  /*b9520*/  NOP ;  /* 0x0000000000007918 */ /* 0x000fd00000000000 */
[----:B------:R-:W-:Y:S04]  /*b9530*/  STL.64 [R1+0x6b0], R4 ;  /* 0x0006b00401007387 */ /* 0x000fe80000100a00 */
[----:B------:R0:W-:Y:S04]  /*b9540*/  STL.64 [R1+0x6b8], R6 ;  /* 0x0006b80601007387 */ /* 0x0001e80000100a00 */
[----:B0-----:R-:W2:Y:S04]  /*b9550*/  LDL.LU.64 R6, [R1+0x4d48] ;  /* 0x004d480001067983 */ /* 0x001ea80000300a00 */
[----:B------:R-:W3:Y:S04]  /*b9560*/  LDL.LU.64 R4, [R1+0x4d40] ;  /* 0x004d400001047983 */ /* 0x000ee80000300a00 */
[----:B------:R0:W-:Y:S04]  /*b9570*/  STL [R1+0x4ab8], R20 ;  /* 0x004ab81401007387 */ /* 0x0001e80000100800 */
[----:B0-----:R-:W4:Y:S04]  /*b9580*/  LDL.LU R20, [R1+0x462c] ;  /* 0x00462c0001147983 */ /* 0x001f280000300800 */
[----:B------:R0:W-:Y:S04]  /*b9590*/  STL [R1+0x4a90], R21 ;  /* 0x004a901501007387 */ /* 0x0001e80000100800 */
[----:B0-----:R-:W4:Y:S01]  /*b95a0*/  LDL.LU R21, [R1+0x4620] ;  /* 0x0046200001157983 */ /* 0x001f220000300800 */
[----:B---3--:R-:W-:-:S03]  /*b95b0*/  IMAD R4, R4, 0x100, R5 ;  /* 0x0000010004047824 */ /* 0x008fc600078e0205 */
[----:B------:R-:W3:Y:S04]  /*b95c0*/  LDL.LU R5, [R1+0x4d3c] ;  /* 0x004d3c0001057983 */ /* 0x000ee80000300800 */
[----:B------:R0:W-:Y:S04]  /*b95d0*/  STL [R1+0xa8], R4 ;  /* 0x0000a80401007387 */ /* 0x0001e80000100800 */
[----:B0-----:R-:W3:Y:S02]  /*b95e0*/  LDL.LU R4, [R1+0x4d38] ;  /* 0x004d380001047983 */ /* 0x001ee40000300800 */
[----:B---3--:R-:W-:-:S02]  /*b95f0*/  IMAD R4, R4, 0x100, R5 ;  /* 0x0000010004047824 */ /* 0x008fc400078e0205 */
        /* <DEDUP_REMOVED lines=12> */
[----:B------:R-:W5:Y:S04]  /*b96c0*/  LDL.LU R4, [R1+0x4d1c] ;  /* 0x004d1c0001047983 */ /* 0x000f680000300800 */
[----:B------:R0:W-:Y:S04]  /*b96d0*/  STL [R1+0x3c0], R5 ;  /* 0x0003c00501007387 */ /* 0x0001e80000100800 */
[----:B0-----:R-:W5:Y:S02]  /*b96e0*/  LDL.LU R5, [R1+0x4d18] ;  /* 0x004d180001057983 */ /* 0x001f640000300800 */
[----:B-----5:R-:W-:-:S15]  /*b96f0*/  HMMA.16816.F32 R12, R8, R4, R12 ;  /* 0x00000004080c723c */ /* 0x020fde000000180c */
[----:B------:R-:W-:-:S08]  /*b9700*/  NOP ;  /* 0x0000000000007918 */ /* 0x000fd00000000000 */
[----:B------:R0:W-:Y:S04]  /*b9710*/  STL.64 [R1+0x6a0], R12 ;  /* 0x0006a00c01007387 */ /* 0x0001e80000100a00 */
[----:B------:R1:W-:Y:S04]  /*b9720*/  STL.64 [R1+0x6a8], R14 ;  /* 0x0006a80e01007387 */ /* 0x0003e80000100a00 */
[----:B0-----:R-:W3:Y:S01]  /*b9730*/  LDL.LU.64 R12, [R1+0x4d10] ;  /* 0x004d1000010c7983 */ /* 0x001ee20000300a00 */
[----:B-1----:R-:W-:Y:S02]  /*b9740*/  IMAD.MOV.U32 R15, RZ, RZ, R4 ;  /* 0x000000ffff0f7224 */ /* 0x002fe400078e0004 */
[----:B------:R-:W-:-:S02]  /*b9750*/  IMAD.MOV.U32 R14, RZ, RZ, R5 ;  /* 0x000000ffff0e7224 */ /* 0x000fc400078e0005 */
[----:B------:R-:W5:Y:S02]  /*b9760*/  LDL.LU.64 R4, [R1+0x4d08] ;  /* 0x004d080001047983 */ /* 0x000f640000300a00 */
[----:B-----5:R-:W-:Y:S02]  /*b9770*/  IMAD R5, R5, 0x100, R4 ;  /* 0x0000010005057824 */ /* 0x020fe400078e0204 */
[----:B------:R-:W5:Y:S04]  /*b9780*/  LDL.LU R4, [R1+0x4d04] ;  /* 0x004d040001047983 */ /* 0x000f680000300800 */
[----:B------:R0:W-:Y:S04]  /*b9790*/  STL [R1+0x150], R5 ;  /* 0x0001500501007387 */ /* 0x0001e80000100800 */
[----:B0-----:R-:W5:Y:S01]  /*b97a0*/  LDL.LU R5, [R1+0x4d00] ;  /* 0x004d000001057983 */ /* 0x001f620000300800 */
[----:B------:R-:W-:-:S02]  /*b97b0*/  IMAD R26, R26, 0x100, R27 ;  /* 0x000001001a1a7824 */ /* 0x000fc400078e021b */
[----:B--2---:R-:W-:Y:S01]  /*b97c0*/  IMAD R6, R6, 0x100, R7 ;  /* 0x0000010006067824 */ /* 0x004fe200078e0207 */
[----:B------:R-:W2:Y:S01]  /*b97d0*/  LDL.LU R27, [R1+0x4cfc] ;  /* 0x004cfc00011b7983 */ /* 0x000ea20000300800 */
[----:B----4-:R-:W-:-:S03]  /*b97e0*/  IMAD R24, R24, 0x100, R23 ;  /* 0x0000010018187824 */ /* 0x010fc600078e0217 */
[----:B------:R0:W-:Y:S01]  /*b97f0*/  STL [R1+0x164], R26 ;  /* 0x0001641a01007387 */ /* 0x0001e20000100800 */
[----:B---3--:R-:W-:-:S03]  /*b9800*/  IMAD R12, R13, 0x100, R12 ;  /* 0x000001000d0c7824 */ /* 0x008fc600078e020c */
[----:B0-----:R-:W2:Y:S04]  /*b9810*/  LDL.LU R26, [R1+0x4cf8] ;  /* 0x004cf800011a7983 */ /* 0x001ea80000300800 */
[----:B------:R-:W3:Y:S04]  /*b9820*/  LDL.LU R7, [R1+0x4cf4] ;  /* 0x004cf40001077983 */ /* 0x000ee80000300800 */
[----:B------:R0:W-:Y:S04]  /*b9830*/  STL [R1+0x188], R6 ;  /* 0x0001880601007387 */ /* 0x0001e80000100800 */
[----:B0-----:R-:W4:Y:S04]  /*b9840*/  LDL.LU R6, [R1+0x4cf0] ;  /* 0x004cf00001067983 */ /* 0x001f280000300800 */
[----:B------:R-:W2:Y:S04]  /*b9850*/  LDL.LU R23, [R1+0x4cec] ;  /* 0x004cec0001177983 */ /* 0x000ea80000300800 */
[----:B------:R0:W-:Y:S04]  /*b9860*/  STL [R1+0x3bc], R24 ;  /* 0x0003bc1801007387 */ /* 0x0001e80000100800 */
[----:B0-----:R-:W3:Y:S01]  /*b9870*/  LDL.LU R24, [R1+0x4ce8] ;  /* 0x004ce80001187983 */ /* 0x001ee20000300800 */
[----:B-----5:R-:W-:Y:S06]  /*b9880*/  HMMA.16816.F32 R16, R8, R4, R16 ;  /* 0x000000040810723c */ /* 0x020fec0000001810 */
[----:B------:R-:W-:-:S15]  /*b9890*/  IMAD.MOV.U32 R13, RZ, RZ, R4 ;  /* 0x000000ffff0d7224 */ /* 0x000fde00078e0004 */
[----:B------:R-:W-:-:S02]  /*b98a0*/  NOP ;  /* 0x0000000000007918 */ /* 0x000fc40000000000 */
[----:B------:R-:W-:Y:S04]  /*b98b0*/  STL.64 [R1+0x690], R16 ;  /* 0x0006901001007387 */ /* 0x000fe80000100a00 */
[----:B------:R0:W-:Y:S04]  /*b98c0*/  STL [R1+0x3d0], R12 ;  /* 0x0003d00c01007387 */ /* 0x0001e80000100800 */
[----:B------:R1:W-:Y:S01]  /*b98d0*/  STL.64 [R1+0x698], R18 ;  /* 0x0006981201007387 */ /* 0x0003e20000100a00 */
[----:B0-----:R-:W-:-:S03]  /*b98e0*/  IMAD.MOV.U32 R12, RZ, RZ, R5 ;  /* 0x000000ffff0c7224 */ /* 0x001fc600078e0005 */
[----:B-1----:R-:W5:Y:S04]  /*b98f0*/  LDL.LU.64 R18, [R1+0x4ce0] ;  /* 0x004ce00001127983 */ /* 0x002f680000300a00 */
[----:B------:R-:W5:Y:S04]  /*b9900*/  LDL.LU.64 R16, [R1+0x4cd8] ;  /* 0x004cd80001107983 */ /* 0x000f680000300a00 */
[----:B------:R-:W4:Y:S04]  /*b9910*/  LDL.LU.64 R4, [R1+0x4cd0] ;  /* 0x004cd00001047983 */ /* 0x000f280000300a00 */
[----:B------:R0:W-:Y:S04]  /*b9920*/  STL.64 [R1+0x4aa0], R14 ;  /* 0x004aa00e01007387 */ /* 0x0001e80000100a00 */
[----:B0-----:R-:W2:Y:S04]  /*b9930*/  LDL.LU R14, [R1+0x4618] ;  /* 0x00461800010e7983 */ /* 0x001ea80000300800 */
[----:B------:R-:W3:Y:S04]  /*b9940*/  LDL.LU R15, [R1+0x4624] ;  /* 0x00462400010f7983 */ /* 0x000ee80000300800 */
[----:B------:R0:W-:Y:S04]  /*b9950*/  STL.64 [R1+0x4a98], R12 ;  /* 0x004a980c01007387 */ /* 0x0001e80000100a00 */
[----:B0-----:R-:W2:Y:S01]  /*b9960*/  LDL.LU R13, [R1+0x461c] ;  /* 0x00461c00010d7983 */ /* 0x001ea20000300800 */
[----:B------:R-:W-:-:S02]  /*b9970*/  IMAD R12, R25, 0x100, R20 ;  /* 0x00000100190c7824 */ /* 0x000fc400078e0214 */
[----:B------:R-:W-:Y:S02]  /*b9980*/  IMAD R20, R0, 0x100, R22 ;  /* 0x0000010000147824 */ /* 0x000fe400078e0216 */
[----:B------:R-:W-:Y:S02]  /*b9990*/  IMAD R0, R28, 0x100, R29 ;  /* 0x000001001c007824 */ /* 0x000fe400078e021d */
[----:B------:R-:W-:Y:S02]  /*b99a0*/  IMAD.MOV.U32 R28, RZ, RZ, R2 ;  /* 0x000000ffff1c7224 */ /* 0x000fe400078e0002 */
[----:B--2---:R-:W-:Y:S02]  /*b99b0*/  IMAD R14, R14, 0x100, R13 ;  /* 0x000001000e0e7824 */ /* 0x004fe400078e020d */
[----:B---3--:R-:W-:-:S03]  /*b99c0*/  IMAD R13, R21, 0x100, R15 ;  /* 0x00000100150d7824 */ /* 0x008fc600078e020f */
[----:B------:R-:W-:Y:S04]  /*b99d0*/  STL [R1+0x160], R14 ;  /* 0x0001600e01007387 */ /* 0x000fe80000100800 */
[----:B------:R-:W-:Y:S04]  /*b99e0*/  STL [R1+0x184], R13 ;  /* 0x0001840d01007387 */ /* 0x000fe80000100800 */
[----:B------:R5:W-:Y:S02]  /*b99f0*/  STL [R1+0x3b8], R12 ;  /* 0x0003b80c01007387 */ /* 0x000be40000100800 */
[----:B-----5:R-:W-:Y:S02]  /*b9a00*/  HMMA.16816.F32 R12, R8, R2, R16 ;  /* 0x00000002080c723c */ /* 0x020fe40000001810 */
[----:B------:R0:W-:Y:S04]  /*b9a10*/  STL [R1+0x3cc], R20 ;  /* 0x0003cc1401007387 */ /* 0x0001e80000100800 */
[----:B------:R1:W-:Y:S01]  /*b9a20*/  STL [R1+0x3d8], R0 ;  /* 0x0003d80001007387 */ /* 0x0003e20000100800 */
[----:B------:R-:W-:-:S02]  /*b9a30*/  IMAD.MOV.U32 R21, RZ, RZ, R23 ;  /* 0x000000ffff157224 */ /* 0x000fc400078e0017 */
[----:B------:R-:W-:-:S14]  /*b9a40*/  IMAD.MOV.U32 R2, RZ, RZ, R3 ;  /* 0x000000ffff027224 */ /* 0x000fdc00078e0003 */
[----:B------:R-:W-:Y:S04]  /*b9a50*/  STL.64 [R1+0x680], R12 ;  /* 0x0006800c01007387 */ /* 0x000fe80000100a00 */
[----:B------:R-:W-:Y:S04]  /*b9a60*/  STL.64 [R1+0x688], R14 ;  /* 0x0006880e01007387 */ /* 0x000fe80000100a00 */
[----:B0-----:R-:W2:Y:S04]  /*b9a70*/  LDL R20, [R1+0x370] ;  /* 0x0003700001147983 */ /* 0x001ea80000100800 */
[----:B------:R-:W3:Y:S04]  /*b9a80*/  LDL.LU R3, [R1+0x4644] ;  /* 0x0046440001037983 */ /* 0x000ee80000300800 */
[----:B-1----:R-:W3:Y:S04]  /*b9a90*/  LDL.LU R0, [R1+0x4640] ;  /* 0x0046400001007983 */ /* 0x002ee80000300800 */
[----:B------:R-:W5:Y:S04]  /*b9aa0*/  LDL.LU R23, [R1+0x4678] ;  /* 0x0046780001177983 */ /* 0x000f680000300800 */
[----:B------:R-:W4:Y:S04]  /*b9ab0*/  LDL.LU R25, [R1+0x4694] ;  /* 0x0046940001197983 */ /* 0x000f280000300800 */
[----:B------:R-:W5:Y:S04]  /*b9ac0*/  LDL.LU R22, [R1+0x4690] ;  /* 0x0046900001167983 */ /* 0x000f680000300800 */
[----:B-----5:R0:W-:Y:S04]  /*b9ad0*/  STL.64 [R1+0x4c98], R22 ;  /* 0x004c981601007387 */ /* 0x0201e80000100a00 */
[----:B0-----:R-:W5:Y:S04]  /*b9ae0*/  LDL R22, [R1+0x378] ;  /* 0x0003780001167983 */ /* 0x001f680000100800 */
[----:B--2---:R0:W-:Y:S04]  /*b9af0*/  STL.64 [R1+0x4c90], R20 ;  /* 0x004c901401007387 */ /* 0x0041e80000100a00 */
[----:B------:R-:W2:Y:S04]  /*b9b00*/  LDL.LU R12, [R1+0x1130] ;  /* 0x00113000010c7983 */ /* 0x000ea80000300800 */
[----:B------:R-:W2:Y:S04]  /*b9b10*/  LDL.LU R13, [R1+0x1134] ;  /* 0x00113400010d7983 */ /* 0x000ea80000300800 */
[----:B------:R-:W3:Y:S04]  /*b9b20*/  LDL.LU R14, [R1+0x1138] ;  /* 0x00113800010e7983 */ /* 0x000ee80000300800 */
[----:B------:R-:W3:Y:S04]  /*b9b30*/  LDL.LU R15, [R1+0x113c] ;  /* 0x00113c00010f7983 */ /* 0x000ee80000300800 */
[----:B------:R-:W4:Y:S04]  /*b9b40*/  LDL.LU R19, [R1+0x464c] ;  /* 0x00464c0001137983 */ /* 0x000f280000300800 */
[----:B------:R-:W4:Y:S01]  /*b9b50*/  LDL.LU R18, [R1+0x4654] ;  /* 0x0046540001127983 */ /* 0x000f220000300800 */
[----:B------:R-:W-:-:S03]  /*b9b60*/  IMAD.MOV.U32 R23, RZ, RZ, R24 ;  /* 0x000000ffff177224 */ /* 0x000fc600078e0018 */
[----:B------:R-:W4:Y:S04]  /*b9b70*/  LDL.LU R29, [R1+0x465c] ;  /* 0x00465c00011d7983 */ /* 0x000f280000300800 */
[----:B------:R-:W4:Y:S04]  /*b9b80*/  LDL.LU R24, [R1+0x4658] ;  /* 0x0046580001187983 */ /* 0x000f280000300800 */
[----:B0-----:R-:W2:Y:S04]  /*b9b90*/  LDL.LU R20, [R1+0x466c] ;  /* 0x00466c0001147983 */ /* 0x001ea80000300800 */
[----:B------:R-:W2:Y:S04]  /*b9ba0*/  LDL.LU R21, [R1+0x4668] ;  /* 0x0046680001157983 */ /* 0x000ea80000300800 */
[----:B-----5:R-:W-:Y:S04]  /*b9bb0*/  STL.64 [R1+0x4cc8], R22 ;  /* 0x004cc81601007387 */ /* 0x020fe80000100a00 */
[----:B--2---:R0:W-:Y:S04]  /*b9bc0*/  STL.64 [R1+0x4cc0], R20 ;  /* 0x004cc01401007387 */ /* 0x0041e80000100a00 */
[----:B0-----:R-:W2:Y:S04]  /*b9bd0*/  LDL.LU R20, [R1+0x1150] ;  /* 0x0011500001147983 */ /* 0x001ea80000300800 */
[----:B------:R-:W2:Y:S04]  /*b9be0*/  LDL.LU R21, [R1+0x1154] ;  /* 0x0011540001157983 */ /* 0x000ea80000300800 */
[----:B------:R-:W2:Y:S04]  /*b9bf0*/  LDL.LU R22, [R1+0x1158] ;  /* 0x0011580001167983 */ /* 0x000ea80000300800 */
[----:B------:R-:W2:Y:S04]  /*b9c00*/  LDL.LU R23, [R1+0x115c] ;  /* 0x00115c0001177983 */ /* 0x000ea80000300800 */
[----:B---3--:R-:W-:Y:S04]  /*b9c10*/  STL.64 [R1+0x4ca8], R14 ;  /* 0x004ca80e01007387 */ /* 0x008fe80000100a00 */
[----:B------:R0:W-:Y:S01]  /*b9c20*/  STL.64 [R1+0x4ca0], R12 ;  /* 0x004ca00c01007387 */ /* 0x0001e20000100a00 */
[----:B------:R-:W-:-:S03]  /*b9c30*/  IMAD R0, R0, 0x100, R3 ;  /* 0x0000010000007824 */ /* 0x000fc600078e0203 */
[----:B0-----:R-:W3:Y:S04]  /*b9c40*/  LDL.LU R12, [R1+0x1140] ;  /* 0x00114000010c7983 */ /* 0x001ee80000300800 */
[----:B------:R-:W3:Y:S04]  /*b9c50*/  LDL.LU R13, [R1+0x1144] ;  /* 0x00114400010d7983 */ /* 0x000ee80000300800 */
[----:B------:R-:W3:Y:S04]  /*b9c60*/  LDL.LU R14, [R1+0x1148] ;  /* 0x00114800010e7983 */ /* 0x000ee80000300800 */
[----:B------:R-:W3:Y:S04]  /*b9c70*/  LDL.LU R15, [R1+0x114c] ;  /* 0x00114c00010f7983 */ /* 0x000ee80000300800 */
[----:B------:R0:W-:Y:S04]  /*b9c80*/  STL [R1+0x4ac0], R2 ;  /* 0x004ac00201007387 */ /* 0x0001e80000100800 */
[----:B0-----:R-:W5:Y:S04]  /*b9c90*/  LDL.LU R2, [R1+0x4688] ;  /* 0x0046880001027983 */ /* 0x001f680000300800 */
[----:B------:R0:W-:Y:S04]  /*b9ca0*/  STL [R1+0x4abc], R28 ;  /* 0x004abc1c01007387 */ /* 0x0001e80000100800 */
[----:B0-----:R-:W5:Y:S04]  /*b9cb0*/  LDL.LU R28, [R1+0x468c] ;  /* 0x00468c00011c7983 */ /* 0x001f680000300800 */
[----:B------:R-:W5:Y:S04]  /*b9cc0*/  LDL.LU R17, [R1+0x469c] ;  /* 0x00469c0001117983 */ /* 0x000f680000300800 */
[----:B------:R-:W5:Y:S04]  /*b9cd0*/  LDL.LU R16, [R1+0x4698] ;  /* 0x0046980001107983 */ /* 0x000f680000300800 */
[----:B------:R0:W-:Y:S04]  /*b9ce0*/  STL [R1+0x180], R0 ;  /* 0x0001800001007387 */ /* 0x0001e80000100800 */
[----:B------:R-:W5:Y:S04]  /*b9cf0*/  LDL.LU R3, [R1+0x46a4] ;  /* 0x0046a40001037983 */ /* 0x000f680000300800 */
[----:B0-----:R-:W5:Y:S01]  /*b9d00*/  LDL.LU R0, [R1+0x46a0] ;  /* 0x0046a00001007983 */ /* 0x001f620000300800 */
[----:B--2---:R-:W-:Y:S03]  /*b9d10*/  HMMA.16816.F32 R8, R8, R26, R20 ;  /* 0x0000001a0808723c */ /* 0x004fe60000001814 */
[----:B------:R-:W3:Y:S04]  /*b9d20*/  LDL.LU.64 R22, [R1+0x4cc8] ;  /* 0x004cc80001167983 */ /* 0x000ee80000300a00 */
[----:B------:R-:W2:-:S15]  /*b9d30*/  LDL.LU.64 R20, [R1+0x4cc0] ;  /* 0x004cc00001147983 */ /* 0x000e9e0000300a00 */
[----:B------:R-:W-:-:S01]  /*b9d40*/  NOP ;  /* 0x0000000000007918 */ /* 0x000fc20000000000 */
[----:B------:R0:W-:Y:S04]  /*b9d50*/  STL.64 [R1+0x670], R8 ;  /* 0x0006700801007387 */ /* 0x0001e80000100a00 */
[----:B------:R1:W-:Y:S04]  /*b9d60*/  STL.64 [R1+0x678], R10 ;  /* 0x0006780a01007387 */ /* 0x0003e80000100a00 */
[----:B0-----:R-:W5:Y:S04]  /*b9d70*/  LDL.LU R8, [R1+0x4648] ;  /* 0x0046480001087983 */ /* 0x001f680000300800 */
[----:B-1----:R-:W3:Y:S04]  /*b9d80*/  LDL.LU R10, [R1+0x4650] ;  /* 0x00465000010a7983 */ /* 0x002ee80000300800 */
[----:B------:R-:W2:Y:S04]  /*b9d90*/  LDL.LU R9, [R1+0x4670] ;  /* 0x0046700001097983 */ /* 0x000ea80000300800 */
[----:B------:R-:W2:Y:S04]  /*b9da0*/  LDL.LU R11, [R1+0x4680] ;  /* 0x00468000010b7983 */ /* 0x000ea80000300800 */
[----:B------:R0:W-:Y:S01]  /*b9db0*/  STL [R1+0x4a14], R26 ;  /* 0x004a141a01007387 */ /* 0x0001e20000100800 */
[----:B----4-:R-:W-:-:S03]  /*b9dc0*/  IMAD R24, R24, 0x100, R29 ;  /* 0x0000010018187824 */ /* 0x010fc600078e021d */
[----:B0-----:R-:W4:Y:S04]  /*b9dd0*/  LDL.LU R26, [R1+0x4684] ;  /* 0x00468400011a7983 */ /* 0x001f280000300800 */
[----:B------:R0:W-:Y:S04]  /*b9de0*/  STL [R1+0x4a10], R27 ;  /* 0x004a101b01007387 */ /* 0x0001e80000100800 */
[----:B0-----:R-:W4:Y:S01]  /*b9df0*/  LDL.LU R27, [R1+0x467c] ;  /* 0x00467c00011b7983 */ /* 0x001f220000300800 */
[----:B-----5:R-:W-:Y:S02]  /*b9e00*/  IMAD R8, R8, 0x100, R19 ;  /* 0x0000010008087824 */ /* 0x020fe400078e0213 */
[----:B---3--:R-:W-:Y:S01]  /*b9e10*/  IMAD R10, R10, 0x100, R18 ;  /* 0x000001000a0a7824 */ /* 0x008fe200078e0212 */
[----:B------:R-:W3:Y:S04]  /*b9e20*/  LDL.LU R19, [R1+0x4cb8] ;  /* 0x004cb80001137983 */ /* 0x000ee80000300800 */
[----:B------:R0:W-:Y:S04]  /*b9e30*/  STL [R1+0x49a0], R8 ;  /* 0x0049a00801007387 */ /* 0x0001e80000100800 */
[----:B0-----:R-:W5:Y:S04]  /*b9e40*/  LDL.LU R8, [R1+0x4674] ;  /* 0x0046740001087983 */ /* 0x001f680000300800 */
[----:B------:R-:W3:Y:S04]  /*b9e50*/  LDL.LU R18, [R1+0x4cb4] ;  /* 0x004cb40001127983 */ /* 0x000ee80000300800 */
[----:B------:R0:W-:Y:S04]  /*b9e60*/  STL [R1+0x49a4], R10 ;  /* 0x0049a40a01007387 */ /* 0x0001e80000100800 */
[----:B0-----:R-:W2:Y:S04]  /*b9e70*/  LDL.LU R10, [R1+0x4660] ;  /* 0x00466000010a7983 */ /* 0x001ea80000300800 */
[----:B------:R-:W3:Y:S04]  /*b9e80*/  LDL.LU R29, [R1+0x4cb0] ;  /* 0x004cb000011d7983 */ /* 0x000ee80000300800 */
[----:B------:R0:W-:Y:S04]  /*b9e90*/  STL [R1+0x49a8], R24 ;  /* 0x0049a81801007387 */ /* 0x0001e80000100800 */
[----:B0-----:R-:W2:Y:S01]  /*b9ea0*/  LDL.LU R24, [R1+0x4664] ;  /* 0x0046640001187983 */ /* 0x001ea20000300800 */
[----:B------:R-:W-:-:S02]  /*b9eb0*/  F2FP.F16.E5M2.UNPACK_B R4, R4 ;  /* 0x00000004ff04723e */ /* 0x000fc400020004ff */
[----:B------:R-:W-:Y:S02]  /*b9ec0*/  F2FP.F16.E5M2.UNPACK_B R5, R5 ;  /* 0x00000005ff05723e */ /* 0x000fe400020004ff */
[----:B------:R-:W-:Y:S02]  /*b9ed0*/  F2FP.F16.E5M2.UNPACK_B R6, R6 ;  /* 0x00000006ff06723e */ /* 0x000fe400020004ff */
[----:B------:R-:W-:Y:S01]  /*b9ee0*/  F2FP.F16.E5M2.UNPACK_B R7, R7 ;  /* 0x00000007ff07723e */ /* 0x000fe200020004ff */
[----:B--2---:R-:W-:Y:S02]  /*b9ef0*/  IMAD R24, R10, 0x100, R24 ;  /* 0x000001000a187824 */ /* 0x004fe400078e0218 */
[----:B------:R-:W-:-:S04]  /*b9f00*/  IMAD R10, R21, 0x100, R20 ;  /* 0x00000100150a7824 */ /* 0x000fc800078e0214 */
[----:B------:R-:W-:Y:S01]  /*b9f10*/  HMMA.16816.F32 R20, R4, R22, R12 ;  /* 0x000000160414723c */ /* 0x000fe2000000180c */
[----:B------:R-:W-:Y:S04]  /*b9f20*/  STL [R1+0x20], R24 ;  /* 0x0000201801007387 */ /* 0x000fe80000100800 */
[----:B------:R-:W2:Y:S04]  /*b9f30*/  LDL.LU.64 R14, [R1+0x4ca8] ;  /* 0x004ca800010e7983 */ /* 0x000ea80000300a00 */
[----:B------:R-:W-:Y:S04]  /*b9f40*/  STL [R1+0x4c], R10 ;  /* 0x00004c0a01007387 */ /* 0x000fe80000100800 */
[----:B------:R-:W2:Y:S10]  /*b9f50*/  LDL.LU.64 R12, [R1+0x4ca0] ;  /* 0x004ca000010c7983 */ /* 0x000eb40000300a00 */
[----:B------:R-:W-:Y:S04]  /*b9f60*/  STL.64 [R1+0x660], R20 ;  /* 0x0006601401007387 */ /* 0x000fe80000100a00 */
[----:B------:R0:W-:Y:S04]  /*b9f70*/  STL.64 [R1+0x668], R22 ;  /* 0x0006681601007387 */ /* 0x0001e80000100a00 */
[----:B0-----:R-:W3:Y:S04]  /*b9f80*/  LDL.LU.64 R22, [R1+0x4c98] ;  /* 0x004c980001167983 */ /* 0x001ee80000300a00 */
[----:B------:R-:W2:Y:S01]  /*b9f90*/  LDL.LU.64 R20, [R1+0x4c90] ;  /* 0x004c900001147983 */ /* 0x000ea20000300a00 */
[----:B-----5:R-:W-:-:S02]  /*b9fa0*/  IMAD R9, R9, 0x100, R8 ;  /* 0x0000010009097824 */ /* 0x020fc400078e0208 */
[----:B----4-:R-:W-:-:S03]  /*b9fb0*/  IMAD R8, R11, 0x100, R26 ;  /* 0x000001000b087824 */ /* 0x010fc600078e021a */
[----:B------:R-:W-:Y:S01]  /*b9fc0*/  STL [R1+0x49ac], R9 ;  /* 0x0049ac0901007387 */ /* 0x000fe20000100800 */
[----:B---3--:R-:W-:-:S05]  /*b9fd0*/  IMAD R23, R23, 0x100, R27 ;  /* 0x0000010017177824 */ /* 0x008fca00078e021b */
[----:B------:R-:W-:Y:S04]  /*b9fe0*/  STL [R1+0x49b0], R23 ;  /* 0x0049b01701007387 */ /* 0x000fe80000100800 */
[----:B------:R2:W-:Y:S02]  /*b9ff0*/  STL [R1+0x1c], R8 ;  /* 0x00001c0801007387 */ /* 0x0005e40000100800 */
[----:B--2---:R-:W-:Y:S01]  /*ba000*/  HMMA.16816.F32 R8, R4, R20, R12 ;  /* 0x000000140408723c */ /* 0x004fe2000000180c */
[----:B------:R-:W-:Y:S02]  /*ba010*/  IMAD R23, R2, 0x100, R28 ;  /* 0x0000010002177824 */ /* 0x000fe400078e021c */
[----:B------:R-:W-:-:S03]  /*ba020*/  IMAD R2, R22, 0x100, R25 ;  /* 0x0000010016027824 */ /* 0x000fc600078e0219 */
[----:B------:R-:W-:Y:S04]  /*ba030*/  STL [R1+0x48], R23 ;  /* 0x0000481701007387 */ /* 0x000fe80000100800 */
[----:B------:R-:W-:Y:S04]  /*ba040*/  STL [R1+0x4c7c], R4 ;  /* 0x004c7c0401007387 */ /* 0x000fe80000100800 */
[----:B------:R-:W-:Y:S04]  /*ba050*/  STL [R1+0x130], R2 ;  /* 0x0001300201007387 */ /* 0x000fe80000100800 */
[----:B------:R-:W-:Y:S05]  /*ba060*/  STL [R1+0x4c78], R5 ;  /* 0x004c780501007387 */ /* 0x000fea0000100800 */
[----:B------:R-:W-:Y:S04]  /*ba070*/  STL.64 [R1+0x650], R8 ;  /* 0x0006500801007387 */ /* 0x000fe80000100a00 */
[----:B------:R0:W-:Y:S04]  /*ba080*/  STL.64 [R1+0x658], R10 ;  /* 0x0006580a01007387 */ /* 0x0001e80000100a00 */
[----:B------:R-:W-:Y:S04]  /*ba090*/  STL [R1+0x4c74], R6 ;  /* 0x004c740601007387 */ /* 0x000fe80000100800 */
[----:B------:R-:W-:Y:S01]  /*ba0a0*/  STL [R1+0x4c70], R7 ;  /* 0x004c700701007387 */ /* 0x000fe20000100800 */
[----:B0-----:R-:W-:-:S05]  /*ba0b0*/  IMAD R11, R16, 0x100, R17 ;  /* 0x00000100100b7824 */ /* 0x001fca00078e0211 */
[----:B------:R0:W-:Y:S04]  /*ba0c0*/  STL [R1+0x4a18], R11 ;  /* 0x004a180b01007387 */ /* 0x0001e80000100800 */
[----:B------:R-:W2:Y:S01]  /*ba0d0*/  LDL R26, [R1+0x348] ;  /* 0x00034800011a7983 */ /* 0x000ea20000100800 */
[----:B------:R-:W-:Y:S02]  /*ba0e0*/  IMAD R0, R0, 0x100, R3 ;  /* 0x0000010000007824 */ /* 0x000fe400078e0203 */
[----:B------:R-:W-:-:S03]  /*ba0f0*/  IMAD.MOV.U32 R27, RZ, RZ, R29 ;  /* 0x000000ffff1b7224 */ /* 0x000fc600078e001d */
[----:B------:R-:W-:Y:S04]  /*ba100*/  STL [R1+0x18], R0 ;  /* 0x0000180001007387 */ /* 0x000fe80000100800 */
[----:B--2---:R-:W-:Y:S04]  /*ba110*/  STL [R1+0x4bb4], R26 ;  /* 0x004bb41a01007387 */ /* 0x004fe80000100800 */
[----:B------:R-:W2:Y:S04]  /*ba120*/  LDL.LU R29, [R1+0x4c8c] ;  /* 0x004c8c00011d7983 */ /* 0x000ea80000300800 */
[----:B------:R-:W-:Y:S04]  /*ba130*/  STL [R1+0x4bb8], R27 ;  /* 0x004bb81b01007387 */ /* 0x000fe80000100800 */
[----:B------:R-:W3:Y:S04]  /*ba140*/  LDL.LU R8, [R1+0x10e0] ;  /* 0x0010e00001087983 */ /* 0x000ee80000300800 */
[----:B------:R-:W3:Y:S04]  /*ba150*/  LDL.LU R9, [R1+0x10e4] ;  /* 0x0010e40001097983 */ /* 0x000ee80000300800 */
[----:B------:R-:W4:Y:S04]  /*ba160*/  LDL.LU R10, [R1+0x10e8] ;  /* 0x0010e800010a7983 */ /* 0x000f280000300800 */
[----:B0-----:R-:W4:Y:S04]  /*ba170*/  LDL.LU R11, [R1+0x10ec] ;  /* 0x0010ec00010b7983 */ /* 0x001f280000300800 */
[----:B----4-:R0:W-:Y:S04]  /*ba180*/  STL.64 [R1+0x4b98], R10 ;  /* 0x004b980a01007387 */ /* 0x0101e80000100a00 */
[----:B0-----:R-:W4:Y:S01]  /*ba190*/  LDL R10, [R1+0x350] ;  /* 0x00035000010a7983 */ /* 0x001f220000100800 */
[----:B--2---:R-:W-:-:S03]  /*ba1a0*/  IMAD.MOV.U32 R11, RZ, RZ, R29 ;  /* 0x000000ffff0b7224 */ /* 0x004fc600078e001d */
[----:B----4-:R-:W-:Y:S04]  /*ba1b0*/  STL [R1+0x4bbc], R10 ;  /* 0x004bbc0a01007387 */ /* 0x010fe80000100800 */
[----:B------:R-:W2:Y:S04]  /*ba1c0*/  LDL.LU R29, [R1+0x4c88] ;  /* 0x004c8800011d7983 */ /* 0x000ea80000300800 */
[----:B------:R-:W-:Y:S04]  /*ba1d0*/  STL [R1+0x4bc0], R11 ;  /* 0x004bc00b01007387 */ /* 0x000fe80000100800 */
[----:B---3--:R-:W-:Y:S04]  /*ba1e0*/  STL.64 [R1+0x4b90], R8 ;  /* 0x004b900801007387 */ /* 0x008fe80000100a00 */
[----:B------:R-:W3:Y:S04]  /*ba1f0*/  LDL.LU R22, [R1+0x473c] ;  /* 0x00473c0001167983 */ /* 0x000ee80000300800 */
[----:B---3--:R-:W-:Y:S04]  /*ba200*/  STL [R1+0x4bc4], R22 ;  /* 0x004bc41601007387 */ /* 0x008fe80000100800 */
[----:B------:R-:W3:Y:S04]  /*ba210*/  LDL.LU R16, [R1+0x4738] ;  /* 0x0047380001107983 */ /* 0x000ee80000300800 */
[----:B------:R-:W3:Y:S04]  /*ba220*/  LDL.LU R17, [R1+0x4744] ;  /* 0x0047440001117983 */ /* 0x000ee80000300800 */
[----:B------:R-:W-:Y:S04]  /*ba230*/  STL.64 [R1+0x4ba8], R18 ;  /* 0x004ba81201007387 */ /* 0x000fe80000100a00 */
[----:B---3--:R0:W-:Y:S04]  /*ba240*/  STL.64 [R1+0x4ba0], R16 ;  /* 0x004ba01001007387 */ /* 0x0081e80000100a00 */
[----:B0-----:R-:W3:Y:S04]  /*ba250*/  LDL.LU R16, [R1+0x10f0] ;  /* 0x0010f00001107983 */ /* 0x001ee80000300800 */
[----:B---3--:R-:W-:Y:S04]  /*ba260*/  STL [R1+0x4bc8], R16 ;  /* 0x004bc81001007387 */ /* 0x008fe80000100800 */
[----:B------:R-:W3:Y:S04]  /*ba270*/  LDL.LU R17, [R1+0x10f4] ;  /* 0x0010f40001117983 */ /* 0x000ee80000300800 */
[----:B---3--:R0:W-:Y:S04]  /*ba280*/  STL [R1+0x4bcc], R17 ;  /* 0x004bcc1101007387 */ /* 0x0081e80000100800 */
[----:B------:R-:W3:Y:S04]  /*ba290*/  LDL.LU R18, [R1+0x10f8] ;  /* 0x0010f80001127983 */ /* 0x000ee80000300800 */
[----:B------:R-:W3:Y:S04]  /*ba2a0*/  LDL.LU R19, [R1+0x10fc] ;  /* 0x0010fc0001137983 */ /* 0x000ee80000300800 */
[----:B0-----:R-:W4:Y:S04]  /*ba2b0*/  LDL.LU R17, [R1+0x4714] ;  /* 0x0047140001117983 */ /* 0x001f280000300800 */
[----:B------:R-:W4:Y:S04]  /*ba2c0*/  LDL.LU R16, [R1+0x4710] ;  /* 0x0047100001107983 */ /* 0x000f280000300800 */
[----:B---3--:R0:W-:Y:S04]  /*ba2d0*/  STL.64 [R1+0x4bd8], R18 ;  /* 0x004bd81201007387 */ /* 0x0081e80000100a00 */
[----:B0-----:R-:W3:Y:S01]  /*ba2e0*/  LDL R18, [R1+0x358] ;  /* 0x0003580001127983 */ /* 0x001ee20000100800 */
[----:B--2---:R-:W-:-:S03]  /*ba2f0*/  IMAD.MOV.U32 R19, RZ, RZ, R29 ;  /* 0x000000ffff137224 */ /* 0x004fc600078e001d */
[----:B---3--:R-:W-:Y:S04]  /*ba300*/  STL [R1+0x4bf0], R18 ;  /* 0x004bf01201007387 */ /* 0x008fe80000100800 */
[----:B------:R-:W2:Y:S04]  /*ba310*/  LDL.LU R29, [R1+0x4c84] ;  /* 0x004c8400011d7983 */ /* 0x000ea80000300800 */
        /* <DEDUP_REMOVED lines=8> */
[----:B------:R-:W5:Y:S04]  /*ba3a0*/  LDL.LU R18, [R1+0x4700] ;  /* 0x0047000001127983 */ /* 0x000f680000300800 */
[----:B-----5:R0:W-:Y:S04]  /*ba3b0*/  STL [R1+0x4bfc], R18 ;  /* 0x004bfc1201007387 */ /* 0x0201e80000100800 */
[----:B0-----:R-:W5:Y:S04]  /*ba3c0*/  LDL.LU R18, [R1+0x46fc] ;  /* 0x0046fc0001127983 */ /* 0x001f680000300800 */
[----:B-----5:R0:W-:Y:S04]  /*ba3d0*/  STL [R1+0x4c04], R18 ;  /* 0x004c041201007387 */ /* 0x0201e80000100800 */
[----:B0-----:R-:W5:Y:S04]  /*ba3e0*/  LDL.LU R18, [R1+0x46f4] ;  /* 0x0046f40001127983 */ /* 0x001f680000300800 */
[----:B-----5:R0:W-:Y:S04]  /*ba3f0*/  STL [R1+0x4c0c], R18 ;  /* 0x004c0c1201007387 */ /* 0x0201e80000100800 */
[----:B0-----:R-:W3:Y:S04]  /*ba400*/  LDL.LU R18, [R1+0x46ec] ;  /* 0x0046ec0001127983 */ /* 0x001ee80000300800 */
[----:B----4-:R0:W-:Y:S04]  /*ba410*/  STL.64 [R1+0x4bd0], R16 ;  /* 0x004bd01001007387 */ /* 0x0101e80000100a00 */
        /* <DEDUP_REMOVED lines=26> */
[----:B0-----:R-:W3:Y:S04]  /*ba5c0*/  LDL R18, [R1+0x368] ;  /* 0x0003680001127983 */ /* 0x001ee80000100800 */
[----:B------:R-:W5:Y:S04]  /*ba5d0*/  LDL.LU R4, [R1+0x46ac] ;  /* 0x0046ac0001047983 */ /* 0x000f680000300800 */
[----:B------:R-:W5:Y:S04]  /*ba5e0*/  LDL.LU R5, [R1+0x46a8] ;  /* 0x0046a80001057983 */ /* 0x000f680000300800 */
[----:B------:R-:W3:Y:S04]  /*ba5f0*/  LDL.LU R6, [R1+0x46b4] ;  /* 0x0046b40001067983 */ /* 0x000ee80000300800 */
[----:B------:R-:W3:Y:S04]  /*ba600*/  LDL.LU R7, [R1+0x46b0] ;  /* 0x0046b00001077983 */ /* 0x000ee80000300800 */
[----:B----4-:R0:W-:Y:S04]  /*ba610*/  STL.64 [R1+0x4c50], R16 ;  /* 0x004c501001007387 */ /* 0x0101e80000100a00 */
[----:B0-----:R-:W4:Y:S04]  /*ba620*/  LDL.LU R16, [R1+0x46bc] ;  /* 0x0046bc0001107983 */ /* 0x001f280000300800 */
[----:B------:R-:W4:Y:S04]  /*ba630*/  LDL.LU R17, [R1+0x46b8] ;  /* 0x0046b80001117983 */ /* 0x000f280000300800 */
[----:B------:R-:W4:Y:S04]  /*ba640*/  LDL.LU R22, [R1+0x471c] ;  /* 0x00471c0001167983 */ /* 0x000f280000300800 */
[----:B------:R-:W2:Y:S04]  /*ba650*/  LDL.LU R11, [R1+0x4718] ;  /* 0x00471800010b7983 */ /* 0x000ea80000300800 */
[----:B------:R-:W2:Y:S04]  /*ba660*/  LDL.LU R10, [R1+0x4724] ;  /* 0x00472400010a7983 */ /* 0x000ea80000300800 */
[----:B------:R-:W4:Y:S04]  /*ba670*/  LDL.LU R27, [R1+0x4720] ;  /* 0x00472000011b7983 */ /* 0x000f280000300800 */
[----:B------:R-:W4:Y:S04]  /*ba680*/  LDL.LU R26, [R1+0x472c] ;  /* 0x00472c00011a7983 */ /* 0x000f280000300800 */
[----:B------:R-:W4:Y:S04]  /*ba690*/  LDL.LU R25, [R1+0x4728] ;  /* 0x0047280001197983 */ /* 0x000f280000300800 */
[----:B------:R-:W5:Y:S04]  /*ba6a0*/  LDL.LU R8, [R1+0x4734] ;  /* 0x0047340001087983 */ /* 0x000f680000300800 */
[----:B------:R-:W5:Y:S04]  /*ba6b0*/  LDL.LU R9, [R1+0x4730] ;  /* 0x0047300001097983 */ /* 0x000f680000300800 */
        /* <DEDUP_REMOVED lines=13> */
[----:B------:R-:W-:Y:S02]  /*ba790*/  IMAD.MOV.U32 R19, RZ, RZ, R29 ;  /* 0x000000ffff137224 */ /* 0x000fe400078e001d */
[----:B---3--:R-:W-:Y:S01]  /*ba7a0*/  IMAD R7, R7, 0x100, R6 ;  /* 0x0000010007077824 */ /* 0x008fe200078e0206 */
[----:B-----5:R-:W-:Y:S04]  /*ba7b0*/  STL.64 [R1+0x4c68], R10 ;  /* 0x004c680a01007387 */ /* 0x020fe80000100a00 */
[----:B--2---:R0:W-:Y:S04]  /*ba7c0*/  STL.64 [R1+0x4c60], R8 ;  /* 0x004c600801007387 */ /* 0x0041e80000100a00 */
[----:B0-----:R-:W2:Y:S04]  /*ba7d0*/  LDL.LU R8, [R1+0x1120] ;  /* 0x0011200001087983 */ /* 0x001ea80000300800 */
[----:B------:R-:W2:Y:S04]  /*ba7e0*/  LDL.LU R9, [R1+0x1124] ;  /* 0x0011240001097983 */ /* 0x000ea80000300800 */
[----:B------:R-:W2:Y:S04]  /*ba7f0*/  LDL.LU R10, [R1+0x1128] ;  /* 0x00112800010a7983 */ /* 0x000ea80000300800 */
[----:B------:R-:W2:Y:S04]  /*ba800*/  LDL.LU R11, [R1+0x112c] ;  /* 0x00112c00010b7983 */ /* 0x000ea80000300800 */
[----:B------:R-:W3:Y:S04]  /*ba810*/  LDL.LU R0, [R1+0x4740] ;  /* 0x0047400001007983 */ /* 0x000ee80000300800 */
[----:B------:R-:W5:Y:S04]  /*ba820*/  LDL.LU R3, [R1+0x474c] ;  /* 0x00474c0001037983 */ /* 0x000f680000300800 */
[----:B------:R-:W5:Y:S04]  /*ba830*/  LDL.LU R23, [R1+0x4748] ;  /* 0x0047480001177983 */ /* 0x000f680000300800 */
        /* <DEDUP_REMOVED lines=10> */
[----:B------:R-:W2:Y:S04]  /*ba8e0*/  LDL.LU R4, [R1+0x4c7c] ;  /* 0x004c7c0001047983 */ /* 0x000ea80000300800 */
[----:B------:R0:W-:Y:S04]  /*ba8f0*/  STL [R1+0x44], R5 ;  /* 0x0000440501007387 */ /* 0x0001e80000100800 */
[----:B0-----:R-:W2:Y:S04]  /*ba900*/  LDL.LU R5, [R1+0x4c78] ;  /* 0x004c780001057983 */ /* 0x001ea80000300800 */
[----:B------:R-:W2:Y:S04]  /*ba910*/  LDL.LU R6, [R1+0x4c74] ;  /* 0x004c740001067983 */ /* 0x000ea80000300800 */
[----:B------:R0:W-:Y:S04]  /*ba920*/  STL [R1+0x124], R7 ;  /* 0x0001240701007387 */ /* 0x0001e80000100800 */
[----:B0-----:R-:W2:Y:S01]  /*ba930*/  LDL.LU R7, [R1+0x4c70] ;  /* 0x004c700001077983 */ /* 0x001ea20000300800 */
[----:B----4-:R-:W-:-:S05]  /*ba940*/  IMAD R17, R17, 0x100, R16 ;  /* 0x0000010011117824 */ /* 0x010fca00078e0210 */
[----:B------:R2:W-:Y:S02]  /*ba950*/  STL [R1+0x15c], R17 ;  /* 0x00015c1101007387 */ /* 0x0005e40000100800 */
[----:B--2---:R-:W-:Y:S02]  /*ba960*/  HMMA.16816.F32 R16, R4, R18, R8 ;  /* 0x000000120410723c */ /* 0x004fe40000001808 */
[----:B------:R-:W2:Y:S04]  /*ba970*/  LDL.LU.64 R10, [R1+0x4c68] ;  /* 0x004c6800010a7983 */ /* 0x000ea80000300a00 */
[----:B------:R-:W2:-:S15]  /*ba980*/  LDL.LU.64 R8, [R1+0x4c60] ;  /* 0x004c600001087983 */ /* 0x000e9e0000300a00 */
[----:B------:R-:W-:-:S02]  /*ba990*/  NOP ;  /* 0x0000000000007918 */ /* 0x000fc40000000000 */
[----:B------:R-:W-:Y:S04]  /*ba9a0*/  STL.64 [R1+0x640], R16 ;  /* 0x0006401001007387 */ /* 0x000fe80000100a00 */
[----:B------:R0:W-:Y:S04]  /*ba9b0*/  STL.64 [R1+0x648], R18 ;  /* 0x0006481201007387 */ /* 0x0001e80000100a00 */
[----:B0-----:R-:W4:Y:S04]  /*ba9c0*/  LDL.LU.64 R18, [R1+0x4c58] ;  /* 0x004c580001127983 */ /* 0x001f280000300a00 */
[----:B------:R-:W5:Y:S01]  /*ba9d0*/  LDL.LU.64 R16, [R1+0x4c50] ;  /* 0x004c500001107983 */ /* 0x000f620000300a00 */
[----:B----4-:R-:W-:-:S03]  /*ba9e0*/  IMAD R19, R19, 0x100, R18 ;  /* 0x0000010013137824 */ /* 0x010fc600078e0212 */
[----:B------:R-:W4:Y:S04]  /*ba9f0*/  LDL.LU R18, [R1+0x4c4c] ;  /* 0x004c4c0001127983 */ /* 0x000f280000300800 */
[----:B------:R0:W-:Y:S04]  /*baa00*/  STL [R1+0x14], R19 ;  /* 0x0000141301007387 */ /* 0x0001e80000100800 */
[----:B0-----:R-:W4:Y:S02]  /*baa10*/  LDL.LU R19, [R1+0x4c48] ;  /* 0x004c480001137983 */ /* 0x001f240000300800 */
[----:B----4-:R-:W-:-:S02]  /*baa20*/  IMAD R19, R19, 0x100, R18 ;  /* 0x0000010013137824 */ /* 0x010fc400078e0212 */
        /* <DEDUP_REMOVED lines=8> */
[----:B------:R-:W2:Y:S04]  /*baab0*/  LDL.LU R19, [R1+0x4c34] ;  /* 0x004c340001137983 */ /* 0x000ea80000300800 */
[----:B------:R0:W-:Y:S04]  /*baac0*/  STL [R1+0x380], R18 ;  /* 0x0003801201007387 */ /* 0x0001e80000100800 */
[----:B0-----:R-:W2:Y:S01]  /*baad0*/  LDL.LU R18, [R1+0x4c30] ;  /* 0x004c300001127983 */ /* 0x001ea20000300800 */
[----:B-----5:R-:W-:-:S05]  /*baae0*/  IMAD R17, R17, 0x100, R16 ;  /* 0x0000010011117824 */ /* 0x020fca00078e0210 */
        /* <DEDUP_REMOVED lines=29> */
[----:B------:R-:W4:-:S15]  /*bacc0*/  LDL.LU.64 R8, [R1+0x4be0] ;  /* 0x004be00001087983 */ /* 0x000f1e0000300a00 */
[----:B------:R-:W-:-:S02]  /*bacd0*/  NOP ;  /* 0x0000000000007918 */ /* 0x000fc40000000000 */
[----:B------:R-:W-:Y:S04]  /*bace0*/  STL.64 [R1+0x620], R16 ;  /* 0x0006201001007387 */ /* 0x000fe80000100a00 */
[----:B------:R0:W-:Y:S04]  /*bacf0*/  STL.64 [R1+0x628], R18 ;  /* 0x0006281201007387 */ /* 0x0001e80000100a00 */
[----:B0-----:R-:W5:Y:S04]  /*bad00*/  LDL.LU.64 R18, [R1+0x4bd8] ;  /* 0x004bd80001127983 */ /* 0x001f680000300a00 */
[----:B------:R-:W3:Y:S01]  /*bad10*/  LDL.LU.64 R16, [R1+0x4bd0] ;  /* 0x004bd00001107983 */ /* 0x000ee20000300a00 */
[----:B--2---:R-:W-:-:S02]  /*bad20*/  IMAD R11, R11, 0x100, R22 ;  /* 0x000001000b0b7824 */ /* 0x004fc400078e0216 */
[----:B------:R-:W-:Y:S02]  /*bad30*/  IMAD R27, R27, 0x100, R10 ;  /* 0x000001001b1b7824 */ /* 0x000fe400078e020a */
[----:B---3--:R-:W-:Y:S02]  /*bad40*/  IMAD R16, R16, 0x100, R17 ;  /* 0x0000010010107824 */ /* 0x008fe400078e0211 */
[----:B------:R-:W5:Y:S04]  /*bad50*/  LDL.LU R17, [R1+0x4bcc] ;  /* 0x004bcc0001117983 */ /* 0x000f680000300800 */
[----:B------:R0:W-:Y:S04]  /*bad60*/  STL [R1+0x110], R16 ;  /* 0x0001101001007387 */ /* 0x0001e80000100800 */
[----:B0-----:R-:W5:Y:S04]  /*bad70*/  LDL.LU R16, [R1+0x4bc8] ;  /* 0x004bc80001107983 */ /* 0x001f680000300800 */
[----:B------:R-:W2:Y:S04]  /*bad80*/  LDL.LU R22, [R1+0x4bc4] ;  /* 0x004bc40001167983 */ /* 0x000ea80000300800 */
[----:B------:R0:W-:Y:S04]  /*bad90*/  STL [R1+0x140], R11 ;  /* 0x0001400b01007387 */ /* 0x0001e80000100800 */
[----:B0-----:R-:W5:Y:S04]  /*bada0*/  LDL.LU R11, [R1+0x4bc0] ;  /* 0x004bc000010b7983 */ /* 0x001f680000300800 */
[----:B------:R-:W5:Y:S01]  /*badb0*/  LDL.LU R10, [R1+0x4bbc] ;  /* 0x004bbc00010a7983 */ /* 0x000f620000300800 */
[----:B------:R-:W-:-:S03]  /*badc0*/  IMAD R25, R25, 0x100, R26 ;  /* 0x0000010019197824 */ /* 0x000fc600078e021a */
[----:B------:R0:W-:Y:S01]  /*badd0*/  STL [R1+0x390], R27 ;  /* 0x0003901b01007387 */ /* 0x0001e20000100800 */
[----:B----4-:R-:W-:-:S03]  /*bade0*/  IMAD R9, R9, 0x100, R8 ;  /* 0x0000010009097824 */ /* 0x010fc600078e0208 */
[----:B0-----:R-:W3:Y:S04]  /*badf0*/  LDL.LU R27, [R1+0x4bb8] ;  /* 0x004bb800011b7983 */ /* 0x001ee80000300800 */
[----:B------:R-:W3:Y:S04]  /*bae00*/  LDL.LU R26, [R1+0x4bb4] ;  /* 0x004bb400011a7983 */ /* 0x000ee80000300800 */
[----:B------:R0:W-:Y:S04]  /*bae10*/  STL [R1+0x3a0], R25 ;  /* 0x0003a01901007387 */ /* 0x0001e80000100800 */
[----:B0-----:R-:W4:Y:S04]  /*bae20*/  LDL.LU R25, [R1+0x4bb0] ;  /* 0x004bb00001197983 */ /* 0x001f280000300800 */
[----:B------:R5:W-:Y:S02]  /*bae30*/  STL [R1+0x3a8], R9 ;  /* 0x0003a80901007387 */ /* 0x000be40000100800 */
[----:B-----5:R-:W-:Y:S02]  /*bae40*/  HMMA.16816.F32 R8, R4, R10, R16 ;  /* 0x0000000a0408723c */ /* 0x020fe40000001810 */
[----:B------:R-:W5:Y:S04]  /*bae50*/  LDL.LU.64 R18, [R1+0x4ba8] ;  /* 0x004ba80001127983 */ /* 0x000f680000300a00 */
[----:B------:R-:W2:-:S15]  /*bae60*/  LDL.LU.64 R16, [R1+0x4ba0] ;  /* 0x004ba00001107983 */ /* 0x000e9e0000300a00 */
[----:B------:R-:W-:-:S02]  /*bae70*/  NOP ;  /* 0x0000000000007918 */ /* 0x000fc40000000000 */
[----:B------:R-:W-:Y:S04]  /*bae80*/  STL.64 [R1+0x610], R8 ;  /* 0x0006100801007387 */ /* 0x000fe80000100a00 */
[----:B------:R0:W-:Y:S04]  /*bae90*/  STL.64 [R1+0x618], R10 ;  /* 0x0006180a01007387 */ /* 0x0001e80000100a00 */
[----:B0-----:R-:W3:Y:S04]  /*baea0*/  LDL.LU.64 R10, [R1+0x4b98] ;  /* 0x004b9800010a7983 */ /* 0x001ee80000300a00 */
[----:B------:R-:W3:Y:S01]  /*baeb0*/  LDL.LU.64 R8, [R1+0x4b90] ;  /* 0x004b900001087983 */ /* 0x000ee20000300a00 */
[----:B------:R-:W-:-:S02]  /*baec0*/  IMAD R23, R23, 0x100, R3 ;  /* 0x0000010017177824 */ /* 0x000fc400078e0203 */
[----:B------:R-:W-:Y:S02]  /*baed0*/  IMAD R2, R12, 0x100, R2 ;  /* 0x000001000c027824 */ /* 0x000fe400078e0202 */
[----:B--2---:R-:W-:Y:S02]  /*baee0*/  IMAD R16, R16, 0x100, R22 ;  /* 0x0000010010107824 */ /* 0x004fe400078e0216 */
[----:B------:R-:W-:Y:S01]  /*baef0*/  IMAD R0, R0, 0x100, R17 ;  /* 0x0000010000007824 */ /* 0x000fe200078e0211 */
[----:B------:R-:W2:Y:S04]  /*baf00*/  LDL.LU R22, [R1+0x4b88] ;  /* 0x004b880001167983 */ /* 0x000ea80000300800 */
[----:B------:R0:W-:Y:S04]  /*baf10*/  STL [R1+0x134], R16 ;  /* 0x0001341001007387 */ /* 0x0001e80000100800 */
[----:B0-----:R-:W2:Y:S04]  /*baf20*/  LDL.LU R16, [R1+0x4b84] ;  /* 0x004b840001107983 */ /* 0x001ea80000300800 */
[----:B------:R-:W2:Y:S04]  /*baf30*/  LDL.LU R17, [R1+0x4b80] ;  /* 0x004b800001117983 */ /* 0x000ea80000300800 */
[----:B------:R0:W-:Y:S04]  /*baf40*/  STL [R1+0x384], R0 ;  /* 0x0003840001007387 */ /* 0x0001e80000100800 */
[----:B0-----:R-:W2:Y:S04]  /*baf50*/  LDL.LU R0, [R1+0x4b7c] ;  /* 0x004b7c0001007983 */ /* 0x001ea80000300800 */
[----:B------:R-:W2:Y:S01]  /*baf60*/  LDL.LU R3, [R1+0x4b78] ;  /* 0x004b780001037983 */ /* 0x000ea20000300800 */
[----:B---3--:R-:W-:Y:S03]  /*baf70*/  HMMA.16816.F32 R8, R4, R26, R8 ;  /* 0x0000001a0408723c */ /* 0x008fe60000001808 */
[----:B------:R0:W-:Y:S02]  /*baf80*/  STL [R1+0x39c], R23 ;  /* 0x00039c1701007387 */ /* 0x0001e40000100800 */
[----:B0-----:R-:W-:-:S05]  /*baf90*/  IMAD R23, R28, 0x100, R24 ;  /* 0x000001001c177824 */ /* 0x001fca00078e0218 */
[----:B------:R-:W-:-:S13]  /*bafa0*/  STL [R1+0x3c8], R23 ;  /* 0x0003c81701007387 */ /* 0x000fda0000100800 */
[----:B------:R0:W-:Y:S04]  /*bafb0*/  STL.64 [R1+0x600], R8 ;  /* 0x0006000801007387 */ /* 0x0001e80000100a00 */
[----:B------:R1:W-:Y:S04]  /*bafc0*/  STL [R1+0x3d4], R2 ;  /* 0x0003d40201007387 */ /* 0x0003e80000100800 */
[----:B------:R3:W-:Y:S01]  /*bafd0*/  STL.64 [R1+0x608], R10 ;  /* 0x0006080a01007387 */ /* 0x0007e20000100a00 */
[----:B0-----:R-:W-:Y:S02]  /*bafe0*/  IMAD R9, R14, 0x100, R13 ;  /* 0x000001000e097824 */ /* 0x001fe400078e020d */
[----:B------:R-:W-:-:S02]  /*baff0*/  IMAD R8, R21, 0x100, R15 ;  /* 0x0000010015087824 */ /* 0x000fc400078e020f */
[----:B----4-:R-:W-:Y:S02]  /*bb000*/  IMAD.MOV.U32 R14, RZ, RZ, R25 ;  /* 0x000000ffff0e7224 */ /* 0x010fe400078e0019 */
[----:B-1----:R-:W-:Y:S02]  /*bb010*/  IMAD R2, R29, 0x100, R20 ;  /* 0x000001001d027824 */ /* 0x002fe400078e0214 */
[----:B-----5:R-:W-:Y:S01]  /*bb020*/  IMAD.MOV.U32 R15, RZ, RZ, R19 ;  /* 0x000000ffff0f7224 */ /* 0x020fe200078e0013 */
[----:B------:R0:W-:Y:S04]  /*bb030*/  STL [R1+0x3ac], R9 ;  /* 0x0003ac0901007387 */ /* 0x0001e80000100800 */
[----:B------:R1:W-:Y:S04]  /*bb040*/  STL [R1+0x3b4], R8 ;  /* 0x0003b40801007387 */ /* 0x0003e80000100800 */
[----:B------:R-:W-:Y:S04]  /*bb050*/  STL [R1+0x4ac4], R14 ;  /* 0x004ac40e01007387 */ /* 0x000fe80000100800 */
[----:B------:R-:W-:Y:S04]  /*bb060*/  STL [R1+0x3c4], R2 ;  /* 0x0003c40201007387 */ /* 0x000fe80000100800 */
[----:B------:R-:W-:Y:S04]  /*bb070*/  STL [R1+0x4ac8], R15 ;  /* 0x004ac80f01007387 */ /* 0x000fe80000100800 */
[----:B------:R-:W4:Y:S04]  /*bb080*/  LDL.LU R21, [R1+0x4804] ;  /* 0x0048040001157983 */ /* 0x000f280000300800 */
[----:B----4-:R-:W-:Y:S04]  /*bb090*/  STL [R1+0x4acc], R21 ;  /* 0x004acc1501007387 */ /* 0x010fe80000100800 */
[----:B------:R-:W4:Y:S04]  /*bb0a0*/  LDL.LU R19, [R1+0x4800] ;  /* 0x0048000001137983 */ /* 0x000f280000300800 */
[----:B----4-:R-:W-:Y:S04]  /*bb0b0*/  STL [R1+0x4ad0], R19 ;  /* 0x004ad01301007387 */ /* 0x010fe80000100800 */
[----:B---3--:R-:W3:Y:S04]  /*bb0c0*/  LDL.LU R11, [R1+0x480c] ;  /* 0x00480c00010b7983 */ /* 0x008ee80000300800 */
[----:B------:R-:W4:Y:S04]  /*bb0d0*/  LDL.LU R23, [R1+0x4808] ;  /* 0x0048080001177983 */ /* 0x000f280000300800 */
[----:B----4-:R-:W-:Y:S04]  /*bb0e0*/  STL [R1+0x4ad4], R23 ;  /* 0x004ad41701007387 */ /* 0x010fe80000100800 */
[----:B0-----:R-:W4:Y:S04]  /*bb0f0*/  LDL.LU R9, [R1+0x4814] ;  /* 0x0048140001097983 */ /* 0x001f280000300800 */
[----:B------:R-:W3:Y:S04]  /*bb100*/  LDL.LU R10, [R1+0x4810] ;  /* 0x00481000010a7983 */ /* 0x000ee80000300800 */
[----:B-1----:R-:W4:Y:S04]  /*bb110*/  LDL.LU R8, [R1+0x481c] ;  /* 0x00481c0001087983 */ /* 0x002f280000300800 */
[----:B---3--:R-:W-:Y:S04]  /*bb120*/  STL.64 [R1+0x4ab0], R10 ;  /* 0x004ab00a01007387 */ /* 0x008fe80000100a00 */
[----:B----4-:R0:W-:Y:S04]  /*bb130*/  STL.64 [R1+0x4aa8], R8 ;  /* 0x004aa80801007387 */ /* 0x0101e80000100a00 */
[----:B0-----:R-:W3:Y:S04]  /*bb140*/  LDL.LU R8, [R1+0x10a0] ;  /* 0x0010a00001087983 */ /* 0x001ee80000300800 */
[----:B------:R-:W3:Y:S04]  /*bb150*/  LDL.LU R9, [R1+0x10a4] ;  /* 0x0010a40001097983 */ /* 0x000ee80000300800 */
[----:B------:R-:W4:Y:S04]  /*bb160*/  LDL.LU R10, [R1+0x10a8] ;  /* 0x0010a800010a7983 */ /* 0x000f280000300800 */
[----:B------:R-:W4:Y:S04]  /*bb170*/  LDL.LU R11, [R1+0x10ac] ;  /* 0x0010ac00010b7983 */ /* 0x000f280000300800 */
[----:B----4-:R2:W-:Y:S02]  /*bb180*/  STL.64 [R1+0x4ae0], R10 ;  /* 0x004ae00a01007387 */ /* 0x0105e40000100a00 */
[----:B--2---:R-:W-:-:S02]  /*bb190*/  IMAD.MOV.U32 R10, RZ, RZ, R22 ;  /* 0x000000ffff0a7224 */ /* 0x004fc400078e0016 */
[----:B------:R-:W-:-:S03]  /*bb1a0*/  IMAD.MOV.U32 R11, RZ, RZ, R18 ;  /* 0x000000ffff0b7224 */ /* 0x000fc600078e0012 */
[----:B------:R-:W-:Y:S04]  /*bb1b0*/  STL [R1+0x4af8], R10 ;  /* 0x004af80a01007387 */ /* 0x000fe80000100800 */
[----:B------:R0:W-:Y:S04]  /*bb1c0*/  STL [R1+0x4afc], R11 ;  /* 0x004afc0b01007387 */ /* 0x0001e80000100800 */
[----:B0-----:R-:W2:Y:S04]  /*bb1d0*/  LDL.LU R11, [R1+0x47cc] ;  /* 0x0047cc00010b7983 */ /* 0x001ea80000300800 */
[----:B--2---:R0:W-:Y:S04]  /*bb1e0*/  STL [R1+0x4b00], R11 ;  /* 0x004b000b01007387 */ /* 0x0041e80000100800 */
[----:B0-----:R-:W2:Y:S04]  /*bb1f0*/  LDL.LU R11, [R1+0x47c0] ;  /* 0x0047c000010b7983 */ /* 0x001ea80000300800 */
[----:B--2---:R0:W-:Y:S04]  /*bb200*/  STL [R1+0x4b08], R11 ;  /* 0x004b080b01007387 */ /* 0x0041e80000100800 */
[----:B0-----:R-:W2:Y:S04]  /*bb210*/  LDL.LU R11, [R1+0x47b8] ;  /* 0x0047b800010b7983 */ /* 0x001ea80000300800 */
[----:B--2---:R0:W-:Y:S04]  /*bb220*/  STL [R1+0x4b10], R11 ;  /* 0x004b100b01007387 */ /* 0x0041e80000100800 */
[----:B0-----:R-:W2:Y:S04]  /*bb230*/  LDL.LU R11, [R1+0x47b0] ;  /* 0x0047b000010b7983 */ /* 0x001ea80000300800 */
[----:B------:R-:W4:Y:S04]  /*bb240*/  LDL.LU R10, [R1+0x47c8] ;  /* 0x0047c800010a7983 */ /* 0x000f280000300800 */
[----:B----4-:R0:W-:Y:S04]  /*bb250*/  STL [R1+0x4b04], R10 ;  /* 0x004b040a01007387 */ /* 0x0101e80000100800 */
[----:B0-----:R-:W4:Y:S04]  /*bb260*/  LDL.LU R10, [R1+0x47c4] ;  /* 0x0047c400010a7983 */ /* 0x001f280000300800 */
[----:B----4-:R0:W-:Y:S04]  /*bb270*/  STL [R1+0x4b0c], R10 ;  /* 0x004b0c0a01007387 */ /* 0x0101e80000100800 */
[----:B0-----:R-:W4:Y:S04]  /*bb280*/  LDL.LU R10, [R1+0x47bc] ;  /* 0x0047bc00010a7983 */ /* 0x001f280000300800 */
[----:B----4-:R0:W-:Y:S04]  /*bb290*/  STL [R1+0x4b14], R10 ;  /* 0x004b140a01007387 */ /* 0x0101e80000100800 */
[----:B0-----:R-:W2:Y:S04]  /*bb2a0*/  LDL.LU R10, [R1+0x47b4] ;  /* 0x0047b400010a7983 */ /* 0x001ea80000300800 */
[----:B---3--:R0:W-:Y:S04]  /*bb2b0*/  STL.64 [R1+0x4ad8], R8 ;  /* 0x004ad80801007387 */ /* 0x0081e80000100a00 */
[----:B0-----:R-:W3:Y:S04]  /*bb2c0*/  LDL.LU R8, [R1+0x47d4] ;  /* 0x0047d40001087983 */ /* 0x001ee80000300800 */
[----:B------:R-:W3:Y:S04]  /*bb2d0*/  LDL.LU R9, [R1+0x47d0] ;  /* 0x0047d00001097983 */ /* 0x000ee80000300800 */
[----:B--2---:R0:W-:Y:S02]  /*bb2e0*/  STL.64 [R1+0x4b20], R10 ;  /* 0x004b200a01007387 */ /* 0x0041e40000100a00 */
[----:B0-----:R-:W-:-:S02]  /*bb2f0*/  IMAD.MOV.U32 R10, RZ, RZ, R17 ;  /* 0x000000ffff0a7224 */ /* 0x001fc400078e0011 */
        /* <DEDUP_REMOVED lines=22> */
[----:B------:R-:W2:Y:S04]  /*bb460*/  LDL.LU R3, [R1+0x4780] ;  /* 0x0047800001037983 */ /* 0x000ea80000300800 */
[----:B------:R-:W2:Y:S04]  /*bb470*/  LDL.LU R29, [R1+0x477c] ;  /* 0x00477c00011d7983 */ /* 0x000ea80000300800 */
[----:B---3--:R0:W-:Y:S04]  /*bb480*/  STL.64 [R1+0x4b58], R8 ;  /* 0x004b580801007387 */ /* 0x0081e80000100a00 */
[----:B0-----:R-:W3:Y:S04]  /*bb490*/  LDL.LU R8, [R1+0x4784] ;  /* 0x0047840001087983 */ /* 0x001ee80000300800 */
[----:B------:R-:W3:Y:S04]  /*bb4a0*/  LDL.LU R9, [R1+0x4778] ;  /* 0x0047780001097983 */ /* 0x000ee80000300800 */
[----:B------:R-:W4:Y:S04]  /*bb4b0*/  LDL.LU R23, [R1+0x47dc] ;  /* 0x0047dc0001177983 */ /* 0x000f280000300800 */
[----:B------:R-:W4:Y:S04]  /*bb4c0*/  LDL.LU R19, [R1+0x47d8] ;  /* 0x0047d80001137983 */ /* 0x000f280000300800 */
[----:B------:R-:W5:Y:S04]  /*bb4d0*/  LDL.LU R21, [R1+0x47e4] ;  /* 0x0047e40001157983 */ /* 0x000f680000300800 */
[----:B------:R-:W2:Y:S04]  /*bb4e0*/  LDL.LU R15, [R1+0x47e0] ;  /* 0x0047e000010f7983 */ /* 0x000ea80000300800 */
[----:B------:R-:W2:Y:S04]  /*bb4f0*/  LDL.LU R14, [R1+0x47ec] ;  /* 0x0047ec00010e7983 */ /* 0x000ea80000300800 */
[----:B------:R-:W5:Y:S04]  /*bb500*/  LDL.LU R2, [R1+0x47e8] ;  /* 0x0047e80001027983 */ /* 0x000f680000300800 */
[----:B------:R-:W5:Y:S04]  /*bb510*/  LDL.LU R28, [R1+0x47f4] ;  /* 0x0047f400011c7983 */ /* 0x000f680000300800 */
[----:B------:R-:W5:Y:S04]  /*bb520*/  LDL.LU R20, [R1+0x47f0] ;  /* 0x0047f00001147983 */ /* 0x000f680000300800 */
[----:B------:R-:W3:Y:S04]  /*bb530*/  LDL.LU R12, [R1+0x47fc] ;  /* 0x0047fc00010c7983 */ /* 0x000ee80000300800 */
[----:B------:R-:W3:Y:S04]  /*bb540*/  LDL.LU R13, [R1+0x47f8] ;  /* 0x0047f800010d7983 */ /* 0x000ee80000300800 */
        /* <DEDUP_REMOVED lines=13> */
[----:B------:R-:W-:Y:S01]  /*bb620*/  IMAD R3, R29, 0x100, R3 ;  /* 0x000001001d037824 */ /* 0x000fe200078e0203 */
        /* <DEDUP_REMOVED lines=14> */
[----:B------:R-:W-:-:S03]  /*bb710*/  IMAD R9, R9, 0x100, R8 ;  /* 0x0000010009097824 */ /* 0x000fc600078e0208 */
[----:B------:R-:W3:Y:S04]  /*bb720*/  LDL.LU R18, [R1+0x4828] ;  /* 0x0048280001127983 */ /* 0x000ee80000300800 */
[----:B------:R0:W-:Y:S04]  /*bb730*/  STL [R1+0x3e4], R3 ;  /* 0x0003e40301007387 */ /* 0x0001e80000100800 */
[----:B0-----:R-:W3:Y:S04]  /*bb740*/  LDL.LU R3, [R1+0x4834] ;  /* 0x0048340001037983 */ /* 0x001ee80000300800 */
[----:B------:R-:W3:Y:S04]  /*bb750*/  LDL.LU R29, [R1+0x4830] ;  /* 0x00483000011d7983 */ /* 0x000ee80000300800 */
        /* <DEDUP_REMOVED lines=55> */
[----:B------:R-:W4:Y:S01]  /*bbad0*/  LDL.LU.64 R12, [R1+0x4ae8] ;  /* 0x004ae800010c7983 */ /* 0x000f220000300a00 */
[----:B------:R-:W-:-:S15]  /*bbae0*/  IMAD R19, R19, 0x100, R23 ;  /* 0x0000010013137824 */ /* 0x000fde00078e0217 */
[----:B------:R-:W-:-:S01]  /*bbaf0*/  NOP ;  /* 0x0000000000007918 */ /* 0x000fc20000000000 */
[----:B------:R-:W-:Y:S04]  /*bbb00*/  STL.64 [R1+0x5d0], R8 ;  /* 0x0005d00801007387 */ /* 0x000fe80000100a00 */
[----:B------:R0:W-:Y:S04]  /*bbb10*/  STL.64 [R1+0x5d8], R10 ;  /* 0x0005d80a01007387 */ /* 0x0001e80000100a00 */
[----:B0-----:R-:W5:Y:S04]  /*bbb20*/  LDL.LU.64 R10, [R1+0x4ae0] ;  /* 0x004ae000010a7983 */ /* 0x001f680000300a00 */
[----:B------:R-:W5:Y:S04]  /*bbb30*/  LDL.LU.64 R8, [R1+0x4ad8] ;  /* 0x004ad80001087983 */ /* 0x000f680000300a00 */
[----:B------:R-:W3:Y:S04]  /*bbb40*/  LDL.LU R23, [R1+0x4ad4] ;  /* 0x004ad40001177983 */ /* 0x000ee80000300800 */
[----:B------:R0:W-:Y:S04]  /*bbb50*/  STL [R1+0x404], R19 ;  /* 0x0004041301007387 */ /* 0x0001e80000100800 */
[----:B0-----:R-:W3:Y:S01]  /*bbb60*/  LDL.LU R19, [R1+0x4ad0] ;  /* 0x004ad00001137983 */ /* 0x001ee20000300800 */
[----:B--2---:R-:W-:-:S03]  /*bbb70*/  IMAD R15, R15, 0x100, R21 ;  /* 0x000001000f0f7824 */ /* 0x004fc600078e0215 */
[----:B------:R-:W3:Y:S04]  /*bbb80*/  LDL.LU R21, [R1+0x4acc] ;  /* 0x004acc0001157983 */ /* 0x000ee80000300800 */
[----:B------:R0:W-:Y:S01]  /*bbb90*/  STL [R1+0x408], R15 ;  /* 0x0004080f01007387 */ /* 0x0001e20000100800 */
[----:B------:R-:W-:-:S03]  /*bbba0*/  IMAD R2, R2, 0x100, R14 ;  /* 0x0000010002027824 */ /* 0x000fc600078e020e */
[----:B0-----:R-:W5:Y:S04]  /*bbbb0*/  LDL.LU R15, [R1+0x4ac8] ;  /* 0x004ac800010f7983 */ /* 0x001f680000300800 */
[----:B------:R-:W5:Y:S01]  /*bbbc0*/  LDL.LU R14, [R1+0x4ac4] ;  /* 0x004ac400010e7983 */ /* 0x000f620000300800 */
[----:B------:R-:W-:-:S03]  /*bbbd0*/  IMAD R20, R20, 0x100, R28 ;  /* 0x0000010014147824 */ /* 0x000fc600078e021c */
[----:B------:R0:W-:Y:S01]  /*bbbe0*/  STL [R1+0x40c], R2 ;  /* 0x00040c0201007387 */ /* 0x0001e20000100800 */
[----:B----4-:R-:W-:-:S03]  /*bbbf0*/  IMAD R13, R13, 0x100, R12 ;  /* 0x000001000d0d7824 */ /* 0x010fc600078e020c */
[----:B0-----:R-:W2:Y:S04]  /*bbc00*/  LDL.LU R2, [R1+0x4ac0] ;  /* 0x004ac00001027983 */ /* 0x001ea80000300800 */
[----:B------:R-:W4:Y:S04]  /*bbc10*/  LDL.LU R28, [R1+0x4abc] ;  /* 0x004abc00011c7983 */ /* 0x000f280000300800 */
[----:B------:R0:W-:Y:S04]  /*bbc20*/  STL [R1+0x424], R20 ;  /* 0x0004241401007387 */ /* 0x0001e80000100800 */
[----:B0-----:R-:W2:Y:S04]  /*bbc30*/  LDL.LU R20, [R1+0x4ab8] ;  /* 0x004ab80001147983 */ /* 0x001ea80000300800 */
[----:B------:R5:W-:Y:S02]  /*bbc40*/  STL [R1+0x428], R13 ;  /* 0x0004280d01007387 */ /* 0x000be40000100800 */
[----:B-----5:R-:W-:Y:S02]  /*bbc50*/  HMMA.16816.F32 R12, R4, R14, R8 ;  /* 0x0000000e040c723c */ /* 0x020fe40000001808 */
[----:B------:R-:W5:Y:S04]  /*bbc60*/  LDL.LU.64 R10, [R1+0x4ab0] ;  /* 0x004ab000010a7983 */ /* 0x000f680000300a00 */
[----:B------:R-:W4:Y:S01]  /*bbc70*/  LDL.LU.64 R8, [R1+0x4aa8] ;  /* 0x004aa80001087983 */ /* 0x000f220000300a00 */
[----:B---3--:R-:W-:-:S15]  /*bbc80*/  IMAD R19, R19, 0x100, R21 ;  /* 0x0000010013137824 */ /* 0x008fde00078e0215 */
[----:B------:R-:W-:-:S01]  /*bbc90*/  NOP ;  /* 0x0000000000007918 */ /* 0x000fc20000000000 */
[----:B------:R-:W-:Y:S04]  /*bbca0*/  STL.64 [R1+0x5c0], R12 ;  /* 0x0005c00c01007387 */ /* 0x000fe80000100a00 */
[----:B------:R0:W-:Y:S04]  /*bbcb0*/  STL.64 [R1+0x5c8], R14 ;  /* 0x0005c80e01007387 */ /* 0x0001e80000100a00 */
[----:B0-----:R-:W3:Y:S04]  /*bbcc0*/  LDL.LU.64 R14, [R1+0x4aa0] ;  /* 0x004aa000010e7983 */ /* 0x001ee80000300a00 */
[----:B------:R-:W3:Y:S04]  /*bbcd0*/  LDL.LU.64 R12, [R1+0x4a98] ;  /* 0x004a9800010c7983 */ /* 0x000ee80000300a00 */
[----:B------:R-:W2:Y:S04]  /*bbce0*/  LDL.LU R21, [R1+0x4a90] ;  /* 0x004a900001157983 */ /* 0x000ea80000300800 */
[----:B------:R0:W-:Y:S04]  /*bbcf0*/  STL [R1+0x418], R19 ;  /* 0x0004181301007387 */ /* 0x0001e80000100800 */
[----:B0-----:R-:W3:Y:S01]  /*bbd00*/  LDL.LU R19, [R1+0x4a8c] ;  /* 0x004a8c0001137983 */ /* 0x001ee20000300800 */
[----:B-----5:R-:W-:-:S02]  /*bbd10*/  IMAD R11, R23, 0x100, R11 ;  /* 0x00000100170b7824 */ /* 0x020fc400078e020b */
[----:B----4-:R-:W-:Y:S02]  /*bbd20*/  IMAD R9, R10, 0x100, R9 ;  /* 0x000001000a097824 */ /* 0x010fe400078e0209 */
[----:B------:R-:W-:Y:S01]  /*bbd30*/  IMAD R23, R0, 0x100, R8 ;  /* 0x0000010000177824 */ /* 0x000fe200078e0208 */
[----:B------:R-:W-:Y:S04]  /*bbd40*/  STL [R1+0x41c], R11 ;  /* 0x00041c0b01007387 */ /* 0x000fe80000100800 */
[----:B------:R2:W-:Y:S01]  /*bbd50*/  STL [R1+0x420], R9 ;  /* 0x0004200901007387 */ /* 0x0005e20000100800 */
[----:B------:R-:W-:-:S03]  /*bbd60*/  IMAD R0, R16, 0x100, R22 ;  /* 0x0000010010007824 */ /* 0x000fc600078e0216 */
[----:B------:R-:W-:Y:S04]  /*bbd70*/  STL [R1+0x438], R23 ;  /* 0x0004381701007387 */ /* 0x000fe80000100800 */
[----:B------:R0:W-:Y:S04]  /*bbd80*/  STL [R1+0x4a88], R5 ;  /* 0x004a880501007387 */ /* 0x0001e80000100800 */
[----:B------:R1:W-:Y:S04]  /*bbd90*/  STL [R1+0x43c], R0 ;  /* 0x00043c0001007387 */ /* 0x0003e80000100800 */
[----:B------:R-:W-:Y:S01]  /*bbda0*/  STL [R1+0x4a84], R6 ;  /* 0x004a840601007387 */ /* 0x000fe20000100800 */
[----:B--2---:R-:W-:-:S15]  /*bbdb0*/  HMMA.16816.F32 R8, R4, R20, R24 ;  /* 0x000000140408723c */ /* 0x004fde0000001818 */
[----:B------:R-:W-:-:S08]  /*bbdc0*/  NOP ;  /* 0x0000000000007918 */ /* 0x000fd00000000000 */
[----:B------:R-:W-:Y:S04]  /*bbdd0*/  STL.64 [R1+0x5b0], R8 ;  /* 0x0005b00801007387 */ /* 0x000fe80000100a00 */
[----:B------:R-:W-:Y:S04]  /*bbde0*/  STL.64 [R1+0x5b8], R10 ;  /* 0x0005b80a01007387 */ /* 0x000fe80000100a00 */
[----:B------:R-:W-:Y:S04]  /*bbdf0*/  STL [R1+0x4a80], R7 ;  /* 0x004a800701007387 */ /* 0x000fe80000100800 */
[----:B------:R-:W2:Y:S01]  /*bbe00*/  LDL.LU R20, [R1+0x48a4] ;  /* 0x0048a40001147983 */ /* 0x000ea20000300800 */
[----:B0-----:R-:W-:-:S02]  /*bbe10*/  IMAD R5, R18, 0x100, R17 ;  /* 0x0000010012057824 */ /* 0x001fc400078e0211 */
[----:B-1----:R-:W-:-:S03]  /*bbe20*/  IMAD R0, R29, 0x100, R3 ;  /* 0x000001001d007824 */ /* 0x002fc600078e0203 */
[----:B------:R-:W-:Y:S04]  /*bbe30*/  STL [R1+0x42c], R5 ;  /* 0x00042c0501007387 */ /* 0x000fe80000100800 */
[----:B--2---:R-:W-:Y:S04]  /*bbe40*/  STL [R1+0x4a1c], R20 ;  /* 0x004a1c1401007387 */ /* 0x004fe80000100800 */
[----:B------:R0:W-:Y:S04]  /*bbe50*/  STL [R1+0x430], R0 ;  /* 0x0004300001007387 */ /* 0x0001e80000100800 */
[----:B------:R-:W2:Y:S04]  /*bbe60*/  LDL.LU R21, [R1+0x48a0] ;  /* 0x0048a00001157983 */ /* 0x000ea80000300800 */
[----:B--2---:R-:W-:Y:S04]  /*bbe70*/  STL [R1+0x4a20], R21 ;  /* 0x004a201501007387 */ /* 0x004fe80000100800 */
[----:B0-----:R-:W2:Y:S04]  /*bbe80*/  LDL.LU R0, [R1+0x48ac] ;  /* 0x0048ac0001007983 */ /* 0x001ea80000300800 */
[----:B--2---:R-:W-:Y:S04]  /*bbe90*/  STL [R1+0x4a48], R0 ;  /* 0x004a480001007387 */ /* 0x004fe80000100800 */
[----:B------:R-:W2:Y:S04]  /*bbea0*/  LDL.LU R22, [R1+0x48a8] ;  /* 0x0048a80001167983 */ /* 0x000ea80000300800 */
[----:B--2---:R-:W-:Y:S04]  /*bbeb0*/  STL [R1+0x4a4c], R22 ;  /* 0x004a4c1601007387 */ /* 0x004fe80000100800 */
[----:B------:R-:W2:Y:S04]  /*bbec0*/  LDL.LU R16, [R1+0x48b4] ;  /* 0x0048b40001107983 */ /* 0x000ea80000300800 */
[----:B------:R-:W4:Y:S04]  /*bbed0*/  LDL.LU R8, [R1+0x48b0] ;  /* 0x0048b00001087983 */ /* 0x000f280000300800 */
[----:B----4-:R-:W-:Y:S04]  /*bbee0*/  STL [R1+0x4a50], R8 ;  /* 0x004a500801007387 */ /* 0x010fe80000100800 */
[----:B------:R-:W4:Y:S04]  /*bbef0*/  LDL.LU R25, [R1+0x48c0] ;  /* 0x0048c00001197983 */ /* 0x000f280000300800 */
[----:B----4-:R-:W-:Y:S04]  /*bbf00*/  STL [R1+0x4a54], R25 ;  /* 0x004a541901007387 */ /* 0x010fe80000100800 */
[----:B------:R-:W4:Y:S04]  /*bbf10*/  LDL.LU R3, [R1+0x48bc] ;  /* 0x0048bc0001037983 */ /* 0x000f280000300800 */
[----:B----4-:R0:W-:Y:S04]  /*bbf20*/  STL [R1+0x4a58], R3 ;  /* 0x004a580301007387 */ /* 0x0101e80000100800 */
[----:B------:R-:W2:Y:S04]  /*bbf30*/  LDL.LU R17, [R1+0x48c4] ;  /* 0x0048c40001117983 */ /* 0x000ea80000300800 */
[----:B------:R-:W3:Y:S04]  /*bbf40*/  LDL.LU R18, [R1+0x48b8] ;  /* 0x0048b80001127983 */ /* 0x000ee80000300800 */
[----:B---3--:R1:W-:Y:S04]  /*bbf50*/  STL.64 [R1+0x49f8], R18 ;  /* 0x0049f81201007387 */ /* 0x0083e80000100a00 */
[----:B0-----:R-:W3:Y:S04]  /*bbf60*/  LDL.LU R3, [R1+0x4850] ;  /* 0x0048500001037983 */ /* 0x001ee80000300800 */
[----:B------:R-:W4:Y:S01]  /*bbf70*/  LDL.LU R25, [R1+0x485c] ;  /* 0x00485c0001197983 */ /* 0x000f220000300800 */
[----:B-1----:R-:W-:-:S02]  /*bbf80*/  IMAD.MOV.U32 R19, RZ, RZ, R2 ;  /* 0x000000ffff137224 */ /* 0x002fc400078e0002 */
[----:B------:R-:W-:Y:S01]  /*bbf90*/  IMAD.MOV.U32 R18, RZ, RZ, R28 ;  /* 0x000000ffff127224 */ /* 0x000fe200078e001c */
[----:B----4-:R0:W-:Y:S04]  /*bbfa0*/  STL [R1+0x4a5c], R25 ;  /* 0x004a5c1901007387 */ /* 0x0101e80000100800 */
[----:B0-----:R-:W4:Y:S04]  /*bbfb0*/  LDL.LU R25, [R1+0x4854] ;  /* 0x0048540001197983 */ /* 0x001f280000300800 */
[----:B------:R-:W5:Y:S04]  /*bbfc0*/  LDL.LU R8, [R1+0x4858] ;  /* 0x0048580001087983 */ /* 0x000f680000300800 */
[----:B------:R-:W3:Y:S04]  /*bbfd0*/  LDL.LU R22, [R1+0x4864] ;  /* 0x0048640001167983 */ /* 0x000ee80000300800 */
[----:B------:R-:W4:Y:S04]  /*bbfe0*/  LDL.LU R24, [R1+0x4860] ;  /* 0x0048600001187983 */ /* 0x000f280000300800 */
[----:B------:R-:W3:Y:S04]  /*bbff0*/  LDL.LU R0, [R1+0x486c] ;  /* 0x00486c0001007983 */ /* 0x000ee80000300800 */
[----:B------:R-:W2:Y:S04]  /*bc000*/  LDL.LU R10, [R1+0x4868] ;  /* 0x00486800010a7983 */ /* 0x000ea80000300800 */
[----:B------:R-:W3:Y:S04]  /*bc010*/  LDL.LU R21, [R1+0x487c] ;  /* 0x00487c0001157983 */ /* 0x000ee80000300800 */
[----:B------:R-:W3:Y:S04]  /*bc020*/  LDL.LU R2, [R1+0x4878] ;  /* 0x0048780001027983 */ /* 0x000ee80000300800 */
[----:B------:R-:W3:Y:S04]  /*bc030*/  LDL.LU R20, [R1+0x4884] ;  /* 0x0048840001147983 */ /* 0x000ee80000300800 */
[----:B------:R-:W3:Y:S04]  /*bc040*/  LDL.LU R28, [R1+0x4880] ;  /* 0x00488000011c7983 */ /* 0x000ee80000300800 */
[----:B------:R-:W2:Y:S04]  /*bc050*/  LDL.LU R11, [R1+0x488c] ;  /* 0x00488c00010b7983 */ /* 0x000ea80000300800 */
[----:B--2---:R-:W-:Y:S04]  /*bc060*/  STL.64 [R1+0x4a68], R10 ;  /* 0x004a680a01007387 */ /* 0x004fe80000100a00 */
[----:B------:R-:W2:Y:S04]  /*bc070*/  LDL.LU R5, [R1+0x483c] ;  /* 0x00483c0001057983 */ /* 0x000ea80000300800 */
[----:B------:R-:W2:Y:S04]  /*bc080*/  LDL.LU R6, [R1+0x4838] ;  /* 0x0048380001067983 */ /* 0x000ea80000300800 */
[----:B------:R-:W3:Y:S04]  /*bc090*/  LDL.LU R7, [R1+0x4844] ;  /* 0x0048440001077983 */ /* 0x000ee80000300800 */
[----:B------:R-:W3:Y:S04]  /*bc0a0*/  LDL.LU R23, [R1+0x484c] ;  /* 0x00484c0001177983 */ /* 0x000ee80000300800 */
[----:B------:R-:W3:Y:S04]  /*bc0b0*/  LDL.LU R9, [R1+0x4848] ;  /* 0x0048480001097983 */ /* 0x000ee80000300800 */
[----:B-----5:R0:W-:Y:S04]  /*bc0c0*/  STL [R1+0x4a60], R8 ;  /* 0x004a600801007387 */ /* 0x0201e80000100800 */
[----:B0-----:R-:W3:Y:S04]  /*bc0d0*/  LDL.LU R8, [R1+0x4840] ;  /* 0x0048400001087983 */ /* 0x001ee80000300800 */
        /* <DEDUP_REMOVED lines=9> */
[----:B------:R0:W-:Y:S04]  /*bc170*/  STL.64 [R1+0x49f0], R16 ;  /* 0x0049f01001007387 */ /* 0x0001e80000100a00 */
[----:B0-----:R-:W2:Y:S04]  /*bc180*/  LDL.LU R16, [R1+0x4890] ;  /* 0x0048900001107983 */ /* 0x001ea80000300800 */
[----:B------:R-:W2:Y:S04]  /*bc190*/  LDL.LU R17, [R1+0x489c] ;  /* 0x00489c0001117983 */ /* 0x000ea80000300800 */
[----:B------:R0:W-:Y:S01]  /*bc1a0*/  STL.64 [R1+0x4a30], R18 ;  /* 0x004a301201007387 */ /* 0x0001e20000100a00 */
[----:B------:R-:W-:-:S02]  /*bc1b0*/  IMAD.MOV.U32 R11, RZ, RZ, R14 ;  /* 0x000000ffff0b7224 */ /* 0x000fc400078e000e */
[----:B------:R-:W-:Y:S02]  /*bc1c0*/  IMAD.MOV.U32 R10, RZ, RZ, R15 ;  /* 0x000000ffff0a7224 */ /* 0x000fe400078e000f */
[----:B0-----:R-:W-:Y:S02]  /*bc1d0*/  IMAD.MOV.U32 R19, RZ, RZ, R12 ;  /* 0x000000ffff137224 */ /* 0x001fe400078e000c */
[----:B------:R-:W-:Y:S01]  /*bc1e0*/  IMAD.MOV.U32 R18, RZ, RZ, R13 ;  /* 0x000000ffff127224 */ /* 0x000fe200078e000d */
        /* <DEDUP_REMOVED lines=12> */
[----:B------:R-:W4:Y:S01]  /*bc2b0*/  LDL.LU R15, [R1+0x11ac] ;  /* 0x0011ac00010f7983 */ /* 0x000f220000300800 */
[----:B------:R-:W-:-:S02]  /*bc2c0*/  IMAD R6, R6, 0x100, R5 ;  /* 0x0000010006067824 */ /* 0x000fc400078e0205 */
[----:B------:R-:W-:Y:S01]  /*bc2d0*/  IMAD R8, R8, 0x100, R7 ;  /* 0x0000010008087824 */ /* 0x000fe200078e0207 */
[----:B----4-:R-:W-:Y:S04]  /*bc2e0*/  STL.64 [R1+0x4a40], R14 ;  /* 0x004a400e01007387 */ /* 0x010fe80000100a00 */
[----:B---3--:R0:W-:Y:S04]  /*bc2f0*/  STL.64 [R1+0x4a38], R12 ;  /* 0x004a380c01007387 */ /* 0x0081e80000100a00 */
[----:B0-----:R-:W3:Y:S04]  /*bc300*/  LDL.LU R12, [R1+0x1190] ;  /* 0x00119000010c7983 */ /* 0x001ee80000300800 */
[----:B------:R-:W3:Y:S04]  /*bc310*/  LDL.LU R13, [R1+0x1194] ;  /* 0x00119400010d7983 */ /* 0x000ee80000300800 */
[----:B------:R-:W3:Y:S04]  /*bc320*/  LDL.LU R14, [R1+0x1198] ;  /* 0x00119800010e7983 */ /* 0x000ee80000300800 */
[----:B------:R-:W3:Y:S04]  /*bc330*/  LDL.LU R15, [R1+0x119c] ;  /* 0x00119c00010f7983 */ /* 0x000ee80000300800 */
[----:B------:R-:W4:Y:S04]  /*bc340*/  LDL.LU R5, [R1+0x4a88] ;  /* 0x004a880001057983 */ /* 0x000f280000300800 */
[----:B------:R0:W-:Y:S04]  /*bc350*/  STL [R1+0x434], R6 ;  /* 0x0004340601007387 */ /* 0x0001e80000100800 */
[----:B0-----:R-:W4:Y:S04]  /*bc360*/  LDL.LU R6, [R1+0x4a84] ;  /* 0x004a840001067983 */ /* 0x001f280000300800 */
[----:B------:R-:W4:Y:S01]  /*bc370*/  LDL.LU R7, [R1+0x4a80] ;  /* 0x004a800001077983 */ /* 0x000f220000300800 */
[----:B------:R-:W-:-:S03]  /*bc380*/  IMAD R9, R9, 0x100, R23 ;  /* 0x0000010009097824 */ /* 0x000fc600078e0217 */
[----:B------:R-:W5:Y:S04]  /*bc390*/  LDL.LU R23, [R1+0x148] ;  /* 0x0001480001177983 */ /* 0x000f680000300800 */
[----:B------:R-:W-:Y:S04]  /*bc3a0*/  STL [R1+0x458], R8 ;  /* 0x0004580801007387 */ /* 0x000fe80000100800 */
[----:B------:R4:W-:Y:S02]  /*bc3b0*/  STL [R1+0x468], R9 ;  /* 0x0004680901007387 */ /* 0x0009e40000100800 */
[----:B----4-:R-:W-:Y:S02]  /*bc3c0*/  HMMA.16816.F32 R8, R4, R10, R24 ;  /* 0x0000000a0408723c */ /* 0x010fe40000001818 */
[----:B------:R-:W4:Y:S04]  /*bc3d0*/  LDL.LU.64 R26, [R1+0x4a78] ;  /* 0x004a7800011a7983 */ /* 0x000f280000300a00 */
[----:B------:R-:W2:-:S15]  /*bc3e0*/  LDL.LU.64 R24, [R1+0x4a70] ;  /* 0x004a700001187983 */ /* 0x000e9e0000300a00 */
[----:B------:R-:W-:-:S02]  /*bc3f0*/  NOP ;  /* 0x0000000000007918 */ /* 0x000fc40000000000 */
[----:B------:R-:W-:Y:S04]  /*bc400*/  STL.64 [R1+0x5a0], R8 ;  /* 0x0005a00801007387 */ /* 0x000fe80000100a00 */
[----:B------:R0:W-:Y:S04]  /*bc410*/  STL.64 [R1+0x5a8], R10 ;  /* 0x0005a80a01007387 */ /* 0x0001e80000100a00 */
[----:B0-----:R-:W3:Y:S04]  /*bc420*/  LDL.LU.64 R10, [R1+0x4a68] ;  /* 0x004a6800010a7983 */ /* 0x001ee80000300a00 */
[----:B------:R-:W5:Y:S04]  /*bc430*/  LDL.LU R8, [R1+0x4a60] ;  /* 0x004a600001087983 */ /* 0x000f680000300800 */
[----:B------:R-:W4:Y:S01]  /*bc440*/  LDL.LU R9, [R1+0x14c] ;  /* 0x00014c0001097983 */ /* 0x000f220000300800 */
[----:B--2---:R-:W-:-:S03]  /*bc450*/  IMAD R3, R3, 0x100, R25 ;  /* 0x0000010003037824 */ /* 0x004fc600078e0219 */
[----:B------:R-:W5:Y:S04]  /*bc460*/  LDL.LU R25, [R1+0x4a5c] ;  /* 0x004a5c0001197983 */ /* 0x000f680000300800 */
[----:B------:R0:W-:Y:S01]  /*bc470*/  STL [R1+0x440], R3 ;  /* 0x0004400301007387 */ /* 0x0001e20000100800 */
[----:B------:R-:W-:Y:S02]  /*bc480*/  IMAD R24, R24, 0x100, R22 ;  /* 0x0000010018187824 */ /* 0x000fe400078e0216 */
[----:B------:R-:W-:Y:S01]  /*bc490*/  IMAD R17, R17, 0x100, R16 ;  /* 0x0000010011117824 */ /* 0x000fe200078e0210 */
[----:B0-----:R-:W2:Y:S01]  /*bc4a0*/  LDL.LU R3, [R1+0x4a58] ;  /* 0x004a580001037983 */ /* 0x001ea20000300800 */
[----:B---3--:R-:W-:Y:S02]  /*bc4b0*/  IMAD R10, R10, 0x100, R0 ;  /* 0x000001000a0a7824 */ /* 0x008fe400078e0200 */
[----:B-----5:R-:W-:-:S02]  /*bc4c0*/  IMAD R8, R8, 0x100, R25 ;  /* 0x0000010008087824 */ /* 0x020fc400078e0219 */
[----:B------:R-:W2:Y:S04]  /*bc4d0*/  LDL.LU R25, [R1+0x4a54] ;  /* 0x004a540001197983 */ /* 0x000ea80000300800 */
[----:B------:R0:W-:Y:S04]  /*bc4e0*/  STL [R1+0x448], R8 ;  /* 0x0004480801007387 */ /* 0x0001e80000100800 */
[----:B0-----:R-:W3:Y:S04]  /*bc4f0*/  LDL.LU R8, [R1+0x4a50] ;  /* 0x004a500001087983 */ /* 0x001ee80000300800 */
[----:B------:R-:W5:Y:S04]  /*bc500*/  LDL.LU R22, [R1+0x4a4c] ;  /* 0x004a4c0001167983 */ /* 0x000f680000300800 */
[----:B------:R0:W-:Y:S04]  /*bc510*/  STL [R1+0x454], R24 ;  /* 0x0004541801007387 */ /* 0x0001e80000100800 */
[----:B0-----:R-:W3:Y:S04]  /*bc520*/  LDL.LU R24, [R1+0x138] ;  /* 0x0001380001187983 */ /* 0x001ee80000300800 */
[----:B------:R-:W5:Y:S04]  /*bc530*/  LDL.LU R0, [R1+0x4a48] ;  /* 0x004a480001007983 */ /* 0x000f680000300800 */
[----:B------:R0:W-:Y:S04]  /*bc540*/  STL [R1+0x464], R10 ;  /* 0x0004640a01007387 */ /* 0x0001e80000100800 */
[----:B0-----:R-:W3:Y:S04]  /*bc550*/  LDL.LU R10, [R1+0x13c] ;  /* 0x00013c00010a7983 */ /* 0x001ee80000300800 */
[----:B------:R0:W-:Y:S02]  /*bc560*/  STL [R1+0x474], R17 ;  /* 0x0004741101007387 */ /* 0x0001e40000100800 */
[----:B0-----:R-:W-:Y:S02]  /*bc570*/  HMMA.16816.F32 R16, R4, R18, R12 ;  /* 0x000000120410723c */ /* 0x001fe4000000180c */
[----:B------:R-:W2:Y:S04]  /*bc580*/  LDL.LU.64 R14, [R1+0x4a40] ;  /* 0x004a4000010e7983 */ /* 0x000ea80000300a00 */
[----:B------:R-:W2:-:S15]  /*bc590*/  LDL.LU.64 R12, [R1+0x4a38] ;  /* 0x004a3800010c7983 */ /* 0x000e9e0000300a00 */
[----:B------:R-:W-:-:S02]  /*bc5a0*/  NOP ;  /* 0x0000000000007918 */ /* 0x000fc40000000000 */
[----:B------:R-:W-:Y:S04]  /*bc5b0*/  STL.64 [R1+0x590], R16 ;  /* 0x0005901001007387 */ /* 0x000fe80000100a00 */
[----:B------:R0:W-:Y:S04]  /*bc5c0*/  STL.64 [R1+0x598], R18 ;  /* 0x0005981201007387 */ /* 0x0001e80000100a00 */
[----:B0-----:R-:W2:Y:S04]  /*bc5d0*/  LDL.LU.64 R18, [R1+0x4a30] ;  /* 0x004a300001127983 */ /* 0x001ea80000300a00 */
[----:B------:R-:W5:Y:S01]  /*bc5e0*/  LDL.LU.64 R16, [R1+0x4a28] ;  /* 0x004a280001107983 */ /* 0x000f620000300a00 */
[----:B------:R-:W-:-:S02]  /*bc5f0*/  IMAD R2, R2, 0x100, R21 ;  /* 0x0000010002027824 */ /* 0x000fc400078e0215 */
[----:B------:R-:W-:Y:S01]  /*bc600*/  IMAD R28, R28, 0x100, R20 ;  /* 0x000001001c1c7824 */ /* 0x000fe200078e0214 */
[----:B------:R-:W3:Y:S04]  /*bc610*/  LDL.LU R21, [R1+0x4a20] ;  /* 0x004a200001157983 */ /* 0x000ee80000300800 */
[----:B------:R0:W-:Y:S01]  /*bc620*/  STL [R1+0x444], R2 ;  /* 0x0004440201007387 */ /* 0x0001e20000100800 */
[----:B----4-:R-:W-:-:S03]  /*bc630*/  IMAD R26, R26, 0x100, R11 ;  /* 0x000001001a1a7824 */ /* 0x010fc600078e020b */
[----:B0-----:R-:W4:Y:S04]  /*bc640*/  LDL.LU R2, [R1+0x128] ;  /* 0x0001280001027983 */ /* 0x001f280000300800 */
[----:B------:R-:W3:Y:S04]  /*bc650*/  LDL.LU R20, [R1+0x4a1c] ;  /* 0x004a1c0001147983 */ /* 0x000ee80000300800 */
[----:B------:R0:W-:Y:S04]  /*bc660*/  STL [R1+0x450], R28 ;  /* 0x0004501c01007387 */ /* 0x0001e80000100800 */
[----:B0-----:R-:W4:Y:S04]  /*bc670*/  LDL.LU R28, [R1+0x12c] ;  /* 0x00012c00011c7983 */ /* 0x001f280000300800 */
[----:B------:R-:W4:Y:S04]  /*bc680*/  LDL.LU R11, [R1+0x4a18] ;  /* 0x004a1800010b7983 */ /* 0x000f280000300800 */
[----:B------:R0:W-:Y:S04]  /*bc690*/  STL [R1+0x460], R26 ;  /* 0x0004601a01007387 */ /* 0x0001e80000100800 */
[----:B0-----:R-:W4:Y:S01]  /*bc6a0*/  LDL.LU R26, [R1+0x4a14] ;  /* 0x004a1400011a7983 */ /* 0x001f220000300800 */
[----:B-----5:R-:W-:-:S02]  /*bc6b0*/  IMAD R16, R16, 0x100, R27 ;  /* 0x0000010010107824 */ /* 0x020fc400078e021b */
[----:B------:R-:W-:Y:S01]  /*bc6c0*/  IMAD R29, R29, 0x100, R17 ;  /* 0x000001001d1d7824 */ /* 0x000fe200078e0211 */
[----:B------:R-:W4:Y:S04]  /*bc6d0*/  LDL.LU R27, [R1+0x4a10] ;  /* 0x004a1000011b7983 */ /* 0x000f280000300800 */
[----:B------:R2:W-:Y:S02]  /*bc6e0*/  STL [R1+0x470], R16 ;  /* 0x0004701001007387 */ /* 0x0005e40000100800 */
[----:B--2---:R-:W-:Y:S02]  /*bc6f0*/  HMMA.16816.F32 R16, R4, R18, R12 ;  /* 0x000000120410723c */ /* 0x004fe4000000180c */
[----:B------:R-:W4:Y:S04]  /*bc700*/  LDL.LU.64 R14, [R1+0x4a08] ;  /* 0x004a0800010e7983 */ /* 0x000f280000300a00 */
[----:B------:R-:W-:Y:S04]  /*bc710*/  STL [R1+0x47c], R29 ;  /* 0x00047c1d01007387 */ /* 0x000fe80000100800 */
[----:B------:R-:W4:-:S13]  /*bc720*/  LDL.LU.64 R12, [R1+0x4a00] ;  /* 0x004a0000010c7983 */ /* 0x000f1a0000300a00 */
[----:B------:R-:W-:Y:S04]  /*bc730*/  STL.64 [R1+0x580], R16 ;  /* 0x0005801001007387 */ /* 0x000fe80000100a00 */
[----:B------:R0:W-:Y:S04]  /*bc740*/  STL.64 [R1+0x588], R18 ;  /* 0x0005881201007387 */ /* 0x0001e80000100a00 */
[----:B0-----:R-:W2:Y:S04]  /*bc750*/  LDL.LU.64 R18, [R1+0x49f8] ;  /* 0x0049f80001127983 */ /* 0x001ea80000300a00 */
[----:B------:R-:W5:Y:S01]  /*bc760*/  LDL.LU.64 R16, [R1+0x49f0] ;  /* 0x0049f00001107983 */ /* 0x000f620000300a00 */
[----:B---3--:R-:W-:-:S03]  /*bc770*/  IMAD R21, R21, 0x100, R20 ;  /* 0x0000010015157824 */ /* 0x008fc600078e0214 */
[----:B------:R-:W3:Y:S01]  /*bc780*/  LDL.LU R29, [R1+0x11c] ;  /* 0x00011c00011d7983 */ /* 0x000ee20000300800 */
[----:B------:R-:W-:-:S03]  /*bc790*/  IMAD R22, R22, 0x100, R0 ;  /* 0x0000010016167824 */ /* 0x000fc600078e0200 */
[----:B------:R-:W3:Y:S04]  /*bc7a0*/  LDL.LU R20, [R1+0x49ec] ;  /* 0x0049ec0001147983 */ /* 0x000ee80000300800 */
[----:B------:R0:W-:Y:S01]  /*bc7b0*/  STL [R1+0x44c], R21 ;  /* 0x00044c1501007387 */ /* 0x0001e20000100800 */
[----:B------:R-:W-:-:S03]  /*bc7c0*/  IMAD R3, R3, 0x100, R25 ;  /* 0x0000010003037824 */ /* 0x000fc600078e0219 */
[----:B0-----:R-:W3:Y:S04]  /*bc7d0*/  LDL.LU R21, [R1+0x49e8] ;  /* 0x0049e80001157983 */ /* 0x001ee80000300800 */
[----:B------:R-:W3:Y:S04]  /*bc7e0*/  LDL.LU R0, [R1+0x49e4] ;  /* 0x0049e40001007983 */ /* 0x000ee80000300800 */
[----:B------:R0:W-:Y:S04]  /*bc7f0*/  STL [R1+0x45c], R22 ;  /* 0x00045c1601007387 */ /* 0x0001e80000100800 */
[----:B0-----:R-:W3:Y:S01]  /*bc800*/  LDL.LU R22, [R1+0x49e0] ;  /* 0x0049e00001167983 */ /* 0x001ee20000300800 */
[----:B----4-:R-:W-:Y:S01]  /*bc810*/  HMMA.16816.F32 R4, R4, R26, R12 ;  /* 0x0000001a0404723c */ /* 0x010fe2000000180c */
[----:B-----5:R-:W-:-:S02]  /*bc820*/  IMAD R8, R8, 0x100, R16 ;  /* 0x0000010008087824 */ /* 0x020fc400078e0210 */
[----:B------:R-:W4:Y:S04]  /*bc830*/  LDL.LU R16, [R1+0x49dc] ;  /* 0x0049dc0001107983 */ /* 0x000f280000300800 */
[----:B------:R0:W-:Y:S01]  /*bc840*/  STL [R1+0x46c], R8 ;  /* 0x00046c0801007387 */ /* 0x0001e20000100800 */
[----:B--2---:R-:W-:-:S03]  /*bc850*/  IMAD R18, R18, 0x100, R17 ;  /* 0x0000010012127824 */ /* 0x004fc600078e0211 */
[----:B0-----:R-:W2:Y:S04]  /*bc860*/  LDL.LU R8, [R1+0x108] ;  /* 0x0001080001087983 */ /* 0x001ea80000300800 */
[----:B------:R-:W5:Y:S04]  /*bc870*/  LDL.LU R25, [R1+0x49d8] ;  /* 0x0049d80001197983 */ /* 0x000f680000300800 */
[----:B------:R0:W-:Y:S04]  /*bc880*/  STL [R1+0x478], R3 ;  /* 0x0004780301007387 */ /* 0x0001e80000100800 */
[----:B0-----:R-:W4:Y:S04]  /*bc890*/  LDL.LU R3, [R1+0x10c] ;  /* 0x00010c0001037983 */ /* 0x001f280000300800 */
[----:B------:R-:W5:Y:S04]  /*bc8a0*/  LDL.LU R17, [R1+0x49d4] ;  /* 0x0049d40001117983 */ /* 0x000f680000300800 */
[----:B------:R0:W-:Y:S04]  /*bc8b0*/  STL [R1+0x480], R18 ;  /* 0x0004801201007387 */ /* 0x0001e80000100800 */
[----:B0-----:R-:W5:Y:S04]  /*bc8c0*/  LDL.LU R18, [R1+0x49d0] ;  /* 0x0049d00001127983 */ /* 0x001f680000300800 */
[----:B------:R-:W5:Y:S04]  /*bc8d0*/  LDL.LU.64 R14, [R1+0x49c8] ;  /* 0x0049c800010e7983 */ /* 0x000f680000300a00 */
[----:B------:R-:W5:Y:S04]  /*bc8e0*/  LDL.LU.64 R12, [R1+0x49c0] ;  /* 0x0049c000010c7983 */ /* 0x000f680000300a00 */
[----:B------:R-:W5:Y:S04]  /*bc8f0*/  LDL.LU.64 R26, [R1+0x49b8] ;  /* 0x0049b800011a7983 */ /* 0x000f680000300a00 */
[----:B------:R0:W-:Y:S04]  /*bc900*/  STL.64 [R1+0x570], R4 ;  /* 0x0005700401007387 */ /* 0x0001e80000100a00 */
[----:B------:R1:W-:Y:S04]  /*bc910*/  STL.64 [R1+0x578], R6 ;  /* 0x0005780601007387 */ /* 0x0003e80000100a00 */
[----:B0-----:R-:W3:Y:S04]  /*bc920*/  LDL.LU R5, [R1+0x118] ;  /* 0x0001180001057983 */ /* 0x001ee80000300800 */
[----:B-1----:R-:W5:Y:S01]  /*bc930*/  LDL.LU R6, [R1+0xf8] ;  /* 0x0000f80001067983 */ /* 0x002f620000300800 */
[----:B------:R-:W-:-:S03]  /*bc940*/  F2FP.F16.E5M2.UNPACK_B R4, R23 ;  /* 0x00000017ff04723e */ /* 0x000fc600020004ff */
[----:B------:R-:W5:Y:S04]  /*bc950*/  LDL.LU R7, [R1+0xfc] ;  /* 0x0000fc0001077983 */ /* 0x000f680000300800 */
[----:B------:R0:W-:Y:S02]  /*bc960*/  STL [R1+0x310], R4 ;  /* 0x0003100401007387 */ /* 0x0001e40000100800 */
[----:B0-----:R-:W-:Y:S02]  /*bc970*/  F2FP.F16.E5M2.UNPACK_B R4, R23.H1 ;  /* 0x00000017ff04723e */ /* 0x001fe400030004ff */
[----:B------:R-:W-:-:S03]  /*bc980*/  F2FP.F16.E5M2.UNPACK_B R23, R9 ;  /* 0x00000009ff17723e */ /* 0x000fc600020004ff */
[----:B------:R0:W-:Y:S04]  /*bc990*/  STL [R1+0x308], R4 ;  /* 0x0003080401007387 */ /* 0x0001e80000100800 */
[----:B------:R1:W-:Y:S01]  /*bc9a0*/  STL [R1+0x314], R23 ;  /* 0x0003141701007387 */ /* 0x0003e20000100800 */
[----:B0-----:R-:W-:-:S03]  /*bc9b0*/  F2FP.F16.E5M2.UNPACK_B R4, R9.H1 ;  /* 0x00000009ff04723e */ /* 0x001fc600030004ff */
[----:B-1----:R-:W5:Y:S04]  /*bc9c0*/  LDL.LU R23, [R1+0x178] ;  /* 0x0001780001177983 */ /* 0x002f680000300800 */
[----:B------:R-:W5:Y:S04]  /*bc9d0*/  LDL.LU R9, [R1+0x17c] ;  /* 0x00017c0001097983 */ /* 0x000f680000300800 */
[----:B------:R0:W-:Y:S02]  /*bc9e0*/  STL [R1+0x30c], R4 ;  /* 0x00030c0401007387 */ /* 0x0001e40000100800 */
[----:B0-----:R-:W-:-:S05]  /*bc9f0*/  F2FP.F16.E5M2.UNPACK_B R4, R24 ;  /* 0x00000018ff04723e */ /* 0x001fca00020004ff */
        /* <DEDUP_REMOVED lines=19> */
[----:B---3--:R-:W-:-:S05]  /*bcb30*/  F2FP.F16.E5M2.UNPACK_B R4, R5 ;  /* 0x00000005ff04723e */ /* 0x008fca00020004ff */
[----:B------:R0:W-:Y:S02]  /*bcb40*/  STL [R1+0x2e0], R4 ;  /* 0x0002e00401007387 */ /* 0x0001e40000100800 */
[----:B0-----:R-:W-:Y:S02]  /*bcb50*/  F2FP.F16.E5M2.UNPACK_B R4, R5.H1 ;  /* 0x00000005ff04723e */ /* 0x001fe400030004ff */
[----:B------:R-:W-:-:S03]  /*bcb60*/  F2FP.F16.E5M2.UNPACK_B R5, R29 ;  /* 0x0000001dff05723e */ /* 0x000fc600020004ff */
[----:B------:R-:W-:Y:S04]  /*bcb70*/  STL [R1+0x2d8], R4 ;  /* 0x0002d80401007387 */ /* 0x000fe80000100800 */
[----:B------:R0:W-:Y:S04]  /*bcb80*/  STL [R1+0x2e4], R5 ;  /* 0x0002e40501007387 */ /* 0x0001e80000100800 */
[----:B0-----:R-:W3:Y:S01]  /*bcb90*/  LDL.LU R5, [R1+0x198] ;  /* 0x0001980001057983 */ /* 0x001ee20000300800 */
[----:B------:R-:W-:-:S03]  /*bcba0*/  F2FP.F16.E5M2.UNPACK_B R4, R29.H1 ;  /* 0x0000001dff04723e */ /* 0x000fc600030004ff */
[----:B------:R-:W3:Y:S04]  /*bcbb0*/  LDL.LU R29, [R1+0x19c] ;  /* 0x00019c00011d7983 */ /* 0x000ee80000300800 */
[----:B------:R2:W-:Y:S02]  /*bcbc0*/  STL [R1+0x2dc], R4 ;  /* 0x0002dc0401007387 */ /* 0x0005e40000100800 */
[----:B--2---:R-:W-:-:S05]  /*bcbd0*/  F2FP.F16.E5M2.UNPACK_B R4, R8 ;  /* 0x00000008ff04723e */ /* 0x004fca00020004ff */
[----:B------:R0:W-:Y:S02]  /*bcbe0*/  STL [R1+0x2d0], R4 ;  /* 0x0002d00401007387 */ /* 0x0001e40000100800 */
[----:B0-----:R-:W-:Y:S02]  /*bcbf0*/  F2FP.F16.E5M2.UNPACK_B R4, R8.H1 ;  /* 0x00000008ff04723e */ /* 0x001fe400030004ff */
[----:B----4-:R-:W-:-:S03]  /*bcc00*/  F2FP.F16.E5M2.UNPACK_B R8, R3 ;  /* 0x00000003ff08723e */ /* 0x010fc600020004ff */
[----:B------:R0:W-:Y:S02]  /*bcc10*/  STL [R1+0x2c8], R4 ;  /* 0x0002c80401007387 */ /* 0x0001e40000100800 */
[----:B0-----:R-:W-:Y:S02]  /*bcc20*/  F2FP.F16.E5M2.UNPACK_B R4, R3.H1 ;  /* 0x00000003ff04723e */ /* 0x001fe400030004ff */
[----:B------:R-:W2:Y:S04]  /*bcc30*/  LDL.LU R3, [R1+0x1b8] ;  /* 0x0001b80001037983 */ /* 0x000ea80000300800 */
[----:B------:R0:W-:Y:S04]  /*bcc40*/  STL [R1+0x2d4], R8 ;  /* 0x0002d40801007387 */ /* 0x0001e80000100800 */
[----:B0-----:R-:W4:Y:S04]  /*bcc50*/  LDL.LU R8, [R1+0x1bc] ;  /* 0x0001bc0001087983 */ /* 0x001f280000300800 */
[----:B------:R5:W-:Y:S02]  /*bcc60*/  STL [R1+0x2cc], R4 ;  /* 0x0002cc0401007387 */ /* 0x000be40000100800 */
[----:B-----5:R-:W-:-:S05]  /*bcc70*/  F2FP.F16.E5M2.UNPACK_B R4, R6 ;  /* 0x00000006ff04723e */ /* 0x020fca00020004ff */
        /* <DEDUP_REMOVED lines=39> */
[----:B---3--:R-:W-:-:S02]  /*bcef0*/  F2FP.F16.E5M2.UNPACK_B R4, R5 ;  /* 0x00000005ff04723e */ /* 0x008fc400020004ff */
[----:B------:R-:W-:-:S03]  /*bcf00*/  F2FP.F16.E5M2.UNPACK_B R5, R5.H1 ;  /* 0x00000005ff05723e */ /* 0x000fc600030004ff */
[----:B------:R0:W-:Y:S04]  /*bcf10*/  STL [R1+0x280], R4 ;  /* 0x0002800401007387 */ /* 0x0001e80000100800 */
[----:B------:R1:W-:Y:S01]  /*bcf20*/  STL [R1+0x278], R5 ;  /* 0x0002780501007387 */ /* 0x0003e20000100800 */
[-C--:B0-----:R-:W-:Y:S02]  /*bcf30*/  F2FP.F16.E5M2.UNPACK_B R4, R29.reuse ;  /* 0x0000001dff04723e */ /* 0x081fe400020004ff */
[----:B-1----:R-:W-:Y:S02]  /*bcf40*/  F2FP.F16.E5M2.UNPACK_B R5, R29.H1 ;  /* 0x0000001dff05723e */ /* 0x002fe400030004ff */
[----:B------:R-:W3:Y:S04]  /*bcf50*/  LDL.LU R29, [R1+0x388] ;  /* 0x00038800011d7983 */ /* 0x000ee80000300800 */
[----:B------:R2:W-:Y:S04]  /*bcf60*/  STL [R1+0x284], R4 ;  /* 0x0002840401007387 */ /* 0x0005e80000100800 */
[----:B------:R0:W-:Y:S01]  /*bcf70*/  STL [R1+0x27c], R5 ;  /* 0x00027c0501007387 */ /* 0x0001e20000100800 */
[----:B--2---:R-:W-:-:S02]  /*bcf80*/  F2FP.F16.E5M2.UNPACK_B R4, R3 ;  /* 0x00000003ff04723e */ /* 0x004fc400020004ff */
[----:B0-----:R-:W-:-:S03]  /*bcf90*/  F2FP.F16.E5M2.UNPACK_B R5, R3.H1 ;  /* 0x00000003ff05723e */ /* 0x001fc600030004ff */
[----:B------:R4:W-:Y:S04]  /*bcfa0*/  STL [R1+0x270], R4 ;  /* 0x0002700401007387 */ /* 0x0009e80000100800 */
[----:B------:R-:W2:Y:S04]  /*bcfb0*/  LDL.LU R3, [R1+0x38c] ;  /* 0x00038c0001037983 */ /* 0x000ea80000300800 */
[----:B------:R0:W-:Y:S01]  /*bcfc0*/  STL [R1+0x268], R5 ;  /* 0x0002680501007387 */ /* 0x0001e20000100800 */
[-C--:B----4-:R-:W-:Y:S02]  /*bcfd0*/  F2FP.F16.E5M2.UNPACK_B R4, R8.reuse ;  /* 0x00000008ff04723e */ /* 0x090fe400020004ff */
[----:B0-----:R-:W-:-:S03]  /*bcfe0*/  F2FP.F16.E5M2.UNPACK_B R5, R8.H1 ;  /* 0x00000008ff05723e */ /* 0x001fc600030004ff */
[----:B------:R5:W-:Y:S04]  /*bcff0*/  STL [R1+0x274], R4 ;  /* 0x0002740401007387 */ /* 0x000be80000100800 */
[----:B------:R-:W4:Y:S04]  /*bd000*/  LDL.LU R8, [R1+0xcc] ;  /* 0x0000cc0001087983 */ /* 0x000f280000300800 */
[----:B------:R0:W-:Y:S01]  /*bd010*/  STL [R1+0x26c], R5 ;  /* 0x00026c0501007387 */ /* 0x0001e20000100800 */
[-C--:B-----5:R-:W-:Y:S02]  /*bd020*/  F2FP.F16.E5M2.UNPACK_B R4, R6.reuse ;  /* 0x00000006ff04723e */ /* 0x0a0fe400020004ff */
[----:B0-----:R-:W-:-:S02]  /*bd030*/  F2FP.F16.E5M2.UNPACK_B R5, R6.H1 ;  /* 0x00000006ff05723e */ /* 0x001fc400030004ff */
[-C--:B------:R-:W-:Y:S01]  /*bd040*/  F2FP.F16.E5M2.UNPACK_B R6, R7.reuse ;  /* 0x00000007ff06723e */ /* 0x080fe200020004ff */
[----:B------:R0:W-:Y:S04]  /*bd050*/  STL [R1+0x260], R4 ;  /* 0x0002600401007387 */ /* 0x0001e80000100800 */
[----:B0-----:R-:W5:Y:S04]  /*bd060*/  LDL.LU R4, [R1+0xc0] ;  /* 0x0000c00001047983 */ /* 0x001f680000300800 */
[----:B------:R0:W-:Y:S04]  /*bd070*/  STL [R1+0x258], R5 ;  /* 0x0002580501007387 */ /* 0x0001e80000100800 */
[----:B0-----:R-:W5:Y:S04]  /*bd080*/  LDL.LU R5, [R1+0xc4] ;  /* 0x0000c40001057983 */ /* 0x001f680000300800 */
[----:B------:R0:W-:Y:S02]  /*bd090*/  STL [R1+0x264], R6 ;  /* 0x0002640601007387 */ /* 0x0001e40000100800 */
[----:B0-----:R-:W-:-:S05]  /*bd0a0*/  F2FP.F16.E5M2.UNPACK_B R6, R7.H1 ;  /* 0x00000007ff06723e */ /* 0x001fca00030004ff */
[----:B------:R0:W-:Y:S01]  /*bd0b0*/  STL [R1+0x25c], R6 ;  /* 0x00025c0601007387 */ /* 0x0001e20000100800 */
[----:B------:R-:W-:-:S05]  /*bd0c0*/  F2FP.F16.E5M2.UNPACK_B R7, R23 ;  /* 0x00000017ff07723e */ /* 0x000fca00020004ff */
[----:B------:R1:W-:Y:S01]  /*bd0d0*/  STL [R1+0x250], R7 ;  /* 0x0002500701007387 */ /* 0x0003e20000100800 */
[----:B0-----:R-:W-:-:S05]  /*bd0e0*/  F2FP.F16.E5M2.UNPACK_B R6, R23.H1 ;  /* 0x00000017ff06723e */ /* 0x001fca00030004ff */
[----:B------:R0:W-:Y:S01]  /*bd0f0*/  STL [R1+0x248], R6 ;  /* 0x0002480601007387 */ /* 0x0001e20000100800 */
[-C--:B-1----:R-:W-:Y:S02]  /*bd100*/  F2FP.F16.E5M2.UNPACK_B R7, R9.reuse ;  /* 0x00000009ff07723e */ /* 0x082fe400020004ff */
[----:B------:R-:W-:Y:S01]  /*bd110*/  F2FP.F16.E5M2.UNPACK_B R9, R9.H1 ;  /* 0x00000009ff09723e */ /* 0x000fe200030004ff */
[----:B0-----:R-:W5:Y:S04]  /*bd120*/  LDL.LU R6, [R1+0x2c] ;  /* 0x00002c0001067983 */ /* 0x001f680000300800 */
[----:B------:R0:W-:Y:S04]  /*bd130*/  STL [R1+0x254], R7 ;  /* 0x0002540701007387 */ /* 0x0001e80000100800 */
[----:B0-----:R-:W5:Y:S04]  /*bd140*/  LDL.LU R7, [R1+0x5c] ;  /* 0x00005c0001077983 */ /* 0x001f680000300800 */
[----:B------:R0:W-:Y:S02]  /*bd150*/  STL [R1+0x24c], R9 ;  /* 0x00024c0901007387 */ /* 0x0001e40000100800 */
[----:B0-----:R-:W-:-:S02]  /*bd160*/  F2FP.F16.E5M2.UNPACK_B R9, R24 ;  /* 0x00000018ff09723e */ /* 0x001fc400020004ff */
[----:B------:R-:W-:-:S03]  /*bd170*/  F2FP.F16.E5M2.UNPACK_B R23, R24.H1 ;  /* 0x00000018ff17723e */ /* 0x000fc600030004ff */
[----:B------:R0:W-:Y:S04]  /*bd180*/  STL [R1+0x238], R9 ;  /* 0x0002380901007387 */ /* 0x0001e80000100800 */
[----:B------:R1:W-:Y:S01]  /*bd190*/  STL [R1+0x230], R23 ;  /* 0x0002301701007387 */ /* 0x0003e20000100800 */
[-C--:B0-----:R-:W-:Y:S02]  /*bd1a0*/  F2FP.F16.E5M2.UNPACK_B R9, R10.reuse ;  /* 0x0000000aff09723e */ /* 0x081fe400020004ff */
[----:B------:R-:W-:Y:S01]  /*bd1b0*/  F2FP.F16.E5M2.UNPACK_B R10, R10.H1 ;  /* 0x0000000aff0a723e */ /* 0x000fe200030004ff */
[----:B-1----:R-:W5:Y:S04]  /*bd1c0*/  LDL.LU R23, [R1+0x28] ;  /* 0x0000280001177983 */ /* 0x002f680000300800 */
[----:B------:R0:W-:Y:S04]  /*bd1d0*/  STL [R1+0x23c], R9 ;  /* 0x00023c0901007387 */ /* 0x0001e80000100800 */
[----:B0-----:R-:W5:Y:S04]  /*bd1e0*/  LDL.LU R9, [R1+0x58] ;  /* 0x0000580001097983 */ /* 0x001f680000300800 */
[----:B------:R0:W-:Y:S01]  /*bd1f0*/  STL [R1+0x234], R10 ;  /* 0x0002340a01007387 */ /* 0x0001e20000100800 */
[----:B------:R-:W-:-:S02]  /*bd200*/  F2FP.F16.E5M2.UNPACK_B R24, R2 ;  /* 0x00000002ff18723e */ /* 0x000fc400020004ff */
[----:B------:R-:W-:Y:S02]  /*bd210*/  F2FP.F16.E5M2.UNPACK_B R2, R2.H1 ;  /* 0x00000002ff02723e */ /* 0x000fe400030004ff */
[-C--:B0-----:R-:W-:Y:S01]  /*bd220*/  F2FP.F16.E5M2.UNPACK_B R10, R28.reuse ;  /* 0x0000001cff0a723e */ /* 0x081fe200020004ff */
[----:B------:R0:W-:Y:S04]  /*bd230*/  STL [R1+0x220], R24 ;  /* 0x0002201801007387 */ /* 0x0001e80000100800 */
[----:B0-----:R-:W5:Y:S04]  /*bd240*/  LDL.LU R24, [R1+0x74] ;  /* 0x0000740001187983 */ /* 0x001f680000300800 */
[----:B------:R0:W-:Y:S04]  /*bd250*/  STL [R1+0x218], R2 ;  /* 0x0002180201007387 */ /* 0x0001e80000100800 */
[----:B------:R1:W-:Y:S01]  /*bd260*/  STL [R1+0x224], R10 ;  /* 0x0002240a01007387 */ /* 0x0003e20000100800 */
[----:B0-----:R-:W-:-:S03]  /*bd270*/  F2FP.F16.E5M2.UNPACK_B R2, R28.H1 ;  /* 0x0000001cff02723e */ /* 0x001fc600030004ff */
[----:B-1----:R-:W5:Y:S04]  /*bd280*/  LDL.LU R10, [R1+0x24] ;  /* 0x00002400010a7983 */ /* 0x002f680000300800 */
[----:B------:R3:W-:Y:S02]  /*bd290*/  STL [R1+0x21c], R2 ;  /* 0x00021c0201007387 */ /* 0x0007e40000100800 */
[----:B---3--:R-:W-:-:S05]  /*bd2a0*/  F2FP.F16.E5M2.UNPACK_B R2, R29.H1 ;  /* 0x0000001dff02723e */ /* 0x008fca00030004ff */
[----:B------:R0:W-:Y:S04]  /*bd2b0*/  STL [R1+0x4918], R2 ;  /* 0x0049180201007387 */ /* 0x0001e80000100800 */
[----:B0-----:R-:W3:Y:S01]  /*bd2c0*/  LDL.LU R2, [R1+0xc8] ;  /* 0x0000c80001027983 */ /* 0x001ee20000300800 */
[----:B------:R-:W-:Y:S02]  /*bd2d0*/  F2FP.F16.E5M2.UNPACK_B R28, R29 ;  /* 0x0000001dff1c723e */ /* 0x000fe400020004ff */
[-C--:B--2---:R-:W-:Y:S02]  /*bd2e0*/  F2FP.F16.E5M2.UNPACK_B R29, R3.reuse ;  /* 0x00000003ff1d723e */ /* 0x084fe400020004ff */
[----:B------:R-:W-:-:S03]  /*bd2f0*/  F2FP.F16.E5M2.UNPACK_B R3, R3.H1 ;  /* 0x00000003ff03723e */ /* 0x000fc600030004ff */
[----:B------:R-:W-:Y:S04]  /*bd300*/  STL.64 [R1+0x48d0], R28 ;  /* 0x0048d01c01007387 */ /* 0x000fe80000100a00 */
[----:B------:R3:W-:Y:S02]  /*bd310*/  STL [R1+0x4940], R3 ;  /* 0x0049400301007387 */ /* 0x0007e40000100800 */
[----:B---3--:R-:W-:Y:S02]  /*bd320*/  F2FP.F16.E5M2.UNPACK_B R3, R2 ;  /* 0x00000002ff03723e */ /* 0x008fe400020004ff */
[----:B----4-:R-:W-:Y:S02]  /*bd330*/  F2FP.F16.E5M2.UNPACK_B R2, R8 ;  /* 0x00000008ff02723e */ /* 0x010fe400020004ff */
[----:B------:R-:W2:Y:S01]  /*bd340*/  LDL.LU R8, [R1+0x10] ;  /* 0x0000100001087983 */ /* 0x000ea20000300800 */
[----:B-----5:R-:W-:-:S03]  /*bd350*/  F2FP.F16.E5M2.UNPACK_B R4, R4 ;  /* 0x00000004ff04723e */ /* 0x020fc600020004ff */
[----:B------:R0:W-:Y:S04]  /*bd360*/  STL [R1+0x200], R3 ;  /* 0x0002000301007387 */ /* 0x0001e80000100800 */
[----:B------:R1:W-:Y:S04]  /*bd370*/  STL [R1+0x1f0], R2 ;  /* 0x0001f00201007387 */ /* 0x0003e80000100800 */
[----:B0-----:R-:W3:Y:S01]  /*bd380*/  LDL.LU R3, [R1+0x40] ;  /* 0x0000400001037983 */ /* 0x001ee20000300800 */
[----:B-1----:R-:W-:-:S03]  /*bd390*/  F2FP.F16.E5M2.UNPACK_B R2, R5 ;  /* 0x00000005ff02723e */ /* 0x002fc600020004ff */
[----:B------:R0:W-:Y:S01]  /*bd3a0*/  STL [R1+0x204], R4 ;  /* 0x0002040401007387 */ /* 0x0001e20000100800 */
[----:B------:R-:W-:-:S03]  /*bd3b0*/  F2FP.F16.E5M2.UNPACK_B R5, R27 ;  /* 0x0000001bff05723e */ /* 0x000fc600020004ff */
[----:B------:R1:W-:Y:S01]  /*bd3c0*/  STL [R1+0x1f4], R2 ;  /* 0x0001f40201007387 */ /* 0x0003e20000100800 */
[----:B0-----:R-:W-:-:S03]  /*bd3d0*/  F2FP.F16.E5M2.UNPACK_B R4, R13 ;  /* 0x0000000dff04723e */ /* 0x001fc600020004ff */
[----:B------:R-:W4:Y:S01]  /*bd3e0*/  LDL.LU R13, [R1+0xc] ;  /* 0x00000c00010d7983 */ /* 0x000f220000300800 */
[----:B-1----:R-:W-:-:S03]  /*bd3f0*/  F2FP.F16.E5M2.UNPACK_B R2, R18 ;  /* 0x00000012ff02723e */ /* 0x002fc600020004ff */
[----:B------:R0:W-:Y:S04]  /*bd400*/  STL [R1+0x208], R4 ;  /* 0x0002080401007387 */ /* 0x0001e80000100800 */
[----:B------:R1:W-:Y:S04]  /*bd410*/  STL [R1+0x1f8], R2 ;  /* 0x0001f80201007387 */ /* 0x0003e80000100800 */
[----:B------:R5:W-:Y:S04]  /*bd420*/  STL [R1+0x20c], R5 ;  /* 0x00020c0501007387 */ /* 0x000be80000100800 */
[----:B------:R-:W3:Y:S01]  /*bd430*/  LDL.LU R28, [R1+0x8] ;  /* 0x00000800011c7983 */ /* 0x000ee20000300800 */
[----:B0-----:R-:W-:-:S02]  /*bd440*/  F2FP.F16.E5M2.UNPACK_B R4, R6 ;  /* 0x00000006ff04723e */ /* 0x001fc400020004ff */
[----:B------:R-:W-:Y:S02]  /*bd450*/  F2FP.F16.E5M2.UNPACK_B R6, R17 ;  /* 0x00000011ff06723e */ /* 0x000fe400020004ff */
[----:B-1----:R-:W-:Y:S01]  /*bd460*/  F2FP.F16.E5M2.UNPACK_B R2, R7 ;  /* 0x00000007ff02723e */ /* 0x002fe200020004ff */
[----:B------:R0:W-:Y:S04]  /*bd470*/  STL [R1+0x1fc], R4 ;  /* 0x0001fc0401007387 */ /* 0x0001e80000100800 */
[----:B------:R-:W3:Y:S01]  /*bd480*/  LDL.LU R29, [R1+0x3c] ;  /* 0x00003c00011d7983 */ /* 0x000ee20000300800 */
[----:B-----5:R-:W-:-:S03]  /*bd490*/  F2FP.F16.E5M2.UNPACK_B R5, R23 ;  /* 0x00000017ff05723e */ /* 0x020fc600020004ff */
[----:B------:R1:W-:Y:S01]  /*bd4a0*/  STL [R1+0x1e0], R2 ;  /* 0x0001e00201007387 */ /* 0x0003e20000100800 */
[----:B0-----:R-:W-:-:S03]  /*bd4b0*/  F2FP.F16.E5M2.UNPACK_B R4, R26 ;  /* 0x0000001aff04723e */ /* 0x001fc600020004ff */
[----:B-1----:R-:W5:Y:S04]  /*bd4c0*/  LDL.LU R2, [R1+0x64] ;  /* 0x0000640001027983 */ /* 0x002f680000300800 */
[----:B------:R0:W-:Y:S04]  /*bd4d0*/  STL [R1+0x1d0], R6 ;  /* 0x0001d00601007387 */ /* 0x0001e80000100800 */
[----:B------:R1:W-:Y:S01]  /*bd4e0*/  STL [R1+0x1e4], R4 ;  /* 0x0001e40401007387 */ /* 0x0003e20000100800 */
[----:B------:R-:W-:Y:S02]  /*bd4f0*/  F2FP.F16.E5M2.UNPACK_B R7, R25 ;  /* 0x00000019ff07723e */ /* 0x000fe400020004ff */
[----:B0-----:R-:W-:Y:S01]  /*bd500*/  F2FP.F16.E5M2.UNPACK_B R6, R9 ;  /* 0x00000009ff06723e */ /* 0x001fe200020004ff */
[----:B-1----:R-:W5:Y:S04]  /*bd510*/  LDL.LU R4, [R1+0x4] ;  /* 0x0000040001047983 */ /* 0x002f680000300800 */
[----:B------:R0:W-:Y:S01]  /*bd520*/  STL [R1+0x1d4], R5 ;  /* 0x0001d40501007387 */ /* 0x0001e20000100800 */
[----:B------:R-:W-:-:S03]  /*bd530*/  F2FP.F16.E5M2.UNPACK_B R9, R10 ;  /* 0x0000000aff09723e */ /* 0x000fc600020004ff */
[----:B0-----:R-:W5:Y:S04]  /*bd540*/  LDL.LU R5, [R1+0x38] ;  /* 0x0000380001057983 */ /* 0x001f680000300800 */
[----:B------:R0:W-:Y:S02]  /*bd550*/  STL [R1+0x1e8], R6 ;  /* 0x0001e80601007387 */ /* 0x0001e40000100800 */
[----:B0-----:R-:W-:-:S05]  /*bd560*/  F2FP.F16.E5M2.UNPACK_B R6, R24 ;  /* 0x00000018ff06723e */ /* 0x001fca00020004ff */
[----:B------:R0:W-:Y:S04]  /*bd570*/  STL [R1+0x1d8], R6 ;  /* 0x0001d80601007387 */ /* 0x0001e80000100800 */
[----:B0-----:R-:W5:Y:S04]  /*bd580*/  LDL.LU R6, [R1+0x60] ;  /* 0x0000600001067983 */ /* 0x001f680000300800 */
[----:B------:R0:W-:Y:S04]  /*bd590*/  STL [R1+0x1ec], R7 ;  /* 0x0001ec0701007387 */ /* 0x0001e80000100800 */
[----:B0-----:R-:W5:Y:S04]  /*bd5a0*/  LDL.LU R7, [R1+0x78] ;  /* 0x0000780001077983 */ /* 0x001f680000300800 */
[----:B------:R0:W-:Y:S04]  /*bd5b0*/  STL [R1+0x1dc], R9 ;  /* 0x0001dc0901007387 */ /* 0x0001e80000100800 */
[----:B------:R-:W5:Y:S01]  /*bd5c0*/  LDL.LU R23, [R1] ;  /* 0x0000000001177983 */ /* 0x000f620000300800 */
[----:B------:R-:W-:-:S02]  /*bd5d0*/  F2FP.F16.E5M2.UNPACK_B R18, R12 ;  /* 0x0000000cff12723e */ /* 0x000fc400020004ff */
[----:B------:R-:W-:Y:S01]  /*bd5e0*/  F2FP.F16.E5M2.UNPACK_B R17, R16 ;  /* 0x00000010ff11723e */ /* 0x000fe200020004ff */
[----:B0-----:R-:W5:Y:S04]  /*bd5f0*/  LDL.LU R9, [R1+0x54] ;  /* 0x0000540001097983 */ /* 0x001f680000300800 */
[----:B------:R-:W5:Y:S04]  /*bd600*/  LDL.LU R24, [R1+0x70] ;  /* 0x0000700001187983 */ /* 0x000f680000300800 */
[----:B------:R-:W5:Y:S04]  /*bd610*/  LDL.LU R10, [R1+0x88] ;  /* 0x00008800010a7983 */ /* 0x000f680000300800 */
[----:B------:R-:W-:Y:S04]  /*bd620*/  STL [R1+0x100], R18 ;  /* 0x0001001201007387 */ /* 0x000fe80000100800 */
[----:B------:R-:W-:Y:S01]  /*bd630*/  STL [R1+0xf0], R17 ;  /* 0x0000f01101007387 */ /* 0x000fe20000100800 */
[----:B--2---:R-:W-:-:S03]  /*bd640*/  F2FP.F16.E5M2.UNPACK_B R16, R8 ;  /* 0x00000008ff10723e */ /* 0x004fc600020004ff */
[----:B------:R-:W2:Y:S01]  /*bd650*/  LDL.LU R8, [R1+0x9c] ;  /* 0x00009c0001087983 */ /* 0x000ea20000300800 */
[----:B------:R-:W-:-:S05]  /*bd660*/  F2FP.F16.E5M2.UNPACK_B R12, R22 ;  /* 0x00000016ff0c723e */ /* 0x000fca00020004ff */
[----:B------:R0:W-:Y:S04]  /*bd670*/  STL [R1+0x104], R12 ;  /* 0x0001040c01007387 */ /* 0x0001e80000100800 */
[----:B------:R-:W-:Y:S01]  /*bd680*/  STL [R1+0xf4], R16 ;  /* 0x0000f41001007387 */ /* 0x000fe20000100800 */
[----:B0-----:R-:W-:Y:S02]  /*bd690*/  F2FP.F16.E5M2.UNPACK_B R12, R0 ;  /* 0x00000000ff0c723e */ /* 0x001fe400020004ff */
[----:B------:R-:W-:Y:S02]  /*bd6a0*/  F2FP.F16.E5M2.UNPACK_B R0, R15 ;  /* 0x0000000fff00723e */ /* 0x000fe400020004ff */
[----:B------:R-:W-:Y:S01]  /*bd6b0*/  F2FP.F16.E5M2.UNPACK_B R15, R21 ;  /* 0x00000015ff0f723e */ /* 0x000fe200020004ff */
[----:B------:R4:W-:Y:S04]  /*bd6c0*/  STL [R1+0x108], R12 ;  /* 0x0001080c01007387 */ /* 0x0009e80000100800 */
[----:B------:R3:W-:Y:S04]  /*bd6d0*/  STL [R1+0xf8], R0 ;  /* 0x0000f80001007387 */ /* 0x0007e80000100800 */
[----:B------:R0:W-:Y:S01]  /*bd6e0*/  STL [R1+0x10c], R15 ;  /* 0x00010c0f01007387 */ /* 0x0001e20000100800 */
[----:B----4-:R-:W-:-:S02]  /*bd6f0*/  F2FP.F16.E5M2.UNPACK_B R12, R13 ;  /* 0x0000000dff0c723e */ /* 0x010fc400020004ff */
[----:B---3--:R-:W-:Y:S02]  /*bd700*/  F2FP.F16.E5M2.UNPACK_B R0, R3 ;  /* 0x00000003ff00723e */ /* 0x008fe400020004ff */
[----:B------:R-:W-:Y:S02]  /*bd710*/  F2FP.F16.E5M2.UNPACK_B R13, R14 ;  /* 0x0000000eff0d723e */ /* 0x000fe400020004ff */
[----:B------:R-:W-:Y:S01]  /*bd720*/  F2FP.F16.E5M2.UNPACK_B R14, R20 ;  /* 0x00000014ff0e723e */ /* 0x000fe200020004ff */
[----:B------:R1:W-:Y:S04]  /*bd730*/  STL [R1+0xfc], R12 ;  /* 0x0000fc0c01007387 */ /* 0x0003e80000100800 */
[----:B------:R3:W-:Y:S01]  /*bd740*/  STL [R1+0xe0], R0 ;  /* 0x0000e00001007387 */ /* 0x0007e20000100800 */
[----:B0-----:R-:W-:-:S03]  /*bd750*/  F2FP.F16.E5M2.UNPACK_B R15, R28 ;  /* 0x0000001cff0f723e */ /* 0x001fc600020004ff */
[----:B-1----:R-:W4:Y:S01]  /*bd760*/  LDL R12, [R1+0xe0] ;  /* 0x0000e000010c7983 */ /* 0x002f220000100800 */
[----:B---3--:R-:W-:-:S03]  /*bd770*/  F2FP.F16.E5M2.UNPACK_B R0, R29 ;  /* 0x0000001dff00723e */ /* 0x008fc600020004ff */
[----:B------:R-:W-:Y:S04]  /*bd780*/  STL [R1+0xe4], R13 ;  /* 0x0000e40d01007387 */ /* 0x000fe80000100800 */
[----:B------:R-:W-:Y:S04]  /*bd790*/  STL [R1+0xe8], R14 ;  /* 0x0000e80e01007387 */ /* 0x000fe80000100800 */
[----:B------:R0:W-:Y:S01]  /*bd7a0*/  STL [R1+0xd0], R0 ;  /* 0x0000d00001007387 */ /* 0x0001e20000100800 */
[----:B-----5:R-:W-:Y:S02]  /*bd7b0*/  F2FP.F16.E5M2.UNPACK_B R2, R2 ;  /* 0x00000002ff02723e */ /* 0x020fe400020004ff */
[----:B0-----:R-:W-:-:S03]  /*bd7c0*/  F2FP.F16.E5M2.UNPACK_B R0, R19 ;  /* 0x00000013ff00723e */ /* 0x001fc600020004ff */
[----:B------:R0:W-:Y:S04]  /*bd7d0*/  STL [R1+0xc0], R2 ;  /* 0x0000c00201007387 */ /* 0x0001e80000100800 */
[----:B------:R-:W-:Y:S04]  /*bd7e0*/  STL [R1+0xec], R15 ;  /* 0x0000ec0f01007387 */ /* 0x000fe80000100800 */
[----:B------:R1:W-:Y:S04]  /*bd7f0*/  STL [R1+0xd4], R0 ;  /* 0x0000d40001007387 */ /* 0x0003e80000100800 */
[----:B------:R-:W3:Y:S01]  /*bd800*/  LDL.LU R28, [R1+0x50] ;  /* 0x00005000011c7983 */ /* 0x000ee20000300800 */
[----:B0-----:R-:W-:-:S02]  /*bd810*/  F2FP.F16.E5M2.UNPACK_B R2, R4 ;  /* 0x00000004ff02723e */ /* 0x001fc400020004ff */
[----:B-1----:R-:W-:-:S03]  /*bd820*/  F2FP.F16.E5M2.UNPACK_B R0, R5 ;  /* 0x00000005ff00723e */ /* 0x002fc600020004ff */
[----:B------:R0:W-:Y:S04]  /*bd830*/  STL [R1+0xc4], R2 ;  /* 0x0000c40201007387 */ /* 0x0001e80000100800 */
[----:B------:R-:W5:Y:S04]  /*bd840*/  LDL.LU R29, [R1+0x6c] ;  /* 0x00006c00011d7983 */ /* 0x000f680000300800 */
[----:B------:R1:W-:Y:S04]  /*bd850*/  STL [R1+0xd8], R0 ;  /* 0x0000d80001007387 */ /* 0x0003e80000100800 */
[----:B0-----:R-:W4:Y:S04]  /*bd860*/  LDL.LU R2, [R1+0x84] ;  /* 0x0000840001027983 */ /* 0x001f280000300800 */
[----:B------:R-:W4:Y:S04]  /*bd870*/  LDL.LU R4, [R1+0x98] ;  /* 0x0000980001047983 */ /* 0x000f280000300800 */
[----:B------:R-:W4:Y:S01]  /*bd880*/  LDL.LU R5, [R1+0xb0] ;  /* 0x0000b00001057983 */ /* 0x000f220000300800 */
[----:B-1----:R-:W-:-:S05]  /*bd890*/  F2FP.F16.E5M2.UNPACK_B R0, R6 ;  /* 0x00000006ff00723e */ /* 0x002fca00020004ff */
[----:B------:R0:W-:Y:S01]  /*bd8a0*/  STL [R1+0xc8], R0 ;  /* 0x0000c80001007387 */ /* 0x0001e20000100800 */
[----:B------:R-:W-:Y:S02]  /*bd8b0*/  F2FP.F16.E5M2.UNPACK_B R6, R7 ;  /* 0x00000007ff06723e */ /* 0x000fe400020004ff */
[----:B------:R-:W-:-:S03]  /*bd8c0*/  F2FP.F16.E5M2.UNPACK_B R3, R23 ;  /* 0x00000017ff03723e */ /* 0x000fc600020004ff */
[----:B------:R1:W-:Y:S01]  /*bd8d0*/  STL [R1+0xdc], R6 ;  /* 0x0000dc0601007387 */ /* 0x0003e20000100800 */
[----:B0-----:R-:W-:-:S03]  /*bd8e0*/  F2FP.F16.E5M2.UNPACK_B R0, R9 ;  /* 0x00000009ff00723e */ /* 0x001fc600020004ff */
[----:B-1----:R-:W4:Y:S04]  /*bd8f0*/  LDL.LU R6, [R1+0x68] ;  /* 0x0000680001067983 */ /* 0x002f280000300800 */
[----:B------:R0:W-:Y:S04]  /*bd900*/  STL [R1+0xcc], R3 ;  /* 0x0000cc0301007387 */ /* 0x0001e80000100800 */
[----:B------:R1:W-:Y:S04]  /*bd910*/  STL [R1+0x1c0], R0 ;  /* 0x0001c00001007387 */ /* 0x0003e80000100800 */
[----:B------:R-:W4:Y:S01]  /*bd920*/  LDL.LU R19, [R1+0x80] ;  /* 0x0000800001137983 */ /* 0x000f220000300800 */
[----:B0-----:R-:W-:-:S02]  /*bd930*/  F2FP.F16.E5M2.UNPACK_B R3, R24 ;  /* 0x00000018ff03723e */ /* 0x001fc400020004ff */
[----:B-1----:R-:W-:-:S03]  /*bd940*/  F2FP.F16.E5M2.UNPACK_B R0, R10 ;  /* 0x0000000aff00723e */ /* 0x002fc600020004ff */
[----:B------:R-:W-:Y:S04]  /*bd950*/  STL [R1+0x1b0], R3 ;  /* 0x0001b00301007387 */ /* 0x000fe80000100800 */
[----:B------:R-:W4:Y:S04]  /*bd960*/  LDL.LU R20, [R1+0x94] ;  /* 0x0000940001147983 */ /* 0x000f280000300800 */
[----:B------:R0:W-:Y:S04]  /*bd970*/  STL [R1+0x1c4], R0 ;  /* 0x0001c40001007387 */ /* 0x0001e80000100800 */
[----:B------:R-:W4:Y:S04]  /*bd980*/  LDL.LU R7, [R1+0xac] ;  /* 0x0000ac0001077983 */ /* 0x000f280000300800 */
[----:B------:R-:W4:Y:S04]  /*bd990*/  LDL.LU R21, [R1+0xb8] ;  /* 0x0000b80001157983 */ /* 0x000f280000300800 */
[----:B0-----:R-:W4:Y:S01]  /*bd9a0*/  LDL.LU R0, [R1+0x7c] ;  /* 0x00007c0001007983 */ /* 0x001f220000300800 */
[----:B--2---:R-:W-:-:S05]  /*bd9b0*/  F2FP.F16.E5M2.UNPACK_B R3, R8 ;  /* 0x00000008ff03723e */ /* 0x004fca00020004ff */
[----:B------:R0:W-:Y:S04]  /*bd9c0*/  STL [R1+0x1b4], R3 ;  /* 0x0001b40301007387 */ /* 0x0001e80000100800 */
[----:B------:R-:W2:Y:S04]  /*bd9d0*/  LDL.LU R22, [R1+0x90] ;  /* 0x0000900001167983 */ /* 0x000ea80000300800 */
[----:B------:R-:W2:Y:S04]  /*bd9e0*/  LDL.LU R16, [R1+0xa4] ;  /* 0x0000a40001107983 */ /* 0x000ea80000300800 */
[----:B------:R-:W2:Y:S04]  /*bd9f0*/  LDL.LU R25, [R1+0xb4] ;  /* 0x0000b40001197983 */ /* 0x000ea80000300800 */
[----:B------:R-:W2:Y:S04]  /*bda00*/  LDL.LU R26, [R1+0xbc] ;  /* 0x0000bc00011a7983 */ /* 0x000ea80000300800 */
[----:B------:R-:W2:Y:S04]  /*bda10*/  LDL.LU R17, [R1+0x8c] ;  /* 0x00008c0001117983 */ /* 0x000ea80000300800 */
        /* <DEDUP_REMOVED lines=8> */
[----:B---3--:R-:W-:-:S05]  /*bdaa0*/  F2FP.F16.E5M2.UNPACK_B R28, R28 ;  /* 0x0000001cff1c723e */ /* 0x008fca00020004ff */
[----:B------:R4:W-:Y:S01]  /*bdab0*/  STL [R1+0x1c8], R28 ;  /* 0x0001c81c01007387 */ /* 0x0009e20000100800 */
[----:B-----5:R-:W-:-:S05]  /*bdac0*/  F2FP.F16.E5M2.UNPACK_B R29, R29 ;  /* 0x0000001dff1d723e */ /* 0x020fca00020004ff */
[----:B------:R-:W-:Y:S01]  /*bdad0*/  STL [R1+0x1b8], R29 ;  /* 0x0001b81d01007387 */ /* 0x000fe20000100800 */
[----:B----4-:R-:W-:Y:S02]  /*bdae0*/  F2FP.F16.E5M2.UNPACK_B R28, R2 ;  /* 0x00000002ff1c723e */ /* 0x010fe400020004ff */
[----:B------:R-:W-:Y:S02]  /*bdaf0*/  F2FP.F16.E5M2.UNPACK_B R4, R4 ;  /* 0x00000004ff04723e */ /* 0x000fe400020004ff */
[----:B------:R-:W-:Y:S01]  /*bdb00*/  F2FP.F16.E5M2.UNPACK_B R2, R5 ;  /* 0x00000005ff02723e */ /* 0x000fe200020004ff */
[----:B------:R0:W-:Y:S04]  /*bdb10*/  STL [R1+0x1cc], R28 ;  /* 0x0001cc1c01007387 */ /* 0x0001e80000100800 */
[----:B0-----:R-:W3:Y:S04]  /*bdb20*/  LDL.LU R28, [R1+0x3c0] ;  /* 0x0003c000011c7983 */ /* 0x001ee80000300800 */
[----:B------:R-:W-:Y:S04]  /*bdb30*/  STL [R1+0x1bc], R4 ;  /* 0x0001bc0401007387 */ /* 0x000fe80000100800 */
[----:B------:R-:W4:Y:S04]  /*bdb40*/  LDL.LU R29, [R1+0x150] ;  /* 0x00015000011d7983 */ /* 0x000f280000300800 */
[----:B------:R0:W-:Y:S04]  /*bdb50*/  STL [R1+0x1a0], R2 ;  /* 0x0001a00201007387 */ /* 0x0001e80000100800 */
[----:B0-----:R-:W5:Y:S04]  /*bdb60*/  LDL.LU R2, [R1+0x164] ;  /* 0x0001640001027983 */ /* 0x001f680000300800 */
[----:B------:R-:W5:Y:S04]  /*bdb70*/  LDL.LU R4, [R1+0x188] ;  /* 0x0001880001047983 */ /* 0x000f680000300800 */
[----:B------:R-:W5:Y:S01]  /*bdb80*/  LDL.LU R5, [R1+0x3bc] ;  /* 0x0003bc0001057983 */ /* 0x000f620000300800 */
[----:B------:R-:W-:-:S02]  /*bdb90*/  F2FP.F16.E5M2.UNPACK_B R6, R6 ;  /* 0x00000006ff06723e */ /* 0x000fc400020004ff */
[----:B------:R-:W-:-:S03]  /*bdba0*/  F2FP.F16.E5M2.UNPACK_B R19, R19 ;  /* 0x00000013ff13723e */ /* 0x000fc600020004ff */
[----:B------:R0:W-:Y:S04]  /*bdbb0*/  STL [R1+0x190], R6 ;  /* 0x0001900601007387 */ /* 0x0001e80000100800 */
[----:B0-----:R-:W5:Y:S04]  /*bdbc0*/  LDL.LU R6, [R1+0x3d0] ;  /* 0x0003d00001067983 */ /* 0x001f680000300800 */
[----:B------:R0:W-:Y:S01]  /*bdbd0*/  STL [R1+0x1a4], R19 ;  /* 0x0001a41301007387 */ /* 0x0001e20000100800 */
[----:B------:R-:W-:Y:S02]  /*bdbe0*/  F2FP.F16.E5M2.UNPACK_B R20, R20 ;  /* 0x00000014ff14723e */ /* 0x000fe400020004ff */
[----:B0-----:R-:W-:-:S02]  /*bdbf0*/  F2FP.F16.E5M2.UNPACK_B R19, R7 ;  /* 0x00000007ff13723e */ /* 0x001fc400020004ff */
[----:B------:R-:W5:Y:S04]  /*bdc00*/  LDL.LU R7, [R1+0x160] ;  /* 0x0001600001077983 */ /* 0x000f680000300800 */
[----:B------:R0:W-:Y:S04]  /*bdc10*/  STL [R1+0x194], R20 ;  /* 0x0001941401007387 */ /* 0x0001e80000100800 */
[----:B------:R1:W-:Y:S01]  /*bdc20*/  STL [R1+0x1a8], R19 ;  /* 0x0001a81301007387 */ /* 0x0003e20000100800 */
[----:B0-----:R-:W-:Y:S02]  /*bdc30*/  F2FP.F16.E5M2.UNPACK_B R20, R21 ;  /* 0x00000015ff14723e */ /* 0x001fe400020004ff */
[----:B-1----:R-:W-:-:S03]  /*bdc40*/  F2FP.F16.E5M2.UNPACK_B R19, R0 ;  /* 0x00000000ff13723e */ /* 0x002fc600020004ff */
[----:B------:R-:W-:Y:S04]  /*bdc50*/  STL [R1+0x198], R20 ;  /* 0x0001981401007387 */ /* 0x000fe80000100800 */
[----:B------:R0:W-:Y:S01]  /*bdc60*/  STL [R1+0x1ac], R19 ;  /* 0x0001ac1301007387 */ /* 0x0001e20000100800 */
[----:B--2---:R-:W-:Y:S02]  /*bdc70*/  F2FP.F16.E5M2.UNPACK_B R0, R22 ;  /* 0x00000016ff00723e */ /* 0x004fe400020004ff */
[----:B------:R-:W-:Y:S02]  /*bdc80*/  F2FP.F16.E5M2.UNPACK_B R16, R16 ;  /* 0x00000010ff10723e */ /* 0x000fe400020004ff */
[----:B0-----:R-:W-:Y:S01]  /*bdc90*/  F2FP.F16.E5M2.UNPACK_B R19, R25 ;  /* 0x00000019ff13723e */ /* 0x001fe200020004ff */
[----:B------:R0:W-:Y:S04]  /*bdca0*/  STL [R1+0x19c], R0 ;  /* 0x00019c0001007387 */ /* 0x0001e80000100800 */
[----:B------:R1:W-:Y:S04]  /*bdcb0*/  STL [R1+0xb0], R16 ;  /* 0x0000b01001007387 */ /* 0x0003e80000100800 */
[----:B------:R-:W-:Y:S01]  /*bdcc0*/  STL [R1+0xb4], R19 ;  /* 0x0000b41301007387 */ /* 0x000fe20000100800 */
[----:B0-----:R-:W-:-:S02]  /*bdcd0*/  F2FP.F16.E5M2.UNPACK_B R0, R26 ;  /* 0x0000001aff00723e */ /* 0x001fc400020004ff */
[----:B-1----:R-:W-:Y:S02]  /*bdce0*/  F2FP.F16.E5M2.UNPACK_B R16, R17 ;  /* 0x00000011ff10723e */ /* 0x002fe400020004ff */
[----:B------:R-:W-:Y:S01]  /*bdcf0*/  F2FP.F16.E5M2.UNPACK_B R17, R27 ;  /* 0x0000001bff11723e */ /* 0x000fe200020004ff */
[----:B------:R0:W-:Y:S04]  /*bdd00*/  STL [R1+0xb8], R0 ;  /* 0x0000b80001007387 */ /* 0x0001e80000100800 */
[----:B------:R1:W-:Y:S04]  /*bdd10*/  STL [R1+0xbc], R16 ;  /* 0x0000bc1001007387 */ /* 0x0003e80000100800 */
[----:B------:R-:W-:Y:S01]  /*bdd20*/  STL [R1+0xa0], R17 ;  /* 0x0000a01101007387 */ /* 0x000fe20000100800 */
[----:B0-----:R-:W-:-:S02]  /*bdd30*/  F2FP.F16.E5M2.UNPACK_B R0, R18 ;  /* 0x00000012ff00723e */ /* 0x001fc400020004ff */
[----:B-1----:R-:W-:Y:S02]  /*bdd40*/  F2FP.F16.E5M2.UNPACK_B R16, R3 ;  /* 0x00000003ff10723e */ /* 0x002fe400020004ff */
[----:B------:R-:W-:Y:S01]  /*bdd50*/  F2FP.F16.E5M2.UNPACK_B R3, R23 ;  /* 0x00000017ff03723e */ /* 0x000fe200020004ff */
[----:B------:R0:W-:Y:S04]  /*bdd60*/  STL [R1+0x90], R0 ;  /* 0x0000900001007387 */ /* 0x0001e80000100800 */
[----:B------:R-:W-:Y:S04]  /*bdd70*/  STL [R1+0xa4], R16 ;  /* 0x0000a41001007387 */ /* 0x000fe80000100800 */
[----:B------:R1:W-:Y:S01]  /*bdd80*/  STL [R1+0x94], R3 ;  /* 0x0000940301007387 */ /* 0x0003e20000100800 */
[----:B0-----:R-:W-:-:S02]  /*bdd90*/  F2FP.F16.E5M2.UNPACK_B R0, R9 ;  /* 0x00000009ff00723e */ /* 0x001fc400020004ff */
[----:B------:R-:W-:Y:S02]  /*bdda0*/  F2FP.F16.E5M2.UNPACK_B R9, R24 ;  /* 0x00000018ff09723e */ /* 0x000fe400020004ff */
[----:B-1----:R-:W-:Y:S01]  /*bddb0*/  F2FP.F16.E5M2.UNPACK_B R3, R10 ;  /* 0x0000000aff03723e */ /* 0x002fe200020004ff */
[----:B------:R0:W-:Y:S04]  /*bddc0*/  STL [R1+0xa8], R0 ;  /* 0x0000a80001007387 */ /* 0x0001e80000100800 */
[----:B------:R1:W-:Y:S04]  /*bddd0*/  STL [R1+0x98], R9 ;  /* 0x0000980901007387 */ /* 0x0003e80000100800 */
[----:B------:R-:W2:Y:S04]  /*bdde0*/  LDL.LU R23, [R1+0x184] ;  /* 0x0001840001177983 */ /* 0x000ea80000300800 */
[----:B------:R-:W-:Y:S01]  /*bddf0*/  STL [R1+0xac], R3 ;  /* 0x0000ac0301007387 */ /* 0x000fe20000100800 */
[----:B0-----:R-:W-:-:S03]  /*bde00*/  F2FP.F16.E5M2.UNPACK_B R0, R8 ;  /* 0x00000008ff00723e */ /* 0x001fc600020004ff */
[----:B-1----:R-:W2:Y:S04]  /*bde10*/  LDL.LU R9, [R1+0x3b8] ;  /* 0x0003b80001097983 */ /* 0x002ea80000300800 */
[----:B------:R3:W-:Y:S04]  /*bde20*/  STL [R1+0x9c], R0 ;  /* 0x00009c0001007387 */ /* 0x0007e80000100800 */
[----:B------:R-:W2:Y:S04]  /*bde30*/  LDL.LU R24, [R1+0x3cc] ;  /* 0x0003cc0001187983 */ /* 0x000ea80000300800 */
[----:B------:R-:W2:Y:S04]  /*bde40*/  LDL.LU R10, [R1+0x3d8] ;  /* 0x0003d800010a7983 */ /* 0x000ea80000300800 */
[----:B------:R-:W2:Y:S01]  /*bde50*/  LDL.LU R8, [R1+0x180] ;  /* 0x0001800001087983 */ /* 0x000ea20000300800 */
[----:B---3--:R-:W-:-:S02]  /*bde60*/  F2FP.F16.E5M2.UNPACK_B R0, R28 ;  /* 0x0000001cff00723e */ /* 0x008fc400020004ff */
[----:B----4-:R-:W-:-:S03]  /*bde70*/  F2FP.F16.E5M2.UNPACK_B R3, R29 ;  /* 0x0000001dff03723e */ /* 0x010fc600020004ff */
[----:B------:R0:W-:Y:S04]  /*bde80*/  STL [R1+0x80], R0 ;  /* 0x0000800001007387 */ /* 0x0001e80000100800 */
[----:B------:R-:W-:Y:S04]  /*bde90*/  STL [R1+0x84], R3 ;  /* 0x0000840301007387 */ /* 0x000fe80000100800 */
[----:B------:R-:W3:Y:S01]  /*bdea0*/  LDL.LU R19, [R1+0x4c] ;  /* 0x00004c0001137983 */ /* 0x000ee20000300800 */
[----:B-----5:R-:W-:Y:S02]  /*bdeb0*/  F2FP.F16.E5M2.UNPACK_B R2, R2 ;  /* 0x00000002ff02723e */ /* 0x020fe400020004ff */
[----:B0-----:R-:W-:-:S03]  /*bdec0*/  F2FP.F16.E5M2.UNPACK_B R0, R4 ;  /* 0x00000004ff00723e */ /* 0x001fc600020004ff */
[----:B------:R0:W-:Y:S04]  /*bded0*/  STL [R1+0x88], R2 ;  /* 0x0000880201007387 */ /* 0x0001e80000100800 */
[----:B------:R1:W-:Y:S04]  /*bdee0*/  STL [R1+0x8c], R0 ;  /* 0x00008c0001007387 */ /* 0x0003e80000100800 */
[----:B------:R-:W4:Y:S01]  /*bdef0*/  LDL.LU R20, [R1+0x1c] ;  /* 0x00001c0001147983 */ /* 0x000f220000300800 */
[----:B0-----:R-:W-:-:S05]  /*bdf00*/  F2FP.F16.E5M2.UNPACK_B R2, R5 ;  /* 0x00000005ff02723e */ /* 0x001fca00020004ff */
[----:B------:R0:W-:Y:S04]  /*bdf10*/  STL [R1+0x70], R2 ;  /* 0x0000700201007387 */ /* 0x0001e80000100800 */
[----:B------:R-:W5:Y:S01]  /*bdf20*/  LDL.LU R21, [R1+0x48] ;  /* 0x0000480001157983 */ /* 0x000f620000300800 */
[----:B-1----:R-:W-:-:S05]  /*bdf30*/  F2FP.F16.E5M2.UNPACK_B R0, R6 ;  /* 0x00000006ff00723e */ /* 0x002fca00020004ff */
[----:B------:R1:W-:Y:S01]  /*bdf40*/  STL [R1+0x60], R0 ;  /* 0x0000600001007387 */ /* 0x0003e20000100800 */
[----:B0-----:R-:W-:-:S03]  /*bdf50*/  F2FP.F16.E5M2.UNPACK_B R2, R7 ;  /* 0x00000007ff02723e */ /* 0x001fc600020004ff */
[----:B-1----:R-:W5:Y:S04]  /*bdf60*/  LDL.LU R0, [R1+0x130] ;  /* 0x0001300001007983 */ /* 0x002f680000300800 */
[----:B------:R-:W5:Y:S04]  /*bdf70*/  LDL.LU R22, [R1+0x18] ;  /* 0x0000180001167983 */ /* 0x000f680000300800 */
[----:B------:R-:W5:Y:S04]  /*bdf80*/  LDL.LU R16, [R1+0x44] ;  /* 0x0000440001107983 */ /* 0x000f680000300800 */
[----:B------:R0:W-:Y:S04]  /*bdf90*/  STL [R1+0x74], R2 ;  /* 0x0000740201007387 */ /* 0x0001e80000100800 */
        /* <DEDUP_REMOVED lines=8> */
[----:B0-----:R-:W4:Y:S04]  /*be020*/  LDL.LU R2, [R1+0x114] ;  /* 0x0001140001027983 */ /* 0x001f280000300800 */
[----:B------:R-:W5:Y:S04]  /*be030*/  LDL.LU R4, [R1+0x144] ;  /* 0x0001440001047983 */ /* 0x000f680000300800 */
[----:B------:R-:W5:Y:S04]  /*be040*/  LDL.LU R5, [R1+0x394] ;  /* 0x0003940001057983 */ /* 0x000f680000300800 */
[----:B------:R-:W5:Y:S04]  /*be050*/  LDL.LU R6, [R1+0x3a4] ;  /* 0x0003a40001067983 */ /* 0x000f680000300800 */
[----:B------:R-:W5:Y:S01]  /*be060*/  LDL.LU R7, [R1+0x110] ;  /* 0x0001100001077983 */ /* 0x000f620000300800 */
[----:B--2---:R-:W-:-:S05]  /*be070*/  F2FP.F16.E5M2.UNPACK_B R23, R23 ;  /* 0x00000017ff17723e */ /* 0x004fca00020004ff */
[----:B------:R0:W-:Y:S01]  /*be080*/  STL [R1+0x64], R23 ;  /* 0x0000641701007387 */ /* 0x0001e20000100800 */
[----:B------:R-:W-:Y:S02]  /*be090*/  F2FP.F16.E5M2.UNPACK_B R9, R9 ;  /* 0x00000009ff09723e */ /* 0x000fe400020004ff */
[----:B------:R-:W-:Y:S01]  /*be0a0*/  F2FP.F16.E5M2.UNPACK_B R24, R24 ;  /* 0x00000018ff18723e */ /* 0x000fe200020004ff */
[----:B0-----:R-:W2:Y:S01]  /*be0b0*/  LDL.LU R23, [R1+0x49b0] ;  /* 0x0049b00001177983 */ /* 0x001ea20000300800 */
[----:B------:R-:W-:-:S03]  /*be0c0*/  F2FP.F16.E5M2.UNPACK_B R10, R10 ;  /* 0x0000000aff0a723e */ /* 0x000fc600020004ff */
[----:B------:R0:W-:Y:S01]  /*be0d0*/  STL [R1+0x78], R9 ;  /* 0x0000780901007387 */ /* 0x0001e20000100800 */
[----:B------:R-:W-:-:S03]  /*be0e0*/  F2FP.F16.E5M2.UNPACK_B R8, R8 ;  /* 0x00000008ff08723e */ /* 0x000fc600020004ff */
[----:B0-----:R-:W3:Y:S04]  /*be0f0*/  LDL.LU R9, [R1+0x49ac] ;  /* 0x0049ac0001097983 */ /* 0x001ee80000300800 */
[----:B------:R0:W-:Y:S04]  /*be100*/  STL [R1+0x68], R24 ;  /* 0x0000681801007387 */ /* 0x0001e80000100800 */
[----:B0-----:R-:W4:Y:S04]  /*be110*/  LDL.LU R24, [R1+0x49a8] ;  /* 0x0049a80001187983 */ /* 0x001f280000300800 */
[----:B------:R0:W-:Y:S04]  /*be120*/  STL [R1+0x7c], R10 ;  /* 0x00007c0a01007387 */ /* 0x0001e80000100800 */
[----:B0-----:R-:W5:Y:S04]  /*be130*/  LDL.LU R10, [R1+0x49a4] ;  /* 0x0049a400010a7983 */ /* 0x001f680000300800 */
[----:B------:R0:W-:Y:S04]  /*be140*/  STL [R1+0x6c], R8 ;  /* 0x00006c0801007387 */ /* 0x0001e80000100800 */
[----:B0-----:R-:W2:Y:S02]  /*be150*/  LDL.LU R8, [R1+0x49a0] ;  /* 0x0049a00001087983 */ /* 0x001ea40000300800 */
[----:B--2---:R-:W-:-:S05]  /*be160*/  F2FP.F16.E5M2.UNPACK_B R8, R8 ;  /* 0x00000008ff08723e */ /* 0x004fca00020004ff */
[----:B------:R0:W-:Y:S04]  /*be170*/  STL [R1+0x180], R8 ;  /* 0x0001800801007387 */ /* 0x0001e80000100800 */
[----:B0-----:R-:W2:Y:S01]  /*be180*/  LDL.LU R8, [R1+0x20] ;  /* 0x0000200001087983 */ /* 0x001ea20000300800 */
[----:B-----5:R-:W-:Y:S02]  /*be190*/  F2FP.F16.E5M2.UNPACK_B R10, R10 ;  /* 0x0000000aff0a723e */ /* 0x020fe400020004ff */
[----:B----4-:R-:W-:Y:S02]  /*be1a0*/  F2FP.F16.E5M2.UNPACK_B R24, R24 ;  /* 0x00000018ff18723e */ /* 0x010fe400020004ff */
[----:B---3--:R-:W-:Y:S01]  /*be1b0*/  F2FP.F16.E5M2.UNPACK_B R9, R9 ;  /* 0x00000009ff09723e */ /* 0x008fe200020004ff */
[----:B------:R0:W-:Y:S04]  /*be1c0*/  STL [R1+0x170], R10 ;  /* 0x0001700a01007387 */ /* 0x0001e80000100800 */
[----:B------:R-:W-:Y:S01]  /*be1d0*/  STL [R1+0x184], R24 ;  /* 0x0001841801007387 */ /* 0x000fe20000100800 */
[----:B0-----:R-:W-:-:S02]  /*be1e0*/  F2FP.F16.E5M2.UNPACK_B R10, R19 ;  /* 0x00000013ff0a723e */ /* 0x001fc400020004ff */
[----:B------:R-:W-:Y:S02]  /*be1f0*/  F2FP.F16.E5M2.UNPACK_B R2, R2 ;  /* 0x00000002ff02723e */ /* 0x000fe400020004ff */
[----:B--2---:R-:W-:-:S05]  /*be200*/  F2FP.F16.E5M2.UNPACK_B R8, R8 ;  /* 0x00000008ff08723e */ /* 0x004fca00020004ff */
[----:B------:R0:W-:Y:S04]  /*be210*/  STL [R1+0x174], R8 ;  /* 0x0001740801007387 */ /* 0x0001e80000100800 */
[----:B------:R1:W-:Y:S04]  /*be220*/  STL [R1+0x188], R10 ;  /* 0x0001880a01007387 */ /* 0x0003e80000100800 */
[----:B------:R2:W-:Y:S01]  /*be230*/  STL [R1+0x178], R9 ;  /* 0x0001780901007387 */ /* 0x0005e20000100800 */
[----:B0-----:R-:W-:Y:S02]  /*be240*/  F2FP.F16.E5M2.UNPACK_B R8, R23 ;  /* 0x00000017ff08723e */ /* 0x001fe400020004ff */
[----:B-1----:R-:W-:-:S02]  /*be250*/  F2FP.F16.E5M2.UNPACK_B R10, R20 ;  /* 0x00000014ff0a723e */ /* 0x002fc400020004ff */
[----:B--2---:R-:W-:Y:S01]  /*be260*/  F2FP.F16.E5M2.UNPACK_B R9, R21 ;  /* 0x00000015ff09723e */ /* 0x004fe200020004ff */
        /* <DEDUP_REMOVED lines=8> */
[----:B------:R2:W-:Y:S01]  /*be2f0*/  STL [R1+0x154], R9 ;  /* 0x0001540901007387 */ /* 0x0005e20000100800 */
[----:B0-----:R-:W-:-:S02]  /*be300*/  F2FP.F16.E5M2.UNPACK_B R8, R16 ;  /* 0x00000010ff08723e */ /* 0x001fc400020004ff */
[----:B-1----:R-:W-:Y:S02]  /*be310*/  F2FP.F16.E5M2.UNPACK_B R0, R25 ;  /* 0x00000019ff00723e */ /* 0x002fe400020004ff */
[----:B--2---:R-:W-:Y:S01]  /*be320*/  F2FP.F16.E5M2.UNPACK_B R9, R26 ;  /* 0x0000001aff09723e */ /* 0x004fe200020004ff */
        /* <DEDUP_REMOVED lines=8> */
[----:B------:R-:W-:Y:S01]  /*be3b0*/  STL [R1+0x54], R9 ;  /* 0x0000540901007387 */ /* 0x000fe20000100800 */
[----:B0-----:R-:W-:-:S02]  /*be3c0*/  F2FP.F16.E5M2.UNPACK_B R8, R3 ;  /* 0x00000003ff08723e */ /* 0x001fc400020004ff */
[----:B-1----:R-:W-:Y:S02]  /*be3d0*/  F2FP.F16.E5M2.UNPACK_B R0, R28 ;  /* 0x0000001cff00723e */ /* 0x002fe400020004ff */
[----:B------:R-:W-:Y:S01]  /*be3e0*/  F2FP.F16.E5M2.UNPACK_B R3, R29 ;  /* 0x0000001dff03723e */ /* 0x000fe200020004ff */
[----:B------:R-:W-:Y:S04]  /*be3f0*/  STL [R1+0x58], R8 ;  /* 0x0000580801007387 */ /* 0x000fe80000100800 */
[----:B------:R0:W-:Y:S04]  /*be400*/  STL [R1+0x5c], R0 ;  /* 0x00005c0001007387 */ /* 0x0001e80000100800 */
[----:B------:R1:W-:Y:S04]  /*be410*/  STL [R1+0x40], R3 ;  /* 0x0000400301007387 */ /* 0x0003e80000100800 */
[----:B------:R2:W-:Y:S01]  /*be420*/  STL [R1+0x30], R2 ;  /* 0x0000300201007387 */ /* 0x0005e20000100800 */
[----:B0-----:R-:W-:-:S02]  /*be430*/  F2FP.F16.E5M2.UNPACK_B R0, R4 ;  /* 0x00000004ff00723e */ /* 0x001fc400020004ff */
[----:B-1----:R-:W-:-:S03]  /*be440*/  F2FP.F16.E5M2.UNPACK_B R3, R5 ;  /* 0x00000005ff03723e */ /* 0x002fc600020004ff */
[----:B------:R0:W-:Y:S04]  /*be450*/  STL [R1+0x44], R0 ;  /* 0x0000440001007387 */ /* 0x0001e80000100800 */
[----:B------:R-:W-:Y:S04]  /*be460*/  STL [R1+0x34], R3 ;  /* 0x0000340301007387 */ /* 0x000fe80000100800 */
[----:B------:R-:W3:Y:S01]  /*be470*/  LDL R28, [R1+0x360] ;  /* 0x00036000011c7983 */ /* 0x000ee20000100800 */
[----:B--2---:R-:W-:Y:S02]  /*be480*/  F2FP.F16.E5M2.UNPACK_B R2, R6 ;  /* 0x00000006ff02723e */ /* 0x004fe400020004ff */
[----:B0-----:R-:W-:-:S03]  /*be490*/  F2FP.F16.E5M2.UNPACK_B R0, R7 ;  /* 0x00000007ff00723e */ /* 0x001fc600020004ff */
[----:B------:R-:W-:Y:S04]  /*be4a0*/  STL [R1+0x48], R2 ;  /* 0x0000480201007387 */ /* 0x000fe80000100800 */
[----:B------:R-:W-:Y:S04]  /*be4b0*/  STL [R1+0x38], R0 ;  /* 0x0000380001007387 */ /* 0x000fe80000100800 */
[----:B---3--:R-:W-:Y:S04]  /*be4c0*/  STL [R1+0x4944], R28 ;  /* 0x0049441c01007387 */ /* 0x008fe80000100800 */
[----:B------:R-:W2:Y:S04]  /*be4d0*/  LDL R29, [R1+0x364] ;  /* 0x00036400011d7983 */ /* 0x000ea80000100800 */
[----:B--2---:R-:W-:Y:S04]  /*be4e0*/  STL [R1+0x4948], R29 ;  /* 0x0049481d01007387 */ /* 0x004fe80000100800 */
[----:B------:R-:W2:Y:S04]  /*be4f0*/  LDL R20, [R1+0x368] ;  /* 0x0003680001147983 */ /* 0x000ea80000100800 */
[----:B------:R-:W2:Y:S04]  /*be500*/  LDL R21, [R1+0x36c] ;  /* 0x00036c0001157983 */ /* 0x000ea80000100800 */
[----:B------:R-:W3:Y:S04]  /*be510*/  LDL.LU R8, [R1+0x14e0] ;  /* 0x0014e00001087983 */ /* 0x000ee80000300800 */
[----:B------:R-:W3:Y:S04]  /*be520*/  LDL.LU R9, [R1+0x14e4] ;  /* 0x0014e40001097983 */ /* 0x000ee80000300800 */
[----:B------:R-:W4:Y:S04]  /*be530*/  LDL.LU R10, [R1+0x14e8] ;  /* 0x0014e800010a7983 */ /* 0x000f280000300800 */
[----:B------:R-:W4:Y:S04]  /*be540*/  LDL.LU R11, [R1+0x14ec] ;  /* 0x0014ec00010b7983 */ /* 0x000f280000300800 */
[----:B----4-:R0:W-:Y:S04]  /*be550*/  STL.64 [R1+0x4958], R10 ;  /* 0x0049580a01007387 */ /* 0x0101e80000100a00 */
[----:B0-----:R-:W4:Y:S04]  /*be560*/  LDL R10, [R1+0x370] ;  /* 0x00037000010a7983 */ /* 0x001f280000100800 */
[----:B----4-:R-:W-:Y:S04]  /*be570*/  STL [R1+0x4970], R10 ;  /* 0x0049700a01007387 */ /* 0x010fe80000100800 */
[----:B------:R-:W4:Y:S04]  /*be580*/  LDL R11, [R1+0x374] ;  /* 0x00037400010b7983 */ /* 0x000f280000100800 */
[----:B----4-:R0:W-:Y:S04]  /*be590*/  STL [R1+0x4974], R11 ;  /* 0x0049740b01007387 */ /* 0x0101e80000100800 */
[----:B0-----:R-:W4:Y:S04]  /*be5a0*/  LDL.LU R11, [R1+0x3d4] ;  /* 0x0003d400010b7983 */ /* 0x001f280000300800 */
[----:B----4-:R0:W-:Y:S04]  /*be5b0*/  STL [R1+0x4978], R11 ;  /* 0x0049780b01007387 */ /* 0x0101e80000100800 */
[----:B0-----:R-:W4:Y:S04]  /*be5c0*/  LDL.LU R11, [R1+0x3c8] ;  /* 0x0003c800010b7983 */ /* 0x001f280000300800 */
[----:B------:R-:W4:Y:S04]  /*be5d0*/  LDL.LU R10, [R1+0x3ac] ;  /* 0x0003ac00010a7983 */ /* 0x000f280000300800 */
[----:B---3--:R0:W-:Y:S04]  /*be5e0*/  STL.64 [R1+0x4950], R8 ;  /* 0x0049500801007387 */ /* 0x0081e80000100a00 */
[----:B0-----:R-:W3:Y:S04]  /*be5f0*/  LDL.LU R8, [R1+0x3b4] ;  /* 0x0003b40001087983 */ /* 0x001ee80000300800 */
[----:B------:R-:W3:Y:S04]  /*be600*/  LDL.LU R9, [R1+0x3c4] ;  /* 0x0003c40001097983 */ /* 0x000ee80000300800 */
[----:B----4-:R0:W-:Y:S04]  /*be610*/  STL.64 [R1+0x4988], R10 ;  /* 0x0049880a01007387 */ /* 0x0101e80000100a00 */
[----:B0-----:R-:W4:Y:S04]  /*be620*/  LDL R10, [R1+0x378] ;  /* 0x00037800010a7983 */ /* 0x001f280000100800 */
[----:B------:R-:W4:Y:S04]  /*be630*/  LDL R11, [R1+0x37c] ;  /* 0x00037c00010b7983 */ /* 0x000f280000100800 */
[----:B------:R-:W5:Y:S04]  /*be640*/  LDL.LU R2, [R1+0x140] ;  /* 0x0001400001027983 */ /* 0x000f680000300800 */
[----:B------:R-:W4:Y:S04]  /*be650*/  LDL.LU R4, [R1+0x390] ;  /* 0x0003900001047983 */ /* 0x000f280000300800 */
[----:B------:R-:W4:Y:S04]  /*be660*/  LDL.LU R5, [R1+0x3a0] ;  /* 0x0003a00001057983 */ /* 0x000f280000300800 */
[----:B------:R-:W4:Y:S04]  /*be670*/  LDL.LU R6, [R1+0x3a8] ;  /* 0x0003a80001067983 */ /* 0x000f280000300800 */
[----:B------:R-:W4:Y:S04]  /*be680*/  LDL.LU R7, [R1+0x134] ;  /* 0x0001340001077983 */ /* 0x000f280000300800 */
[----:B---3--:R0:W-:Y:S04]  /*be690*/  STL.64 [R1+0x4980], R8 ;  /* 0x0049800801007387 */ /* 0x0081e80000100a00 */
[----:B0-----:R-:W3:Y:S04]  /*be6a0*/  LDL.LU R8, [R1+0x384] ;  /* 0x0003840001087983 */ /* 0x001ee80000300800 */
[----:B------:R-:W3:Y:S04]  /*be6b0*/  LDL.LU R9, [R1+0x39c] ;  /* 0x00039c0001097983 */ /* 0x000ee80000300800 */
[----:B------:R-:W3:Y:S04]  /*be6c0*/  LDL.LU R29, [R1+0x3e4] ;  /* 0x0003e400011d7983 */ /* 0x000ee80000300800 */
[----:B------:R-:W3:Y:S04]  /*be6d0*/  LDL.LU R28, [R1+0x3ec] ;  /* 0x0003ec00011c7983 */ /* 0x000ee80000300800 */
[----:B------:R-:W3:Y:S04]  /*be6e0*/  LDL.LU R3, [R1+0x3dc] ;  /* 0x0003dc0001037983 */ /* 0x000ee80000300800 */
[----:B------:R-:W2:Y:S04]  /*be6f0*/  LDL.LU R23, [R1+0x3e0] ;  /* 0x0003e00001177983 */ /* 0x000ea80000300800 */
[----:B------:R-:W3:Y:S04]  /*be700*/  LDL.LU R24, [R1+0x3e8] ;  /* 0x0003e80001187983 */ /* 0x000ee80000300800 */
[----:B------:R-:W3:Y:S04]  /*be710*/  LDL.LU R0, [R1+0x3fc] ;  /* 0x0003fc0001007983 */ /* 0x000ee80000300800 */
[----:B------:R-:W2:Y:S04]  /*be720*/  LDL.LU R22, [R1+0x400] ;  /* 0x0004000001167983 */ /* 0x000ea80000300800 */
[----:B--2---:R-:W-:Y:S04]  /*be730*/  STL.64 [R1+0x4968], R22 ;  /* 0x0049681601007387 */ /* 0x004fe80000100a00 */
[----:B------:R0:W-:Y:S04]  /*be740*/  STL.64 [R1+0x4960], R20 ;  /* 0x0049601401007387 */ /* 0x0001e80000100a00 */
[----:B0-----:R-:W2:Y:S04]  /*be750*/  LDL.LU R20, [R1+0x14a0] ;  /* 0x0014a00001147983 */ /* 0x001ea80000300800 */
[----:B------:R-:W2:Y:S04]  /*be760*/  LDL.LU R21, [R1+0x14a4] ;  /* 0x0014a40001157983 */ /* 0x000ea80000300800 */
[----:B------:R-:W3:Y:S04]  /*be770*/  LDL.LU R22, [R1+0x14a8] ;  /* 0x0014a80001167983 */ /* 0x000ee80000300800 */
[----:B------:R-:W3:Y:S01]  /*be780*/  LDL.LU R23, [R1+0x14ac] ;  /* 0x0014ac0001177983 */ /* 0x000ee20000300800 */
[----:B-----5:R-:W-:-:S02]  /*be790*/  F2FP.F16.E5M2.UNPACK_B R2, R2 ;  /* 0x00000002ff02723e */ /* 0x020fc400020004ff */
[----:B----4-:R-:W-:Y:S01]  /*be7a0*/  F2FP.F16.E5M2.UNPACK_B R7, R7 ;  /* 0x00000007ff07723e */ /* 0x010fe200020004ff */
[----:B---3--:R-:W-:Y:S04]  /*be7b0*/  STL.64 [R1+0x4998], R22 ;  /* 0x0049981601007387 */ /* 0x008fe80000100a00 */
[----:B--2---:R0:W-:Y:S04]  /*be7c0*/  STL.64 [R1+0x4990], R20 ;  /* 0x0049901401007387 */ /* 0x0041e80000100a00 */
[----:B0-----:R-:W2:Y:S04]  /*be7d0*/  LDL.LU R20, [R1+0x1480] ;  /* 0x0014800001147983 */ /* 0x001ea80000300800 */
[----:B------:R-:W2:Y:S04]  /*be7e0*/  LDL.LU R21, [R1+0x1484] ;  /* 0x0014840001157983 */ /* 0x000ea80000300800 */
[----:B------:R-:W2:Y:S04]  /*be7f0*/  LDL.LU R22, [R1+0x1488] ;  /* 0x0014880001167983 */ /* 0x000ea80000300800 */
[----:B------:R-:W2:Y:S04]  /*be800*/  LDL.LU R23, [R1+0x148c] ;  /* 0x00148c0001177983 */ /* 0x000ea80000300800 */
[----:B------:R-:W3:Y:S04]  /*be810*/  LDL.LU R25, [R1+0x3f0] ;  /* 0x0003f00001197983 */ /* 0x000ee80000300800 */
[----:B------:R-:W4:Y:S04]  /*be820*/  LDL.LU R26, [R1+0x3f4] ;  /* 0x0003f400011a7983 */ /* 0x000f280000300800 */
[----:B------:R-:W5:Y:S04]  /*be830*/  LDL.LU R27, [R1+0x3f8] ;  /* 0x0003f800011b7983 */ /* 0x000f680000300800 */
[----:B------:R-:W4:Y:S04]  /*be840*/  LDL.LU R16, [R1+0x14d0] ;  /* 0x0014d00001107983 */ /* 0x000f280000300800 */
[----:B------:R-:W4:Y:S04]  /*be850*/  LDL.LU R17, [R1+0x14d4] ;  /* 0x0014d40001117983 */ /* 0x000f280000300800 */
[----:B------:R-:W4:Y:S04]  /*be860*/  LDL.LU R18, [R1+0x14d8] ;  /* 0x0014d80001127983 */ /* 0x000f280000300800 */
[----:B------:R-:W4:Y:S04]  /*be870*/  LDL.LU R19, [R1+0x14dc] ;  /* 0x0014dc0001137983 */ /* 0x000f280000300800 */
[----:B------:R0:W-:Y:S01]  /*be880*/  STL [R1+0x4c], R2 ;  /* 0x00004c0201007387 */ /* 0x0001e20000100800 */
[----:B------:R-:W-:-:S02]  /*be890*/  F2FP.F16.E5M2.UNPACK_B R9, R9 ;  /* 0x00000009ff09723e */ /* 0x000fc400020004ff */
[----:B0-----:R-:W-:Y:S02]  /*be8a0*/  F2FP.F16.E5M2.UNPACK_B R2, R4 ;  /* 0x00000004ff02723e */ /* 0x001fe400020004ff */
[----:B------:R-:W-:Y:S02]  /*be8b0*/  F2FP.F16.E5M2.UNPACK_B R4, R5 ;  /* 0x00000005ff04723e */ /* 0x000fe400020004ff */
[----:B------:R-:W-:Y:S01]  /*be8c0*/  F2FP.F16.E5M2.UNPACK_B R5, R6 ;  /* 0x00000006ff05723e */ /* 0x000fe200020004ff */
[----:B------:R0:W-:Y:S01]  /*be8d0*/  STL [R1+0x3c], R2 ;  /* 0x00003c0201007387 */ /* 0x0001e20000100800 */
[----:B------:R-:W-:-:S03]  /*be8e0*/  F2FP.F16.E5M2.UNPACK_B R8, R8 ;  /* 0x00000008ff08723e */ /* 0x000fc600020004ff */
[----:B0-----:R-:W3:Y:S04]  /*be8f0*/  LDL.LU R2, [R1+0x410] ;  /* 0x0004100001027983 */ /* 0x001ee80000300800 */
[----:B------:R0:W-:Y:S04]  /*be900*/  STL [R1+0x20], R4 ;  /* 0x0000200401007387 */ /* 0x0001e80000100800 */
[----:B0-----:R-:W5:Y:S04]  /*be910*/  LDL.LU R4, [R1+0x414] ;  /* 0x0004140001047983 */ /* 0x001f680000300800 */
[----:B------:R0:W-:Y:S04]  /*be920*/  STL [R1+0x24], R5 ;  /* 0x0000240501007387 */ /* 0x0001e80000100800 */
[----:B0-----:R-:W4:Y:S04]  /*be930*/  LDL.LU R5, [R1+0x404] ;  /* 0x0004040001057983 */ /* 0x001f280000300800 */
[----:B------:R-:W4:Y:S04]  /*be940*/  LDL.LU R6, [R1+0x408] ;  /* 0x0004080001067983 */ /* 0x000f280000300800 */
[----:B------:R0:W-:Y:S04]  /*be950*/  STL [R1+0x28], R7 ;  /* 0x0000280701007387 */ /* 0x0001e80000100800 */
[----:B0-----:R-:W4:Y:S04]  /*be960*/  LDL.LU R7, [R1+0x40c] ;  /* 0x00040c0001077983 */ /* 0x001f280000300800 */
[----:B------:R-:W-:Y:S04]  /*be970*/  STL [R1+0x10], R9 ;  /* 0x0000100901007387 */ /* 0x000fe80000100800 */
[----:B------:R2:W-:Y:S02]  /*be980*/  STL [R1+0x2c], R8 ;  /* 0x00002c0801007387 */ /* 0x0005e40000100800 */
[----:B--2---:R-:W-:Y:S02]  /*be990*/  HMMA.16816.F32 R8, R12, R10, R20 ;  /* 0x0000000a0c08723c */ /* 0x004fe40000001814 */
[----:B------:R-:W2:Y:S04]  /*be9a0*/  LDL.LU.64 R22, [R1+0x4998] ;  /* 0x0049980001167983 */ /* 0x000ea80000300a00 */
[----:B------:R-:W2:-:S15]  /*be9b0*/  LDL.LU.64 R20, [R1+0x4990] ;  /* 0x0049900001147983 */ /* 0x000e9e0000300a00 */
[----:B------:R-:W-:-:S02]  /*be9c0*/  NOP ;  /* 0x0000000000007918 */ /* 0x000fc40000000000 */
[----:B------:R-:W-:Y:S04]  /*be9d0*/  STL.64 [R1+0x560], R8 ;  /* 0x0005600801007387 */ /* 0x000fe80000100a00 */
[----:B------:R0:W-:Y:S04]  /*be9e0*/  STL.64 [R1+0x568], R10 ;  /* 0x0005680a01007387 */ /* 0x0001e80000100a00 */
[----:B0-----:R-:W3:Y:S04]  /*be9f0*/  LDL.LU.64 R10, [R1+0x4988] ;  /* 0x00498800010a7983 */ /* 0x001ee80000300a00 */
[----:B------:R-:W5:Y:S01]  /*bea00*/  LDL.LU.64 R8, [R1+0x4980] ;  /* 0x0049800001087983 */ /* 0x000f620000300a00 */
[----:B---3--:R-:W-:-:S05]  /*bea10*/  F2FP.F16.E5M2.UNPACK_B R11, R11 ;  /* 0x0000000bff0b723e */ /* 0x008fca00020004ff */
[----:B------:R0:W-:Y:S04]  /*bea20*/  STL [R1], R11 ;  /* 0x0000000b01007387 */ /* 0x0001e80000100800 */
[----:B0-----:R-:W3:Y:S01]  /*bea30*/  LDL.LU R11, [R1+0x4978] ;  /* 0x00497800010b7983 */ /* 0x001ee20000300800 */
[----:B------:R-:W-:Y:S02]  /*bea40*/  F2FP.F16.E5M2.UNPACK_B R10, R10 ;  /* 0x0000000aff0a723e */ /* 0x000fe400020004ff */
[----:B---3--:R-:W-:-:S05]  /*bea50*/  F2FP.F16.E5M2.UNPACK_B R11, R11 ;  /* 0x0000000bff0b723e */ /* 0x008fca00020004ff */
[----:B------:R0:W-:Y:S04]  /*bea60*/  STL [R1+0x14], R11 ;  /* 0x0000140b01007387 */ /* 0x0001e80000100800 */
[----:B0-----:R-:W2:Y:S04]  /*bea70*/  LDL.LU R11, [R1+0x4974] ;  /* 0x00497400010b7983 */ /* 0x001ea80000300800 */
[----:B------:R0:W-:Y:S04]  /*bea80*/  STL [R1+0x4], R10 ;  /* 0x0000040a01007387 */ /* 0x0001e80000100800 */
[----:B0-----:R-:W2:Y:S01]  /*bea90*/  LDL.LU R10, [R1+0x4970] ;  /* 0x00497000010a7983 */ /* 0x001ea20000300800 */
[----:B-----5:R-:W-:-:S02]  /*beaa0*/  F2FP.F16.E5M2.UNPACK_B R9, R9 ;  /* 0x00000009ff09723e */ /* 0x020fc400020004ff */
[----:B------:R-:W-:-:S03]  /*beab0*/  F2FP.F16.E5M2.UNPACK_B R8, R8 ;  /* 0x00000008ff08723e */ /* 0x000fc600020004ff */
[----:B------:R-:W-:Y:S04]  /*beac0*/  STL [R1+0x8], R9 ;  /* 0x0000080901007387 */ /* 0x000fe80000100800 */
[----:B------:R2:W-:Y:S01]  /*bead0*/  STL [R1+0x18], R8 ;  /* 0x0000180801007387 */ /* 0x0005e20000100800 */
[----:B------:R-:W-:Y:S02]  /*beae0*/  F2FP.F16.E5M2.UNPACK_B R29, R29 ;  /* 0x0000001dff1d723e */ /* 0x000fe400020004ff */
[----:B------:R-:W-:Y:S01]  /*beaf0*/  F2FP.F16.E5M2.UNPACK_B R28, R28 ;  /* 0x0000001cff1c723e */ /* 0x000fe200020004ff */
[----:B--2---:R-:W-:Y:S01]  /*beb00*/  HMMA.16816.F32 R8, R12, R10, R20 ;  /* 0x0000000a0c08723c */ /* 0x004fe20000001814 */
[----:B------:R-:W2:Y:S04]  /*beb10*/  LDL.LU.64 R22, [R1+0x4968] ;  /* 0x0049680001167983 */ /* 0x000ea80000300a00 */
[----:B------:R-:W3:-:S15]  /*beb20*/  LDL.LU.64 R20, [R1+0x4960] ;  /* 0x0049600001147983 */ /* 0x000ede0000300a00 */
[----:B------:R-:W-:-:S03]  /*beb30*/  NOP ;  /* 0x0000000000007918 */ /* 0x000fc60000000000 */
[----:B------:R-:W-:Y:S04]  /*beb40*/  STL.64 [R1+0x550], R8 ;  /* 0x0005500801007387 */ /* 0x000fe80000100a00 */
[----:B------:R0:W-:Y:S04]  /*beb50*/  STL.64 [R1+0x558], R10 ;  /* 0x0005580a01007387 */ /* 0x0001e80000100a00 */
[----:B0-----:R-:W3:Y:S04]  /*beb60*/  LDL.LU.64 R10, [R1+0x4958] ;  /* 0x00495800010a7983 */ /* 0x001ee80000300a00 */
[----:B------:R-:W3:Y:S04]  /*beb70*/  LDL.LU.64 R8, [R1+0x4950] ;  /* 0x0049500001087983 */ /* 0x000ee80000300a00 */
[----:B------:R0:W-:Y:S04]  /*beb80*/  STL [R1+0x1c], R29 ;  /* 0x00001c1d01007387 */ /* 0x0001e80000100800 */
[----:B0-----:R-:W4:Y:S04]  /*beb90*/  LDL.LU R29, [R1+0x4948] ;  /* 0x00494800011d7983 */ /* 0x001f280000300800 */
[----:B------:R0:W-:Y:S04]  /*beba0*/  STL [R1+0xc], R28 ;  /* 0x00000c1c01007387 */ /* 0x0001e80000100800 */
[----:B0-----:R-:W4:Y:S01]  /*bebb0*/  LDL.LU R28, [R1+0x4944] ;  /* 0x00494400011c7983 */ /* 0x001f220000300800 */
[----:B------:R-:W-:-:S05]  /*bebc0*/  F2FP.F16.E5M2.UNPACK_B R3, R3 ;  /* 0x00000003ff03723e */ /* 0x000fca00020004ff */
[----:B------:R0:W-:Y:S04]  /*bebd0*/  STL [R1+0x140], R3 ;  /* 0x0001400301007387 */ /* 0x0001e80000100800 */
[----:B0-----:R-:W5:Y:S01]  /*bebe0*/  LDL.LU R3, [R1+0x4940] ;  /* 0x0049400001037983 */ /* 0x001f620000300800 */
[----:B------:R-:W-:Y:S02]  /*bebf0*/  F2FP.F16.E5M2.UNPACK_B R2, R2 ;  /* 0x00000002ff02723e */ /* 0x000fe400020004ff */
[----:B------:R-:W-:Y:S02]  /*bec00*/  F2FP.F16.E5M2.UNPACK_B R4, R4 ;  /* 0x00000004ff04723e */ /* 0x000fe400020004ff */
[----:B--2---:R-:W-:-:S05]  /*bec10*/  F2FP.F16.E5M2.UNPACK_B R23, R23 ;  /* 0x00000017ff17723e */ /* 0x004fca00020004ff */
[----:B------:R0:W-:Y:S01]  /*bec20*/  STL [R1+0x130], R23 ;  /* 0x0001301701007387 */ /* 0x0001e20000100800 */
[----:B---3--:R-:W-:Y:S01]  /*bec30*/  HMMA.16816.F32 R8, R12, R20, R8 ;  /* 0x000000140c08723c */ /* 0x008fe20000001808 */
[----:B0-----:R-:W-:-:S15]  /*bec40*/  F2FP.F16.E5M2.UNPACK_B R23, R24 ;  /* 0x00000018ff17723e */ /* 0x001fde00020004ff */
[----:B------:R-:W-:-:S07]  /*bec50*/  NOP ;  /* 0x0000000000007918 */ /* 0x000fce0000000000 */
[----:B------:R0:W-:Y:S04]  /*bec60*/  STL.64 [R1+0x540], R8 ;  /* 0x0005400801007387 */ /* 0x0001e80000100a00 */
[----:B------:R-:W-:Y:S04]  /*bec70*/  STL [R1+0x144], R23 ;  /* 0x0001441701007387 */ /* 0x000fe80000100800 */
[----:B------:R-:W-:Y:S01]  /*bec80*/  STL.64 [R1+0x548], R10 ;  /* 0x0005480a01007387 */ /* 0x000fe20000100a00 */
[----:B0-----:R-:W-:Y:S02]  /*bec90*/  F2FP.F16.E5M2.UNPACK_B R9, R0 ;  /* 0x00000000ff09723e */ /* 0x001fe400020004ff */
[----:B------:R-:W-:-:S02]  /*beca0*/  F2FP.F16.E5M2.UNPACK_B R0, R22 ;  /* 0x00000016ff00723e */ /* 0x000fc400020004ff */
[----:B------:R-:W-:Y:S01]  /*becb0*/  F2FP.F16.E5M2.UNPACK_B R8, R25 ;  /* 0x00000019ff08723e */ /* 0x000fe200020004ff */
[----:B------:R-:W-:Y:S04]  /*becc0*/  STL [R1+0x134], R9 ;  /* 0x0001340901007387 */ /* 0x000fe80000100800 */
[----:B------:R-:W-:Y:S04]  /*becd0*/  STL [R1+0x148], R0 ;  /* 0x0001480001007387 */ /* 0x000fe80000100800 */
[----:B------:R4:W-:Y:S02]  /*bece0*/  STL [R1+0x138], R8 ;  /* 0x0001380801007387 */ /* 0x0009e40000100800 */
[----:B----4-:R-:W-:Y:S01]  /*becf0*/  HMMA.16816.F32 R8, R12, R28, R16 ;  /* 0x0000001c0c08723c */ /* 0x010fe20000001810 */
[----:B------:R-:W-:-:S02]  /*bed00*/  F2FP.F16.E5M2.UNPACK_B R20, R26 ;  /* 0x0000001aff14723e */ /* 0x000fc400020004ff */
[----:B------:R-:W-:-:S03]  /*bed10*/  F2FP.F16.E5M2.UNPACK_B R0, R27 ;  /* 0x0000001bff00723e */ /* 0x000fc600020004ff */
[----:B------:R-:W-:Y:S04]  /*bed20*/  STL [R1+0x14c], R20 ;  /* 0x00014c1401007387 */ /* 0x000fe80000100800 */
[----:B------:R0:W-:Y:S02]  /*bed30*/  STL [R1+0x13c], R0 ;  /* 0x00013c0001007387 */ /* 0x0001e40000100800 */
[----:B0-----:R-:W-:-:S11]  /*bed40*/  F2FP.F16.E5M2.UNPACK_B R0, R5 ;  /* 0x00000005ff00723e */ /* 0x001fd600020004ff */
[----:B------:R-:W-:Y:S04]  /*bed50*/  STL.64 [R1+0x530], R8 ;  /* 0x0005300801007387 */ /* 0x000fe80000100a00 */
[----:B------:R-:W-:Y:S04]  /*bed60*/  STL.64 [R1+0x538], R10 ;  /* 0x0005380a01007387 */ /* 0x000fe80000100a00 */
[----:B------:R0:W-:Y:S04]  /*bed70*/  STL [R1+0x120], R2 ;  /* 0x0001200201007387 */ /* 0x0001e80000100800 */
[----:B------:R-:W-:Y:S04]  /*bed80*/  STL [R1+0x110], R4 ;  /* 0x0001100401007387 */ /* 0x000fe80000100800 */
[----:B------:R-:W2:Y:S04]  /*bed90*/  LDL.64 R28, [R1+0x348] ;  /* 0x00034800011c7983 */ /* 0x000ea80000100a00 */
[----:B------:R1:W-:Y:S01]  /*beda0*/  STL [R1+0x124], R0 ;  /* 0x0001240001007387 */ /* 0x0003e20000100800 */
[----:B0-----:R-:W-:-:S02]  /*bedb0*/  F2FP.F16.E5M2.UNPACK_B R2, R6 ;  /* 0x00000006ff02723e */ /* 0x001fc400020004ff */
[----:B-1----:R-:W-:-:S03]  /*bedc0*/  F2FP.F16.E5M2.UNPACK_B R0, R7 ;  /* 0x00000007ff00723e */ /* 0x002fc600020004ff */
[----:B------:R-:W-:Y:S04]  /*bedd0*/  STL [R1+0x114], R2 ;  /* 0x0001140201007387 */ /* 0x000fe80000100800 */
[----:B------:R-:W3:Y:S04]  /*bede0*/  LDL.LU R6, [R1+0x438] ;  /* 0x0004380001067983 */ /* 0x000ee80000300800 */
[----:B------:R-:W3:Y:S04]  /*bedf0*/  LDL.LU R7, [R1+0x43c] ;  /* 0x00043c0001077983 */ /* 0x000ee80000300800 */
[----:B------:R0:W-:Y:S01]  /*bee00*/  STL [R1+0x128], R0 ;  /* 0x0001280001007387 */ /* 0x0001e20000100800 */
[----:B------:R-:W-:-:S03]  /*bee10*/  IMAD.MOV.U32 R23, RZ, RZ, R12 ;  /* 0x000000ffff177224 */ /* 0x000fc600078e000c */
[----:B------:R-:W4:Y:S04]  /*bee20*/  LDL.LU R8, [R1+0x42c] ;  /* 0x00042c0001087983 */ /* 0x000f280000300800 */
[----:B------:R-:W5:Y:S01]  /*bee30*/  LDL.LU R12, [R1+0x430] ;  /* 0x00043000010c7983 */ /* 0x000f620000300800 */
[----:B------:R-:W-:Y:S02]  /*bee40*/  IMAD.MOV.U32 R22, RZ, RZ, R13 ;  /* 0x000000ffff167224 */ /* 0x000fe400078e000d */
[----:B------:R-:W-:Y:S01]  /*bee50*/  IMAD.MOV.U32 R21, RZ, RZ, R14 ;  /* 0x000000ffff157224 */ /* 0x000fe200078e000e */
[----:B0-----:R-:W2:Y:S04]  /*bee60*/  LDL.LU R0, [R1+0x434] ;  /* 0x0004340001007983 */ /* 0x001ea80000300800 */
[----:B------:R-:W5:Y:S04]  /*bee70*/  LDL.LU R13, [R1+0x458] ;  /* 0x00045800010d7983 */ /* 0x000f680000300800 */
[----:B------:R-:W3:Y:S04]  /*bee80*/  LDL.LU R10, [R1+0x468] ;  /* 0x00046800010a7983 */ /* 0x000ee80000300800 */
[----:B------:R-:W2:Y:S04]  /*bee90*/  LDL.LU R14, [R1+0x440] ;  /* 0x00044000010e7983 */ /* 0x000ea80000300800 */
[----:B------:R-:W3:Y:S04]  /*beea0*/  LDL.LU R11, [R1+0x448] ;  /* 0x00044800010b7983 */ /* 0x000ee80000300800 */
[----:B---3--:R0:W-:Y:S04]  /*beeb0*/  STL.64 [R1+0x4900], R10 ;  /* 0x0049000a01007387 */ /* 0x0081e80000100a00 */
[----:B0-----:R-:W3:Y:S04]  /*beec0*/  LDL R10, [R1+0x350] ;  /* 0x00035000010a7983 */ /* 0x001ee80000100800 */
[----:B------:R-:W3:Y:S04]  /*beed0*/  LDL R11, [R1+0x354] ;  /* 0x00035400010b7983 */ /* 0x000ee80000100800 */
[----:B------:R-:W5:Y:S04]  /*beee0*/  LDL.LU R2, [R1+0x424] ;  /* 0x0004240001027983 */ /* 0x000f680000300800 */
[----:B------:R-:W2:Y:S04]  /*beef0*/  LDL.LU R9, [R1+0x418] ;  /* 0x0004180001097983 */ /* 0x000ea80000300800 */
[----:B------:R-:W4:Y:S04]  /*bef00*/  LDL.LU R4, [R1+0x41c] ;  /* 0x00041c0001047983 */ /* 0x000f280000300800 */
[----:B------:R-:W4:Y:S04]  /*bef10*/  LDL.LU R5, [R1+0x420] ;  /* 0x0004200001057983 */ /* 0x000f280000300800 */
[----:B------:R0:W-:Y:S04]  /*bef20*/  STL.64 [R1+0x4928], R6 ;  /* 0x0049280601007387 */ /* 0x0001e80000100a00 */
[----:B0-----:R-:W5:Y:S04]  /*bef30*/  LDL R6, [R1+0x358] ;  /* 0x0003580001067983 */ /* 0x001f680000100800 */
[----:B------:R-:W5:Y:S04]  /*bef40*/  LDL R7, [R1+0x35c] ;  /* 0x00035c0001077983 */ /* 0x000f680000100800 */
[----:B----4-:R-:W-:Y:S04]  /*bef50*/  STL.64 [R1+0x4920], R4 ;  /* 0x0049200401007387 */ /* 0x010fe80000100a00 */
[----:B------:R0:W-:Y:S04]  /*bef60*/  STL [R1+0x48f8], R8 ;  /* 0x0048f80801007387 */ /* 0x0001e80000100800 */
[----:B0-----:R-:W2:Y:S04]  /*bef70*/  LDL.LU R8, [R1+0x428] ;  /* 0x0004280001087983 */ /* 0x001ea80000300800 */
[----:B---3--:R-:W-:Y:S01]  /*bef80*/  STL.64 [R1+0x4938], R10 ;  /* 0x0049380a01007387 */ /* 0x008fe20000100a00 */
[----:B------:R-:W-:-:S03]  /*bef90*/  IMAD.MOV.U32 R20, RZ, RZ, R15 ;  /* 0x000000ffff147224 */ /* 0x000fc600078e000f */
[----:B--2---:R0:W-:Y:S04]  /*befa0*/  STL.64 [R1+0x4930], R8 ;  /* 0x0049300801007387 */ /* 0x0041e80000100a00 */
[----:B0-----:R-:W2:Y:S04]  /*befb0*/  LDL.LU R8, [R1+0xfc0] ;  /* 0x000fc00001087983 */ /* 0x001ea80000300800 */
[----:B------:R-:W2:Y:S04]  /*befc0*/  LDL.LU R9, [R1+0xfc4] ;  /* 0x000fc40001097983 */ /* 0x000ea80000300800 */
[----:B------:R-:W2:Y:S04]  /*befd0*/  LDL.LU R10, [R1+0xfc8] ;  /* 0x000fc800010a7983 */ /* 0x000ea80000300800 */
[----:B------:R-:W2:Y:S04]  /*befe0*/  LDL.LU R11, [R1+0xfcc] ;  /* 0x000fcc00010b7983 */ /* 0x000ea80000300800 */
[----:B------:R-:W3:Y:S04]  /*beff0*/  LDL.LU R15, [R1+0x454] ;  /* 0x00045400010f7983 */ /* 0x000ee80000300800 */
[----:B---3--:R-:W-:Y:S04]  /*bf000*/  STL.64 [R1+0x4910], R14 ;  /* 0x0049100e01007387 */ /* 0x008fe80000100a00 */
[----:B-----5:R0:W-:Y:S04]  /*bf010*/  STL.64 [R1+0x4908], R12 ;  /* 0x0049080c01007387 */ /* 0x0201e80000100a00 */
[----:B0-----:R-:W3:Y:S04]  /*bf020*/  LDL.LU R12, [R1+0x1520] ;  /* 0x00152000010c7983 */ /* 0x001ee80000300800 */
[----:B------:R-:W3:Y:S04]  /*bf030*/  LDL.LU R13, [R1+0x1524] ;  /* 0x00152400010d7983 */ /* 0x000ee80000300800 */
[----:B------:R-:W3:Y:S04]  /*bf040*/  LDL.LU R14, [R1+0x1528] ;  /* 0x00152800010e7983 */ /* 0x000ee80000300800 */
[----:B------:R-:W3:Y:S04]  /*bf050*/  LDL.LU R15, [R1+0x152c] ;  /* 0x00152c00010f7983 */ /* 0x000ee80000300800 */
[----:B------:R-:W4:Y:S04]  /*bf060*/  LDL.LU R16, [R1+0x464] ;  /* 0x0004640001107983 */ /* 0x000f280000300800 */
[----:B------:R-:W4:Y:S04]  /*bf070*/  LDL.LU R17, [R1+0x474] ;  /* 0x0004740001117983 */ /* 0x000f280000300800 */
[----:B------:R-:W5:Y:S04]  /*bf080*/  LDL.LU R18, [R1+0x444] ;  /* 0x0004440001127983 */ /* 0x000f680000300800 */
[----:B------:R-:W5:Y:S04]  /*bf090*/  LDL.LU R19, [R1+0x450] ;  /* 0x0004500001137983 */ /* 0x000f680000300800 */
[----:B-----5:R0:W-:Y:S04]  /*bf0a0*/  STL.64 [R1+0x48e0], R18 ;  /* 0x0048e01201007387 */ /* 0x0201e80000100a00 */
[----:B----4-:R1:W-:Y:S01]  /*bf0b0*/  STL.64 [R1+0x48d8], R16 ;  /* 0x0048d81001007387 */ /* 0x0103e20000100a00 */
[----:B0-----:R-:W-:-:S02]  /*bf0c0*/  IMAD.MOV.U32 R19, RZ, RZ, R20 ;  /* 0x000000ffff137224 */ /* 0x001fc400078e0014 */
[----:B------:R-:W-:Y:S01]  /*bf0d0*/  IMAD.MOV.U32 R18, RZ, RZ, R21 ;  /* 0x000000ffff127224 */ /* 0x000fe200078e0015 */
[----:B------:R-:W4:Y:S04]  /*bf0e0*/  LDL.LU R20, [R1+0x460] ;  /* 0x0004600001147983 */ /* 0x000f280000300800 */
[----:B------:R-:W5:Y:S04]  /*bf0f0*/  LDL.LU R24, [R1+0x470] ;  /* 0x0004700001187983 */ /* 0x000f680000300800 */
[----:B------:R-:W4:Y:S01]  /*bf100*/  LDL.LU R21, [R1+0x47c] ;  /* 0x00047c0001157983 */ /* 0x000f220000300800 */
[----:B-1----:R-:W-:-:S03]  /*bf110*/  IMAD.MOV.U32 R17, RZ, RZ, R22 ;  /* 0x000000ffff117224 */ /* 0x002fc600078e0016 */
[----:B------:R-:W5:Y:S04]  /*bf120*/  LDL.LU R25, [R1+0x44c] ;  /* 0x00044c0001197983 */ /* 0x000f680000300800 */
[----:B------:R-:W3:Y:S01]  /*bf130*/  LDL.LU R22, [R1+0x45c] ;  /* 0x00045c0001167983 */ /* 0x000ee20000300800 */
[----:B------:R-:W-:-:S03]  /*bf140*/  IMAD.MOV.U32 R16, RZ, RZ, R23 ;  /* 0x000000ffff107224 */ /* 0x000fc600078e0017 */
[----:B------:R-:W5:Y:S04]  /*bf150*/  LDL.LU R26, [R1+0x46c] ;  /* 0x00046c00011a7983 */ /* 0x000f680000300800 */
[----:B------:R-:W3:Y:S01]  /*bf160*/  LDL.LU R23, [R1+0x478] ;  /* 0x0004780001177983 */ /* 0x000ee20000300800 */
[----:B--2---:R-:W-:Y:S03]  /*bf170*/  HMMA.16816.F32 R4, R16, R6, R8 ;  /* 0x000000061004723c */ /* 0x004fe60000001808 */
[----:B---3--:R-:W-:Y:S04]  /*bf180*/  STL.64 [R1+0x48f0], R22 ;  /* 0x0048f01601007387 */ /* 0x008fe80000100a00 */
[----:B----4-:R0:W-:Y:S04]  /*bf190*/  STL.64 [R1+0x48e8], R20 ;  /* 0x0048e81401007387 */ /* 0x0101e80000100a00 */
[----:B0-----:R-:W2:Y:S04]  /*bf1a0*/  LDL.LU R20, [R1+0x15a0] ;  /* 0x0015a00001147983 */ /* 0x001ea80000300800 */
[----:B------:R-:W2:Y:S04]  /*bf1b0*/  LDL.LU R21, [R1+0x15a4] ;  /* 0x0015a40001157983 */ /* 0x000ea80000300800 */
[----:B------:R-:W2:Y:S04]  /*bf1c0*/  LDL.LU R22, [R1+0x15a8] ;  /* 0x0015a80001167983 */ /* 0x000ea80000300800 */
[----:B------:R-:W2:Y:S04]  /*bf1d0*/  LDL.LU R23, [R1+0x15ac] ;  /* 0x0015ac0001177983 */ /* 0x000ea80000300800 */
[----:B------:R-:W3:Y:S04]  /*bf1e0*/  LDL.LU R27, [R1+0x480] ;  /* 0x00048000011b7983 */ /* 0x000ee80000300800 */
[----:B------:R-:W4:Y:S04]  /*bf1f0*/  LDL.LU.64 R10, [R1+0x4938] ;  /* 0x00493800010a7983 */ /* 0x000f280000300a00 */
[----:B------:R-:W5:Y:S01]  /*bf200*/  LDL.LU.64 R8, [R1+0x4930] ;  /* 0x0049300001087983 */ /* 0x000f620000300a00 */
[----:B------:R-:W-:-:S03]  /*bf210*/  F2FP.F16.E5M2.UNPACK_B R2, R2 ;  /* 0x00000002ff02723e */ /* 0x000fc600020004ff */
[----:B------:R-:W-:Y:S04]  /*bf220*/  STL.64 [R1+0x520], R4 ;  /* 0x0005200401007387 */ /* 0x000fe80000100a00 */
[----:B------:R0:W-:Y:S04]  /*bf230*/  STL.64 [R1+0x528], R6 ;  /* 0x0005280601007387 */ /* 0x0001e80000100a00 */
[----:B0-----:R-:W3:Y:S04]  /*bf240*/  LDL.LU.64 R6, [R1+0x4928] ;  /* 0x0049280001067983 */ /* 0x001ee80000300a00 */
[----:B------:R-:W3:Y:S04]  /*bf250*/  LDL.LU.64 R4, [R1+0x4920] ;  /* 0x0049200001047983 */ /* 0x000ee80000300a00 */
[----:B------:R0:W-:Y:S04]  /*bf260*/  STL [R1+0x118], R2 ;  /* 0x0001180201007387 */ /* 0x0001e80000100800 */
[----:B0-----:R-:W3:Y:S01]  /*bf270*/  LDL.LU R2, [R1+0x4918] ;  /* 0x0049180001027983 */ /* 0x001ee20000300800 */
[----:B-----5:R-:W-:-:S05]  /*bf280*/  F2FP.F16.E5M2.UNPACK_B R8, R8 ;  /* 0x00000008ff08723e */ /* 0x020fca00020004ff */
[----:B------:R0:W-:Y:S02]  /*bf290*/  STL [R1+0x12c], R8 ;  /* 0x00012c0801007387 */ /* 0x0001e40000100800 */
[----:B0-----:R-:W-:-:S05]  /*bf2a0*/  F2FP.F16.E5M2.UNPACK_B R8, R9 ;  /* 0x00000009ff08723e */ /* 0x001fca00020004ff */
[----:B------:R4:W-:Y:S02]  /*bf2b0*/  STL [R1+0x11c], R8 ;  /* 0x00011c0801007387 */ /* 0x0009e40000100800 */
[C---:B----4-:R-:W-:Y:S06]  /*bf2c0*/  HMMA.16816.F32 R8, R16.reuse, R10, R12 ;  /* 0x0000000a1008723c */ /* 0x050fec000000180c */
[----:B--2---:R-:W-:Y:S01]  /*bf2d0*/  HMMA.16816.F32 R16, R16, R28, R20 ;  /* 0x0000001c1010723c */ /* 0x004fe20000001814 */
[----:B------:R-:W2:Y:S04]  /*bf2e0*/  LDL.LU.64 R14, [R1+0x4910] ;  /* 0x00491000010e7983 */ /* 0x000ea80000300a00 */
[----:B------:R-:W4:-:S12]  /*bf2f0*/  LDL.LU.64 R12, [R1+0x4908] ;  /* 0x00490800010c7983 */ /* 0x000f180000300a00 */
[----:B------:R-:W-:Y:S04]  /*bf300*/  STL.64 [R1+0x510], R8 ;  /* 0x0005100801007387 */ /* 0x000fe80000100a00 */
[----:B------:R0:W-:Y:S04]  /*bf310*/  STL.64 [R1+0x518], R10 ;  /* 0x0005180a01007387 */ /* 0x0001e80000100a00 */
[----:B0-----:R-:W5:Y:S04]  /*bf320*/  LDL.LU.64 R10, [R1+0x4900] ;  /* 0x00490000010a7983 */ /* 0x001f680000300a00 */
[----:B------:R-:W5:Y:S04]  /*bf330*/  LDL.LU R8, [R1+0x48f8] ;  /* 0x0048f80001087983 */ /* 0x000f680000300800 */
[----:B------:R-:W5:Y:S04]  /*bf340*/  LDL.LU.64 R22, [R1+0x48f0] ;  /* 0x0048f00001167983 */ /* 0x000f680000300a00 */
[----:B------:R-:W5:Y:S04]  /*bf350*/  LDL.LU.64 R20, [R1+0x48e8] ;  /* 0x0048e80001147983 */ /* 0x000f680000300a00 */
[----:B------:R-:W-:Y:S04]  /*bf360*/  STL.64 [R1+0x500], R16 ;  /* 0x0005001001007387 */ /* 0x000fe80000100a00 */
[----:B------:R0:W-:Y:S01]  /*bf370*/  STL.64 [R1+0x508], R18 ;  /* 0x0005081201007387 */ /* 0x0001e20000100a00 */
[----:B------:R-:W-:Y:S01]  /*bf380*/  F2FP.F16.E5M2.UNPACK_B R9, R0 ;  /* 0x00000000ff09723e */ /* 0x000fe200020004ff */
[----:B------:R-:W-:-:S02]  /*bf390*/  IMAD.MOV.U32 R0, RZ, RZ, R29 ;  /* 0x000000ffff007224 */ /* 0x000fc400078e001d */
[----:B0-----:R-:W5:Y:S04]  /*bf3a0*/  LDL.LU.64 R18, [R1+0x48e0] ;  /* 0x0048e00001127983 */ /* 0x001f680000300a00 */
[----:B------:R-:W5:Y:S04]  /*bf3b0*/  LDL.LU.64 R16, [R1+0x48d8] ;  /* 0x0048d80001107983 */ /* 0x000f680000300a00 */
[----:B------:R-:W5:Y:S01]  /*bf3c0*/  LDL.LU.64 R28, [R1+0x48d0] ;  /* 0x0048d000011c7983 */ /* 0x000f620000300a00 */
[----:B---3--:R-:W-:Y:S02]  /*bf3d0*/  F2FP.F16.E5M2.UNPACK_B R4, R4 ;  /* 0x00000004ff04723e */ /* 0x008fe400020004ff */
[----:B------:R-:W-:-:S02]  /*bf3e0*/  F2FP.F16.E5M2.UNPACK_B R5, R5 ;  /* 0x00000005ff05723e */ /* 0x000fc400020004ff */
[----:B------:R-:W-:Y:S02]  /*bf3f0*/  F2FP.F16.E5M2.UNPACK_B R6, R6 ;  /* 0x00000006ff06723e */ /* 0x000fe400020004ff */
[----:B------:R-:W-:Y:S02]  /*bf400*/  F2FP.F16.E5M2.UNPACK_B R7, R7 ;  /* 0x00000007ff07723e */ /* 0x000fe400020004ff */
[----:B------:R-:W-:Y:S02]  /*bf410*/  F2FP.F16.E5M2.UNPACK_B R24, R24 ;  /* 0x00000018ff18723e */ /* 0x000fe400020004ff */
[----:B------:R-:W-:Y:S02]  /*bf420*/  F2FP.F16.E5M2.UNPACK_B R25, R25 ;  /* 0x00000019ff19723e */ /* 0x000fe400020004ff */
[----:B------:R-:W-:Y:S02]  /*bf430*/  F2FP.F16.E5M2.UNPACK_B R26, R26 ;  /* 0x0000001aff1a723e */ /* 0x000fe400020004ff */
[----:B------:R-:W-:-:S02]  /*bf440*/  F2FP.F16.E5M2.UNPACK_B R27, R27 ;  /* 0x0000001bff1b723e */ /* 0x000fc400020004ff */
[----:B--2---:R-:W-:Y:S02]  /*bf450*/  F2FP.F16.E5M2.UNPACK_B R14, R14 ;  /* 0x0000000eff0e723e */ /* 0x004fe400020004ff */
[----:B----4-:R-:W-:Y:S02]  /*bf460*/  F2FP.F16.E5M2.UNPACK_B R12, R12 ;  /* 0x0000000cff0c723e */ /* 0x010fe400020004ff */
[----:B------:R-:W-:Y:S02]  /*bf470*/  F2FP.F16.E5M2.UNPACK_B R13, R13 ;  /* 0x0000000dff0d723e */ /* 0x000fe400020004ff */
[----:B------:R-:W-:Y:S02]  /*bf480*/  F2FP.F16.E5M2.UNPACK_B R15, R15 ;  /* 0x0000000fff0f723e */ /* 0x000fe400020004ff */
[----:B-----5:R-:W-:Y:S02]  /*bf490*/  F2FP.F16.E5M2.UNPACK_B R10, R10 ;  /* 0x0000000aff0a723e */ /* 0x020fe400020004ff */
[----:B------:R-:W-:-:S02]  /*bf4a0*/  F2FP.F16.E5M2.UNPACK_B R8, R8 ;  /* 0x00000008ff08723e */ /* 0x000fc400020004ff */
[----:B------:R-:W-:Y:S02]  /*bf4b0*/  F2FP.F16.E5M2.UNPACK_B R11, R11 ;  /* 0x0000000bff0b723e */ /* 0x000fe400020004ff */
[----:B------:R-:W-:Y:S02]  /*bf4c0*/  F2FP.F16.E5M2.UNPACK_B R20, R20 ;  /* 0x00000014ff14723e */ /* 0x000fe400020004ff */
[----:B------:R-:W-:Y:S02]  /*bf4d0*/  F2FP.F16.E5M2.UNPACK_B R21, R21 ;  /* 0x00000015ff15723e */ /* 0x000fe400020004ff */
[----:B------:R-:W-:Y:S02]  /*bf4e0*/  F2FP.F16.E5M2.UNPACK_B R22, R22 ;  /* 0x00000016ff16723e */ /* 0x000fe400020004ff */
[----:B------:R-:W-:Y:S02]  /*bf4f0*/  F2FP.F16.E5M2.UNPACK_B R23, R23 ;  /* 0x00000017ff17723e */ /* 0x000fe400020004ff */
[----:B------:R-:W-:-:S02]  /*bf500*/  F2FP.F16.E5M2.UNPACK_B R18, R18 ;  /* 0x00000012ff12723e */ /* 0x000fc400020004ff */
[----:B------:R-:W-:Y:S02]  /*bf510*/  F2FP.F16.E5M2.UNPACK_B R16, R16 ;  /* 0x00000010ff10723e */ /* 0x000fe400020004ff */
[----:B------:R-:W-:Y:S02]  /*bf520*/  F2FP.F16.E5M2.UNPACK_B R17, R17 ;  /* 0x00000011ff11723e */ /* 0x000fe400020004ff */
[----:B------:R-:W-:Y:S01]  /*bf530*/  F2FP.F16.E5M2.UNPACK_B R19, R19 ;  /* 0x00000013ff13723e */ /* 0x000fe200020004ff */
[----:B------:R-:W-:Y:S04]  /*bf540*/  STL.64 [R1+0x6ab0], R6 ;  /* 0x006ab00601007387 */ /* 0x000fe80000100a00 */
[----:B------:R0:W-:Y:S04]  /*bf550*/  STL.64 [R1+0x6aa8], R4 ;  /* 0x006aa80401007387 */ /* 0x0001e80000100a00 */
[----:B0-----:R-:W2:Y:S04]  /*bf560*/  LDL.LU.64 R4, [R1+0xe0] ;  /* 0x0000e00001047983 */ /* 0x001ea80000300a00 */
[----:B------:R-:W2:Y:S04]  /*bf570*/  LDL.LU.64 R6, [R1+0xe8] ;  /* 0x0000e80001067983 */ /* 0x000ea80000300a00 */
[----:B------:R0:W-:Y:S04]  /*bf580*/  STL.64 [R1+0x69c8], R16 ;  /* 0x0069c81001007387 */ /* 0x0001e80000100a00 */
[----:B0-----:R-:W3:Y:S04]  /*bf590*/  LDL.64 R16, [R1+0x240] ;  /* 0x0002400001107983 */ /* 0x001ee80000100a00 */
[----:B------:R0:W-:Y:S04]  /*bf5a0*/  STL.64 [R1+0x69b8], R18 ;  /* 0x0069b81201007387 */ /* 0x0001e80000100a00 */
[----:B0-----:R-:W4:Y:S04]  /*bf5b0*/  LDL.LU.64 R18, [R1+0x228] ;  /* 0x0002280001127983 */ /* 0x001f280000300a00 */
[----:B----4-:R0:W-:Y:S04]  /*bf5c0*/  STL.64 [R1+0x6f30], R18 ;  /* 0x006f301201007387 */ /* 0x0101e80000100a00 */
[----:B0-----:R-:W4:Y:S04]  /*bf5d0*/  LDL R18, [R1+0x320] ;  /* 0x0003200001127983 */ /* 0x001f280000100800 */
[----:B------:R-:W4:Y:S04]  /*bf5e0*/  LDL R19, [R1+0x324] ;  /* 0x0003240001137983 */ /* 0x000f280000100800 */
[----:B---3--:R-:W-:Y:S04]  /*bf5f0*/  STL.64 [R1+0x6f28], R16 ;  /* 0x006f281001007387 */ /* 0x008fe80000100a00 */
[----:B----4-:R-:W-:Y:S04]  /*bf600*/  STL.64 [R1+0x6f38], R18 ;  /* 0x006f381201007387 */ /* 0x010fe80000100a00 */
[----:B------:R0:W-:Y:S04]  /*bf610*/  STL.64 [R1+0x67c8], R28 ;  /* 0x0067c81c01007387 */ /* 0x0001e80000100a00 */
[----:B0-----:R-:W3:Y:S04]  /*bf620*/  LDL.LU R28, [R1+0x210] ;  /* 0x00021000011c7983 */ /* 0x001ee80000300800 */
        /* <DEDUP_REMOVED lines=12> */
[----:B0-----:R-:W2:Y:S04]  /*bf6f0*/  LDL R18, [R1+0x340] ;  /* 0x0003400001127983 */ /* 0x001ea80000100800 */
[----:B------:R-:W2:Y:S04]  /*bf700*/  LDL R19, [R1+0x344] ;  /* 0x0003440001137983 */ /* 0x000ea80000100800 */
[----:B----4-:R-:W-:Y:S04]  /*bf710*/  STL.64 [R1+0x6f50], R16 ;  /* 0x006f501001007387 */ /* 0x010fe80000100a00 */
[----:B------:R-:W-:Y:S04]  /*bf720*/  STL [R1+0x5be0], R22 ;  /* 0x005be01601007387 */ /* 0x000fe80000100800 */
        /* <DEDUP_REMOVED lines=8> */
[----:B0-----:R-:W2:Y:S04]  /*bf7b0*/  LDL.LU R8, [R1+0x1810] ;  /* 0x0018100001087983 */ /* 0x001ea80000300800 */
[----:B------:R-:W2:Y:S04]  /*bf7c0*/  LDL.LU R9, [R1+0x1814] ;  /* 0x0018140001097983 */ /* 0x000ea80000300800 */
[----:B------:R-:W2:Y:S04]  /*bf7d0*/  LDL.LU R10, [R1+0x1818] ;  /* 0x00181800010a7983 */ /* 0x000ea80000300800 */
[----:B------:R-:W2:Y:S04]  /*bf7e0*/  LDL.LU R11, [R1+0x181c] ;  /* 0x00181c00010b7983 */ /* 0x000ea80000300800 */
[----:B------:R0:W-:Y:S04]  /*bf7f0*/  STL.64 [R1+0x59c0], R20 ;  /* 0x0059c01401007387 */ /* 0x0001e80000100a00 */
[----:B0-----:R-:W4:Y:S04]  /*bf800*/  LDL.LU R20, [R1+0x330] ;  /* 0x0003300001147983 */ /* 0x001f280000300800 */
[----:B------:R-:W4:Y:S04]  /*bf810*/  LDL.LU R21, [R1+0x334] ;  /* 0x0003340001157983 */ /* 0x000f280000300800 */
[----:B------:R0:W-:Y:S04]  /*bf820*/  STL [R1+0x59b8], R23 ;  /* 0x0059b81701007387 */ /* 0x0001e80000100800 */
[----:B------:R-:W5:Y:S04]  /*bf830*/  LDL R22, [R1+0x338] ;  /* 0x0003380001167983 */ /* 0x000f680000100800 */
[----:B0-----:R-:W5:Y:S04]  /*bf840*/  LDL R23, [R1+0x33c] ;  /* 0x00033c0001177983 */ /* 0x001f680000100800 */
[----:B------:R0:W-:Y:S04]  /*bf850*/  STL [R1+0x581c], R2 ;  /* 0x00581c0201007387 */ /* 0x0001e80000100800 */
[----:B------:R1:W-:Y:S04]  /*bf860*/  STL [R1+0x5818], R3 ;  /* 0x0058180301007387 */ /* 0x0003e80000100800 */
[----:B0-----:R-:W3:Y:S04]  /*bf870*/  LDL.LU R2, [R1+0x358] ;  /* 0x0003580001027983 */ /* 0x001ee80000300800 */
[----:B-1----:R-:W3:Y:S04]  /*bf880*/  LDL.LU R3, [R1+0x35c] ;  /* 0x00035c0001037983 */ /* 0x002ee80000300800 */
[----:B------:R-:W-:Y:S04]  /*bf890*/  STL.64 [R1+0x4b20], R14 ;  /* 0x004b200e01007387 */ /* 0x000fe80000100a00 */
[----:B------:R0:W-:Y:S04]  /*bf8a0*/  STL.64 [R1+0x4b18], R12 ;  /* 0x004b180c01007387 */ /* 0x0001e80000100a00 */
[----:B0-----:R-:W4:Y:S04]  /*bf8b0*/  LDL.LU R12, [R1+0x17e0] ;  /* 0x0017e000010c7983 */ /* 0x001f280000300800 */
[----:B------:R-:W4:Y:S04]  /*bf8c0*/  LDL.LU R13, [R1+0x17e4] ;  /* 0x0017e400010d7983 */ /* 0x000f280000300800 */
[----:B------:R-:W4:Y:S04]  /*bf8d0*/  LDL.LU R14, [R1+0x17e8] ;  /* 0x0017e800010e7983 */ /* 0x000f280000300800 */
[----:B------:R-:W4:Y:S04]  /*bf8e0*/  LDL.LU R15, [R1+0x17ec] ;  /* 0x0017ec00010f7983 */ /* 0x000f280000300800 */
[----:B------:R0:W-:Y:S04]  /*bf8f0*/  STL.64 [R1+0x4a10], R26 ;  /* 0x004a101a01007387 */ /* 0x0001e80000100a00 */
[----:B0-----:R-:W4:Y:S04]  /*bf900*/  LDL.64 R26, [R1+0x328] ;  /* 0x00032800011a7983 */ /* 0x001f280000100a00 */
[----:B------:R0:W-:Y:S04]  /*bf910*/  STL.64 [R1+0x4a08], R24 ;  /* 0x004a081801007387 */ /* 0x0001e80000100a00 */
[----:B0-----:R-:W3:Y:S04]  /*bf920*/  LDL R24, [R1+0x318] ;  /* 0x0003180001187983 */ /* 0x001ee80000100800 */
[----:B------:R-:W3:Y:S01]  /*bf930*/  LDL R25, [R1+0x31c] ;  /* 0x00031c0001197983 */ /* 0x000ee20000100800 */
        /* <DEDUP_REMOVED lines=19> */
[----:B0-----:R-:W2:Y:S01]  /*bfa70*/  LDL.LU.64 R18, [R1+0x6f38] ;  /* 0x006f380001127983 */ /* 0x001ea20000300a00 */
[----:B------:R-:W-:Y:S02]  /*bfa80*/  IMAD.MOV.U32 R17, RZ, RZ, R6 ;  /* 0x000000ffff117224 */ /* 0x000fe400078e0006 */
[----:B------:R-:W-:Y:S01]  /*bfa90*/  IMAD.MOV.U32 R16, RZ, RZ, R7 ;  /* 0x000000ffff107224 */ /* 0x000fe200078e0007 */
[----:B------:R-:W-:Y:S04]  /*bfaa0*/  STL.64 [R1+0x6e78], R22 ;  /* 0x006e781601007387 */ /* 0x000fe80000100a00 */
[----:B------:R-:W-:Y:S04]  /*bfab0*/  STL.64 [R1+0x6e70], R20 ;  /* 0x006e701401007387 */ /* 0x000fe80000100a00 */
[----:B------:R-:W-:Y:S04]  /*bfac0*/  STL.64 [R1+0x4c0], R12 ;  /* 0x0004c00c01007387 */ /* 0x000fe80000100a00 */
[----:B------:R0:W-:Y:S04]  /*bfad0*/  STL.64 [R1+0x4c8], R14 ;  /* 0x0004c80e01007387 */ /* 0x0001e80000100a00 */
[----:B0-----:R-:W4:Y:S04]  /*bfae0*/  LDL R14, [R1+0x350] ;  /* 0x00035000010e7983 */ /* 0x001f280000100800 */
[----:B------:R-:W4:Y:S01]  /*bfaf0*/  LDL R15, [R1+0x354] ;  /* 0x00035400010f7983 */ /* 0x000f220000100800 */
[----:B--2---:R-:W-:Y:S07]  /*bfb00*/  HMMA.16816.F32 R8, R4, R18, R8 ;  /* 0x000000120408723c */ /* 0x004fee0000001808 */
[----:B------:R-:W-:-:S02]  /*bfb10*/  IMAD.MOV.U32 R19, RZ, RZ, R4 ;  /* 0x000000ffff137224 */ /* 0x000fc400078e0004 */
[----:B------:R-:W-:Y:S01]  /*bfb20*/  IMAD.MOV.U32 R18, RZ, RZ, R5 ;  /* 0x000000ffff127224 */ /* 0x000fe200078e0005 */
[----:B----4-:R0:W-:Y:S04]  /*bfb30*/  STL.64 [R1+0x6e98], R14 ;  /* 0x006e980e01007387 */ /* 0x0101e80000100a00 */
[----:B------:R-:W2:Y:S04]  /*bfb40*/  LDL.LU R20, [R1+0x1730] ;  /* 0x0017300001147983 */ /* 0x000ea80000300800 */
[----:B------:R-:W2:Y:S04]  /*bfb50*/  LDL.LU R21, [R1+0x1734] ;  /* 0x0017340001157983 */ /* 0x000ea80000300800 */
[----:B------:R-:W4:Y:S04]  /*bfb60*/  LDL.LU R22, [R1+0x1738] ;  /* 0x0017380001167983 */ /* 0x000f280000300800 */
[----:B------:R-:W4:Y:S04]  /*bfb70*/  LDL.LU R23, [R1+0x173c] ;  /* 0x00173c0001177983 */ /* 0x000f280000300800 */
[----:B----4-:R1:W-:Y:S04]  /*bfb80*/  STL.64 [R1+0x6ea8], R22 ;  /* 0x006ea81601007387 */ /* 0x0103e80000100a00 */
[----:B--2---:R2:W-:Y:S04]  /*bfb90*/  STL.64 [R1+0x6ea0], R20 ;  /* 0x006ea01401007387 */ /* 0x0045e80000100a00 */
[----:B------:R-:W4:Y:S04]  /*bfba0*/  LDL.LU R12, [R1+0x1750] ;  /* 0x00175000010c7983 */ /* 0x000f280000300800 */
[----:B------:R-:W4:Y:S04]  /*bfbb0*/  LDL.LU R13, [R1+0x1754] ;  /* 0x00175400010d7983 */ /* 0x000f280000300800 */
[----:B0-----:R-:W5:Y:S04]  /*bfbc0*/  LDL.LU R14, [R1+0x1758] ;  /* 0x00175800010e7983 */ /* 0x001f680000300800 */
[----:B------:R-:W5:Y:S04]  /*bfbd0*/  LDL.LU R15, [R1+0x175c] ;  /* 0x00175c00010f7983 */ /* 0x000f680000300800 */
[----:B------:R-:W3:Y:S04]  /*bfbe0*/  LDL.LU.64 R4, [R1+0xb0] ;  /* 0x0000b00001047983 */ /* 0x000ee80000300a00 */
[----:B------:R-:W2:Y:S04]  /*bfbf0*/  LDL.LU.64 R6, [R1+0xb8] ;  /* 0x0000b80001067983 */ /* 0x000ea80000300a00 */
[----:B--2---:R-:W-:Y:S04]  /*bfc00*/  STL.64 [R1+0x6ef8], R6 ;  /* 0x006ef80601007387 */ /* 0x004fe80000100a00 */
[----:B---3--:R-:W-:Y:S04]  /*bfc10*/  STL.64 [R1+0x6ef0], R4 ;  /* 0x006ef00401007387 */ /* 0x008fe80000100a00 */
[----:B-----5:R-:W-:Y:S04]  /*bfc20*/  STL.64 [R1+0x6eb8], R14 ;  /* 0x006eb80e01007387 */ /* 0x020fe80000100a00 */
[----:B----4-:R-:W-:Y:S04]  /*bfc30*/  STL.64 [R1+0x6eb0], R12 ;  /* 0x006eb00c01007387 */ /* 0x010fe80000100a00 */
[----:B-1----:R-:W2:Y:S04]  /*bfc40*/  LDL R22, [R1+0x368] ;  /* 0x0003680001167983 */ /* 0x002ea80000100800 */
[----:B------:R-:W2:Y:S04]  /*bfc50*/  LDL R23, [R1+0x36c] ;  /* 0x00036c0001177983 */ /* 0x000ea80000100800 */
[----:B------:R-:W3:Y:S04]  /*bfc60*/  LDL.64 R20, [R1+0x370] ;  /* 0x0003700001147983 */ /* 0x000ee80000100a00 */
[----:B--2---:R0:W-:Y:S04]  /*bfc70*/  STL.64 [R1+0x6ed8], R22 ;  /* 0x006ed81601007387 */ /* 0x0041e80000100a00 */
[----:B0-----:R-:W2:Y:S04]  /*bfc80*/  LDL R22, [R1+0x378] ;  /* 0x0003780001167983 */ /* 0x001ea80000100800 */
[----:B------:R-:W2:Y:S04]  /*bfc90*/  LDL R23, [R1+0x37c] ;  /* 0x00037c0001177983 */ /* 0x000ea80000100800 */
[----:B---3--:R0:W-:Y:S04]  /*bfca0*/  STL.64 [R1+0x6ed0], R20 ;  /* 0x006ed01401007387 */ /* 0x0081e80000100a00 */
[----:B--2---:R1:W-:Y:S04]  /*bfcb0*/  STL.64 [R1+0x6f00], R22 ;  /* 0x006f001601007387 */ /* 0x0043e80000100a00 */
[----:B0-----:R-:W2:Y:S04]  /*bfcc0*/  LDL.LU R20, [R1+0x1790] ;  /* 0x0017900001147983 */ /* 0x001ea80000300800 */
[----:B------:R-:W2:Y:S04]  /*bfcd0*/  LDL.LU R21, [R1+0x1794] ;  /* 0x0017940001157983 */ /* 0x000ea80000300800 */
[----:B-1----:R-:W3:Y:S04]  /*bfce0*/  LDL.LU R22, [R1+0x1798] ;  /* 0x0017980001167983 */ /* 0x002ee80000300800 */
[----:B------:R-:W3:Y:S01]  /*bfcf0*/  LDL.LU R23, [R1+0x179c] ;  /* 0x00179c0001177983 */ /* 0x000ee20000300800 */
[----:B------:R-:W-:-:S02]  /*bfd00*/  IMAD.MOV.U32 R7, RZ, RZ, R16 ;  /* 0x000000ffff077224 */ /* 0x000fc400078e0010 */
[----:B------:R-:W-:Y:S01]  /*bfd10*/  IMAD.MOV.U32 R6, RZ, RZ, R17 ;  /* 0x000000ffff067224 */ /* 0x000fe200078e0011 */
[----:B------:R-:W4:Y:S01]  /*bfd20*/  LDL.LU R16, [R1+0x17c0] ;  /* 0x0017c00001107983 */ /* 0x000f220000300800 */
[----:B------:R-:W-:Y:S02]  /*bfd30*/  IMAD.MOV.U32 R5, RZ, RZ, R18 ;  /* 0x000000ffff057224 */ /* 0x000fe400078e0012 */
[----:B------:R-:W-:Y:S01]  /*bfd40*/  IMAD.MOV.U32 R4, RZ, RZ, R19 ;  /* 0x000000ffff047224 */ /* 0x000fe200078e0013 */
        /* <DEDUP_REMOVED lines=32> */
[----:B------:R0:W-:Y:S04]  /*bff50*/  STL.64 [R1+0x5f30], R10 ;  /* 0x005f300a01007387 */ /* 0x0001e80000100a00 */
[----:B0-----:R-:W4:Y:S04]  /*bff60*/  LDL.LU R10, [R1+0x360] ;  /* 0x00036000010a7983 */ /* 0x001f280000300800 */
[----:B------:R-:W4:Y:S04]  /*bff70*/  LDL.LU R11, [R1+0x364] ;  /* 0x00036400010b7983 */ /* 0x000f280000300800 */
[----:B------:R0:W-:Y:S04]  /*bff80*/  STL.64 [R1+0x5f28], R8 ;  /* 0x005f280801007387 */ /* 0x0001e80000100a00 */
[----:B0-----:R-:W5:Y:S04]  /*bff90*/  LDL R8, [R1+0x348] ;  /* 0x0003480001087983 */ /* 0x001f680000100800 */
[----:B------:R-:W-:Y:S04]  /*bffa0*/  STL.64 [R1+0x4a0], R16 ;  /* 0x0004a01001007387 */ /* 0x000fe80000100a00 */
[----:B------:R0:W-:Y:S04]  /*bffb0*/  STL.64 [R1+0x4a8], R18 ;  /* 0x0004a81201007387 */ /* 0x0001e80000100a00 */
[----:B0-----:R-:W3:Y:S04]  /*bffc0*/  LDL.LU.64 R18, [R1+0x6f30] ;  /* 0x006f300001127983 */ /* 0x001ee80000300a00 */
[----:B------:R-:W2:Y:S04]  /*bffd0*/  LDL.LU.64 R16, [R1+0x6f28] ;  /* 0x006f280001107983 */ /* 0x000ea80000300a00 */
        /* <DEDUP_REMOVED lines=20> */
[----:B------:R-:W2:-:S15]  /*c0120*/  LDL.LU.64 R22, [R1+0x6f00] ;  /* 0x006f000001167983 */ /* 0x000e9e0000300a00 */
[----:B------:R-:W-:-:S05]  /*c0130*/  NOP ;  /* 0x0000000000007918 */ /* 0x000fca0000000000 */
[----:B------:R-:W-:Y:S04]  /*c0140*/  STL.64 [R1+0x470], R4 ;  /* 0x0004700401007387 */ /* 0x000fe80000100a00 */
[----:B------:R0:W-:Y:S04]  /*c0150*/  STL.64 [R1+0x478], R6 ;  /* 0x0004780601007387 */ /* 0x0001e80000100a00 */
[----:B0-----:R-:W2:Y:S04]  /*c0160*/  LDL.LU.64 R6, [R1+0x6ef8] ;  /* 0x006ef80001067983 */ /* 0x001ea80000300a00 */
[----:B------:R-:W2:Y:S04]  /*c0170*/  LDL.LU.64 R4, [R1+0x6ef0] ;  /* 0x006ef00001047983 */ /* 0x000ea80000300a00 */
[----:B------:R0:W-:Y:S01]  /*c0180*/  STL [R1+0x6e80], R29 ;  /* 0x006e801d01007387 */ /* 0x0001e20000100800 */
[----:B------:R-:W-:Y:S01]  /*c0190*/  IMAD.MOV.U32 R9, RZ, RZ, R0 ;  /* 0x000000ffff097224 */ /* 0x000fe200078e0000 */
[----:B--2---:R-:W-:Y:S02]  /*c01a0*/  HMMA.16816.F32 R20, R4, R22, R12 ;  /* 0x000000160414723c */ /* 0x004fe4000000180c */
[----:B------:R-:W2:Y:S04]  /*c01b0*/  LDL.LU.64 R14, [R1+0x6ee8] ;  /* 0x006ee800010e7983 */ /* 0x000ea80000300a00 */
[----:B------:R-:W2:Y:S01]  /*c01c0*/  LDL.LU.64 R12, [R1+0x6ee0] ;  /* 0x006ee000010c7983 */ /* 0x000ea20000300a00 */
[----:B0-----:R-:W-:-:S02]  /*c01d0*/  IMAD.MOV.U32 R29, RZ, RZ, R4 ;  /* 0x000000ffff1d7224 */ /* 0x001fc400078e0004 */
[----:B------:R-:W-:Y:S02]  /*c01e0*/  IMAD.MOV.U32 R25, RZ, RZ, R5 ;  /* 0x000000ffff197224 */ /* 0x000fe400078e0005 */
[----:B------:R-:W-:Y:S02]  /*c01f0*/  IMAD.MOV.U32 R24, RZ, RZ, R6 ;  /* 0x000000ffff187224 */ /* 0x000fe400078e0006 */
[----:B------:R-:W-:-:S10]  /*c0200*/  IMAD.MOV.U32 R0, RZ, RZ, R7 ;  /* 0x000000ffff007224 */ /* 0x000fd400078e0007 */
[----:B------:R-:W-:Y:S04]  /*c0210*/  STL.64 [R1+0x460], R20 ;  /* 0x0004601401007387 */ /* 0x000fe80000100a00 */
[----:B------:R0:W-:Y:S04]  /*c0220*/  STL.64 [R1+0x468], R22 ;  /* 0x0004681601007387 */ /* 0x0001e80000100a00 */
[----:B0-----:R-:W4:Y:S04]  /*c0230*/  LDL.LU.64 R22, [R1+0x6ed8] ;  /* 0x006ed80001167983 */ /* 0x001f280000300a00 */
[----:B------:R-:W2:Y:S04]  /*c0240*/  LDL.LU.64 R20, [R1+0x6ed0] ;  /* 0x006ed00001147983 */ /* 0x000ea80000300a00 */
[----:B------:R-:W5:Y:S04]  /*c0250*/  LDL.LU.64 R4, [R1+0x80] ;  /* 0x0000800001047983 */ /* 0x000f680000300a00 */
[----:B------:R-:W3:Y:S04]  /*c0260*/  LDL.LU.64 R6, [R1+0x88] ;  /* 0x0000880001067983 */ /* 0x000ee80000300a00 */
[----:B---3--:R0:W-:Y:S04]  /*c0270*/  STL.64 [R1+0x6de0], R6 ;  /* 0x006de00601007387 */ /* 0x0081e80000100a00 */
[----:B-----5:R1:W-:Y:S01]  /*c0280*/  STL.64 [R1+0x6dd8], R4 ;  /* 0x006dd80401007387 */ /* 0x0203e20000100a00 */
[----:B0-----:R-:W-:-:S02]  /*c0290*/  IMAD.MOV.U32 R6, RZ, RZ, R24 ;  /* 0x000000ffff067224 */ /* 0x001fc400078e0018 */
[----:B------:R-:W-:Y:S02]  /*c02a0*/  IMAD.MOV.U32 R7, RZ, RZ, R0 ;  /* 0x000000ffff077224 */ /* 0x000fe400078e0000 */
[----:B-1----:R-:W-:Y:S02]  /*c02b0*/  IMAD.MOV.U32 R4, RZ, RZ, R29 ;  /* 0x000000ffff047224 */ /* 0x002fe400078e001d */
[----:B------:R-:W-:-:S07]  /*c02c0*/  IMAD.MOV.U32 R5, RZ, RZ, R25 ;  /* 0x000000ffff057224 */ /* 0x000fce00078e0019 */
        /* <DEDUP_REMOVED lines=20> */
[----:B0-----:R-:W3:Y:S01]  /*c0410*/  LDL.LU.64 R14, [R1+0x6e98] ;  /* 0x006e9800010e7983 */ /* 0x001ee20000300a00 */
[----:B------:R-:W-:Y:S06]  /*c0420*/  HMMA.16816.F32 R16, R4, R2, R16 ;  /* 0x000000020410723c */ /* 0x000fec0000001810 */
[----:B------:R-:W-:Y:S04]  /*c0430*/  STL [R1+0x6dcc], R2 ;  /* 0x006dcc0201007387 */ /* 0x000fe80000100800 */
[----:B------:R-:W-:-:S13]  /*c0440*/  STL [R1+0x6dc8], R3 ;  /* 0x006dc80301007387 */ /* 0x000fda0000100800 */
[----:B------:R-:W-:Y:S04]  /*c0450*/  STL.64 [R1+0x420], R16 ;  /* 0x0004201001007387 */ /* 0x000fe80000100a00 */
[----:B------:R3:W-:Y:S04]  /*c0460*/  STL.64 [R1+0x428], R18 ;  /* 0x0004281201007387 */ /* 0x0007e80000100a00 */
[----:B------:R-:W2:Y:S01]  /*c0470*/  LDL.LU R12, [R1+0x1680] ;  /* 0x00168000010c7983 */ /* 0x000ea20000300800 */
[----:B---3--:R-:W-:-:S15]  /*c0480*/  HMMA.16816.F32 R16, R4, R14, R20 ;  /* 0x0000000e0410723c */ /* 0x008fde0000001814 */
[----:B------:R-:W-:-:S08]  /*c0490*/  NOP ;  /* 0x0000000000007918 */ /* 0x000fd00000000000 */
        /* <DEDUP_REMOVED lines=11> */
[----:B------:R-:W4:Y:S04]  /*c0550*/  LDL.64 R24, [R1+0x320] ;  /* 0x0003200001187983 */ /* 0x000f280000100a00 */
[----:B------:R-:W-:Y:S04]  /*c0560*/  STL.64 [R1+0x6e58], R26 ;  /* 0x006e581a01007387 */ /* 0x000fe80000100a00 */
[----:B----4-:R0:W-:Y:S04]  /*c0570*/  STL.64 [R1+0x6e50], R24 ;  /* 0x006e501801007387 */ /* 0x0101e80000100a00 */
[----:B------:R-:W4:Y:S04]  /*c0580*/  LDL.LU R16, [R1+0x16c0] ;  /* 0x0016c00001107983 */ /* 0x000f280000300800 */
[----:B------:R-:W4:Y:S04]  /*c0590*/  LDL.LU R17, [R1+0x16c4] ;  /* 0x0016c40001117983 */ /* 0x000f280000300800 */
[----:B------:R-:W5:Y:S04]  /*c05a0*/  LDL.LU R18, [R1+0x16c8] ;  /* 0x0016c80001127983 */ /* 0x000f680000300800 */
[----:B------:R-:W5:Y:S04]  /*c05b0*/  LDL.LU R19, [R1+0x16cc] ;  /* 0x0016cc0001137983 */ /* 0x000f680000300800 */
        /* <DEDUP_REMOVED lines=34> */
[----:B0-----:R-:W5:Y:S04]  /*c07e0*/  LDL.LU R12, [R1+0x16a0] ;  /* 0x0016a000010c7983 */ /* 0x001f680000300800 */
[----:B------:R-:W5:Y:S04]  /*c07f0*/  LDL.LU R13, [R1+0x16a4] ;  /* 0x0016a400010d7983 */ /* 0x000f680000300800 */
[----:B------:R-:W3:Y:S04]  /*c0800*/  LDL.LU R14, [R1+0x16a8] ;  /* 0x0016a800010e7983 */ /* 0x000ee80000300800 */
[----:B------:R-:W3:Y:S01]  /*c0810*/  LDL.LU R15, [R1+0x16ac] ;  /* 0x0016ac00010f7983 */ /* 0x000ee20000300800 */
[----:B--2---:R-:W-:Y:S01]  /*c0820*/  HMMA.16816.F32 R24, R4, R8, R24 ;  /* 0x000000080418723c */ /* 0x004fe20000001818 */
[----:B------:R-:W-:-:S02]  /*c0830*/  IMAD.MOV.U32 R2, RZ, RZ, R29 ;  /* 0x000000ffff027224 */ /* 0x000fc400078e001d */
[----:B---3--:R-:W-:Y:S04]  /*c0840*/  STL.64 [R1+0x6e10], R14 ;  /* 0x006e100e01007387 */ /* 0x008fe80000100a00 */
        /* <DEDUP_REMOVED lines=8> */
[----:B------:R-:W3:Y:S04]  /*c08d0*/  LDL.LU.64 R24, [R1+0x6e88] ;  /* 0x006e880001187983 */ /* 0x000ee80000300a00 */
[----:B------:R-:W5:Y:S04]  /*c08e0*/  LDL.LU R29, [R1+0x6e80] ;  /* 0x006e8000011d7983 */ /* 0x000f680000300800 */
[----:B------:R0:W-:Y:S04]  /*c08f0*/  STL.64 [R1+0x6dc0], R10 ;  /* 0x006dc00a01007387 */ /* 0x0001e80000100a00 */
[----:B0-----:R-:W4:Y:S04]  /*c0900*/  LDL.64 R10, [R1+0x340] ;  /* 0x00034000010a7983 */ /* 0x001f280000100a00 */
[----:B------:R-:W-:Y:S01]  /*c0910*/  STL.64 [R1+0x6db8], R8 ;  /* 0x006db80801007387 */ /* 0x000fe20000100a00 */
[----:B----4-:R-:W-:-:S15]  /*c0920*/  HMMA.16816.F32 R20, R4, R10, R20 ;  /* 0x0000000a0414723c */ /* 0x010fde0000001814 */
[----:B------:R-:W-:-:S08]  /*c0930*/  NOP ;  /* 0x0000000000007918 */ /* 0x000fd00000000000 */
        /* <DEDUP_REMOVED lines=30> */
[----:B----4-:R-:W-:Y:S02]  /*c0b20*/  IMAD.MOV.U32 R11, RZ, RZ, R24 ;  /* 0x000000ffff0b7224 */ /* 0x010fe400078e0018 */
[----:B------:R-:W-:Y:S01]  /*c0b30*/  IMAD.MOV.U32 R10, RZ, RZ, R25 ;  /* 0x000000ffff0a7224 */ /* 0x000fe200078e0019 */
[----:B---3--:R-:W-:-:S15]  /*c0b40*/  HMMA.16816.F32 R16, R4, R24, R16 ;  /* 0x000000180410723c */ /* 0x008fde0000001810 */
        /* <DEDUP_REMOVED lines=10> */
[----:B0-----:R-:W3:Y:S04]  /*c0bf0*/  LDL.LU.64 R18, [R1+0x6e20] ;  /* 0x006e200001127983 */ /* 0x001ee80000300a00 */
[----:B------:R-:W2:Y:S04]  /*c0c00*/  LDL.LU.64 R16, [R1+0x6e18] ;  /* 0x006e180001107983 */ /* 0x000ea80000300a00 */
[----:B------:R0:W-:Y:S04]  /*c0c10*/  STL.64 [R1+0x6d48], R26 ;  /* 0x006d481a01007387 */ /* 0x0001e80000100a00 */
[----:B0-----:R-:W4:Y:S04]  /*c0c20*/  LDL.64 R26, [R1+0x378] ;  /* 0x00037800011a7983 */ /* 0x001f280000100a00 */
        /* <DEDUP_REMOVED lines=13> */
[----:B------:R-:W-:Y:S01]  /*c0d00*/  STL [R1+0x6d08], R19 ;  /* 0x006d081301007387 */ /* 0x000fe20000100800 */
[----:B-----5:R-:W-:Y:S03]  /*c0d10*/  HMMA.16816.F32 R4, R4, R28, R12 ;  /* 0x0000001c0404723c */ /* 0x020fe6000000180c */
[----:B------:R-:W2:Y:S04]  /*c0d20*/  LDL.LU.64 R14, [R1+0x6df0] ;  /* 0x006df000010e7983 */ /* 0x000ea80000300a00 */
[----:B------:R-:W2:-:S15]  /*c0d30*/  LDL.LU.64 R12, [R1+0x6de8] ;  /* 0x006de800010c7983 */ /* 0x000e9e0000300a00 */
[----:B------:R-:W-:-:S01]  /*c0d40*/  NOP ;  /* 0x0000000000007918 */ /* 0x000fc20000000000 */
[----:B------:R-:W-:Y:S04]  /*c0d50*/  STL.64 [R1+0xe0], R4 ;  /* 0x0000e00401007387 */ /* 0x000fe80000100a00 */
[----:B------:R0:W-:Y:S04]  /*c0d60*/  STL.64 [R1+0xe8], R6 ;  /* 0x0000e80601007387 */ /* 0x0001e80000100a00 */
[----:B0-----:R-:W2:Y:S04]  /*c0d70*/  LDL.LU.64 R6, [R1+0x6de0] ;  /* 0x006de00001067983 */ /* 0x001ea80000300a00 */
[----:B------:R-:W2:Y:S01]  /*c0d80*/  LDL.LU.64 R4, [R1+0x6dd8] ;  /* 0x006dd80001047983 */ /* 0x000ea20000300a00 */
[----:B------:R-:W-:-:S02]  /*c0d90*/  IMAD.MOV.U32 R3, RZ, RZ, R0 ;  /* 0x000000ffff037224 */ /* 0x000fc400078e0000 */
[----:B----4-:R-:W-:Y:S01]  /*c0da0*/  IMAD.MOV.U32 R19, RZ, RZ, R26 ;  /* 0x000000ffff137224 */ /* 0x010fe200078e001a */
[----:B------:R-:W-:Y:S04]  /*c0db0*/  STL [R1+0x6dd4], R28 ;  /* 0x006dd41c01007387 */ /* 0x000fe80000100800 */
[----:B------:R-:W-:Y:S04]  /*c0dc0*/  STL [R1+0x6dd0], R29 ;  /* 0x006dd01d01007387 */ /* 0x000fe80000100800 */
[----:B------:R-:W-:Y:S04]  /*c0dd0*/  STL.64 [R1+0x6d18], R18 ;  /* 0x006d181201007387 */ /* 0x000fe80000100a00 */
[----:B------:R0:W-:Y:S01]  /*c0de0*/  STL.64 [R1+0x6d10], R16 ;  /* 0x006d101001007387 */ /* 0x0001e20000100a00 */
[C---:B--2---:R-:W-:Y:S06]  /*c0df0*/  HMMA.16816.F32 R12, R4.reuse, R26, R12 ;  /* 0x0000001a040c723c */ /* 0x044fec000000180c */
[----:B0-----:R-:W-:Y:S06]  /*c0e00*/  HMMA.16816.F32 R16, R4, R2, R20 ;  /* 0x000000020410723c */ /* 0x001fec0000001814 */
[----:B------:R-:W-:-:S02]  /*c0e10*/  IMAD.MOV.U32 R28, RZ, RZ, R4 ;  /* 0x000000ffff1c7224 */ /* 0x000fc400078e0004 */
[----:B------:R-:W-:Y:S02]  /*c0e20*/  IMAD.MOV.U32 R29, RZ, RZ, R5 ;  /* 0x000000ffff1d7224 */ /* 0x000fe400078e0005 */
[----:B------:R-:W-:-:S07]  /*c0e30*/  IMAD.MOV.U32 R2, RZ, RZ, R6 ;  /* 0x000000ffff027224 */ /* 0x000fce00078e0006 */
[----:B------:R0:W-:Y:S01]  /*c0e40*/  STL.64 [R1+0x5de0], R14 ;  /* 0x005de00e01007387 */ /* 0x0001e20000100a00 */
[----:B------:R-:W-:-:S03]  /*c0e50*/  IMAD.MOV.U32 R3, RZ, RZ, R7 ;  /* 0x000000ffff037224 */ /* 0x000fc600078e0007 */
[----:B0-----:R-:W2:Y:S04]  /*c0e60*/  LDL.LU R14, [R1+0x368] ;  /* 0x00036800010e7983 */ /* 0x001ea80000300800 */
[----:B------:R-:W2:Y:S04]  /*c0e70*/  LDL.LU R15, [R1+0x36c] ;  /* 0x00036c00010f7983 */ /* 0x000ea80000300800 */
[----:B------:R0:W-:Y:S04]  /*c0e80*/  STL.64 [R1+0x5dd8], R12 ;  /* 0x005dd80c01007387 */ /* 0x0001e80000100a00 */
[----:B0-----:R-:W3:Y:S04]  /*c0e90*/  LDL.LU R12, [R1+0x350] ;  /* 0x00035000010c7983 */ /* 0x001ee80000300800 */
[----:B------:R-:W3:Y:S04]  /*c0ea0*/  LDL.LU R13, [R1+0x354] ;  /* 0x00035400010d7983 */ /* 0x000ee80000300800 */
[----:B------:R0:W-:Y:S04]  /*c0eb0*/  STL.64 [R1+0x810], R16 ;  /* 0x0008101001007387 */ /* 0x0001e80000100a00 */
[----:B------:R1:W-:Y:S04]  /*c0ec0*/  STL.64 [R1+0x818], R18 ;  /* 0x0008181201007387 */ /* 0x0003e80000100a00 */
[----:B------:R-:W4:Y:S04]  /*c0ed0*/  LDL.LU R4, [R1+0x20] ;  /* 0x0000200001047983 */ /* 0x000f280000300800 */
[----:B------:R-:W4:Y:S04]  /*c0ee0*/  LDL.LU R5, [R1+0x24] ;  /* 0x0000240001057983 */ /* 0x000f280000300800 */
[----:B------:R-:W5:Y:S04]  /*c0ef0*/  LDL.LU R6, [R1+0x28] ;  /* 0x0000280001067983 */ /* 0x000f680000300800 */
[----:B------:R-:W5:Y:S04]  /*c0f00*/  LDL.LU R7, [R1+0x2c] ;  /* 0x00002c0001077983 */ /* 0x000f680000300800 */
[----:B0-----:R-:W2:Y:S04]  /*c0f10*/  LDL.LU R16, [R1+0x15c0] ;  /* 0x0015c00001107983 */ /* 0x001ea80000300800 */
[----:B------:R-:W2:Y:S04]  /*c0f20*/  LDL.LU R17, [R1+0x15c4] ;  /* 0x0015c40001117983 */ /* 0x000ea80000300800 */
[----:B-1----:R-:W3:Y:S04]  /*c0f30*/  LDL.LU R18, [R1+0x15c8] ;  /* 0x0015c80001127983 */ /* 0x002ee80000300800 */
[----:B------:R-:W3:Y:S04]  /*c0f40*/  LDL.LU R19, [R1+0x15cc] ;  /* 0x0015cc0001137983 */ /* 0x000ee80000300800 */
[----:B---3--:R0:W-:Y:S04]  /*c0f50*/  STL.64 [R1+0x6d28], R18 ;  /* 0x006d281201007387 */ /* 0x0081e80000100a00 */
[----:B--2---:R1:W-:Y:S01]  /*c0f60*/  STL.64 [R1+0x6d20], R16 ;  /* 0x006d201001007387 */ /* 0x0043e20000100a00 */
[----:B0-----:R-:W-:-:S02]  /*c0f70*/  IMAD.MOV.U32 R18, RZ, RZ, R11 ;  /* 0x000000ffff127224 */ /* 0x001fc400078e000b */
[----:B------:R-:W-:-:S05]  /*c0f80*/  IMAD.MOV.U32 R19, RZ, RZ, R10 ;  /* 0x000000ffff137224 */ /* 0x000fca00078e000a */
[----:B------:R0:W-:Y:S04]  /*c0f90*/  STL.64 [R1+0x6d38], R18 ;  /* 0x006d381201007387 */ /* 0x0001e80000100a00 */
[----:B-1----:R-:W2:Y:S04]  /*c0fa0*/  LDL.LU R16, [R1+0x15e0] ;  /* 0x0015e00001107983 */ /* 0x002ea80000300800 */
[----:B------:R-:W2:Y:S04]  /*c0fb0*/  LDL.LU R17, [R1+0x15e4] ;  /* 0x0015e40001117983 */ /* 0x000ea80000300800 */
[----:B0-----:R-:W3:Y:S04]  /*c0fc0*/  LDL.LU R18, [R1+0x15e8] ;  /* 0x0015e80001127983 */ /* 0x001ee80000300800 */
[----:B------:R-:W3:Y:S01]  /*c0fd0*/  LDL.LU R19, [R1+0x15ec] ;  /* 0x0015ec0001137983 */ /* 0x000ee20000300800 */
[----:B------:R-:W-:-:S03]  /*c0fe0*/  IMAD.MOV.U32 R0, RZ, RZ, R27 ;  /* 0x000000ffff007224 */ /* 0x000fc600078e001b */
[----:B---3--:R-:W-:Y:S04]  /*c0ff0*/  STL.64 [R1+0x6d58], R18 ;  /* 0x006d581201007387 */ /* 0x008fe80000100a00 */
[----:B--2---:R-:W-:Y:S04]  /*c1000*/  STL.64 [R1+0x6d50], R16 ;  /* 0x006d501001007387 */ /* 0x004fe80000100a00 */
[----:B------:R-:W2:Y:S04]  /*c1010*/  LDL.LU R24, [R1+0x15f0] ;  /* 0x0015f00001187983 */ /* 0x000ea80000300800 */
[----:B------:R-:W2:Y:S04]  /*c1020*/  LDL.LU R25, [R1+0x15f4] ;  /* 0x0015f40001197983 */ /* 0x000ea80000300800 */
[----:B------:R-:W3:Y:S04]  /*c1030*/  LDL.LU R26, [R1+0x15f8] ;  /* 0x0015f800011a7983 */ /* 0x000ee80000300800 */
[----:B------:R-:W3:Y:S01]  /*c1040*/  LDL.LU R27, [R1+0x15fc] ;  /* 0x0015fc00011b7983 */ /* 0x000ee20000300800 */
[----:B------:R-:W-:-:S02]  /*c1050*/  IMAD.MOV.U32 R22, RZ, RZ, R9 ;  /* 0x000000ffff167224 */ /* 0x000fc400078e0009 */
[----:B------:R-:W-:Y:S01]  /*c1060*/  IMAD.MOV.U32 R23, RZ, RZ, R8 ;  /* 0x000000ffff177224 */ /* 0x000fe200078e0008 */
[----:B---3--:R-:W-:Y:S04]  /*c1070*/  STL.64 [R1+0x6d78], R26 ;  /* 0x006d781a01007387 */ /* 0x008fe80000100a00 */
[----:B--2---:R-:W-:Y:S04]  /*c1080*/  STL.64 [R1+0x6d70], R24 ;  /* 0x006d701801007387 */ /* 0x004fe80000100a00 */
[----:B------:R0:W-:Y:S04]  /*c1090*/  STL.64 [R1+0x6d80], R22 ;  /* 0x006d801601007387 */ /* 0x0001e80000100a00 */
[----:B------:R-:W2:Y:S04]  /*c10a0*/  LDL.LU R20, [R1+0x1620] ;  /* 0x0016200001147983 */ /* 0x000ea80000300800 */
[----:B------:R-:W2:Y:S04]  /*c10b0*/  LDL.LU R21, [R1+0x1624] ;  /* 0x0016240001157983 */ /* 0x000ea80000300800 */
[----:B0-----:R-:W3:Y:S04]  /*c10c0*/  LDL.LU R22, [R1+0x1628] ;  /* 0x0016280001167983 */ /* 0x001ee80000300800 */
        /* <DEDUP_REMOVED lines=37> */
[----:B-----5:R0:W-:Y:S04]  /*c1320*/  STL.64 [R1+0x6ce8], R6 ;  /* 0x006ce80601007387 */ /* 0x0201e80000100a00 */
[----:B----4-:R1:W-:Y:S01]  /*c1330*/  STL.64 [R1+0x6ce0], R4 ;  /* 0x006ce00401007387 */ /* 0x0103e20000100a00 */
[----:B0-----:R-:W-:-:S02]  /*c1340*/  IMAD.MOV.U32 R6, RZ, RZ, R2 ;  /* 0x000000ffff067224 */ /* 0x001fc400078e0002 */
[----:B------:R-:W-:Y:S02]  /*c1350*/  IMAD.MOV.U32 R7, RZ, RZ, R3 ;  /* 0x000000ffff077224 */ /* 0x000fe400078e0003 */
[----:B-1----:R-:W-:Y:S02]  /*c1360*/  IMAD.MOV.U32 R4, RZ, RZ, R28 ;  /* 0x000000ffff047224 */ /* 0x002fe400078e001c */
[----:B------:R-:W-:Y:S01]  /*c1370*/  IMAD.MOV.U32 R5, RZ, RZ, R29 ;  /* 0x000000ffff057224 */ /* 0x000fe200078e001d */
[----:B------:R-:W4:Y:S04]  /*c1380*/  LDL.LU R28, [R1+0x6dd4] ;  /* 0x006dd400011c7983 */ /* 0x000f280000300800 */
[----:B------:R-:W4:Y:S02]  /*c1390*/  LDL.LU R29, [R1+0x6dd0] ;  /* 0x006dd000011d7983 */ /* 0x000f240000300800 */
[----:B------:R-:W-:Y:S02]  /*c13a0*/  HMMA.16816.F32 R8, R4, R14, R8 ;  /* 0x0000000e0408723c */ /* 0x000fe40000001808 */
[----:B------:R-:W5:Y:S04]  /*c13b0*/  LDL.LU R2, [R1+0x6dcc] ;  /* 0x006dcc0001027983 */ /* 0x000f680000300800 */
[----:B------:R-:W5:-:S15]  /*c13c0*/  LDL.LU R3, [R1+0x6dc8] ;  /* 0x006dc80001037983 */ /* 0x000f5e0000300800 */
[----:B------:R-:W-:-:S02]  /*c13d0*/  NOP ;  /* 0x0000000000007918 */ /* 0x000fc40000000000 */
        /* <DEDUP_REMOVED lines=22> */
[----:B------:R-:W3:Y:S04]  /*c1540*/  LDL.LU.64 R20, [R1+0x6d88] ;  /* 0x006d880001147983 */ /* 0x000ee80000300a00 */
        /* <DEDUP_REMOVED lines=9> */
[----:B0-----:R-:W3:Y:S04]  /*c15e0*/  LDL.LU.64 R22, [R1+0x6d80] ;  /* 0x006d800001167983 */ /* 0x001ee80000300a00 */
[----:B------:R-:W-:Y:S04]  /*c15f0*/  STL.64 [R1+0x6ca0], R10 ;  /* 0x006ca00a01007387 */ /* 0x000fe80000100a00 */
[----:B------:R0:W-:Y:S04]  /*c1600*/  STL.64 [R1+0x6c98], R8 ;  /* 0x006c980801007387 */ /* 0x0001e80000100a00 */
[----:B0-----:R-:W5:Y:S04]  /*c1610*/  LDL.LU R8, [R1+0xd80] ;  /* 0x000d800001087983 */ /* 0x001f680000300800 */
        /* <DEDUP_REMOVED lines=27> */
[----:B0-----:R-:W2:Y:S04]  /*c17d0*/  LDL.LU.64 R18, [R1+0x6d38] ;  /* 0x006d380001127983 */ /* 0x001ea80000300a00 */
[----:B------:R-:W-:Y:S01]  /*c17e0*/  STL.64 [R1+0x6c28], R26 ;  /* 0x006c281a01007387 */ /* 0x000fe20000100a00 */
[----:B--2---:R-:W-:Y:S03]  /*c17f0*/  HMMA.16816.F32 R16, R4, R18, R12 ;  /* 0x000000120410723c */ /* 0x004fe6000000180c */
[----:B------:R-:W2:-:S15]  /*c1800*/  LDL.LU.64 R12, [R1+0x6d30] ;  /* 0x006d3000010c7983 */ /* 0x000e9e0000300a00 */
[----:B------:R-:W-:-:S05]  /*c1810*/  NOP ;  /* 0x0000000000007918 */ /* 0x000fca0000000000 */
[----:B------:R-:W-:Y:S04]  /*c1820*/  STL.64 [R1+0xbd0], R16 ;  /* 0x000bd01001007387 */ /* 0x000fe80000100a00 */
[----:B------:R0:W-:Y:S04]  /*c1830*/  STL.64 [R1+0xbd8], R18 ;  /* 0x000bd81201007387 */ /* 0x0001e80000100a00 */
[----:B0-----:R-:W4:Y:S04]  /*c1840*/  LDL.LU.64 R18, [R1+0x6d28] ;  /* 0x006d280001127983 */ /* 0x001f280000300a00 */
[----:B------:R-:W4:Y:S02]  /*c1850*/  LDL.LU.64 R16, [R1+0x6d20] ;  /* 0x006d200001107983 */ /* 0x000f240000300a00 */
[----:B----4-:R-:W-:Y:S02]  /*c1860*/  HMMA.16816.F32 R24, R4, R24, R16 ;  /* 0x000000180418723c */ /* 0x010fe40000001810 */
[----:B------:R-:W3:Y:S04]  /*c1870*/  LDL.LU.64 R18, [R1+0x6d18] ;  /* 0x006d180001127983 */ /* 0x000ee80000300a00 */
[----:B------:R-:W5:-:S15]  /*c1880*/  LDL.LU.64 R16, [R1+0x6d10] ;  /* 0x006d100001107983 */ /* 0x000f5e0000300a00 */
[----:B------:R-:W-:-:S02]  /*c1890*/  NOP ;  /* 0x0000000000007918 */ /* 0x000fc40000000000 */
[----:B------:R0:W-:Y:S04]  /*c18a0*/  STL.64 [R1+0xce0], R24 ;  /* 0x000ce01801007387 */ /* 0x0001e80000100a00 */
[----:B------:R1:W-:Y:S04]  /*c18b0*/  STL.64 [R1+0xce8], R26 ;  /* 0x000ce81a01007387 */ /* 0x0003e80000100a00 */
[----:B0-----:R-:W4:Y:S01]  /*c18c0*/  LDL.LU R24, [R1+0x1500] ;  /* 0x0015000001187983 */ /* 0x001f220000300800 */
[----:B-----5:R-:W-:-:S15]  /*c18d0*/  HMMA.16816.F32 R8, R4, R16, R8 ;  /* 0x000000100408723c */ /* 0x020fde0000001808 */
[----:B------:R-:W-:-:S08]  /*c18e0*/  NOP ;  /* 0x0000000000007918 */ /* 0x000fd00000000000 */
[----:B------:R-:W-:Y:S04]  /*c18f0*/  STL.64 [R1+0xd80], R8 ;  /* 0x000d800801007387 */ /* 0x000fe80000100a00 */
[----:B------:R-:W-:Y:S04]  /*c1900*/  STL.64 [R1+0xd88], R10 ;  /* 0x000d880a01007387 */ /* 0x000fe80000100a00 */
[----:B------:R-:W4:Y:S04]  /*c1910*/  LDL.LU R25, [R1+0x1504] ;  /* 0x0015040001197983 */ /* 0x000f280000300800 */
[----:B-1----:R-:W5:Y:S04]  /*c1920*/  LDL.LU R26, [R1+0x1508] ;  /* 0x00150800011a7983 */ /* 0x002f680000300800 */
[----:B------:R-:W5:Y:S04]  /*c1930*/  LDL.LU R27, [R1+0x150c] ;  /* 0x00150c00011b7983 */ /* 0x000f680000300800 */
[----:B------:R-:W2:Y:S04]  /*c1940*/  LDL.64 R22, [R1+0x340] ;  /* 0x0003400001167983 */ /* 0x000ea80000100a00 */
[----:B--2---:R-:W-:Y:S04]  /*c1950*/  STL.64 [R1+0x6c60], R22 ;  /* 0x006c601601007387 */ /* 0x004fe80000100a00 */
[----:B------:R-:W-:Y:S04]  /*c1960*/  STL.64 [R1+0x6c58], R20 ;  /* 0x006c581401007387 */ /* 0x000fe80000100a00 */
[----:B-----5:R-:W-:Y:S04]  /*c1970*/  STL.64 [R1+0x6c38], R26 ;  /* 0x006c381a01007387 */ /* 0x020fe80000100a00 */
[----:B----4-:R0:W-:Y:S04]  /*c1980*/  STL.64 [R1+0x6c30], R24 ;  /* 0x006c301801007387 */ /* 0x0101e80000100a00 */
[----:B0-----:R-:W2:Y:S04]  /*c1990*/  LDL.LU R24, [R1+0x1510] ;  /* 0x0015100001187983 */ /* 0x001ea80000300800 */
[----:B------:R-:W2:Y:S04]  /*c19a0*/  LDL.LU R25, [R1+0x1514] ;  /* 0x0015140001197983 */ /* 0x000ea80000300800 */
[----:B------:R-:W4:Y:S04]  /*c19b0*/  LDL.LU R26, [R1+0x1518] ;  /* 0x00151800011a7983 */ /* 0x000f280000300800 */
[----:B------:R-:W4:Y:S04]  /*c19c0*/  LDL.LU R27, [R1+0x151c] ;  /* 0x00151c00011b7983 */ /* 0x000f280000300800 */
[----:B------:R-:W5:Y:S04]  /*c19d0*/  LDL.LU R20, [R1+0x1540] ;  /* 0x0015400001147983 */ /* 0x000f680000300800 */
[----:B------:R-:W5:Y:S04]  /*c19e0*/  LDL.LU R21, [R1+0x1544] ;  /* 0x0015440001157983 */ /* 0x000f680000300800 */
[----:B------:R-:W3:Y:S04]  /*c19f0*/  LDL.LU R22, [R1+0x1548] ;  /* 0x0015480001167983 */ /* 0x000ee80000300800 */
[----:B------:R-:W3:Y:S04]  /*c1a00*/  LDL.LU R23, [R1+0x154c] ;  /* 0x00154c0001177983 */ /* 0x000ee80000300800 */
[----:B------:R-:W2:Y:S04]  /*c1a10*/  LDL.64 R14, [R1+0x370] ;  /* 0x00037000010e7983 */ /* 0x000ea80000100a00 */
[----:B--2---:R0:W-:Y:S04]  /*c1a20*/  STL.64 [R1+0x6cc8], R14 ;  /* 0x006cc80e01007387 */ /* 0x0041e80000100a00 */
[----:B------:R-:W-:Y:S04]  /*c1a30*/  STL.64 [R1+0x6cc0], R12 ;  /* 0x006cc00c01007387 */ /* 0x000fe80000100a00 */
[----:B---3--:R-:W-:Y:S04]  /*c1a40*/  STL.64 [R1+0x6c70], R22 ;  /* 0x006c701601007387 */ /* 0x008fe80000100a00 */
[----:B-----5:R1:W-:Y:S01]  /*c1a50*/  STL.64 [R1+0x6c68], R20 ;  /* 0x006c681401007387 */ /* 0x0203e20000100a00 */
[----:B0-----:R-:W-:-:S02]  /*c1a60*/  IMAD.MOV.U32 R14, RZ, RZ, R19 ;  /* 0x000000ffff0e7224 */ /* 0x001fc400078e0013 */
[----:B------:R-:W-:Y:S01]  /*c1a70*/  IMAD.MOV.U32 R15, RZ, RZ, R0 ;  /* 0x000000ffff0f7224 */ /* 0x000fe200078e0000 */
[----:B-1----:R-:W2:Y:S04]  /*c1a80*/  LDL.LU R20, [R1+0x1550] ;  /* 0x0015500001147983 */ /* 0x002ea80000300800 */
[----:B------:R-:W2:Y:S04]  /*c1a90*/  LDL.LU R21, [R1+0x1554] ;  /* 0x0015540001157983 */ /* 0x000ea80000300800 */
[----:B------:R-:W3:Y:S04]  /*c1aa0*/  LDL.LU R22, [R1+0x1558] ;  /* 0x0015580001167983 */ /* 0x000ee80000300800 */
[----:B------:R-:W3:Y:S04]  /*c1ab0*/  LDL.LU R23, [R1+0x155c] ;  /* 0x00155c0001177983 */ /* 0x000ee80000300800 */
[----:B------:R-:W5:Y:S04]  /*c1ac0*/  LDL.LU R19, [R1+0x6d08] ;  /* 0x006d080001137983 */ /* 0x000f680000300800 */
[----:B------:R0:W-:Y:S04]  /*c1ad0*/  STL.64 [R1+0x6cf0], R14 ;  /* 0x006cf00e01007387 */ /* 0x0001e80000100a00 */
[----:B------:R-:W4:Y:S04]  /*c1ae0*/  LDL.LU R8, [R1+0x1580] ;  /* 0x0015800001087983 */ /* 0x000f280000300800 */
[----:B------:R-:W4:Y:S04]  /*c1af0*/  LDL.LU R9, [R1+0x1584] ;  /* 0x0015840001097983 */ /* 0x000f280000300800 */
[----:B------:R-:W2:Y:S04]  /*c1b00*/  LDL.LU R10, [R1+0x1588] ;  /* 0x00158800010a7983 */ /* 0x000ea80000300800 */
[----:B------:R-:W2:Y:S04]  /*c1b10*/  LDL.LU R11, [R1+0x158c] ;  /* 0x00158c00010b7983 */ /* 0x000ea80000300800 */
[----:B------:R-:W3:Y:S04]  /*c1b20*/  LDL.LU R12, [R1+0x1590] ;  /* 0x00159000010c7983 */ /* 0x000ee80000300800 */
[----:B------:R-:W3:Y:S04]  /*c1b30*/  LDL.LU R13, [R1+0x1594] ;  /* 0x00159400010d7983 */ /* 0x000ee80000300800 */
[----:B0-----:R-:W5:Y:S04]  /*c1b40*/  LDL.LU R14, [R1+0x1598] ;  /* 0x00159800010e7983 */ /* 0x001f680000300800 */
[----:B------:R-:W5:Y:S04]  /*c1b50*/  LDL.LU R15, [R1+0x159c] ;  /* 0x00159c00010f7983 */ /* 0x000f680000300800 */
[----:B-----5:R-:W-:Y:S04]  /*c1b60*/  STL.64 [R1+0x6d00], R14 ;  /* 0x006d000e01007387 */ /* 0x020fe80000100a00 */
[----:B---3--:R0:W-:Y:S04]  /*c1b70*/  STL.64 [R1+0x6cf8], R12 ;  /* 0x006cf80c01007387 */ /* 0x0081e80000100a00 */
[----:B0-----:R-:W3:Y:S04]  /*c1b80*/  LDL.LU R12, [R1+0x15b0] ;  /* 0x0015b000010c7983 */ /* 0x001ee80000300800 */
[----:B------:R-:W3:Y:S04]  /*c1b90*/  LDL.LU R13, [R1+0x15b4] ;  /* 0x0015b400010d7983 */ /* 0x000ee80000300800 */
[----:B------:R-:W3:Y:S04]  /*c1ba0*/  LDL.LU R14, [R1+0x15b8] ;  /* 0x0015b800010e7983 */ /* 0x000ee80000300800 */
[----:B------:R-:W3:Y:S04]  /*c1bb0*/  LDL.LU R15, [R1+0x15bc] ;  /* 0x0015bc00010f7983 */ /* 0x000ee80000300800 */
        /* <DEDUP_REMOVED lines=18> */
[C---:B---3--:R-:W-:Y:S03]  /*c1ce0*/  HMMA.16816.F32 R12, R4.reuse, R18, R12 ;  /* 0x00000012040c723c */ /* 0x048fe6000000180c */
[----:B-----5:R-:W-:Y:S04]  /*c1cf0*/  STL.64 [R1+0x6c90], R22 ;  /* 0x006c901601007387 */ /* 0x020fe80000100a00 */
        /* <DEDUP_REMOVED lines=11> */
[----:B------:R-:W-:Y:S04]  /*c1db0*/  STL [R1+0x6c14], R16 ;  /* 0x006c141001007387 */ /* 0x000fe80000100800 */
[----:B------:R-:W-:Y:S04]  /*c1dc0*/  STL [R1+0x6c10], R17 ;  /* 0x006c101101007387 */ /* 0x000fe80000100800 */
[----:B------:R-:W-:Y:S04]  /*c1dd0*/  STL.64 [R1+0xe10], R12 ;  /* 0x000e100c01007387 */ /* 0x000fe80000100a00 */
[----:B------:R0:W-:Y:S04]  /*c1de0*/  STL.64 [R1+0xe18], R14 ;  /* 0x000e180e01007387 */ /* 0x0001e80000100a00 */
[----:B0-----:R-:W5:Y:S04]  /*c1df0*/  LDL.LU.64 R14, [R1+0x6d00] ;  /* 0x006d0000010e7983 */ /* 0x001f680000300a00 */
[----:B------:R-:W5:Y:S02]  /*c1e00*/  LDL.LU.64 R12, [R1+0x6cf8] ;  /* 0x006cf800010c7983 */ /* 0x000f640000300a00 */
[----:B-----5:R-:W-:Y:S02]  /*c1e10*/  HMMA.16816.F32 R4, R4, R28, R12 ;  /* 0x0000001c0404723c */ /* 0x020fe4000000180c */
[----:B------:R-:W2:-:S15]  /*c1e20*/  LDL.LU.64 R14, [R1+0x6cf0] ;  /* 0x006cf000010e7983 */ /* 0x000e9e0000300a00 */
[----:B------:R-:W-:-:S06]  /*c1e30*/  NOP ;  /* 0x0000000000007918 */ /* 0x000fcc0000000000 */
[----:B------:R-:W-:Y:S04]  /*c1e40*/  STL.64 [R1+0x80], R4 ;  /* 0x0000800401007387 */ /* 0x000fe80000100a00 */
[----:B------:R0:W-:Y:S04]  /*c1e50*/  STL.64 [R1+0x88], R6 ;  /* 0x0000880601007387 */ /* 0x0001e80000100a00 */
[----:B0-----:R-:W2:Y:S04]  /*c1e60*/  LDL.LU.64 R6, [R1+0x6ce8] ;  /* 0x006ce80001067983 */ /* 0x001ea80000300a00 */
[----:B------:R-:W2:Y:S02]  /*c1e70*/  LDL.LU.64 R4, [R1+0x6ce0] ;  /* 0x006ce00001047983 */ /* 0x000ea40000300a00 */
[----:B--2---:R-:W-:Y:S02]  /*c1e80*/  HMMA.16816.F32 R12, R4, R14, R8 ;  /* 0x0000000e040c723c */ /* 0x004fe40000001808 */
[----:B------:R-:W2:Y:S04]  /*c1e90*/  LDL.LU.64 R10, [R1+0x6cd8] ;  /* 0x006cd800010a7983 */ /* 0x000ea80000300a00 */
[----:B------:R-:W2:-:S15]  /*c1ea0*/  LDL.LU.64 R8, [R1+0x6cd0] ;  /* 0x006cd00001087983 */ /* 0x000e9e0000300a00 */
[----:B------:R-:W-:-:S02]  /*c1eb0*/  NOP ;  /* 0x0000000000007918 */ /* 0x000fc40000000000 */
[----:B------:R-:W-:Y:S04]  /*c1ec0*/  STL.64 [R1+0xe20], R12 ;  /* 0x000e200c01007387 */ /* 0x000fe80000100a00 */
[----:B------:R0:W-:Y:S04]  /*c1ed0*/  STL.64 [R1+0xe28], R14 ;  /* 0x000e280e01007387 */ /* 0x0001e80000100a00 */
[----:B0-----:R-:W2:Y:S04]  /*c1ee0*/  LDL.LU.64 R14, [R1+0x6cc8] ;  /* 0x006cc800010e7983 */ /* 0x001ea80000300a00 */
[----:B------:R-:W5:Y:S01]  /*c1ef0*/  LDL.LU.64 R12, [R1+0x6cc0] ;  /* 0x006cc000010c7983 */ /* 0x000f620000300a00 */
[----:B--2---:R-:W-:Y:S06]  /*c1f00*/  HMMA.16816.F32 R8, R4, R14, R8 ;  /* 0x0000000e0408723c */ /* 0x004fec0000001808 */
[----:B------:R-:W-:-:S02]  /*c1f10*/  IMAD.MOV.U32 R16, RZ, RZ, R14 ;  /* 0x000000ffff107224 */ /* 0x000fc400078e000e */
[----:B------:R-:W-:-:S15]  /*c1f20*/  IMAD.MOV.U32 R17, RZ, RZ, R15 ;  /* 0x000000ffff117224 */ /* 0x000fde00078e000f */
[----:B------:R-:W-:Y:S04]  /*c1f30*/  STL.64 [R1+0xeb0], R8 ;  /* 0x000eb00801007387 */ /* 0x000fe80000100a00 */
[----:B------:R0:W-:Y:S04]  /*c1f40*/  STL.64 [R1+0xeb8], R10 ;  /* 0x000eb80a01007387 */ /* 0x0001e80000100a00 */
[----:B0-----:R-:W2:Y:S04]  /*c1f50*/  LDL.LU.64 R10, [R1+0x6cb8] ;  /* 0x006cb800010a7983 */ /* 0x001ea80000300a00 */
[----:B------:R-:W2:Y:S04]  /*c1f60*/  LDL.LU.64 R8, [R1+0x6cb0] ;  /* 0x006cb00001087983 */ /* 0x000ea80000300a00 */
        /* <DEDUP_REMOVED lines=12> */
[----:B------:R-:W2:Y:S01]  /*c2030*/  LDL.LU.64 R8, [R1+0x6c98] ;  /* 0x006c980001087983 */ /* 0x000ea20000300a00 */
[----:B---3--:R-:W-:-:S15]  /*c2040*/  HMMA.16816.F32 R20, R4, R10, R20 ;  /* 0x0000000a0414723c */ /* 0x008fde0000001814 */
[----:B------:R-:W-:-:S08]  /*c2050*/  NOP ;  /* 0x0000000000007918 */ /* 0x000fd00000000000 */
[----:B------:R-:W-:Y:S04]  /*c2060*/  STL.64 [R1+0x1050], R20 ;  /* 0x0010501401007387 */ /* 0x000fe80000100a00 */
[----:B------:R0:W-:Y:S04]  /*c2070*/  STL.64 [R1+0x1058], R22 ;  /* 0x0010581601007387 */ /* 0x0001e80000100a00 */
[----:B0-----:R-:W3:Y:S04]  /*c2080*/  LDL.LU.64 R22, [R1+0x6c90] ;  /* 0x006c900001167983 */ /* 0x001ee80000300a00 */
[----:B------:R-:W3:Y:S04]  /*c2090*/  LDL.LU.64 R20, [R1+0x6c88] ;  /* 0x006c880001147983 */ /* 0x000ee80000300a00 */
[----:B------:R0:W-:Y:S04]  /*c20a0*/  STL.64 [R1+0x6ba8], R10 ;  /* 0x006ba80a01007387 */ /* 0x0001e80000100a00 */
[----:B0-----:R-:W4:Y:S01]  /*c20b0*/  LDL.64 R10, [R1+0x318] ;  /* 0x00031800010a7983 */ /* 0x001f220000100a00 */
        /* <DEDUP_REMOVED lines=23> */
[----:B------:R-:W2:Y:S01]  /*c2230*/  LDL.LU.64 R20, [R1+0x6c58] ;  /* 0x006c580001147983 */ /* 0x000ea20000300a00 */
[----:B----4-:R-:W-:Y:S06]  /*c2240*/  HMMA.16816.F32 R24, R4, R22, R24 ;  /* 0x000000160418723c */ /* 0x010fec0000001818 */
[----:B------:R-:W-:-:S02]  /*c2250*/  IMAD.MOV.U32 R9, RZ, RZ, R22 ;  /* 0x000000ffff097224 */ /* 0x000fc400078e0016 */
[----:B------:R-:W-:-:S15]  /*c2260*/  IMAD.MOV.U32 R8, RZ, RZ, R23 ;  /* 0x000000ffff087224 */ /* 0x000fde00078e0017 */
        /* <DEDUP_REMOVED lines=16> */
[----:B------:R0:W-:Y:S04]  /*c2370*/  STL.64 [R1+0x6b48], R20 ;  /* 0x006b481401007387 */ /* 0x0001e80000100a00 */
[----:B0-----:R-:W4:Y:S04]  /*c2380*/  LDL.64 R20, [R1+0x320] ;  /* 0x0003200001147983 */ /* 0x001f280000100a00 */
[----:B------:R-:W-:Y:S01]  /*c2390*/  STL.64 [R1+0x6b60], R22 ;  /* 0x006b601601007387 */ /* 0x000fe20000100a00 */
[----:B--2---:R-:W-:Y:S06]  /*c23a0*/  HMMA.16816.F32 R16, R4, R26, R16 ;  /* 0x0000001a0410723c */ /* 0x004fec0000001810 */
[----:B------:R-:W-:-:S02]  /*c23b0*/  IMAD.MOV.U32 R24, RZ, RZ, R26 ;  /* 0x000000ffff187224 */ /* 0x000fc400078e001a */
[----:B------:R-:W-:-:S15]  /*c23c0*/  IMAD.MOV.U32 R0, RZ, RZ, R27 ;  /* 0x000000ffff007224 */ /* 0x000fde00078e001b */
[----:B------:R-:W-:Y:S04]  /*c23d0*/  STL.64 [R1+0x1610], R16 ;  /* 0x0016101001007387 */ /* 0x000fe80000100a00 */
[----:B------:R0:W-:Y:S04]  /*c23e0*/  STL.64 [R1+0x1618], R18 ;  /* 0x0016181201007387 */ /* 0x0001e80000100a00 */
[----:B0-----:R-:W2:Y:S04]  /*c23f0*/  LDL.LU.64 R18, [R1+0x6c20] ;  /* 0x006c200001127983 */ /* 0x001ea80000300a00 */
[----:B------:R-:W5:Y:S04]  /*c2400*/  LDL.LU.64 R16, [R1+0x6c18] ;  /* 0x006c180001107983 */ /* 0x000f680000300a00 */
[----:B------:R0:W-:Y:S04]  /*c2410*/  STL [R1+0x6b30], R24 ;  /* 0x006b301801007387 */ /* 0x0001e80000100800 */
[----:B0-----:R-:W4:Y:S04]  /*c2420*/  LDL.LU R24, [R1+0x14c0] ;  /* 0x0014c00001187983 */ /* 0x001f280000300800 */
[----:B------:R-:W4:Y:S04]  /*c2430*/  LDL.LU R25, [R1+0x14c4] ;  /* 0x0014c40001197983 */ /* 0x000f280000300800 */
[----:B------:R-:W4:Y:S04]  /*c2440*/  LDL.LU R26, [R1+0x14c8] ;  /* 0x0014c800011a7983 */ /* 0x000f280000300800 */
[----:B------:R-:W4:Y:S01]  /*c2450*/  LDL.LU R27, [R1+0x14cc] ;  /* 0x0014cc00011b7983 */ /* 0x000f220000300800 */
[C---:B---3--:R-:W-:Y:S06]  /*c2460*/  HMMA.16816.F32 R12, R4.reuse, R10, R12 ;  /* 0x0000000a040c723c */ /* 0x048fec000000180c */
[----:B----4-:R-:W-:-:S15]  /*c2470*/  HMMA.16816.F32 R24, R4, R20, R24 ;  /* 0x000000140418723c */ /* 0x010fde0000001818 */
[----:B------:R-:W-:-:S08]  /*c2480*/  NOP ;  /* 0x0000000000007918 */ /* 0x000fd00000000000 */
[----:B------:R-:W-:Y:S04]  /*c2490*/  STL.64 [R1+0x1600], R24 ;  /* 0x0016001801007387 */ /* 0x000fe80000100a00 */
[----:B------:R0:W-:Y:S04]  /*c24a0*/  STL.64 [R1+0x1608], R26 ;  /* 0x0016081a01007387 */ /* 0x0001e80000100a00 */
[----:B------:R-:W-:Y:S04]  /*c24b0*/  STL.64 [R1+0x15f0], R12 ;  /* 0x0015f00c01007387 */ /* 0x000fe80000100a00 */
[----:B------:R-:W-:Y:S04]  /*c24c0*/  STL.64 [R1+0x15f8], R14 ;  /* 0x0015f80e01007387 */ /* 0x000fe80000100a00 */
[----:B------:R-:W3:Y:S01]  /*c24d0*/  LDL.64 R22, [R1+0x348] ;  /* 0x0003480001167983 */ /* 0x000ee20000100a00 */
[----:B0-----:R-:W-:-:S02]  /*c24e0*/  IMAD.MOV.U32 R26, RZ, RZ, R20 ;  /* 0x000000ffff1a7224 */ /* 0x001fc400078e0014 */
[----:B------:R-:W-:Y:S02]  /*c24f0*/  IMAD.MOV.U32 R25, RZ, RZ, R21 ;  /* 0x000000ffff197224 */ /* 0x000fe400078e0015 */
[----:B------:R-:W-:Y:S02]  /*c2500*/  IMAD.MOV.U32 R20, RZ, RZ, R9 ;  /* 0x000000ffff147224 */ /* 0x000fe400078e0009 */
[----:B------:R-:W-:Y:S02]  /*c2510*/  IMAD.MOV.U32 R21, RZ, RZ, R8 ;  /* 0x000000ffff157224 */ /* 0x000fe400078e0008 */
[----:B------:R-:W-:Y:S02]  /*c2520*/  IMAD.MOV.U32 R27, RZ, RZ, R11 ;  /* 0x000000ffff1b7224 */ /* 0x000fe400078e000b */
[----:B------:R-:W-:Y:S01]  /*c2530*/  IMAD.MOV.U32 R24, RZ, RZ, R10 ;  /* 0x000000ffff187224 */ /* 0x000fe200078e000a */
[----:B---3--:R-:W-:Y:S04]  /*c2540*/  STL.64 [R1+0x6b80], R22 ;  /* 0x006b801601007387 */ /* 0x008fe80000100a00 */
[----:B------:R-:W-:Y:S04]  /*c2550*/  STL.64 [R1+0x6b78], R20 ;  /* 0x006b781401007387 */ /* 0x000fe80000100a00 */
[----:B------:R-:W-:Y:S04]  /*c2560*/  STL.64 [R1+0x6b40], R26 ;  /* 0x006b401a01007387 */ /* 0x000fe80000100a00 */
[----:B------:R0:W-:Y:S04]  /*c2570*/  STL.64 [R1+0x6b38], R24 ;  /* 0x006b381801007387 */ /* 0x0001e80000100a00 */
[----:B0-----:R-:W3:Y:S04]  /*c2580*/  LDL.LU R24, [R1+0x13c0] ;  /* 0x0013c00001187983 */ /* 0x001ee80000300800 */
[----:B------:R-:W3:Y:S04]  /*c2590*/  LDL.LU R25, [R1+0x13c4] ;  /* 0x0013c40001197983 */ /* 0x000ee80000300800 */
[----:B------:R-:W4:Y:S04]  /*c25a0*/  LDL.LU R26, [R1+0x13c8] ;  /* 0x0013c800011a7983 */ /* 0x000f280000300800 */
[----:B------:R-:W4:Y:S04]  /*c25b0*/  LDL.LU R27, [R1+0x13cc] ;  /* 0x0013cc00011b7983 */ /* 0x000f280000300800 */
[----:B------:R-:W2:Y:S04]  /*c25c0*/  LDL.LU R20, [R1+0x1400] ;  /* 0x0014000001147983 */ /* 0x000ea80000300800 */
[----:B------:R-:W2:Y:S04]  /*c25d0*/  LDL.LU R21, [R1+0x1404] ;  /* 0x0014040001157983 */ /* 0x000ea80000300800 */
[----:B------:R-:W3:Y:S04]  /*c25e0*/  LDL.LU R22, [R1+0x1408] ;  /* 0x0014080001167983 */ /* 0x000ee80000300800 */
[----:B------:R-:W3:Y:S04]  /*c25f0*/  LDL.LU R23, [R1+0x140c] ;  /* 0x00140c0001177983 */ /* 0x000ee80000300800 */
[----:B------:R-:W4:Y:S04]  /*c2600*/  LDL.LU R8, [R1+0x1430] ;  /* 0x0014300001087983 */ /* 0x000f280000300800 */
[----:B------:R-:W4:Y:S04]  /*c2610*/  LDL.LU R9, [R1+0x1434] ;  /* 0x0014340001097983 */ /* 0x000f280000300800 */
[----:B------:R-:W2:Y:S04]  /*c2620*/  LDL.LU R10, [R1+0x1438] ;  /* 0x00143800010a7983 */ /* 0x000ea80000300800 */
[----:B------:R-:W2:Y:S01]  /*c2630*/  LDL.LU R11, [R1+0x143c] ;  /* 0x00143c00010b7983 */ /* 0x000ea20000300800 */
[----:B-----5:R-:W-:-:S02]  /*c2640*/  IMAD.MOV.U32 R14, RZ, RZ, R16 ;  /* 0x000000ffff0e7224 */ /* 0x020fc400078e0010 */
[----:B------:R-:W-:Y:S01]  /*c2650*/  IMAD.MOV.U32 R15, RZ, RZ, R17 ;  /* 0x000000ffff0f7224 */ /* 0x000fe200078e0011 */
[----:B--2---:R-:W-:Y:S04]  /*c2660*/  STL.64 [R1+0x6bc8], R10 ;  /* 0x006bc80a01007387 */ /* 0x004fe80000100a00 */
[----:B----4-:R0:W-:Y:S04]  /*c2670*/  STL.64 [R1+0x6bc0], R8 ;  /* 0x006bc00801007387 */ /* 0x0101e80000100a00 */
[----:B------:R-:W2:Y:S04]  /*c2680*/  LDL.LU R16, [R1+0x6c14] ;  /* 0x006c140001107983 */ /* 0x000ea80000300800 */
[----:B------:R-:W2:Y:S04]  /*c2690*/  LDL.LU R17, [R1+0x6c10] ;  /* 0x006c100001117983 */ /* 0x000ea80000300800 */
[----:B------:R-:W4:Y:S04]  /*c26a0*/  LDL.64 R12, [R1+0x378] ;  /* 0x00037800010c7983 */ /* 0x000f280000100a00 */
[----:B------:R-:W-:Y:S04]  /*c26b0*/  STL.64 [R1+0x6be8], R14 ;  /* 0x006be80e01007387 */ /* 0x000fe80000100a00 */
[----:B----4-:R-:W-:Y:S04]  /*c26c0*/  STL.64 [R1+0x6be0], R12 ;  /* 0x006be00c01007387 */ /* 0x010fe80000100a00 */
        /* <DEDUP_REMOVED lines=49> */
[C---:B----4-:R-:W-:Y:S06]  /*c29e0*/  HMMA.16816.F32 R8, R4.reuse, R18, R8 ;  /* 0x000000120408723c */ /* 0x050fec0000001808 */
[----:B------:R-:W-:-:S15]  /*c29f0*/  HMMA.16816.F32 R4, R4, R28, R12 ;  /* 0x0000001c0404723c */ /* 0x000fde000000180c */
[----:B------:R-:W-:-:S02]  /*c2a00*/  NOP ;  /* 0x0000000000007918 */ /* 0x000fc40000000000 */
[----:B------:R-:W-:Y:S04]  /*c2a10*/  STL.64 [R1+0x15d0], R8 ;  /* 0x0015d00801007387 */ /* 0x000fe80000100a00 */
[----:B------:R0:W-:Y:S04]  /*c2a20*/  STL.64 [R1+0x15d8], R10 ;  /* 0x0015d80a01007387 */ /* 0x0001e80000100a00 */
[----:B0-----:R-:W4:Y:S04]  /*c2a30*/  LDL.LU.64 R10, [R1+0x6bf8] ;  /* 0x006bf800010a7983 */ /* 0x001f280000300a00 */
[----:B------:R-:W4:Y:S04]  /*c2a40*/  LDL.LU.64 R8, [R1+0x6bf0] ;  /* 0x006bf00001087983 */ /* 0x000f280000300a00 */
[----:B------:R-:W-:Y:S04]  /*c2a50*/  STL.64 [R1+0x6ae8], R18 ;  /* 0x006ae81201007387 */ /* 0x000fe80000100a00 */
[----:B------:R0:W-:Y:S04]  /*c2a60*/  STL.64 [R1+0x6ae0], R16 ;  /* 0x006ae01001007387 */ /* 0x0001e80000100a00 */
[----:B0-----:R-:W5:Y:S04]  /*c2a70*/  LDL.LU R16, [R1+0x1450] ;  /* 0x0014500001107983 */ /* 0x001f680000300800 */
[----:B------:R-:W5:Y:S04]  /*c2a80*/  LDL.LU R17, [R1+0x1454] ;  /* 0x0014540001117983 */ /* 0x000f680000300800 */
[----:B------:R-:W5:Y:S04]  /*c2a90*/  LDL.LU R18, [R1+0x1458] ;  /* 0x0014580001127983 */ /* 0x000f680000300800 */
[----:B------:R-:W5:Y:S04]  /*c2aa0*/  LDL.LU R19, [R1+0x145c] ;  /* 0x00145c0001137983 */ /* 0x000f680000300800 */
[----:B------:R-:W4:Y:S04]  /*c2ab0*/  LDL.LU.64 R14, [R1+0x6be8] ;  /* 0x006be800010e7983 */ /* 0x000f280000300a00 */
[----:B------:R-:W5:Y:S04]  /*c2ac0*/  LDL.LU.64 R12, [R1+0x6be0] ;  /* 0x006be000010c7983 */ /* 0x000f680000300a00 */
[----:B------:R-:W-:Y:S04]  /*c2ad0*/  STL.64 [R1+0x15c0], R4 ;  /* 0x0015c00401007387 */ /* 0x000fe80000100a00 */
[----:B------:R0:W-:Y:S04]  /*c2ae0*/  STL.64 [R1+0x15c8], R6 ;  /* 0x0015c80601007387 */ /* 0x0001e80000100a00 */
[----:B0-----:R-:W5:Y:S04]  /*c2af0*/  LDL.LU.64 R6, [R1+0x6bd8] ;  /* 0x006bd80001067983 */ /* 0x001f680000300a00 */
[----:B------:R-:W5:Y:S02]  /*c2b00*/  LDL.LU.64 R4, [R1+0x6bd0] ;  /* 0x006bd00001047983 */ /* 0x000f640000300a00 */
[----:B-----5:R-:W-:-:S15]  /*c2b10*/  HMMA.16816.F32 R16, R4, R12, R16 ;  /* 0x0000000c0410723c */ /* 0x020fde0000001810 */
[----:B------:R-:W-:-:S08]  /*c2b20*/  NOP ;  /* 0x0000000000007918 */ /* 0x000fd00000000000 */
[----:B------:R0:W-:Y:S02]  /*c2b30*/  STL.64 [R1+0x15b0], R16 ;  /* 0x0015b01001007387 */ /* 0x0001e40000100a00 */
[----:B0-----:R-:W-:Y:S02]  /*c2b40*/  IMAD.MOV.U32 R17, RZ, RZ, R12 ;  /* 0x000000ffff117224 */ /* 0x001fe400078e000c */
[----:B------:R-:W-:Y:S02]  /*c2b50*/  IMAD.MOV.U32 R16, RZ, RZ, R13 ;  /* 0x000000ffff107224 */ /* 0x000fe400078e000d */
[----:B----4-:R-:W-:Y:S01]  /*c2b60*/  HMMA.16816.F32 R12, R4, R14, R8 ;  /* 0x0000000e040c723c */ /* 0x010fe20000001808 */
[----:B------:R-:W-:Y:S04]  /*c2b70*/  STL.64 [R1+0x15b8], R18 ;  /* 0x0015b81201007387 */ /* 0x000fe80000100a00 */
[----:B------:R-:W4:Y:S04]  /*c2b80*/  LDL.LU.64 R10, [R1+0x6bc8] ;  /* 0x006bc800010a7983 */ /* 0x000f280000300a00 */
[----:B------:R-:W4:-:S14]  /*c2b90*/  LDL.LU.64 R8, [R1+0x6bc0] ;  /* 0x006bc00001087983 */ /* 0x000f1c0000300a00 */
        /* <DEDUP_REMOVED lines=8> */
[----:B0-----:R-:W3:Y:S04]  /*c2c20*/  LDL.LU.64 R10, [R1+0x6ba8] ;  /* 0x006ba800010a7983 */ /* 0x001ee80000300a00 */
[----:B------:R-:W-:Y:S01]  /*c2c30*/  STL.64 [R1+0x6a78], R14 ;  /* 0x006a780e01007387 */ /* 0x000fe20000100a00 */
[----:B---3--:R-:W-:-:S15]  /*c2c40*/  HMMA.16816.F32 R20, R4, R10, R20 ;  /* 0x0000000a0414723c */ /* 0x008fde0000001814 */
[----:B------:R-:W-:-:S08]  /*c2c50*/  NOP ;  /* 0x0000000000007918 */ /* 0x000fd00000000000 */
[----:B------:R-:W-:Y:S04]  /*c2c60*/  STL.64 [R1+0x1580], R20 ;  /* 0x0015801401007387 */ /* 0x000fe80000100a00 */
[----:B------:R0:W-:Y:S04]  /*c2c70*/  STL.64 [R1+0x1588], R22 ;  /* 0x0015881601007387 */ /* 0x0001e80000100a00 */
[----:B0-----:R-:W3:Y:S04]  /*c2c80*/  LDL.LU.64 R22, [R1+0x6ba0] ;  /* 0x006ba00001167983 */ /* 0x001ee80000300a00 */
[----:B------:R-:W3:Y:S04]  /*c2c90*/  LDL.LU.64 R20, [R1+0x6b98] ;  /* 0x006b980001147983 */ /* 0x000ee80000300a00 */
[----:B------:R0:W-:Y:S04]  /*c2ca0*/  STL.64 [R1+0x6a80], R10 ;  /* 0x006a800a01007387 */ /* 0x0001e80000100a00 */
[----:B------:R-:W4:Y:S04]  /*c2cb0*/  LDL.LU R8, [R1+0x13f0] ;  /* 0x0013f00001087983 */ /* 0x000f280000300800 */
[----:B------:R-:W4:Y:S04]  /*c2cc0*/  LDL.LU R9, [R1+0x13f4] ;  /* 0x0013f40001097983 */ /* 0x000f280000300800 */
[----:B0-----:R-:W4:Y:S04]  /*c2cd0*/  LDL.LU R10, [R1+0x13f8] ;  /* 0x0013f800010a7983 */ /* 0x001f280000300800 */
[----:B------:R-:W4:Y:S01]  /*c2ce0*/  LDL.LU R11, [R1+0x13fc] ;  /* 0x0013fc00010b7983 */ /* 0x000f220000300800 */
        /* <DEDUP_REMOVED lines=14> */
[----:B------:R0:W-:Y:S02]  /*c2dd0*/  STL.64 [R1+0x1550], R8 ;  /* 0x0015500801007387 */ /* 0x0001e40000100a00 */
[----:B0-----:R-:W-:Y:S02]  /*c2de0*/  IMAD.MOV.U32 R9, RZ, RZ, R22 ;  /* 0x000000ffff097224 */ /* 0x001fe400078e0016 */
[----:B------:R-:W-:Y:S02]  /*c2df0*/  IMAD.MOV.U32 R8, RZ, RZ, R23 ;  /* 0x000000ffff087224 */ /* 0x000fe400078e0017 */
[----:B--2---:R-:W-:Y:S01]  /*c2e00*/  HMMA.16816.F32 R20, R4, R20, R24 ;  /* 0x000000140414723c */ /* 0x004fe20000001818 */
[----:B------:R-:W-:Y:S04]  /*c2e10*/  STL.64 [R1+0x1558], R10 ;  /* 0x0015580a01007387 */ /* 0x000fe80000100a00 */
[----:B------:R-:W2:Y:S04]  /*c2e20*/  LDL.LU.64 R26, [R1+0x6b70] ;  /* 0x006b7000011a7983 */ /* 0x000ea80000300a00 */
[----:B------:R-:W2:-:S14]  /*c2e30*/  LDL.LU.64 R24, [R1+0x6b68] ;  /* 0x006b680001187983 */ /* 0x000e9c0000300a00 */
        /* <DEDUP_REMOVED lines=8> */
[----:B------:R1:W-:Y:S04]  /*c2ec0*/  STL [R1+0x1538], R22 ;  /* 0x0015381601007387 */ /* 0x0003e80000100800 */
[----:B0-----:R-:W2:Y:S01]  /*c2ed0*/  LDL.LU.64 R20, [R1+0x6b48] ;  /* 0x006b480001147983 */ /* 0x001ea20000300a00 */
[----:B-1----:R-:W-:-:S05]  /*c2ee0*/  IMAD.MOV.U32 R22, RZ, RZ, R23 ;  /* 0x000000ffff167224 */ /* 0x002fca00078e0017 */
[----:B------:R-:W-:Y:S01]  /*c2ef0*/  STL [R1+0x5be4], R22 ;  /* 0x005be41601007387 */ /* 0x000fe20000100800 */
[----:B--2---:R-:W-:-:S15]  /*c2f00*/  HMMA.16816.F32 R24, R4, R20, R24 ;  /* 0x000000140418723c */ /* 0x004fde0000001818 */
[----:B------:R-:W-:-:S08]  /*c2f10*/  NOP ;  /* 0x0000000000007918 */ /* 0x000fd00000000000 */
[----:B------:R-:W-:Y:S04]  /*c2f20*/  STL.64 [R1+0x1520], R24 ;  /* 0x0015201801007387 */ /* 0x000fe80000100a00 */
[----:B------:R0:W-:Y:S04]  /*c2f30*/  STL.64 [R1+0x1528], R26 ;  /* 0x0015281a01007387 */ /* 0x0001e80000100a00 */
[----:B0-----:R-:W2:Y:S04]  /*c2f40*/  LDL.LU.64 R26, [R1+0x6b40] ;  /* 0x006b4000011a7983 */ /* 0x001ea80000300a00 */
[----:B------:R-:W3:Y:S04]  /*c2f50*/  LDL.LU.64 R24, [R1+0x6b38] ;  /* 0x006b380001187983 */ /* 0x000ee80000300a00 */
[----:B------:R-:W4:Y:S04]  /*c2f60*/  LDL.64 R22, [R1+0x338] ;  /* 0x0003380001167983 */ /* 0x000f280000100a00 */
[----:B----4-:R-:W-:Y:S04]  /*c2f70*/  STL.64 [R1+0x6a18], R22 ;  /* 0x006a181601007387 */ /* 0x010fe80000100a00 */
[----:B------:R0:W-:Y:S04]  /*c2f80*/  STL.64 [R1+0x6a10], R20 ;  /* 0x006a101401007387 */ /* 0x0001e80000100a00 */
[----:B0-----:R-:W4:Y:S04]  /*c2f90*/  LDL.LU R20, [R1+0x12e0] ;  /* 0x0012e00001147983 */ /* 0x001f280000300800 */
        /* <DEDUP_REMOVED lines=10> */
[----:B0-----:R-:W5:Y:S04]  /*c3040*/  LDL.LU R22, [R1+0x1308] ;  /* 0x0013080001167983 */ /* 0x001f680000300800 */
[----:B------:R-:W5:Y:S04]  /*c3050*/  LDL.LU R23, [R1+0x130c] ;  /* 0x00130c0001177983 */ /* 0x000f680000300800 */
[----:B-----5:R-:W-:Y:S04]  /*c3060*/  STL.64 [R1+0x6a50], R22 ;  /* 0x006a501601007387 */ /* 0x020fe80000100a00 */
[----:B----4-:R0:W-:Y:S04]  /*c3070*/  STL.64 [R1+0x6a48], R20 ;  /* 0x006a481401007387 */ /* 0x0101e80000100a00 */
        /* <DEDUP_REMOVED lines=9> */
[----:B--2---:R-:W-:Y:S01]  /*c3110*/  STL.64 [R1+0x6a88], R8 ;  /* 0x006a880801007387 */ /* 0x004fe20000100a00 */
[----:B0-----:R-:W-:-:S02]  /*c3120*/  IMAD.MOV.U32 R10, RZ, RZ, R17 ;  /* 0x000000ffff0a7224 */ /* 0x001fc400078e0011 */
[----:B------:R-:W-:-:S05]  /*c3130*/  IMAD.MOV.U32 R11, RZ, RZ, R16 ;  /* 0x000000ffff0b7224 */ /* 0x000fca00078e0010 */
[----:B------:R-:W-:Y:S04]  /*c3140*/  STL.64 [R1+0x6ab8], R10 ;  /* 0x006ab80a01007387 */ /* 0x000fe80000100a00 */
[----:B------:R-:W2:Y:S04]  /*c3150*/  LDL.LU.64 R14, [R1+0x370] ;  /* 0x00037000010e7983 */ /* 0x000ea80000300a00 */
[----:B--2---:R-:W-:Y:S04]  /*c3160*/  STL.64 [R1+0x6aa0], R14 ;  /* 0x006aa00e01007387 */ /* 0x004fe80000100a00 */
[----:B------:R0:W-:Y:S04]  /*c3170*/  STL.64 [R1+0x6a98], R12 ;  /* 0x006a980c01007387 */ /* 0x0001e80000100a00 */
        /* <DEDUP_REMOVED lines=9> */
[----:B------:R-:W3:Y:S04]  /*c3210*/  LDL.LU R14, [R1+0x1378] ;  /* 0x00137800010e7983 */ /* 0x000ee80000300800 */
[----:B------:R-:W3:Y:S01]  /*c3220*/  LDL.LU R15, [R1+0x137c] ;  /* 0x00137c00010f7983 */ /* 0x000ee20000300800 */
[----:B------:R-:W-:-:S03]  /*c3230*/  IMAD.MOV.U32 R19, RZ, RZ, R27 ;  /* 0x000000ffff137224 */ /* 0x000fc600078e001b */
[----:B------:R-:W4:Y:S04]  /*c3240*/  LDL.LU R24, [R1+0x6b30] ;  /* 0x006b300001187983 */ /* 0x000f280000300800 */
        /* <DEDUP_REMOVED lines=8> */
[----:B------:R-:W-:-:S05]  /*c32d0*/  IMAD.MOV.U32 R17, RZ, RZ, R25 ;  /* 0x000000ffff117224 */ /* 0x000fca00078e0019 */
[----:B------:R-:W-:Y:S04]  /*c32e0*/  STL.64 [R1+0x6b18], R16 ;  /* 0x006b181001007387 */ /* 0x000fe80000100a00 */
        /* <DEDUP_REMOVED lines=27> */
[----:B------:R-:W5:Y:S01]  /*c34a0*/  LDL.LU R23, [R1+0x132c] ;  /* 0x00132c0001177983 */ /* 0x000f620000300800 */
[----:B------:R-:W-:-:S02]  /*c34b0*/  IMAD.MOV.U32 R18, RZ, RZ, R24 ;  /* 0x000000ffff127224 */ /* 0x000fc400078e0018 */
[----:B------:R-:W-:Y:S01]  /*c34c0*/  IMAD.MOV.U32 R19, RZ, RZ, R0 ;  /* 0x000000ffff137224 */ /* 0x000fe200078e0000 */
        /* <DEDUP_REMOVED lines=15> */
[----:B------:R-:W2:Y:S04]  /*c35c0*/  LDL.LU R26, [R1+0x12f8] ;  /* 0x0012f800011a7983 */ /* 0x000ea80000300800 */
[----:B------:R-:W2:Y:S04]  /*c35d0*/  LDL.LU R27, [R1+0x12fc] ;  /* 0x0012fc00011b7983 */ /* 0x000ea80000300800 */
[----:B------:R-:W3:Y:S04]  /*c35e0*/  LDL.LU.64 R14, [R1+0x6b28] ;  /* 0x006b2800010e7983 */ /* 0x000ee80000300a00 */
[----:B------:R-:W3:Y:S04]  /*c35f0*/  LDL.LU.64 R12, [R1+0x6b20] ;  /* 0x006b2000010c7983 */ /* 0x000ee80000300a00 */
        /* <DEDUP_REMOVED lines=17> */
[----:B------:R-:W3:Y:S02]  /*c3710*/  LDL.LU.64 R16, [R1+0x6ae0] ;  /* 0x006ae00001107983 */ /* 0x000ee40000300a00 */
[----:B---3--:R-:W-:-:S15]  /*c3720*/  HMMA.16816.F32 R12, R4, R16, R12 ;  /* 0x00000010040c723c */ /* 0x008fde000000180c */
[----:B------:R-:W-:-:S08]  /*c3730*/  NOP ;  /* 0x0000000000007918 */ /* 0x000fd00000000000 */
[----:B------:R-:W-:Y:S04]  /*c3740*/  STL.64 [R1+0x14e0], R12 ;  /* 0x0014e00c01007387 */ /* 0x000fe80000100a00 */
[----:B------:R0:W-:Y:S04]  /*c3750*/  STL.64 [R1+0x14e8], R14 ;  /* 0x0014e80e01007387 */ /* 0x0001e80000100a00 */
[----:B0-----:R-:W5:Y:S04]  /*c3760*/  LDL.LU.64 R14, [R1+0x6ad8] ;  /* 0x006ad800010e7983 */ /* 0x001f680000300a00 */
[----:B------:R-:W5:Y:S02]  /*c3770*/  LDL.LU.64 R12, [R1+0x6ad0] ;  /* 0x006ad000010c7983 */ /* 0x000f640000300a00 */
[C---:B-----5:R-:W-:Y:S06]  /*c3780*/  HMMA.16816.F32 R12, R4.reuse, R18, R12 ;  /* 0x00000012040c723c */ /* 0x060fec000000180c */
[----:B------:R-:W-:-:S15]  /*c3790*/  HMMA.16816.F32 R4, R4, R28, R8 ;  /* 0x0000001c0404723c */ /* 0x000fde0000001808 */
[----:B------:R-:W-:-:S02]  /*c37a0*/  NOP ;  /* 0x0000000000007918 */ /* 0x000fc40000000000 */
[----:B------:R-:W-:Y:S04]  /*c37b0*/  STL.64 [R1+0x14d0], R12 ;  /* 0x0014d00c01007387 */ /* 0x000fe80000100a00 */
[----:B------:R0:W-:Y:S04]  /*c37c0*/  STL.64 [R1+0x14d8], R14 ;  /* 0x0014d80e01007387 */ /* 0x0001e80000100a00 */
[----:B0-----:R-:W3:Y:S04]  /*c37d0*/  LDL.LU.64 R14, [R1+0x6ac8] ;  /* 0x006ac800010e7983 */ /* 0x001ee80000300a00 */
[----:B------:R-:W3:Y:S04]  /*c37e0*/  LDL.LU.64 R12, [R1+0x6ac0] ;  /* 0x006ac000010c7983 */ /* 0x000ee80000300a00 */
[----:B------:R-:W-:Y:S04]  /*c37f0*/  STL.64 [R1+0x69e8], R18 ;  /* 0x0069e81201007387 */ /* 0x000fe80000100a00 */
[----:B------:R0:W-:Y:S04]  /*c3800*/  STL.64 [R1+0x69e0], R16 ;  /* 0x0069e01001007387 */ /* 0x0001e80000100a00 */
[----:B0-----:R-:W5:Y:S04]  /*c3810*/  LDL.LU R16, [R1+0x12d0] ;  /* 0x0012d00001107983 */ /* 0x001f680000300800 */
[----:B------:R-:W5:Y:S04]  /*c3820*/  LDL.LU R17, [R1+0x12d4] ;  /* 0x0012d40001117983 */ /* 0x000f680000300800 */
[----:B------:R-:W5:Y:S04]  /*c3830*/  LDL.LU R18, [R1+0x12d8] ;  /* 0x0012d80001127983 */ /* 0x000f680000300800 */
[----:B------:R-:W5:Y:S04]  /*c3840*/  LDL.LU R19, [R1+0x12dc] ;  /* 0x0012dc0001137983 */ /* 0x000f680000300800 */
[----:B------:R-:W3:Y:S04]  /*c3850*/  LDL.LU.64 R10, [R1+0x6ab8] ;  /* 0x006ab800010a7983 */ /* 0x000ee80000300a00 */
[----:B------:R-:W-:Y:S04]  /*c3860*/  STL.64 [R1+0x14c0], R4 ;  /* 0x0014c00401007387 */ /* 0x000fe80000100a00 */
[----:B------:R0:W-:Y:S04]  /*c3870*/  STL.64 [R1+0x14c8], R6 ;  /* 0x0014c80601007387 */ /* 0x0001e80000100a00 */
[----:B0-----:R-:W3:Y:S04]  /*c3880*/  LDL.LU.64 R6, [R1+0x6ab0] ;  /* 0x006ab00001067983 */ /* 0x001ee80000300a00 */
[----:B------:R-:W3:Y:S02]  /*c3890*/  LDL.LU.64 R4, [R1+0x6aa8] ;  /* 0x006aa80001047983 */ /* 0x000ee40000300a00 */
[----:B---3--:R-:W-:Y:S02]  /*c38a0*/  HMMA.16816.F32 R8, R4, R10, R12 ;  /* 0x0000000a0408723c */ /* 0x008fe4000000180c */
[----:B------:R-:W3:Y:S04]  /*c38b0*/  LDL.LU.64 R14, [R1+0x6aa0] ;  /* 0x006aa000010e7983 */ /* 0x000ee80000300a00 */
[----:B------:R-:W2:-:S15]  /*c38c0*/  LDL.LU.64 R12, [R1+0x6a98] ;  /* 0x006a9800010c7983 */ /* 0x000e9e0000300a00 */
[----:B------:R-:W-:-:S02]  /*c38d0*/  NOP ;  /* 0x0000000000007918 */ /* 0x000fc40000000000 */
[----:B------:R-:W-:Y:S04]  /*c38e0*/  STL.64 [R1+0x14b0], R8 ;  /* 0x0014b00801007387 */ /* 0x000fe80000100a00 */
[----:B------:R0:W-:Y:S04]  /*c38f0*/  STL.64 [R1+0x14b8], R10 ;  /* 0x0014b80a01007387 */ /* 0x0001e80000100a00 */
[----:B0-----:R-:W3:Y:S04]  /*c3900*/  LDL.LU.64 R10, [R1+0x6a90] ;  /* 0x006a9000010a7983 */ /* 0x001ee80000300a00 */
[----:B------:R-:W3:Y:S02]  /*c3910*/  LDL.LU.64 R8, [R1+0x6a88] ;  /* 0x006a880001087983 */ /* 0x000ee40000300a00 */
[----:B---3--:R-:W-:-:S15]  /*c3920*/  HMMA.16816.F32 R8, R4, R14, R8 ;  /* 0x0000000e0408723c */ /* 0x008fde0000001808 */
[----:B------:R-:W-:-:S08]  /*c3930*/  NOP ;  /* 0x0000000000007918 */ /* 0x000fd00000000000 */
[----:B------:R0:W-:Y:S04]  /*c3940*/  STL.64 [R1+0x14a0], R8 ;  /* 0x0014a00801007387 */ /* 0x0001e80000100a00 */
[----:B------:R1:W-:Y:S01]  /*c3950*/  STL.64 [R1+0x14a8], R10 ;  /* 0x0014a80a01007387 */ /* 0x0003e20000100a00 */
[----:B0-----:R-:W-:Y:S02]  /*c3960*/  IMAD.MOV.U32 R9, RZ, RZ, R14 ;  /* 0x000000ffff097224 */ /* 0x001fe400078e000e */
[----:B------:R-:W-:Y:S01]  /*c3970*/  IMAD.MOV.U32 R8, RZ, RZ, R15 ;  /* 0x000000ffff087224 */ /* 0x000fe200078e000f */
[----:B-1----:R-:W3:Y:S04]  /*c3980*/  LDL.LU.64 R10, [R1+0x6a80] ;  /* 0x006a8000010a7983 */ /* 0x002ee80000300a00 */
[----:B------:R-:W4:Y:S02]  /*c3990*/  LDL.LU.64 R14, [R1+0x6a78] ;  /* 0x006a7800010e7983 */ /* 0x000f240000300a00 */
        /* <DEDUP_REMOVED lines=12> */
[----:B------:R0:W-:Y:S04]  /*c3a60*/  STL.64 [R1+0x69c0], R10 ;  /* 0x0069c00a01007387 */ /* 0x0001e80000100a00 */
[----:B0-----:R-:W4:Y:S01]  /*c3a70*/  LDL.LU.64 R10, [R1+0x340] ;  /* 0x00034000010a7983 */ /* 0x001f220000300a00 */
        /* <DEDUP_REMOVED lines=11> */
[----:B------:R-:W-:Y:S04]  /*c3b30*/  STL [R1+0x695c], R12 ;  /* 0x00695c0c01007387 */ /* 0x000fe80000100800 */
[----:B------:R-:W-:Y:S01]  /*c3b40*/  STL [R1+0x6958], R13 ;  /* 0x0069580d01007387 */ /* 0x000fe20000100800 */
[----:B--2---:R-:W-:Y:S03]  /*c3b50*/  HMMA.16816.F32 R20, R4, R22, R24 ;  /* 0x000000160414723c */ /* 0x004fe60000001818 */
[----:B------:R-:W2:Y:S04]  /*c3b60*/  LDL.LU.64 R26, [R1+0x6a38] ;  /* 0x006a3800011a7983 */ /* 0x000ea80000300a00 */
[----:B------:R-:W2:-:S15]  /*c3b70*/  LDL.LU.64 R24, [R1+0x6a30] ;  /* 0x006a300001187983 */ /* 0x000e9e0000300a00 */
[----:B------:R-:W-:-:S01]  /*c3b80*/  NOP ;  /* 0x0000000000007918 */ /* 0x000fc20000000000 */
[----:B------:R-:W-:Y:S01]  /*c3b90*/  STL.64 [R1+0x1450], R20 ;  /* 0x0014501401007387 */ /* 0x000fe20000100a00 */
[----:B------:R-:W-:-:S03]  /*c3ba0*/  IMAD.MOV.U32 R0, RZ, RZ, R23 ;  /* 0x000000ffff007224 */ /* 0x000fc600078e0017 */
[----:B------:R0:W-:Y:S04]  /*c3bb0*/  STL [R1+0x1458], R22 ;  /* 0x0014581601007387 */ /* 0x0001e80000100800 */
[----:B0-----:R-:W4:Y:S04]  /*c3bc0*/  LDL.LU.64 R22, [R1+0x6a28] ;  /* 0x006a280001167983 */ /* 0x001f280000300a00 */
[----:B------:R-:W4:Y:S04]  /*c3bd0*/  LDL.LU.64 R20, [R1+0x6a20] ;  /* 0x006a200001147983 */ /* 0x000f280000300a00 */
[----:B------:R-:W-:Y:S01]  /*c3be0*/  STL [R1+0x5be8], R0 ;  /* 0x005be80001007387 */ /* 0x000fe20000100800 */
[----:B----4-:R-:W-:-:S15]  /*c3bf0*/  HMMA.16816.F32 R20, R4, R10, R20 ;  /* 0x0000000a0414723c */ /* 0x010fde0000001814 */
[----:B------:R-:W-:-:S08]  /*c3c00*/  NOP ;  /* 0x0000000000007918 */ /* 0x000fd00000000000 */
[----:B------:R-:W-:Y:S04]  /*c3c10*/  STL.64 [R1+0x1440], R20 ;  /* 0x0014401401007387 */ /* 0x000fe80000100a00 */
[----:B------:R0:W-:Y:S04]  /*c3c20*/  STL.64 [R1+0x1448], R22 ;  /* 0x0014481601007387 */ /* 0x0001e80000100a00 */
[----:B0-----:R-:W5:Y:S04]  /*c3c30*/  LDL.LU.64 R22, [R1+0x6a18] ;  /* 0x006a180001167983 */ /* 0x001f680000300a00 */
[----:B------:R-:W2:Y:S01]  /*c3c40*/  LDL.LU.64 R20, [R1+0x6a10] ;  /* 0x006a100001147983 */ /* 0x000ea20000300a00 */
[----:B------:R-:W-:-:S02]  /*c3c50*/  IMAD.MOV.U32 R0, RZ, RZ, R11 ;  /* 0x000000ffff007224 */ /* 0x000fc400078e000b */
[----:B------:R-:W-:-:S03]  /*c3c60*/  IMAD.MOV.U32 R13, RZ, RZ, R10 ;  /* 0x000000ffff0d7224 */ /* 0x000fc600078e000a */
[----:B------:R-:W-:Y:S04]  /*c3c70*/  STL [R1+0x6964], R0 ;  /* 0x0069640001007387 */ /* 0x000fe80000100800 */
[----:B------:R-:W-:Y:S01]  /*c3c80*/  STL [R1+0x6960], R13 ;  /* 0x0069600d01007387 */ /* 0x000fe20000100800 */
[----:B-----5:R-:W-:Y:S06]  /*c3c90*/  HMMA.16816.F32 R16, R4, R22, R16 ;  /* 0x000000160410723c */ /* 0x020fec0000001810 */
[----:B------:R-:W-:-:S05]  /*c3ca0*/  IMAD.MOV.U32 R12, RZ, RZ, R23 ;  /* 0x000000ffff0c7224 */ /* 0x000fca00078e0017 */
[----:B------:R-:W-:-:S12]  /*c3cb0*/  STL [R1+0x6968], R12 ;  /* 0x0069680c01007387 */ /* 0x000fd80000100800 */
[----:B------:R-:W-:Y:S04]  /*c3cc0*/  STL.64 [R1+0x1430], R16 ;  /* 0x0014301001007387 */ /* 0x000fe80000100a00 */
[----:B------:R2:W-:Y:S02]  /*c3cd0*/  STL.64 [R1+0x1438], R18 ;  /* 0x0014381201007387 */ /* 0x0005e40000100a00 */
[----:B--2---:R-:W-:Y:S06]  /*c3ce0*/  HMMA.16816.F32 R16, R4, R20, R24 ;  /* 0x000000140410723c */ /* 0x004fec0000001818 */
[----:B------:R0:W-:Y:S04]  /*c3cf0*/  STL.64 [R1+0x6978], R20 ;  /* 0x0069781401007387 */ /* 0x0001e80000100a00 */
[----:B0-----:R-:W2:-:S13]  /*c3d00*/  LDL.LU R20, [R1+0x1230] ;  /* 0x0012300001147983 */ /* 0x001e9a0000300800 */
[----:B------:R0:W-:Y:S04]  /*c3d10*/  STL.64 [R1+0x1420], R16 ;  /* 0x0014201001007387 */ /* 0x0001e80000100a00 */
[----:B------:R1:W-:Y:S04]  /*c3d20*/  STL.64 [R1+0x1428], R18 ;  /* 0x0014281201007387 */ /* 0x0003e80000100a00 */
[----:B------:R-:W2:Y:S04]  /*c3d30*/  LDL.LU R21, [R1+0x1234] ;  /* 0x0012340001157983 */ /* 0x000ea80000300800 */
[----:B------:R-:W3:Y:S04]  /*c3d40*/  LDL.LU R22, [R1+0x1238] ;  /* 0x0012380001167983 */ /* 0x000ee80000300800 */
[----:B------:R-:W3:Y:S04]  /*c3d50*/  LDL.LU R23, [R1+0x123c] ;  /* 0x00123c0001177983 */ /* 0x000ee80000300800 */
[----:B------:R-:W4:Y:S04]  /*c3d60*/  LDL.LU.64 R12, [R1+0x328] ;  /* 0x00032800010c7983 */ /* 0x000f280000300a00 */
[----:B0-----:R-:W5:Y:S04]  /*c3d70*/  LDL.LU R16, [R1+0x1290] ;  /* 0x0012900001107983 */ /* 0x001f680000300800 */
[----:B------:R-:W5:Y:S04]  /*c3d80*/  LDL.LU R17, [R1+0x1294] ;  /* 0x0012940001117983 */ /* 0x000f680000300800 */
[----:B-1----:R-:W2:Y:S04]  /*c3d90*/  LDL.LU R18, [R1+0x1298] ;  /* 0x0012980001127983 */ /* 0x002ea80000300800 */
        /* <DEDUP_REMOVED lines=13> */
[----:B---3--:R0:W-:Y:S02]  /*c3e70*/  STL.64 [R1+0x6988], R22 ;  /* 0x0069881601007387 */ /* 0x0081e40000100a00 */
[----:B0-----:R-:W-:-:S02]  /*c3e80*/  IMAD.MOV.U32 R23, RZ, RZ, R8 ;  /* 0x000000ffff177224 */ /* 0x001fc400078e0008 */
[----:B------:R-:W-:Y:S01]  /*c3e90*/  IMAD.MOV.U32 R22, RZ, RZ, R9 ;  /* 0x000000ffff167224 */ /* 0x000fe200078e0009 */
[----:B------:R-:W3:Y:S04]  /*c3ea0*/  LDL.LU R8, [R1+0x1270] ;  /* 0x0012700001087983 */ /* 0x000ee80000300800 */
[----:B------:R-:W3:Y:S04]  /*c3eb0*/  LDL.LU R9, [R1+0x1274] ;  /* 0x0012740001097983 */ /* 0x000ee80000300800 */
[----:B------:R-:W5:Y:S04]  /*c3ec0*/  LDL.LU R10, [R1+0x1278] ;  /* 0x00127800010a7983 */ /* 0x000f680000300800 */
[----:B------:R-:W5:Y:S01]  /*c3ed0*/  LDL.LU R11, [R1+0x127c] ;  /* 0x00127c00010b7983 */ /* 0x000f620000300800 */
[----:B----4-:R-:W-:Y:S01]  /*c3ee0*/  IMAD.MOV.U32 R0, RZ, RZ, R12 ;  /* 0x000000ffff007224 */ /* 0x010fe200078e000c */
[C---:B--2---:R-:W-:Y:S02]  /*c3ef0*/  HMMA.16816.F32 R16, R4.reuse, R12, R16 ;  /* 0x0000000c0410723c */ /* 0x044fe40000001810 */
[----:B-----5:R-:W-:Y:S04]  /*c3f00*/  STL.64 [R1+0x69d8], R10 ;  /* 0x0069d80a01007387 */ /* 0x020fe80000100a00 */
        /* <DEDUP_REMOVED lines=11> */
[----:B0-----:R-:W4:Y:S04]  /*c3fc0*/  LDL.LU.64 R22, [R1+0x318] ;  /* 0x0003180001167983 */ /* 0x001f280000300a00 */
[----:B------:R-:W-:Y:S04]  /*c3fd0*/  STL.64 [R1+0x1410], R16 ;  /* 0x0014101001007387 */ /* 0x000fe80000100a00 */
[----:B------:R0:W-:Y:S04]  /*c3fe0*/  STL.64 [R1+0x1418], R18 ;  /* 0x0014181201007387 */ /* 0x0001e80000100a00 */
[----:B0-----:R-:W5:Y:S04]  /*c3ff0*/  LDL.LU.64 R18, [R1+0x6a08] ;  /* 0x006a080001127983 */ /* 0x001f680000300a00 */
[----:B------:R-:W5:Y:S04]  /*c4000*/  LDL.LU.64 R16, [R1+0x6a00] ;  /* 0x006a000001107983 */ /* 0x000f680000300a00 */
[----:B------:R-:W3:Y:S04]  /*c4010*/  LDL.LU R20, [R1+0x378] ;  /* 0x0003780001147983 */ /* 0x000ee80000300800 */
[----:B------:R-:W3:Y:S04]  /*c4020*/  LDL.LU R21, [R1+0x37c] ;  /* 0x00037c0001157983 */ /* 0x000ee80000300800 */
[----:B------:R0:W-:Y:S04]  /*c4030*/  STL [R1+0x6970], R13 ;  /* 0x0069700d01007387 */ /* 0x0001e80000100800 */
[----:B0-----:R-:W5:Y:S04]  /*c4040*/  LDL.64 R12, [R1+0x320] ;  /* 0x00032000010c7983 */ /* 0x001f680000100a00 */
[----:B------:R-:W-:Y:S01]  /*c4050*/  STL [R1+0x696c], R0 ;  /* 0x00696c0001007387 */ /* 0x000fe20000100800 */
[----:B-----5:R-:W-:-:S15]  /*c4060*/  HMMA.16816.F32 R16, R4, R12, R16 ;  /* 0x0000000c0410723c */ /* 0x020fde0000001810 */
[----:B------:R-:W-:-:S08]  /*c4070*/  NOP ;  /* 0x0000000000007918 */ /* 0x000fd00000000000 */
[----:B------:R-:W-:Y:S04]  /*c4080*/  STL.64 [R1+0x1400], R16 ;  /* 0x0014001001007387 */ /* 0x000fe80000100a00 */
[----:B------:R0:W-:Y:S04]  /*c4090*/  STL.64 [R1+0x1408], R18 ;  /* 0x0014081201007387 */ /* 0x0001e80000100a00 */
[----:B0-----:R-:W4:Y:S04]  /*c40a0*/  LDL.LU.64 R18, [R1+0x69f8] ;  /* 0x0069f80001127983 */ /* 0x001f280000300a00 */
[----:B------:R-:W4:Y:S01]  /*c40b0*/  LDL.LU.64 R16, [R1+0x69f0] ;  /* 0x0069f00001107983 */ /* 0x000f220000300a00 */
[----:B------:R-:W-:-:S05]  /*c40c0*/  IMAD.MOV.U32 R12, RZ, RZ, R13 ;  /* 0x000000ffff0c7224 */ /* 0x000fca00078e000d */
[----:B------:R-:W-:Y:S01]  /*c40d0*/  STL [R1+0x6974], R12 ;  /* 0x0069740c01007387 */ /* 0x000fe20000100800 */
[----:B----4-:R-:W-:-:S15]  /*c40e0*/  HMMA.16816.F32 R16, R4, R22, R16 ;  /* 0x000000160410723c */ /* 0x010fde0000001810 */
[----:B------:R-:W-:-:S08]  /*c40f0*/  NOP ;  /* 0x0000000000007918 */ /* 0x000fd00000000000 */
[----:B------:R-:W-:Y:S04]  /*c4100*/  STL.64 [R1+0x13f0], R16 ;  /* 0x0013f01001007387 */ /* 0x000fe80000100a00 */
[----:B------:R0:W-:Y:S04]  /*c4110*/  STL.64 [R1+0x13f8], R18 ;  /* 0x0013f81201007387 */ /* 0x0001e80000100a00 */
[----:B0-----:R-:W4:Y:S04]  /*c4120*/  LDL.LU.64 R18, [R1+0x69e8] ;  /* 0x0069e80001127983 */ /* 0x001f280000300a00 */
[----:B------:R-:W2:Y:S01]  /*c4130*/  LDL.LU.64 R16, [R1+0x69e0] ;  /* 0x0069e00001107983 */ /* 0x000ea20000300a00 */
[----:B------:R-:W-:Y:S01]  /*c4140*/  IMAD.MOV.U32 R13, RZ, RZ, R22 ;  /* 0x000000ffff0d7224 */ /* 0x000fe200078e0016 */
[----:B--2---:R-:W-:Y:S06]  /*c4150*/  HMMA.16816.F32 R8, R4, R16, R8 ;  /* 0x000000100408723c */ /* 0x004fec0000001808 */
[----:B------:R-:W-:-:S15]  /*c4160*/  IMAD.MOV.U32 R12, RZ, RZ, R17 ;  /* 0x000000ffff0c7224 */ /* 0x000fde00078e0011 */
[----:B------:R-:W-:-:S02]  /*c4170*/  NOP ;  /* 0x0000000000007918 */ /* 0x000fc40000000000 */
[----:B------:R-:W-:Y:S04]  /*c4180*/  STL.64 [R1+0x13e0], R8 ;  /* 0x0013e00801007387 */ /* 0x000fe80000100a00 */
[----:B------:R0:W-:Y:S04]  /*c4190*/  STL.64 [R1+0x13e8], R10 ;  /* 0x0013e80a01007387 */ /* 0x0001e80000100a00 */
[----:B0-----:R-:W4:Y:S04]  /*c41a0*/  LDL.LU.64 R10, [R1+0x69d8] ;  /* 0x0069d800010a7983 */ /* 0x001f280000300a00 */
[----:B------:R-:W4:Y:S04]  /*c41b0*/  LDL.LU.64 R8, [R1+0x69d0] ;  /* 0x0069d00001087983 */ /* 0x000f280000300a00 */
[----:B------:R-:W2:Y:S04]  /*c41c0*/  LDL.LU.64 R16, [R1+0x69c8] ;  /* 0x0069c80001107983 */ /* 0x000ea80000300a00 */
[----:B------:R-:W-:Y:S04]  /*c41d0*/  STL.64 [R1+0x6998], R14 ;  /* 0x0069980e01007387 */ /* 0x000fe80000100a00 */
[----:B------:R0:W-:Y:S04]  /*c41e0*/  STL.64 [R1+0x6990], R12 ;  /* 0x0069900c01007387 */ /* 0x0001e80000100a00 */
[----:B0-----:R-:W5:Y:S04]  /*c41f0*/  LDL.LU R12, [R1+0x1240] ;  /* 0x00124000010c7983 */ /* 0x001f680000300800 */
[----:B------:R-:W5:Y:S04]  /*c4200*/  LDL.LU R13, [R1+0x1244] ;  /* 0x00124400010d7983 */ /* 0x000f680000300800 */
[----:B------:R-:W3:Y:S04]  /*c4210*/  LDL.LU R14, [R1+0x1248] ;  /* 0x00124800010e7983 */ /* 0x000ee80000300800 */
[----:B------:R-:W3:Y:S01]  /*c4220*/  LDL.LU R15, [R1+0x124c] ;  /* 0x00124c00010f7983 */ /* 0x000ee20000300800 */
[----:B----4-:R-:W-:Y:S03]  /*c4230*/  HMMA.16816.F32 R8, R4, R18, R8 ;  /* 0x000000120408723c */ /* 0x010fe60000001808 */
[----:B---3--:R-:W-:Y:S04]  /*c4240*/  STL.64 [R1+0x69b0], R14 ;  /* 0x0069b00e01007387 */ /* 0x008fe80000100a00 */
[----:B-----5:R0:W-:Y:S04]  /*c4250*/  STL.64 [R1+0x69a8], R12 ;  /* 0x0069a80c01007387 */ /* 0x0201e80000100a00 */
[----:B0-----:R-:W2:Y:S04]  /*c4260*/  LDL.LU R12, [R1+0x1250] ;  /* 0x00125000010c7983 */ /* 0x001ea80000300800 */
[----:B------:R-:W2:Y:S04]  /*c4270*/  LDL.LU R13, [R1+0x1254] ;  /* 0x00125400010d7983 */ /* 0x000ea80000300800 */
[----:B------:R-:W2:Y:S04]  /*c4280*/  LDL.LU R14, [R1+0x1258] ;  /* 0x00125800010e7983 */ /* 0x000ea80000300800 */
[----:B------:R-:W2:Y:S04]  /*c4290*/  LDL.LU R15, [R1+0x125c] ;  /* 0x00125c00010f7983 */ /* 0x000ea80000300800 */
[----:B------:R0:W-:Y:S04]  /*c42a0*/  STL.64 [R1+0x13d0], R8 ;  /* 0x0013d00801007387 */ /* 0x0001e80000100a00 */
[----:B------:R1:W-:Y:S01]  /*c42b0*/  STL.64 [R1+0x13d8], R10 ;  /* 0x0013d80a01007387 */ /* 0x0003e20000100a00 */
[----:B0-----:R-:W-:-:S02]  /*c42c0*/  IMAD.MOV.U32 R9, RZ, RZ, R18 ;  /* 0x000000ffff097224 */ /* 0x001fc400078e0012 */
[----:B------:R-:W-:Y:S01]  /*c42d0*/  IMAD.MOV.U32 R8, RZ, RZ, R19 ;  /* 0x000000ffff087224 */ /* 0x000fe200078e0013 */
[----:B-1----:R-:W3:Y:S04]  /*c42e0*/  LDL.LU.64 R10, [R1+0x69c0] ;  /* 0x0069c000010a7983 */ /* 0x002ee80000300a00 */
[----:B------:R-:W2:Y:S01]  /*c42f0*/  LDL.LU.64 R18, [R1+0x69b8] ;  /* 0x0069b80001127983 */ /* 0x000ea20000300a00 */
[----:B------:R-:W-:Y:S01]  /*c4300*/  HMMA.16816.F32 R24, R4, R28, R24 ;  /* 0x0000001c0418723c */ /* 0x000fe20000001818 */
[----:B------:R-:W-:Y:S02]  /*c4310*/  IMAD.MOV.U32 R0, RZ, RZ, R23 ;  /* 0x000000ffff007224 */ /* 0x000fe400078e0017 */
[----:B------:R-:W4:Y:S04]  /*c4320*/  LDL.LU R4, [R1+0x1210] ;  /* 0x0012100001047983 */ /* 0x000f280000300800 */
[----:B------:R-:W4:Y:S04]  /*c4330*/  LDL.LU R5, [R1+0x1214] ;  /* 0x0012140001057983 */ /* 0x000f280000300800 */
[----:B------:R-:W4:Y:S04]  /*c4340*/  LDL.LU R6, [R1+0x1218] ;  /* 0x0012180001067983 */ /* 0x000f280000300800 */
[----:B------:R-:W4:Y:S08]  /*c4350*/  LDL.LU R7, [R1+0x121c] ;  /* 0x00121c0001077983 */ /* 0x000f300000300800 */
        /* <DEDUP_REMOVED lines=15> */
[----:B------:R-:W5:-:S15]  /*c4450*/  LDL.LU.64 R12, [R1+0x6990] ;  /* 0x00699000010c7983 */ /* 0x000f5e0000300a00 */
[----:B------:R-:W-:-:S02]  /*c4460*/  NOP ;  /* 0x0000000000007918 */ /* 0x000fc40000000000 */
[----:B------:R-:W-:Y:S04]  /*c4470*/  STL.64 [R1+0x13a0], R20 ;  /* 0x0013a01401007387 */ /* 0x000fe80000100a00 */
[----:B------:R0:W-:Y:S04]  /*c4480*/  STL.64 [R1+0x13a8], R22 ;  /* 0x0013a81601007387 */ /* 0x0001e80000100a00 */
[----:B0-----:R-:W2:Y:S04]  /*c4490*/  LDL.LU.64 R22, [R1+0x6988] ;  /* 0x0069880001167983 */ /* 0x001ea80000300a00 */
[----:B------:R-:W2:Y:S02]  /*c44a0*/  LDL.LU.64 R20, [R1+0x6980] ;  /* 0x0069800001147983 */ /* 0x000ea40000300a00 */
[----:B--2---:R-:W-:-:S15]  /*c44b0*/  HMMA.16816.F32 R20, R16, R14, R20 ;  /* 0x0000000e1014723c */ /* 0x004fde0000001814 */
[----:B------:R-:W-:-:S08]  /*c44c0*/  NOP ;  /* 0x0000000000007918 */ /* 0x000fd00000000000 */
[----:B------:R-:W-:Y:S04]  /*c44d0*/  STL [R1+0x1394], R21 ;  /* 0x0013941501007387 */ /* 0x000fe80000100800 */
[----:B------:R0:W-:Y:S02]  /*c44e0*/  STL.64 [R1+0x1398], R22 ;  /* 0x0013981601007387 */ /* 0x0001e40000100a00 */
[----:B0-----:R-:W-:Y:S02]  /*c44f0*/  IMAD.MOV.U32 R23, RZ, RZ, R20 ;  /* 0x000000ffff177224 */ /* 0x001fe400078e0014 */
[----:B------:R-:W2:Y:S04]  /*c4500*/  LDL.LU.64 R20, [R1+0x6978] ;  /* 0x0069780001147983 */ /* 0x000ea80000300a00 */
[----:B------:R0:W-:Y:S04]  /*c4510*/  STL [R1+0x5bec], R23 ;  /* 0x005bec1701007387 */ /* 0x0001e80000100800 */
[----:B0-----:R-:W4:Y:S04]  /*c4520*/  LDL.64 R22, [R1+0x310] ;  /* 0x0003100001167983 */ /* 0x001f280000100a00 */
[----:B----4-:R-:W-:Y:S04]  /*c4530*/  STL.64 [R1+0x68f0], R22 ;  /* 0x0068f01601007387 */ /* 0x010fe80000100a00 */
[----:B--2---:R3:W-:Y:S04]  /*c4540*/  STL.64 [R1+0x6900], R20 ;  /* 0x0069001401007387 */ /* 0x0047e80000100a00 */
[----:B------:R-:W2:Y:S01]  /*c4550*/  LDL R14, [R1+0x2d0] ;  /* 0x0002d000010e7983 */ /* 0x000ea20000100800 */
[----:B---3--:R-:W-:-:S15]  /*c4560*/  HMMA.16816.F32 R20, R16, R10, R24 ;  /* 0x0000000a1014723c */ /* 0x008fde0000001818 */
[----:B------:R-:W-:-:S08]  /*c4570*/  NOP ;  /* 0x0000000000007918 */ /* 0x000fd00000000000 */
[----:B------:R-:W-:Y:S04]  /*c4580*/  STL.64 [R1+0x1380], R20 ;  /* 0x0013801401007387 */ /* 0x000fe80000100a00 */
[----:B------:R-:W-:Y:S04]  /*c4590*/  STL.64 [R1+0x1388], R22 ;  /* 0x0013881601007387 */ /* 0x000fe80000100a00 */
[----:B------:R-:W2:Y:S01]  /*c45a0*/  LDL R15, [R1+0x2d4] ;  /* 0x0002d400010f7983 */ /* 0x000ea20000100800 */
[----:B------:R-:W-:Y:S03]  /*c45b0*/  HMMA.16816.F32 R4, R16, R2, R4 ;  /* 0x000000021004723c */ /* 0x000fe60000001804 */
[----:B--2---:R-:W-:Y:S04]  /*c45c0*/  STL.64 [R1+0x6948], R14 ;  /* 0x0069480e01007387 */ /* 0x004fe80000100a00 */
[----:B------:R-:W2:-:S15]  /*c45d0*/  LDL R2, [R1+0x2f0] ;  /* 0x0002f00001027983 */ /* 0x000e9e0000100800 */
[----:B------:R-:W-:-:S01]  /*c45e0*/  NOP ;  /* 0x0000000000007918 */ /* 0x000fc20000000000 */
[----:B------:R-:W-:Y:S04]  /*c45f0*/  STL.64 [R1+0x1370], R4 ;  /* 0x0013700401007387 */ /* 0x000fe80000100a00 */
[----:B------:R0:W-:Y:S04]  /*c4600*/  STL.64 [R1+0x1378], R6 ;  /* 0x0013780601007387 */ /* 0x0001e80000100a00 */
[----:B------:R-:W2:Y:S01]  /*c4610*/  LDL R3, [R1+0x2f4] ;  /* 0x0002f40001037983 */ /* 0x000ea20000100800 */
[----:B0-----:R-:W-:Y:S02]  /*c4620*/  IMAD.MOV.U32 R6, RZ, RZ, R9 ;  /* 0x000000ffff067224 */ /* 0x001fe400078e0009 */
[----:B------:R-:W-:-:S05]  /*c4630*/  IMAD.MOV.U32 R7, RZ, RZ, R8 ;  /* 0x000000ffff077224 */ /* 0x000fca00078e0008 */
[----:B------:R0:W-:Y:S04]  /*c4640*/  STL.64 [R1+0x6890], R6 ;  /* 0x0068900601007387 */ /* 0x0001e80000100a00 */
[----:B------:R-:W3:Y:S04]  /*c4650*/  LDL.64 R10, [R1+0x2b0] ;  /* 0x0002b000010a7983 */ /* 0x000ee80000100a00 */
[----:B------:R-:W4:Y:S04]  /*c4660*/  LDL.64 R8, [R1+0x2c0] ;  /* 0x0002c00001087983 */ /* 0x000f280000100a00 */
[----:B---3--:R1:W-:Y:S04]  /*c4670*/  STL.64 [R1+0x6848], R10 ;  /* 0x0068480a01007387 */ /* 0x0083e80000100a00 */
[----:B----4-:R3:W-:Y:S04]  /*c4680*/  STL.64 [R1+0x6840], R8 ;  /* 0x0068400801007387 */ /* 0x0107e80000100a00 */
[----:B------:R-:W4:Y:S04]  /*c4690*/  LDL R24, [R1+0x2a0] ;  /* 0x0002a00001187983 */ /* 0x000f280000100800 */
[----:B------:R-:W4:Y:S04]  /*c46a0*/  LDL R25, [R1+0x2a4] ;  /* 0x0002a40001197983 */ /* 0x000f280000100800 */
[----:B------:R-:W2:Y:S01]  /*c46b0*/  LDL.LU R4, [R1+0x240] ;  /* 0x0002400001047983 */ /* 0x000ea20000300800 */
[----:B-----5:R-:W-:-:S03]  /*c46c0*/  IMAD.MOV.U32 R5, RZ, RZ, R12 ;  /* 0x000000ffff057224 */ /* 0x020fc600078e000c */
[----:B------:R-:W5:Y:S01]  /*c46d0*/  LDL.LU R12, [R1+0x6974] ;  /* 0x00697400010c7983 */ /* 0x000f620000300800 */
[----:B0-----:R-:W-:-:S03]  /*c46e0*/  IMAD.MOV.U32 R6, RZ, RZ, R13 ;  /* 0x000000ffff067224 */ /* 0x001fc600078e000d */
[----:B--2---:R-:W-:Y:S04]  /*c46f0*/  STL.64 [R1+0x68a8], R4 ;  /* 0x0068a80401007387 */ /* 0x004fe80000100a00 */
[----:B-1----:R-:W2:Y:S04]  /*c4700*/  LDL R10, [R1+0x208] ;  /* 0x00020800010a7983 */ /* 0x002ea80000100800 */
[----:B------:R-:W2:Y:S04]  /*c4710*/  LDL R11, [R1+0x20c] ;  /* 0x00020c00010b7983 */ /* 0x000ea80000100800 */
[----:B---3--:R-:W3:Y:S04]  /*c4720*/  LDL R8, [R1+0x200] ;  /* 0x0002000001087983 */ /* 0x008ee80000100800 */
[----:B------:R-:W3:Y:S01]  /*c4730*/  LDL R9, [R1+0x204] ;  /* 0x0002040001097983 */ /* 0x000ee20000100800 */
[----:B------:R-:W-:-:S03]  /*c4740*/  IMAD.MOV.U32 R7, RZ, RZ, R0 ;  /* 0x000000ffff077224 */ /* 0x000fc600078e0000 */
[----:B------:R-:W4:Y:S04]  /*c4750*/  LDL.LU R13, [R1+0x6970] ;  /* 0x00697000010d7983 */ /* 0x000f280000300800 */
[----:B------:R-:W4:Y:S04]  /*c4760*/  LDL.LU R0, [R1+0x696c] ;  /* 0x00696c0001007983 */ /* 0x000f280000300800 */
[----:B------:R-:W-:Y:S04]  /*c4770*/  STL.64 [R1+0x68c0], R6 ;  /* 0x0068c00601007387 */ /* 0x000fe80000100a00 */
[----:B--2---:R-:W-:Y:S04]  /*c4780*/  STL.64 [R1+0x6888], R10 ;  /* 0x0068880a01007387 */ /* 0x004fe80000100a00 */
[----:B---3--:R0:W-:Y:S04]  /*c4790*/  STL.64 [R1+0x6880], R8 ;  /* 0x0068800801007387 */ /* 0x0081e80000100a00 */
        /* <DEDUP_REMOVED lines=16> */
[----:B------:R-:W4:Y:S04]  /*c48a0*/  LDL.LU R0, [R1+0x6964] ;  /* 0x0069640001007983 */ /* 0x000f280000300800 */
[----:B------:R-:W4:Y:S04]  /*c48b0*/  LDL.LU R13, [R1+0x6960] ;  /* 0x00696000010d7983 */ /* 0x000f280000300800 */
[----:B------:R-:W-:Y:S04]  /*c48c0*/  STL.64 [R1+0x68f8], R6 ;  /* 0x0068f80601007387 */ /* 0x000fe80000100a00 */
        /* <DEDUP_REMOVED lines=10> */
[----:B------:R-:W4:Y:S04]  /*c4970*/  LDL.LU R4, [R1+0x11c0] ;  /* 0x0011c00001047983 */ /* 0x000f280000300800 */
[----:B------:R-:W4:Y:S04]  /*c4980*/  LDL.LU R5, [R1+0x11c4] ;  /* 0x0011c40001057983 */ /* 0x000f280000300800 */
[----:B------:R-:W2:Y:S04]  /*c4990*/  LDL.LU R6, [R1+0x11c8] ;  /* 0x0011c80001067983 */ /* 0x000ea80000300800 */
[----:B------:R-:W2:Y:S01]  /*c49a0*/  LDL.LU R7, [R1+0x11cc] ;  /* 0x0011cc0001077983 */ /* 0x000ea20000300800 */
[----:B------:R-:W-:-:S02]  /*c49b0*/  IMAD.MOV.U32 R20, RZ, RZ, R13 ;  /* 0x000000ffff147224 */ /* 0x000fc400078e000d */
[----:B------:R-:W-:Y:S01]  /*c49c0*/  IMAD.MOV.U32 R21, RZ, RZ, R0 ;  /* 0x000000ffff157224 */ /* 0x000fe200078e0000 */
[----:B------:R-:W5:Y:S04]  /*c49d0*/  LDL.LU R13, [R1+0x6958] ;  /* 0x00695800010d7983 */ /* 0x000f680000300800 */
[----:B------:R-:W-:Y:S04]  /*c49e0*/  STL.64 [R1+0x6930], R20 ;  /* 0x0069301401007387 */ /* 0x000fe80000100a00 */
[----:B--2---:R-:W-:Y:S04]  /*c49f0*/  STL.64 [R1+0x6910], R6 ;  /* 0x0069100601007387 */ /* 0x004fe80000100a00 */
[----:B----4-:R0:W-:Y:S04]  /*c4a00*/  STL.64 [R1+0x6908], R4 ;  /* 0x0069080401007387 */ /* 0x0101e80000100a00 */
[----:B0-----:R-:W2:Y:S04]  /*c4a10*/  LDL.LU R4, [R1+0x11d0] ;  /* 0x0011d00001047983 */ /* 0x001ea80000300800 */
[----:B------:R-:W2:Y:S04]  /*c4a20*/  LDL.LU R5, [R1+0x11d4] ;  /* 0x0011d40001057983 */ /* 0x000ea80000300800 */
[----:B------:R-:W4:Y:S04]  /*c4a30*/  LDL.LU R6, [R1+0x11d8] ;  /* 0x0011d80001067983 */ /* 0x000f280000300800 */
[----:B------:R-:W4:Y:S04]  /*c4a40*/  LDL.LU R7, [R1+0x11dc] ;  /* 0x0011dc0001077983 */ /* 0x000f280000300800 */
[----:B------:R-:W3:Y:S04]  /*c4a50*/  LDL.LU R22, [R1+0x348] ;  /* 0x0003480001167983 */ /* 0x000ee80000300800 */
[----:B------:R-:W3:Y:S04]  /*c4a60*/  LDL.LU R23, [R1+0x34c] ;  /* 0x00034c0001177983 */ /* 0x000ee80000300800 */
[----:B---3--:R0:W-:Y:S04]  /*c4a70*/  STL.64 [R1+0x6950], R22 ;  /* 0x0069501601007387 */ /* 0x0081e80000100a00 */
[----:B------:R-:W5:Y:S04]  /*c4a80*/  LDL.LU R20, [R1+0x1200] ;  /* 0x0012000001147983 */ /* 0x000f680000300800 */
[----:B------:R-:W5:Y:S04]  /*c4a90*/  LDL.LU R21, [R1+0x1204] ;  /* 0x0012040001157983 */ /* 0x000f680000300800 */
[----:B0-----:R-:W5:Y:S04]  /*c4aa0*/  LDL.LU R22, [R1+0x1208] ;  /* 0x0012080001167983 */ /* 0x001f680000300800 */
[----:B------:R-:W5:Y:S04]  /*c4ab0*/  LDL.LU R23, [R1+0x120c] ;  /* 0x00120c0001177983 */ /* 0x000f680000300800 */
[----:B----4-:R-:W-:Y:S04]  /*c4ac0*/  STL.64 [R1+0x6928], R6 ;  /* 0x0069280601007387 */ /* 0x010fe80000100a00 */
        /* <DEDUP_REMOVED lines=23> */
[----:B------:R-:W4:Y:S01]  /*c4c40*/  LDL.LU.64 R26, [R1+0x290] ;  /* 0x00029000011a7983 */ /* 0x000f220000300a00 */
[C---:B-----5:R-:W-:Y:S03]  /*c4c50*/  HMMA.16816.F32 R12, R16.reuse, R12, R20 ;  /* 0x0000000c100c723c */ /* 0x060fe60000001814 */
[----:B----4-:R-:W-:Y:S04]  /*c4c60*/  STL.64 [R1+0x6828], R26 ;  /* 0x0068281a01007387 */ /* 0x010fe80000100a00 */
[----:B------:R0:W-:Y:S04]  /*c4c70*/  STL.64 [R1+0x6820], R24 ;  /* 0x0068201801007387 */ /* 0x0001e80000100a00 */
[----:B0-----:R-:W4:Y:S04]  /*c4c80*/  LDL.LU R24, [R1+0x1030] ;  /* 0x0010300001187983 */ /* 0x001f280000300800 */
[----:B------:R-:W4:Y:S04]  /*c4c90*/  LDL.LU R25, [R1+0x1034] ;  /* 0x0010340001197983 */ /* 0x000f280000300800 */
[----:B------:R-:W4:Y:S04]  /*c4ca0*/  LDL.LU R26, [R1+0x1038] ;  /* 0x00103800011a7983 */ /* 0x000f280000300800 */
[----:B------:R-:W4:Y:S04]  /*c4cb0*/  LDL.LU R27, [R1+0x103c] ;  /* 0x00103c00011b7983 */ /* 0x000f280000300800 */
[----:B------:R-:W2:Y:S04]  /*c4cc0*/  LDL.LU.64 R22, [R1+0x6950] ;  /* 0x0069500001167983 */ /* 0x000ea80000300a00 */
[----:B------:R-:W-:Y:S04]  /*c4cd0*/  STL.64 [R1+0x1360], R12 ;  /* 0x0013600c01007387 */ /* 0x000fe80000100a00 */
[----:B------:R0:W-:Y:S04]  /*c4ce0*/  STL.64 [R1+0x1368], R14 ;  /* 0x0013680e01007387 */ /* 0x0001e80000100a00 */
[----:B0-----:R-:W5:Y:S04]  /*c4cf0*/  LDL.LU.64 R14, [R1+0x6948] ;  /* 0x00694800010e7983 */ /* 0x001f680000300a00 */
[----:B------:R-:W3:Y:S01]  /*c4d00*/  LDL.64 R12, [R1+0x280] ;  /* 0x00028000010c7983 */ /* 0x000ee20000100a00 */
[C---:B--2---:R-:W-:Y:S03]  /*c4d10*/  HMMA.16816.F32 R20, R16.reuse, R22, R4 ;  /* 0x000000161014723c */ /* 0x044fe60000001804 */
[----:B-----5:R-:W-:Y:S04]  /*c4d20*/  STL.64 [R1+0x6858], R14 ;  /* 0x0068580e01007387 */ /* 0x020fe80000100a00 */
[----:B---3--:R0:W-:Y:S04]  /*c4d30*/  STL.64 [R1+0x6850], R12 ;  /* 0x0068500c01007387 */ /* 0x0081e80000100a00 */
        /* <DEDUP_REMOVED lines=24> */
[----:B------:R-:W3:-:S15]  /*c4ec0*/  LDL.LU.64 R6, [R1+0x68f8] ;  /* 0x0068f80001067983 */ /* 0x000ede0000300a00 */
[----:B------:R-:W-:-:S06]  /*c4ed0*/  NOP ;  /* 0x0000000000007918 */ /* 0x000fcc0000000000 */
[----:B------:R-:W-:Y:S04]  /*c4ee0*/  STL.64 [R1+0x1330], R20 ;  /* 0x0013301401007387 */ /* 0x000fe80000100a00 */
[----:B------:R0:W-:Y:S04]  /*c4ef0*/  STL.64 [R1+0x1338], R22 ;  /* 0x0013381601007387 */ /* 0x0001e80000100a00 */
[----:B0-----:R-:W4:Y:S04]  /*c4f00*/  LDL.LU.64 R22, [R1+0x68f0] ;  /* 0x0068f00001167983 */ /* 0x001f280000300a00 */
[----:B------:R-:W5:Y:S01]  /*c4f10*/  LDL.LU.64 R20, [R1+0x220] ;  /* 0x0002200001147983 */ /* 0x000f620000300a00 */
[----:B---3--:R-:W-:Y:S03]  /*c4f20*/  HMMA.16816.F32 R4, R16, R6, R8 ;  /* 0x000000061004723c */ /* 0x008fe60000001808 */
[----:B------:R-:W3:Y:S04]  /*c4f30*/  LDL.LU.64 R10, [R1+0x68e8] ;  /* 0x0068e800010a7983 */ /* 0x000ee80000300a00 */
[----:B------:R-:W3:-:S15]  /*c4f40*/  LDL.LU.64 R8, [R1+0x68e0] ;  /* 0x0068e00001087983 */ /* 0x000ede0000300a00 */
[----:B------:R-:W-:-:S01]  /*c4f50*/  NOP ;  /* 0x0000000000007918 */ /* 0x000fc20000000000 */
        /* <DEDUP_REMOVED lines=25> */
[----:B------:R-:W4:Y:S04]  /*c50f0*/  LDL.LU.64 R10, [R1+0x6888] ;  /* 0x00688800010a7983 */ /* 0x000f280000300a00 */
[----:B------:R-:W4:-:S15]  /*c5100*/  LDL.LU.64 R8, [R1+0x6880] ;  /* 0x0068800001087983 */ /* 0x000f1e0000300a00 */
[----:B------:R-:W-:-:S02]  /*c5110*/  NOP ;  /* 0x0000000000007918 */ /* 0x000fc40000000000 */
[----:B------:R0:W-:Y:S04]  /*c5120*/  STL.64 [R1+0x58f0], R6 ;  /* 0x0058f00601007387 */ /* 0x0001e80000100a00 */
[----:B0-----:R-:W3:Y:S04]  /*c5130*/  LDL.LU R6, [R1+0x260] ;  /* 0x0002600001067983 */ /* 0x001ee80000300800 */
[----:B------:R-:W3:Y:S04]  /*c5140*/  LDL.LU R7, [R1+0x264] ;  /* 0x0002640001077983 */ /* 0x000ee80000300800 */
[----:B------:R0:W-:Y:S04]  /*c5150*/  STL.64 [R1+0x58e8], R4 ;  /* 0x0058e80401007387 */ /* 0x0001e80000100a00 */
[----:B0-----:R-:W2:Y:S04]  /*c5160*/  LDL.LU R4, [R1+0x270] ;  /* 0x0002700001047983 */ /* 0x001ea80000300800 */
[----:B------:R-:W2:Y:S04]  /*c5170*/  LDL.LU R5, [R1+0x274] ;  /* 0x0002740001057983 */ /* 0x000ea80000300800 */
[----:B---3--:R-:W-:Y:S04]  /*c5180*/  STL.64 [R1+0x67f8], R6 ;  /* 0x0067f80601007387 */ /* 0x008fe80000100a00 */
[----:B--2---:R0:W-:Y:S02]  /*c5190*/  STL.64 [R1+0x67f0], R4 ;  /* 0x0067f00401007387 */ /* 0x0041e40000100a00 */
[----:B0-----:R-:W-:Y:S02]  /*c51a0*/  HMMA.16816.F32 R4, R16, R28, R12 ;  /* 0x0000001c1004723c */ /* 0x001fe4000000180c */
[----:B------:R-:W2:-:S15]  /*c51b0*/  LDL.LU R16, [R1+0x2e0] ;  /* 0x0002e00001107983 */ /* 0x000e9e0000300800 */
[----:B------:R-:W-:-:S06]  /*c51c0*/  NOP ;  /* 0x0000000000007918 */ /* 0x000fcc0000000000 */
[----:B------:R-:W-:Y:S04]  /*c51d0*/  STL.64 [R1+0x12f0], R4 ;  /* 0x0012f00401007387 */ /* 0x000fe80000100a00 */
[----:B------:R4:W-:Y:S04]  /*c51e0*/  STL.64 [R1+0x12f8], R6 ;  /* 0x0012f80601007387 */ /* 0x0009e80000100a00 */
[----:B------:R-:W2:Y:S04]  /*c51f0*/  LDL.LU R17, [R1+0x2e4] ;  /* 0x0002e40001117983 */ /* 0x000ea80000300800 */
[----:B------:R-:W3:Y:S04]  /*c5200*/  LDL.LU R18, [R1+0x250] ;  /* 0x0002500001127983 */ /* 0x000ee80000300800 */
[----:B------:R-:W3:Y:S01]  /*c5210*/  LDL.LU R19, [R1+0x254] ;  /* 0x0002540001137983 */ /* 0x000ee20000300800 */
[----:B----4-:R-:W-:Y:S03]  /*c5220*/  HMMA.16816.F32 R4, R8, R22, R24 ;  /* 0x000000160804723c */ /* 0x010fe60000001818 */
[----:B---3--:R-:W-:Y:S04]  /*c5230*/  STL.64 [R1+0x6868], R18 ;  /* 0x0068681201007387 */ /* 0x008fe80000100a00 */
[----:B--2---:R0:W-:Y:S04]  /*c5240*/  STL.64 [R1+0x6860], R16 ;  /* 0x0068601001007387 */ /* 0x0041e80000100a00 */
[----:B------:R-:W2:-:S12]  /*c5250*/  LDL.LU R24, [R1+0xfd0] ;  /* 0x000fd00001187983 */ /* 0x000e980000300800 */
        /* <DEDUP_REMOVED lines=11> */
[----:B------:R-:W4:Y:S04]  /*c5310*/  LDL.LU R12, [R1+0x1000] ;  /* 0x00100000010c7983 */ /* 0x000f280000300800 */
[----:B------:R-:W4:Y:S04]  /*c5320*/  LDL.LU R13, [R1+0x1004] ;  /* 0x00100400010d7983 */ /* 0x000f280000300800 */
[----:B------:R-:W4:Y:S04]  /*c5330*/  LDL.LU R14, [R1+0x1008] ;  /* 0x00100800010e7983 */ /* 0x000f280000300800 */
[----:B------:R-:W4:Y:S04]  /*c5340*/  LDL.LU R15, [R1+0x100c] ;  /* 0x00100c00010f7983 */ /* 0x000f280000300800 */
[----:B0-----:R-:W5:Y:S04]  /*c5350*/  LDL.LU R16, [R1+0x1010] ;  /* 0x0010100001107983 */ /* 0x001f680000300800 */
[----:B------:R-:W5:Y:S04]  /*c5360*/  LDL.LU R17, [R1+0x1014] ;  /* 0x0010140001117983 */ /* 0x000f680000300800 */
[----:B------:R-:W5:Y:S04]  /*c5370*/  LDL.LU R18, [R1+0x1018] ;  /* 0x0010180001127983 */ /* 0x000f680000300800 */
[----:B------:R-:W5:Y:S04]  /*c5380*/  LDL.LU R19, [R1+0x101c] ;  /* 0x00101c0001137983 */ /* 0x000f680000300800 */
[----:B------:R-:W4:Y:S04]  /*c5390*/  LDL R28, [R1+0x300] ;  /* 0x00030000011c7983 */ /* 0x000f280000100800 */
[----:B------:R-:W4:Y:S04]  /*c53a0*/  LDL R29, [R1+0x304] ;  /* 0x00030400011d7983 */ /* 0x000f280000100800 */
[----:B-1----:R-:W4:Y:S04]  /*c53b0*/  LDL.LU R8, [R1+0x1020] ;  /* 0x0010200001087983 */ /* 0x002f280000300800 */
        /* <DEDUP_REMOVED lines=30> */
[----:B------:R-:W4:Y:S04]  /*c55a0*/  LDL.LU R23, [R1+0xf6c] ;  /* 0x000f6c0001177983 */ /* 0x000f280000300800 */
[----:B----4-:R-:W-:Y:S04]  /*c55b0*/  STL.64 [R1+0x67e8], R22 ;  /* 0x0067e81601007387 */ /* 0x010fe80000100a00 */
[----:B-----5:R0:W-:Y:S04]  /*c55c0*/  STL.64 [R1+0x67e0], R20 ;  /* 0x0067e01401007387 */ /* 0x0201e80000100a00 */
        /* <DEDUP_REMOVED lines=66> */
[----:B------:R-:W3:Y:S04]  /*c59f0*/  LDL.LU.64 R4, [R1+0x67f0] ;  /* 0x0067f00001047983 */ /* 0x000ee80000300a00 */
[----:B------:R-:W-:Y:S01]  /*c5a00*/  STL [R1+0x6740], R13 ;  /* 0x0067400d01007387 */ /* 0x000fe20000100800 */
[----:B------:R-:W-:Y:S01]  /*c5a10*/  IMAD.MOV.U32 R0, RZ, RZ, R23 ;  /* 0x000000ffff007224 */ /* 0x000fe200078e0017 */
[----:B---3--:R-:W-:-:S15]  /*c5a20*/  HMMA.16816.F32 R24, R20, R4, R24 ;  /* 0x000000041418723c */ /* 0x008fde0000001818 */
[----:B------:R-:W-:-:S08]  /*c5a30*/  NOP ;  /* 0x0000000000007918 */ /* 0x000fd00000000000 */
[----:B------:R-:W-:Y:S04]  /*c5a40*/  STL.64 [R1+0x1240], R24 ;  /* 0x0012401801007387 */ /* 0x000fe80000100a00 */
[----:B------:R5:W-:Y:S02]  /*c5a50*/  STL.64 [R1+0x1248], R26 ;  /* 0x0012481a01007387 */ /* 0x000be40000100a00 */
[----:B-----5:R-:W-:Y:S07]  /*c5a60*/  HMMA.16816.F32 R24, R20, R6, R8 ;  /* 0x000000061418723c */ /* 0x020fee0000001808 */
[----:B------:R-:W-:-:S02]  /*c5a70*/  IMAD.MOV.U32 R8, RZ, RZ, R22 ;  /* 0x000000ffff087224 */ /* 0x000fc400078e0016 */
[----:B------:R-:W-:Y:S02]  /*c5a80*/  IMAD.MOV.U32 R10, RZ, RZ, R20 ;  /* 0x000000ffff0a7224 */ /* 0x000fe400078e0014 */
[----:B------:R-:W-:-:S12]  /*c5a90*/  IMAD.MOV.U32 R9, RZ, RZ, R21 ;  /* 0x000000ffff097224 */ /* 0x000fd800078e0015 */
[----:B------:R-:W-:Y:S04]  /*c5aa0*/  STL.64 [R1+0x1230], R24 ;  /* 0x0012301801007387 */ /* 0x000fe80000100a00 */
[----:B------:R-:W-:Y:S04]  /*c5ab0*/  STL.64 [R1+0x1238], R26 ;  /* 0x0012381a01007387 */ /* 0x000fe80000100a00 */
[----:B------:R-:W2:Y:S04]  /*c5ac0*/  LDL.LU.64 R22, [R1+0x67e8] ;  /* 0x0067e80001167983 */ /* 0x000ea80000300a00 */
[----:B------:R-:W2:Y:S04]  /*c5ad0*/  LDL.LU.64 R20, [R1+0x67e0] ;  /* 0x0067e00001147983 */ /* 0x000ea80000300a00 */
[----:B------:R-:W-:Y:S04]  /*c5ae0*/  STL.64 [R1+0x6710], R6 ;  /* 0x0067100601007387 */ /* 0x000fe80000100a00 */
[----:B------:R0:W-:Y:S04]  /*c5af0*/  STL.64 [R1+0x6708], R4 ;  /* 0x0067080401007387 */ /* 0x0001e80000100a00 */
[----:B0-----:R-:W3:Y:S04]  /*c5b00*/  LDL.LU.64 R4, [R1+0x1e0] ;  /* 0x0001e00001047983 */ /* 0x001ee80000300a00 */
[----:B------:R-:W4:Y:S04]  /*c5b10*/  LDL.LU.64 R6, [R1+0x1e8] ;  /* 0x0001e80001067983 */ /* 0x000f280000300a00 */
[----:B----4-:R0:W-:Y:S04]  /*c5b20*/  STL.64 [R1+0x67a0], R6 ;  /* 0x0067a00601007387 */ /* 0x0101e80000100a00 */
[----:B---3--:R1:W-:Y:S01]  /*c5b30*/  STL.64 [R1+0x6798], R4 ;  /* 0x0067980401007387 */ /* 0x0083e20000100a00 */
[----:B0-----:R-:W-:-:S02]  /*c5b40*/  IMAD.MOV.U32 R6, RZ, RZ, R8 ;  /* 0x000000ffff067224 */ /* 0x001fc400078e0008 */
[----:B------:R-:W-:Y:S02]  /*c5b50*/  IMAD.MOV.U32 R7, RZ, RZ, R0 ;  /* 0x000000ffff077224 */ /* 0x000fe400078e0000 */
[----:B-1----:R-:W-:Y:S02]  /*c5b60*/  IMAD.MOV.U32 R4, RZ, RZ, R10 ;  /* 0x000000ffff047224 */ /* 0x002fe400078e000a */
[----:B------:R-:W-:-:S07]  /*c5b70*/  IMAD.MOV.U32 R5, RZ, RZ, R9 ;  /* 0x000000ffff057224 */ /* 0x000fce00078e0009 */
[----:B--2---:R-:W-:Y:S06]  /*c5b80*/  HMMA.16816.F32 R8, R4, R18, R20 ;  /* 0x000000120408723c */ /* 0x004fec0000001814 */
[----:B------:R-:W-:Y:S04]  /*c5b90*/  STL.64 [R1+0x6770], R18 ;  /* 0x0067701201007387 */ /* 0x000fe80000100a00 */
[----:B------:R0:W-:-:S13]  /*c5ba0*/  STL.64 [R1+0x6768], R16 ;  /* 0x0067681001007387 */ /* 0x0001da0000100a00 */
[----:B------:R-:W-:Y:S04]  /*c5bb0*/  STL.64 [R1+0x1220], R8 ;  /* 0x0012200801007387 */ /* 0x000fe80000100a00 */
[----:B------:R-:W-:Y:S04]  /*c5bc0*/  STL.64 [R1+0x1228], R10 ;  /* 0x0012280a01007387 */ /* 0x000fe80000100a00 */
[----:B------:R-:W2:Y:S04]  /*c5bd0*/  LDL.LU R24, [R1+0xec0] ;  /* 0x000ec00001187983 */ /* 0x000ea80000300800 */
[----:B------:R-:W2:Y:S04]  /*c5be0*/  LDL.LU R25, [R1+0xec4] ;  /* 0x000ec40001197983 */ /* 0x000ea80000300800 */
[----:B------:R-:W3:Y:S04]  /*c5bf0*/  LDL.LU R26, [R1+0xec8] ;  /* 0x000ec800011a7983 */ /* 0x000ee80000300800 */
[----:B------:R-:W3:Y:S04]  /*c5c00*/  LDL.LU R27, [R1+0xecc] ;  /* 0x000ecc00011b7983 */ /* 0x000ee80000300800 */
        /* <DEDUP_REMOVED lines=14> */
[----:B------:R-:W2:Y:S04]  /*c5cf0*/  LDL.64 R28, [R1+0x238] ;  /* 0x00023800011c7983 */ /* 0x000ea80000100a00 */
        /* <DEDUP_REMOVED lines=30> */
[----:B------:R0:W-:Y:S04]  /*c5ee0*/  STL.64 [R1+0x6730], R24 ;  /* 0x0067301801007387 */ /* 0x0001e80000100a00 */
[----:B0-----:R-:W3:Y:S04]  /*c5ef0*/  LDL.LU R24, [R1+0xed0] ;  /* 0x000ed00001187983 */ /* 0x001ee80000300800 */
[----:B------:R-:W3:Y:S04]  /*c5f00*/  LDL.LU R25, [R1+0xed4] ;  /* 0x000ed40001197983 */ /* 0x000ee80000300800 */
[----:B------:R-:W3:Y:S04]  /*c5f10*/  LDL.LU R26, [R1+0xed8] ;  /* 0x000ed800011a7983 */ /* 0x000ee80000300800 */
[----:B------:R-:W3:Y:S04]  /*c5f20*/  LDL.LU R27, [R1+0xedc] ;  /* 0x000edc00011b7983 */ /* 0x000ee80000300800 */
[----:B------:R-:W-:Y:S04]  /*c5f30*/  STL.64 [R1+0x1210], R20 ;  /* 0x0012101401007387 */ /* 0x000fe80000100a00 */
[----:B------:R0:W-:Y:S04]  /*c5f40*/  STL.64 [R1+0x1218], R22 ;  /* 0x0012181601007387 */ /* 0x0001e80000100a00 */
[----:B0-----:R-:W5:Y:S04]  /*c5f50*/  LDL.LU.64 R22, [R1+0x67d8] ;  /* 0x0067d80001167983 */ /* 0x001f680000300a00 */
[----:B------:R-:W2:Y:S01]  /*c5f60*/  LDL.LU.64 R20, [R1+0x67d0] ;  /* 0x0067d00001147983 */ /* 0x000ea20000300a00 */
[----:B------:R-:W-:-:S02]  /*c5f70*/  IMAD.MOV.U32 R13, RZ, RZ, R28 ;  /* 0x000000ffff0d7224 */ /* 0x000fc400078e001c */
[----:B------:R-:W-:Y:S02]  /*c5f80*/  IMAD.MOV.U32 R0, RZ, RZ, R29 ;  /* 0x000000ffff007224 */ /* 0x000fe400078e001d */
[----:B------:R-:W4:Y:S01]  /*c5f90*/  LDL.LU.64 R28, [R1+0x67c8] ;  /* 0x0067c800011c7983 */ /* 0x000f220000300a00 */
[----:B--2---:R-:W-:-:S15]  /*c5fa0*/  HMMA.16816.F32 R16, R4, R20, R16 ;  /* 0x000000140410723c */ /* 0x004fde0000001810 */
[----:B------:R-:W-:-:S08]  /*c5fb0*/  NOP ;  /* 0x0000000000007918 */ /* 0x000fd00000000000 */
[----:B------:R-:W-:Y:S04]  /*c5fc0*/  STL.64 [R1+0x1200], R16 ;  /* 0x0012001001007387 */ /* 0x000fe80000100a00 */
[----:B------:R0:W-:Y:S04]  /*c5fd0*/  STL.64 [R1+0x1208], R18 ;  /* 0x0012081201007387 */ /* 0x0001e80000100a00 */
[----:B0-----:R-:W4:Y:S04]  /*c5fe0*/  LDL.LU.64 R18, [R1+0x67c0] ;  /* 0x0067c00001127983 */ /* 0x001f280000300a00 */
[----:B------:R-:W4:Y:S02]  /*c5ff0*/  LDL.LU.64 R16, [R1+0x67b8] ;  /* 0x0067b80001107983 */ /* 0x000f240000300a00 */
[----:B----4-:R-:W-:Y:S02]  /*c6000*/  HMMA.16816.F32 R4, R4, R28, R16 ;  /* 0x0000001c0404723c */ /* 0x010fe40000001810 */
[----:B------:R-:W5:Y:S04]  /*c6010*/  LDL.LU.64 R18, [R1+0x67b0] ;  /* 0x0067b00001127983 */ /* 0x000f680000300a00 */
[----:B------:R-:W5:-:S15]  /*c6020*/  LDL.LU.64 R16, [R1+0x67a8] ;  /* 0x0067a80001107983 */ /* 0x000f5e0000300a00 */
        /* <DEDUP_REMOVED lines=11> */
[----:B------:R0:W-:Y:S04]  /*c60e0*/  STL.64 [R1+0x66e0], R22 ;  /* 0x0066e01601007387 */ /* 0x0001e80000100a00 */
[----:B0-----:R-:W2:Y:S04]  /*c60f0*/  LDL.64 R22, [R1+0x300] ;  /* 0x0003000001167983 */ /* 0x001ea80000100a00 */
[----:B------:R-:W-:Y:S01]  /*c6100*/  STL.64 [R1+0x66d8], R20 ;  /* 0x0066d81401007387 */ /* 0x000fe20000100a00 */
[----:B--2---:R-:W-:-:S15]  /*c6110*/  HMMA.16816.F32 R16, R4, R22, R16 ;  /* 0x000000160410723c */ /* 0x004fde0000001810 */
[----:B------:R-:W-:-:S08]  /*c6120*/  NOP ;  /* 0x0000000000007918 */ /* 0x000fd00000000000 */
[----:B------:R-:W-:Y:S04]  /*c6130*/  STL.64 [R1+0x11d0], R16 ;  /* 0x0011d01001007387 */ /* 0x000fe80000100a00 */
[----:B------:R0:W-:Y:S04]  /*c6140*/  STL.64 [R1+0x11d8], R18 ;  /* 0x0011d81201007387 */ /* 0x0001e80000100a00 */
[----:B0-----:R-:W2:Y:S04]  /*c6150*/  LDL.LU.64 R18, [R1+0x6780] ;  /* 0x0067800001127983 */ /* 0x001ea80000300a00 */
[----:B------:R-:W2:Y:S01]  /*c6160*/  LDL.LU.64 R16, [R1+0x6778] ;  /* 0x0067780001107983 */ /* 0x000ea20000300a00 */
[----:B------:R-:W-:-:S02]  /*c6170*/  IMAD.MOV.U32 R21, RZ, RZ, R22 ;  /* 0x000000ffff157224 */ /* 0x000fc400078e0016 */
[----:B------:R-:W-:-:S05]  /*c6180*/  IMAD.MOV.U32 R20, RZ, RZ, R23 ;  /* 0x000000ffff147224 */ /* 0x000fca00078e0017 */
        /* <DEDUP_REMOVED lines=15> */
[----:B0-----:R-:W5:Y:S04]  /*c6280*/  LDL.LU.64 R10, [R1+0x6760] ;  /* 0x00676000010a7983 */ /* 0x001f680000300a00 */
[----:B------:R-:W5:Y:S04]  /*c6290*/  LDL.LU.64 R8, [R1+0x6758] ;  /* 0x0067580001087983 */ /* 0x000f680000300a00 */
[----:B--2---:R-:W-:Y:S04]  /*c62a0*/  STL.64 [R1+0x6700], R18 ;  /* 0x0067001201007387 */ /* 0x004fe80000100a00 */
[----:B------:R0:W-:Y:S04]  /*c62b0*/  STL.64 [R1+0x66f8], R16 ;  /* 0x0066f81001007387 */ /* 0x0001e80000100a00 */
[----:B0-----:R-:W2:Y:S04]  /*c62c0*/  LDL.LU R16, [R1+0xe80] ;  /* 0x000e800001107983 */ /* 0x001ea80000300800 */
[----:B------:R-:W2:Y:S04]  /*c62d0*/  LDL.LU R17, [R1+0xe84] ;  /* 0x000e840001117983 */ /* 0x000ea80000300800 */
[----:B------:R-:W2:Y:S04]  /*c62e0*/  LDL.LU R18, [R1+0xe88] ;  /* 0x000e880001127983 */ /* 0x000ea80000300800 */
[----:B------:R-:W2:Y:S01]  /*c62f0*/  LDL.LU R19, [R1+0xe8c] ;  /* 0x000e8c0001137983 */ /* 0x000ea20000300800 */
[----:B-----5:R-:W-:-:S15]  /*c6300*/  HMMA.16816.F32 R8, R4, R14, R8 ;  /* 0x0000000e0408723c */ /* 0x020fde0000001808 */
[----:B------:R-:W-:-:S08]  /*c6310*/  NOP ;  /* 0x0000000000007918 */ /* 0x000fd00000000000 */
[----:B------:R0:W-:Y:S01]  /*c6320*/  STL.64 [R1+0x11a0], R8 ;  /* 0x0011a00801007387 */ /* 0x0001e20000100a00 */
[----:B------:R-:W-:Y:S02]  /*c6330*/  IMAD.MOV.U32 R2, RZ, RZ, R10 ;  /* 0x000000ffff027224 */ /* 0x000fe400078e000a */
[----:B------:R-:W-:Y:S02]  /*c6340*/  IMAD.MOV.U32 R3, RZ, RZ, R11 ;  /* 0x000000ffff037224 */ /* 0x000fe400078e000b */
[----:B------:R-:W5:Y:S04]  /*c6350*/  LDL.LU.64 R10, [R1+0x6750] ;  /* 0x00675000010a7983 */ /* 0x000f680000300a00 */
[----:B0-----:R-:W3:Y:S04]  /*c6360*/  LDL.LU.64 R8, [R1+0x6748] ;  /* 0x0067480001087983 */ /* 0x001ee80000300a00 */
[----:B------:R-:W-:Y:S04]  /*c6370*/  STL [R1+0x594c], R3 ;  /* 0x00594c0301007387 */ /* 0x000fe80000100800 */
[----:B------:R0:W-:Y:S02]  /*c6380*/  STL [R1+0x5948], R2 ;  /* 0x0059480201007387 */ /* 0x0001e40000100800 */
[----:B0-----:R-:W-:-:S02]  /*c6390*/  IMAD.MOV.U32 R2, RZ, RZ, R13 ;  /* 0x000000ffff027224 */ /* 0x001fc400078e000d */
[----:B------:R-:W2:Y:S01]  /*c63a0*/  LDL.LU R13, [R1+0x6740] ;  /* 0x00674000010d7983 */ /* 0x000ea20000300800 */
        /* <DEDUP_REMOVED lines=14> */
[----:B0-----:R-:W3:Y:S04]  /*c6490*/  LDL.LU R8, [R1+0xe90] ;  /* 0x000e900001087983 */ /* 0x001ee80000300800 */
[----:B------:R-:W3:Y:S04]  /*c64a0*/  LDL.LU R9, [R1+0xe94] ;  /* 0x000e940001097983 */ /* 0x000ee80000300800 */
[----:B------:R-:W3:Y:S04]  /*c64b0*/  LDL.LU R10, [R1+0xe98] ;  /* 0x000e9800010a7983 */ /* 0x000ee80000300800 */
[----:B------:R-:W3:Y:S01]  /*c64c0*/  LDL.LU R11, [R1+0xe9c] ;  /* 0x000e9c00010b7983 */ /* 0x000ee20000300800 */
[----:B--2---:R-:W-:Y:S01]  /*c64d0*/  HMMA.16816.F32 R16, R4, R12, R16 ;  /* 0x0000000c0410723c */ /* 0x004fe20000001810 */
[----:B------:R-:W-:-:S05]  /*c64e0*/  IMAD.MOV.U32 R3, RZ, RZ, R0 ;  /* 0x000000ffff037224 */ /* 0x000fca00078e0000 */
[----:B------:R-:W-:Y:S01]  /*c64f0*/  IMAD.MOV.U32 R0, RZ, RZ, R7 ;  /* 0x000000ffff007224 */ /* 0x000fe200078e0007 */
[C---:B----4-:R-:W-:Y:S06]  /*c6500*/  HMMA.16816.F32 R20, R4.reuse, R24, R20 ;  /* 0x000000180414723c */ /* 0x050fec0000001814 */
[----:B---3--:R-:W-:-:S15]  /*c6510*/  HMMA.16816.F32 R8, R4, R26, R8 ;  /* 0x0000001a0408723c */ /* 0x008fde0000001808 */
[----:B------:R-:W-:-:S02]  /*c6520*/  NOP ;  /* 0x0000000000007918 */ /* 0x000fc40000000000 */
[----:B------:R0:W-:Y:S04]  /*c6530*/  STL.64 [R1+0x1170], R20 ;  /* 0x0011701401007387 */ /* 0x0001e80000100a00 */
[----:B------:R-:W-:Y:S04]  /*c6540*/  STL.64 [R1+0x1178], R22 ;  /* 0x0011781601007387 */ /* 0x000fe80000100a00 */
[----:B0-----:R-:W2:Y:S04]  /*c6550*/  LDL.LU.64 R20, [R1+0x6718] ;  /* 0x0067180001147983 */ /* 0x001ea80000300a00 */
[----:B------:R-:W-:Y:S04]  /*c6560*/  STL.64 [R1+0x6668], R26 ;  /* 0x0066681a01007387 */ /* 0x000fe80000100a00 */
[----:B------:R-:W-:Y:S04]  /*c6570*/  STL.64 [R1+0x6660], R24 ;  /* 0x0066601801007387 */ /* 0x000fe80000100a00 */
[----:B------:R0:W-:Y:S04]  /*c6580*/  STL.64 [R1+0x1160], R8 ;  /* 0x0011600801007387 */ /* 0x0001e80000100a00 */
[----:B------:R1:W-:Y:S04]  /*c6590*/  STL.64 [R1+0x1168], R10 ;  /* 0x0011680a01007387 */ /* 0x0003e80000100a00 */
[----:B------:R-:W-:Y:S04]  /*c65a0*/  STL.64 [R1+0x1150], R16 ;  /* 0x0011501001007387 */ /* 0x000fe80000100a00 */
[----:B------:R-:W-:Y:S01]  /*c65b0*/  STL.64 [R1+0x1158], R18 ;  /* 0x0011581201007387 */ /* 0x000fe20000100a00 */
[----:B0-----:R-:W-:-:S02]  /*c65c0*/  IMAD.MOV.U32 R8, RZ, RZ, R6 ;  /* 0x000000ffff087224 */ /* 0x001fc400078e0006 */
[----:B------:R-:W-:Y:S01]  /*c65d0*/  IMAD.MOV.U32 R9, RZ, RZ, R5 ;  /* 0x000000ffff097224 */ /* 0x000fe200078e0005 */
[----:B------:R-:W3:Y:S01]  /*c65e0*/  LDL.LU.64 R6, [R1+0x6710] ;  /* 0x0067100001067983 */ /* 0x000ee20000300a00 */
[----:B-1----:R-:W-:-:S03]  /*c65f0*/  IMAD.MOV.U32 R10, RZ, RZ, R4 ;  /* 0x000000ffff0a7224 */ /* 0x002fc600078e0004 */
[----:B------:R-:W4:Y:S04]  /*c6600*/  LDL.LU.64 R4, [R1+0x6708] ;  /* 0x0067080001047983 */ /* 0x000f280000300a00 */
[----:B------:R-:W-:Y:S04]  /*c6610*/  STL.64 [R1+0x6678], R14 ;  /* 0x0066780e01007387 */ /* 0x000fe80000100a00 */
[----:B------:R0:W-:Y:S04]  /*c6620*/  STL.64 [R1+0x6670], R12 ;  /* 0x0066700c01007387 */ /* 0x0001e80000100a00 */
[----:B0-----:R-:W5:Y:S04]  /*c6630*/  LDL.LU R12, [R1+0xdc0] ;  /* 0x000dc000010c7983 */ /* 0x001f680000300800 */
[----:B------:R-:W5:Y:S04]  /*c6640*/  LDL.LU R13, [R1+0xdc4] ;  /* 0x000dc400010d7983 */ /* 0x000f680000300800 */
[----:B------:R-:W2:Y:S04]  /*c6650*/  LDL.LU R14, [R1+0xdc8] ;  /* 0x000dc800010e7983 */ /* 0x000ea80000300800 */
[----:B------:R-:W2:Y:S04]  /*c6660*/  LDL.LU R15, [R1+0xdcc] ;  /* 0x000dcc00010f7983 */ /* 0x000ea80000300800 */
[----:B--2---:R0:W-:Y:S04]  /*c6670*/  STL.64 [R1+0x6688], R14 ;  /* 0x0066880e01007387 */ /* 0x0041e80000100a00 */
[----:B-----5:R1:W-:Y:S01]  /*c6680*/  STL.64 [R1+0x6680], R12 ;  /* 0x0066800c01007387 */ /* 0x0203e20000100a00 */
[----:B0-----:R-:W-:-:S02]  /*c6690*/  IMAD.MOV.U32 R14, RZ, RZ, R21 ;  /* 0x000000ffff0e7224 */ /* 0x001fc400078e0015 */
[----:B------:R-:W-:-:S05]  /*c66a0*/  IMAD.MOV.U32 R15, RZ, RZ, R20 ;  /* 0x000000ffff0f7224 */ /* 0x000fca00078e0014 */
[----:B------:R0:W-:Y:S04]  /*c66b0*/  STL.64 [R1+0x66a0], R14 ;  /* 0x0066a00e01007387 */ /* 0x0001e80000100a00 */
[----:B-1----:R-:W2:Y:S04]  /*c66c0*/  LDL.LU R12, [R1+0xde0] ;  /* 0x000de000010c7983 */ /* 0x002ea80000300800 */
[----:B------:R-:W2:Y:S04]  /*c66d0*/  LDL.LU R13, [R1+0xde4] ;  /* 0x000de400010d7983 */ /* 0x000ea80000300800 */
[----:B0-----:R-:W5:Y:S04]  /*c66e0*/  LDL.LU R14, [R1+0xde8] ;  /* 0x000de800010e7983 */ /* 0x001f680000300800 */
[----:B------:R-:W5:Y:S04]  /*c66f0*/  LDL.LU R15, [R1+0xdec] ;  /* 0x000dec00010f7983 */ /* 0x000f680000300800 */
[----:B-----5:R0:W-:Y:S04]  /*c6700*/  STL.64 [R1+0x66b0], R14 ;  /* 0x0066b00e01007387 */ /* 0x0201e80000100a00 */
[----:B--2---:R1:W-:Y:S01]  /*c6710*/  STL.64 [R1+0x66a8], R12 ;  /* 0x0066a80c01007387 */ /* 0x0043e20000100a00 */
[----:B0-----:R-:W-:-:S03]  /*c6720*/  IMAD.MOV.U32 R14, RZ, RZ, R8 ;  /* 0x000000ffff0e7224 */ /* 0x001fc600078e0008 */
[----:B------:R-:W3:Y:S01]  /*c6730*/  LDL.LU R8, [R1+0xe60] ;  /* 0x000e600001087983 */ /* 0x000ee20000300800 */
[----:B-1----:R-:W-:Y:S02]  /*c6740*/  IMAD.MOV.U32 R13, RZ, RZ, R9 ;  /* 0x000000ffff0d7224 */ /* 0x002fe400078e0009 */
[----:B------:R-:W-:Y:S01]  /*c6750*/  IMAD.MOV.U32 R12, RZ, RZ, R10 ;  /* 0x000000ffff0c7224 */ /* 0x000fe200078e000a */
[----:B------:R-:W3:Y:S04]  /*c6760*/  LDL.LU R9, [R1+0xe64] ;  /* 0x000e640001097983 */ /* 0x000ee80000300800 */
[----:B------:R-:W3:Y:S04]  /*c6770*/  LDL.LU R10, [R1+0xe68] ;  /* 0x000e6800010a7983 */ /* 0x000ee80000300800 */
[----:B------:R-:W3:Y:S04]  /*c6780*/  LDL.LU R11, [R1+0xe6c] ;  /* 0x000e6c00010b7983 */ /* 0x000ee80000300800 */
[----:B------:R-:W4:Y:S04]  /*c6790*/  LDL.LU R16, [R1+0xe70] ;  /* 0x000e700001107983 */ /* 0x000f280000300800 */
[----:B------:R-:W4:Y:S04]  /*c67a0*/  LDL.LU R17, [R1+0xe74] ;  /* 0x000e740001117983 */ /* 0x000f280000300800 */
[----:B------:R-:W4:Y:S04]  /*c67b0*/  LDL.LU R18, [R1+0xe78] ;  /* 0x000e780001127983 */ /* 0x000f280000300800 */
[----:B------:R-:W4:Y:S04]  /*c67c0*/  LDL.LU R19, [R1+0xe7c] ;  /* 0x000e7c0001137983 */ /* 0x000f280000300800 */
        /* <DEDUP_REMOVED lines=18> */
[----:B------:R-:W4:Y:S04]  /*c68f0*/  LDL.LU R26, [R1+0xdd8] ;  /* 0x000dd800011a7983 */ /* 0x000f280000300800 */
[----:B------:R-:W4:Y:S01]  /*c6900*/  LDL.LU R27, [R1+0xddc] ;  /* 0x000ddc00011b7983 */ /* 0x000f220000300800 */
[----:B------:R-:W-:-:S07]  /*c6910*/  IMAD.MOV.U32 R15, RZ, RZ, R0 ;  /* 0x000000ffff0f7224 */ /* 0x000fce00078e0000 */
[C---:B------:R-:W-:Y:S01]  /*c6920*/  HMMA.16816.F32 R16, R12.reuse, R4, R16 ;  /* 0x000000040c10723c */ /* 0x040fe20000001810 */
[----:B----4-:R-:W-:Y:S04]  /*c6930*/  STL.64 [R1+0x66c0], R26 ;  /* 0x0066c01a01007387 */ /* 0x010fe80000100a00 */
[----:B--2---:R0:W-:Y:S04]  /*c6940*/  STL.64 [R1+0x66b8], R24 ;  /* 0x0066b81801007387 */ /* 0x0041e80000100a00 */
[----:B0-----:R-:W2:Y:S04]  /*c6950*/  LDL.LU R24, [R1+0xdf0] ;  /* 0x000df00001187983 */ /* 0x001ea80000300800 */
[----:B------:R-:W2:Y:S04]  /*c6960*/  LDL.LU R25, [R1+0xdf4] ;  /* 0x000df40001197983 */ /* 0x000ea80000300800 */
[----:B------:R-:W4:Y:S04]  /*c6970*/  LDL.LU R26, [R1+0xdf8] ;  /* 0x000df800011a7983 */ /* 0x000f280000300800 */
[----:B------:R-:W4:Y:S01]  /*c6980*/  LDL.LU R27, [R1+0xdfc] ;  /* 0x000dfc00011b7983 */ /* 0x000f220000300800 */
[C---:B------:R-:W-:Y:S03]  /*c6990*/  HMMA.16816.F32 R8, R12.reuse, R6, R8 ;  /* 0x000000060c08723c */ /* 0x040fe60000001808 */
        /* <DEDUP_REMOVED lines=14> */
[----:B-1----:R-:W5:Y:S04]  /*c6a80*/  LDL.LU R10, [R1+0xda8] ;  /* 0x000da800010a7983 */ /* 0x002f680000300800 */
[----:B------:R-:W5:Y:S04]  /*c6a90*/  LDL.LU R11, [R1+0xdac] ;  /* 0x000dac00010b7983 */ /* 0x000f680000300800 */
[----:B------:R0:W-:Y:S04]  /*c6aa0*/  STL [R1+0x660c], R7 ;  /* 0x00660c0701007387 */ /* 0x0001e80000100800 */
[----:B------:R1:W-:Y:S04]  /*c6ab0*/  STL [R1+0x6628], R6 ;  /* 0x0066280601007387 */ /* 0x0003e80000100800 */
[----:B------:R1:W-:Y:S04]  /*c6ac0*/  STL.64 [R1+0x6620], R4 ;  /* 0x0066200401007387 */ /* 0x0003e80000100a00 */
[----:B0-----:R-:W4:Y:S04]  /*c6ad0*/  LDL R7, [R1+0x1cc] ;  /* 0x0001cc0001077983 */ /* 0x001f280000100800 */
[----:B-1----:R-:W4:Y:S04]  /*c6ae0*/  LDL R6, [R1+0x1c8] ;  /* 0x0001c80001067983 */ /* 0x002f280000100800 */
[----:B------:R-:W4:Y:S04]  /*c6af0*/  LDL R4, [R1+0x1c0] ;  /* 0x0001c00001047983 */ /* 0x000f280000100800 */
[----:B------:R-:W4:Y:S01]  /*c6b00*/  LDL R5, [R1+0x1c4] ;  /* 0x0001c40001057983 */ /* 0x000f220000100800 */
        /* <DEDUP_REMOVED lines=12> */
[----:B------:R-:W-:Y:S04]  /*c6bd0*/  STL [R1+0x6604], R2 ;  /* 0x0066040201007387 */ /* 0x000fe80000100800 */
[----:B------:R0:W-:Y:S04]  /*c6be0*/  STL [R1+0x6600], R3 ;  /* 0x0066000301007387 */ /* 0x0001e80000100800 */
[----:B0-----:R-:W3:Y:S01]  /*c6bf0*/  LDL.64 R2, [R1+0x2f0] ;  /* 0x0002f00001027983 */ /* 0x001ee20000100a00 */
[----:B--2---:R-:W-:-:S15]  /*c6c00*/  HMMA.16816.F32 R24, R12, R20, R24 ;  /* 0x000000140c18723c */ /* 0x004fde0000001818 */
[----:B------:R-:W-:-:S08]  /*c6c10*/  NOP ;  /* 0x0000000000007918 */ /* 0x000fd00000000000 */
        /* <DEDUP_REMOVED lines=10> */
[----:B0-----:R-:W4:Y:S04]  /*c6cc0*/  LDL.LU.64 R14, [R1+0x66b0] ;  /* 0x0066b000010e7983 */ /* 0x001f280000300a00 */
[----:B------:R-:W4:Y:S04]  /*c6cd0*/  LDL.LU.64 R12, [R1+0x66a8] ;  /* 0x0066a800010c7983 */ /* 0x000f280000300a00 */
[----:B------:R-:W-:Y:S01]  /*c6ce0*/  STL [R1+0x6608], R29 ;  /* 0x0066081d01007387 */ /* 0x000fe20000100800 */
[----:B----4-:R-:W-:-:S15]  /*c6cf0*/  HMMA.16816.F32 R12, R4, R22, R12 ;  /* 0x00000016040c723c */ /* 0x010fde000000180c */
[----:B------:R-:W-:-:S08]  /*c6d00*/  NOP ;  /* 0x0000000000007918 */ /* 0x000fd00000000000 */
[----:B------:R-:W-:Y:S04]  /*c6d10*/  STL.64 [R1+0x10e0], R12 ;  /* 0x0010e00c01007387 */ /* 0x000fe80000100a00 */
[----:B------:R0:W-:Y:S04]  /*c6d20*/  STL.64 [R1+0x10e8], R14 ;  /* 0x0010e80e01007387 */ /* 0x0001e80000100a00 */
[----:B0-----:R-:W2:Y:S04]  /*c6d30*/  LDL.LU.64 R14, [R1+0x66a0] ;  /* 0x0066a000010e7983 */ /* 0x001ea80000300a00 */
        /* <DEDUP_REMOVED lines=18> */
[----:B0-----:R-:W5:Y:S01]  /*c6e60*/  LDL.LU.64 R14, [R1+0x6678] ;  /* 0x00667800010e7983 */ /* 0x001f620000300a00 */
[----:B--2---:R-:W-:Y:S03]  /*c6e70*/  HMMA.16816.F32 R24, R4, R16, R24 ;  /* 0x000000100418723c */ /* 0x004fe60000001818 */
[----:B------:R-:W2:-:S15]  /*c6e80*/  LDL.LU.64 R12, [R1+0x6670] ;  /* 0x00667000010c7983 */ /* 0x000e9e0000300a00 */
[----:B------:R-:W-:-:S05]  /*c6e90*/  NOP ;  /* 0x0000000000007918 */ /* 0x000fca0000000000 */
        /* <DEDUP_REMOVED lines=15> */
[----:B------:R-:W4:Y:S04]  /*c6f90*/  LDL.LU.64 R8, [R1+0x6650] ;  /* 0x0066500001087983 */ /* 0x000f280000300a00 */
[----:B------:R-:W-:Y:S04]  /*c6fa0*/  STL.64 [R1+0x6638], R14 ;  /* 0x0066380e01007387 */ /* 0x000fe80000100a00 */
[----:B--2---:R4:W-:Y:S02]  /*c6fb0*/  STL.64 [R1+0x6630], R12 ;  /* 0x0066300c01007387 */ /* 0x0049e40000100a00 */
[C---:B----4-:R-:W-:Y:S02]  /*c6fc0*/  HMMA.16816.F32 R12, R4.reuse, R8, R16 ;  /* 0x00000008040c723c */ /* 0x050fe40000001810 */
[----:B------:R-:W2:Y:S04]  /*c6fd0*/  LDL.LU R16, [R1+0xd20] ;  /* 0x000d200001107983 */ /* 0x000ea80000300800 */
[----:B-----5:R-:W-:-:S15]  /*c6fe0*/  HMMA.16816.F32 R4, R4, R10, R20 ;  /* 0x0000000a0404723c */ /* 0x020fde0000001814 */
[----:B------:R-:W-:-:S02]  /*c6ff0*/  NOP ;  /* 0x0000000000007918 */ /* 0x000fc40000000000 */
[----:B------:R0:W-:Y:S04]  /*c7000*/  STL.64 [R1+0x1070], R12 ;  /* 0x0010700c01007387 */ /* 0x0001e80000100a00 */
[----:B------:R1:W-:Y:S04]  /*c7010*/  STL.64 [R1+0x1078], R14 ;  /* 0x0010780e01007387 */ /* 0x0003e80000100a00 */
[----:B------:R-:W-:Y:S04]  /*c7020*/  STL.64 [R1+0x1060], R4 ;  /* 0x0010600401007387 */ /* 0x000fe80000100a00 */
[----:B------:R-:W-:Y:S04]  /*c7030*/  STL.64 [R1+0x1068], R6 ;  /* 0x0010680601007387 */ /* 0x000fe80000100a00 */
[----:B------:R-:W2:Y:S04]  /*c7040*/  LDL.LU R17, [R1+0xd24] ;  /* 0x000d240001117983 */ /* 0x000ea80000300800 */
[----:B------:R-:W4:Y:S04]  /*c7050*/  LDL.LU R18, [R1+0xd28] ;  /* 0x000d280001127983 */ /* 0x000f280000300800 */
[----:B------:R-:W4:Y:S04]  /*c7060*/  LDL.LU R19, [R1+0xd2c] ;  /* 0x000d2c0001137983 */ /* 0x000f280000300800 */
        /* <DEDUP_REMOVED lines=22> */
[----:B0-----:R-:W3:Y:S04]  /*c71d0*/  LDL.LU.64 R16, [R1+0x1c0] ;  /* 0x0001c00001107983 */ /* 0x001ee80000300a00 */
[----:B------:R-:W3:Y:S04]  /*c71e0*/  LDL.LU.64 R18, [R1+0x1c8] ;  /* 0x0001c80001127983 */ /* 0x000ee80000300a00 */
        /* <DEDUP_REMOVED lines=27> */
[----:B------:R0:W-:Y:S04]  /*c73a0*/  STL.64 [R1+0x6558], R26 ;  /* 0x0065581a01007387 */ /* 0x0001e80000100a00 */
[----:B------:R1:W-:Y:S01]  /*c73b0*/  STL.64 [R1+0x6550], R24 ;  /* 0x0065501801007387 */ /* 0x0003e20000100a00 */
[----:B------:R-:W-:-:S02]  /*c73c0*/  IMAD.MOV.U32 R0, RZ, RZ, R3 ;  /* 0x000000ffff007224 */ /* 0x000fc400078e0003 */
[----:B------:R-:W-:Y:S01]  /*c73d0*/  IMAD.MOV.U32 R2, RZ, RZ, R18 ;  /* 0x000000ffff027224 */ /* 0x000fe200078e0012 */
[----:B0-----:R-:W3:Y:S04]  /*c73e0*/  LDL.64 R26, [R1+0x1a8] ;  /* 0x0001a800011a7983 */ /* 0x001ee80000100a00 */
[----:B-1----:R-:W3:Y:S01]  /*c73f0*/  LDL.64 R24, [R1+0x1a0] ;  /* 0x0001a00001187983 */ /* 0x002ee20000100a00 */
[----:B------:R-:W-:Y:S02]  /*c7400*/  IMAD.MOV.U32 R3, RZ, RZ, R19 ;  /* 0x000000ffff037224 */ /* 0x000fe400078e0013 */
[----:B------:R-:W-:Y:S01]  /*c7410*/  IMAD.MOV.U32 R29, RZ, RZ, R17 ;  /* 0x000000ffff1d7224 */ /* 0x000fe200078e0011 */
[----:B-----5:R-:W-:-:S15]  /*c7420*/  HMMA.16816.F32 R4, R16, R12, R4 ;  /* 0x0000000c1004723c */ /* 0x020fde0000001804 */
[----:B------:R-:W-:-:S08]  /*c7430*/  NOP ;  /* 0x0000000000007918 */ /* 0x000fd00000000000 */
[----:B------:R-:W-:Y:S04]  /*c7440*/  STL.64 [R1+0x1020], R4 ;  /* 0x0010200401007387 */ /* 0x000fe80000100a00 */
[----:B------:R0:W-:Y:S04]  /*c7450*/  STL.64 [R1+0x1028], R6 ;  /* 0x0010280601007387 */ /* 0x0001e80000100a00 */
[----:B0-----:R-:W5:Y:S01]  /*c7460*/  LDL.LU R6, [R1+0x6628] ;  /* 0x0066280001067983 */ /* 0x001f620000300800 */
[----:B------:R-:W-:-:S03]  /*c7470*/  IMAD.MOV.U32 R7, RZ, RZ, R16 ;  /* 0x000000ffff077224 */ /* 0x000fc600078e0010 */
[----:B------:R-:W2:Y:S04]  /*c7480*/  LDL.LU.64 R4, [R1+0x6620] ;  /* 0x0066200001047983 */ /* 0x000ea80000300a00 */
[----:B------:R-:W2:Y:S04]  /*c7490*/  LDL.LU.64 R18, [R1+0x6618] ;  /* 0x0066180001127983 */ /* 0x000ea80000300a00 */
[----:B------:R-:W2:Y:S04]  /*c74a0*/  LDL.LU.64 R16, [R1+0x6610] ;  /* 0x0066100001107983 */ /* 0x000ea80000300a00 */
[----:B----4-:R0:W-:Y:S04]  /*c74b0*/  STL.64 [R1+0x6588], R14 ;  /* 0x0065880e01007387 */ /* 0x0101e80000100a00 */
[----:B------:R1:W-:Y:S01]  /*c74c0*/  STL.64 [R1+0x6580], R12 ;  /* 0x0065800c01007387 */ /* 0x0003e20000100a00 */
[----:B0-----:R-:W-:-:S02]  /*c74d0*/  IMAD.MOV.U32 R14, RZ, RZ, R2 ;  /* 0x000000ffff0e7224 */ /* 0x001fc400078e0002 */
[----:B------:R-:W-:Y:S02]  /*c74e0*/  IMAD.MOV.U32 R15, RZ, RZ, R3 ;  /* 0x000000ffff0f7224 */ /* 0x000fe400078e0003 */
[----:B-1----:R-:W-:Y:S02]  /*c74f0*/  IMAD.MOV.U32 R12, RZ, RZ, R7 ;  /* 0x000000ffff0c7224 */ /* 0x002fe400078e0007 */
[----:B------:R-:W-:Y:S01]  /*c7500*/  IMAD.MOV.U32 R13, RZ, RZ, R29 ;  /* 0x000000ffff0d7224 */ /* 0x000fe200078e001d */
[----:B------:R-:W5:Y:S04]  /*c7510*/  LDL.LU R7, [R1+0x660c] ;  /* 0x00660c0001077983 */ /* 0x000f680000300800 */
[----:B------:R-:W4:Y:S04]  /*c7520*/  LDL.LU R29, [R1+0x6608] ;  /* 0x00660800011d7983 */ /* 0x000f280000300800 */
        /* <DEDUP_REMOVED lines=26> */
[----:B------:R-:W-:Y:S04]  /*c76d0*/  STL.64 [R1+0x6598], R18 ;  /* 0x0065981201007387 */ /* 0x000fe80000100a00 */
[----:B-----5:R0:W-:Y:S04]  /*c76e0*/  STL.64 [R1+0x6590], R16 ;  /* 0x0065901001007387 */ /* 0x0201e80000100a00 */
        /* <DEDUP_REMOVED lines=9> */
[----:B------:R-:W2:Y:S04]  /*c7780*/  LDL.LU.64 R20, [R1+0x65c0] ;  /* 0x0065c00001147983 */ /* 0x000ea80000300a00 */
[----:B----4-:R-:W-:Y:S01]  /*c7790*/  STL [R1+0x64e8], R29 ;  /* 0x0064e81d01007387 */ /* 0x010fe20000100800 */
[C---:B--2---:R-:W-:Y:S06]  /*c77a0*/  HMMA.16816.F32 R16, R12.reuse, R20, R16 ;  /* 0x000000140c10723c */ /* 0x044fec0000001810 */
[----:B------:R-:W-:Y:S06]  /*c77b0*/  HMMA.16816.F32 R12, R12, R28, R4 ;  /* 0x0000001c0c0c723c */ /* 0x000fec0000001804 */
[----:B---3--:R-:W-:Y:S11]  /*c77c0*/  HMMA.16816.F32 R4, R24, R22, R8 ;  /* 0x000000161804723c */ /* 0x008ff60000001808 */
[----:B------:R-:W-:Y:S04]  /*c77d0*/  STL.64 [R1+0xfd0], R16 ;  /* 0x000fd01001007387 */ /* 0x000fe80000100a00 */
[----:B------:R-:W-:Y:S04]  /*c77e0*/  STL.64 [R1+0xfd8], R18 ;  /* 0x000fd81201007387 */ /* 0x000fe80000100a00 */
[----:B------:R-:W-:Y:S04]  /*c77f0*/  STL.64 [R1+0xfb0], R12 ;  /* 0x000fb00c01007387 */ /* 0x000fe80000100a00 */
[----:B------:R-:W-:Y:S04]  /*c7800*/  STL.64 [R1+0xfb8], R14 ;  /* 0x000fb80e01007387 */ /* 0x000fe80000100a00 */
[----:B------:R0:W-:Y:S04]  /*c7810*/  STL.64 [R1+0xfa0], R4 ;  /* 0x000fa00401007387 */ /* 0x0001e80000100a00 */
[----:B------:R1:W-:Y:S04]  /*c7820*/  STL.64 [R1+0xfa8], R6 ;  /* 0x000fa80601007387 */ /* 0x0003e80000100a00 */
[----:B0-----:R-:W2:Y:S04]  /*c7830*/  LDL.LU R4, [R1+0xc30] ;  /* 0x000c300001047983 */ /* 0x001ea80000300800 */
[----:B------:R-:W2:Y:S04]  /*c7840*/  LDL.LU R5, [R1+0xc34] ;  /* 0x000c340001057983 */ /* 0x000ea80000300800 */
[----:B-1----:R-:W3:Y:S04]  /*c7850*/  LDL.LU R6, [R1+0xc38] ;  /* 0x000c380001067983 */ /* 0x002ee80000300800 */
[----:B------:R-:W3:Y:S01]  /*c7860*/  LDL.LU R7, [R1+0xc3c] ;  /* 0x000c3c0001077983 */ /* 0x000ee20000300800 */
[----:B------:R-:W-:-:S02]  /*c7870*/  IMAD.MOV.U32 R11, RZ, RZ, R24 ;  /* 0x000000ffff0b7224 */ /* 0x000fc400078e0018 */
[----:B------:R-:W-:Y:S02]  /*c7880*/  IMAD.MOV.U32 R10, RZ, RZ, R25 ;  /* 0x000000ffff0a7224 */ /* 0x000fe400078e0019 */
[----:B------:R-:W-:Y:S02]  /*c7890*/  IMAD.MOV.U32 R9, RZ, RZ, R26 ;  /* 0x000000ffff097224 */ /* 0x000fe400078e001a */
[----:B------:R-:W-:Y:S01]  /*c78a0*/  IMAD.MOV.U32 R8, RZ, RZ, R27 ;  /* 0x000000ffff087224 */ /* 0x000fe200078e001b */
[----:B---3--:R-:W-:Y:S04]  /*c78b0*/  STL.64 [R1+0x6528], R6 ;  /* 0x0065280601007387 */ /* 0x008fe80000100a00 */
[----:B--2---:R-:W-:Y:S04]  /*c78c0*/  STL.64 [R1+0x6520], R4 ;  /* 0x0065200401007387 */ /* 0x004fe80000100a00 */
        /* <DEDUP_REMOVED lines=16> */
[----:B------:R-:W-:-:S02]  /*c79d0*/  IMAD.MOV.U32 R7, RZ, RZ, R8 ;  /* 0x000000ffff077224 */ /* 0x000fc400078e0008 */
[----:B------:R-:W-:Y:S02]  /*c79e0*/  IMAD.MOV.U32 R6, RZ, RZ, R9 ;  /* 0x000000ffff067224 */ /* 0x000fe400078e0009 */
[----:B------:R-:W-:Y:S02]  /*c79f0*/  IMAD.MOV.U32 R5, RZ, RZ, R10 ;  /* 0x000000ffff057224 */ /* 0x000fe400078e000a */
[----:B------:R-:W-:Y:S01]  /*c7a00*/  IMAD.MOV.U32 R4, RZ, RZ, R11 ;  /* 0x000000ffff047224 */ /* 0x000fe200078e000b */
[----:B---3--:R-:W-:Y:S04]  /*c7a10*/  STL.64 [R1+0x65b8], R14 ;  /* 0x0065b80e01007387 */ /* 0x008fe80000100a00 */
[----:B--2---:R0:W-:Y:S04]  /*c7a20*/  STL.64 [R1+0x65b0], R12 ;  /* 0x0065b00c01007387 */ /* 0x0041e80000100a00 */
[----:B------:R-:W2:Y:S04]  /*c7a30*/  LDL R18, [R1+0x2f0] ;  /* 0x0002f00001127983 */ /* 0x000ea80000100800 */
[----:B0-----:R-:W3:Y:S04]  /*c7a40*/  LDL.LU R12, [R1+0xcb0] ;  /* 0x000cb000010c7983 */ /* 0x001ee80000300800 */
[----:B------:R-:W3:Y:S04]  /*c7a50*/  LDL.LU R13, [R1+0xcb4] ;  /* 0x000cb400010d7983 */ /* 0x000ee80000300800 */
[----:B------:R-:W3:Y:S04]  /*c7a60*/  LDL.LU R14, [R1+0xcb8] ;  /* 0x000cb800010e7983 */ /* 0x000ee80000300800 */
[----:B------:R-:W3:Y:S04]  /*c7a70*/  LDL.LU R15, [R1+0xcbc] ;  /* 0x000cbc00010f7983 */ /* 0x000ee80000300800 */
[----:B------:R-:W3:Y:S04]  /*c7a80*/  LDL.64 R16, [R1+0x300] ;  /* 0x0003000001107983 */ /* 0x000ee80000100a00 */
        /* <DEDUP_REMOVED lines=20> */
[----:B------:R-:W-:Y:S01]  /*c7bd0*/  IMAD.MOV.U32 R19, RZ, RZ, R0 ;  /* 0x000000ffff137224 */ /* 0x000fe200078e0000 */
[----:B------:R-:W-:Y:S06]  /*c7be0*/  HMMA.16816.F32 R12, R4, R16, R12 ;  /* 0x00000010040c723c */ /* 0x000fec000000180c */
[----:B------:R-:W-:-:S02]  /*c7bf0*/  IMAD.MOV.U32 R29, RZ, RZ, R16 ;  /* 0x000000ffff1d7224 */ /* 0x000fc400078e0010 */
[----:B------:R-:W-:Y:S01]  /*c7c00*/  IMAD.MOV.U32 R0, RZ, RZ, R17 ;  /* 0x000000ffff007224 */ /* 0x000fe200078e0011 */
[----:B-----5:R-:W-:Y:S04]  /*c7c10*/  STL.64 [R1+0x6538], R22 ;  /* 0x0065381601007387 */ /* 0x020fe80000100a00 */
[----:B---3--:R0:W-:Y:S04]  /*c7c20*/  STL.64 [R1+0x6530], R20 ;  /* 0x0065301401007387 */ /* 0x0081e80000100a00 */
        /* <DEDUP_REMOVED lines=25> */
[----:B0-----:R-:W4:Y:S04]  /*c7dc0*/  LDL.LU.64 R14, [R1+0x6588] ;  /* 0x00658800010e7983 */ /* 0x001f280000300a00 */
[----:B------:R-:W3:Y:S04]  /*c7dd0*/  LDL.LU.64 R12, [R1+0x6580] ;  /* 0x00658000010c7983 */ /* 0x000ee80000300a00 */
[----:B------:R-:W-:Y:S01]  /*c7de0*/  STL.64 [R1+0x6488], R16 ;  /* 0x0064881001007387 */ /* 0x000fe20000100a00 */
        /* <DEDUP_REMOVED lines=30> */
[----:B----4-:R-:W-:Y:S02]  /*c7fd0*/  HMMA.16816.F32 R4, R4, R26, R20 ;  /* 0x0000001a0404723c */ /* 0x010fe40000001814 */
[----:B------:R-:W2:Y:S04]  /*c7fe0*/  LDL.LU.64 R22, [R1+0x6538] ;  /* 0x0065380001167983 */ /* 0x000ea80000300a00 */
[----:B------:R-:W2:-:S15]  /*c7ff0*/  LDL.LU.64 R20, [R1+0x6530] ;  /* 0x0065300001147983 */ /* 0x000e9e0000300a00 */
[----:B------:R-:W-:-:S02]  /*c8000*/  NOP ;  /* 0x0000000000007918 */ /* 0x000fc40000000000 */
[----:B------:R-:W-:Y:S04]  /*c8010*/  STL.64 [R1+0xf20], R4 ;  /* 0x000f200401007387 */ /* 0x000fe80000100a00 */
[----:B------:R0:W-:Y:S04]  /*c8020*/  STL.64 [R1+0xf28], R6 ;  /* 0x000f280601007387 */ /* 0x0001e80000100a00 */
[----:B0-----:R-:W3:Y:S04]  /*c8030*/  LDL.LU.64 R6, [R1+0x6528] ;  /* 0x0065280001067983 */ /* 0x001ee80000300a00 */
[----:B------:R-:W3:Y:S04]  /*c8040*/  LDL.LU.64 R4, [R1+0x6520] ;  /* 0x0065200001047983 */ /* 0x000ee80000300a00 */
[----:B------:R-:W-:Y:S04]  /*c8050*/  STL [R1+0x6434], R27 ;  /* 0x0064341b01007387 */ /* 0x000fe80000100800 */
[----:B------:R-:W-:Y:S04]  /*c8060*/  STL [R1+0x6450], R26 ;  /* 0x0064501a01007387 */ /* 0x000fe80000100800 */
        /* <DEDUP_REMOVED lines=34> */
[C---:B----4-:R-:W-:Y:S06]  /*c8290*/  HMMA.16816.F32 R12, R24.reuse, R2, R12 ;  /* 0x00000002180c723c */ /* 0x050fec000000180c */
[----:B------:R0:W-:Y:S02]  /*c82a0*/  STL [R1+0x6418], R3 ;  /* 0x0064180301007387 */ /* 0x0001e40000100800 */
[----:B0-----:R-:W-:Y:S01]  /*c82b0*/  IMAD.MOV.U32 R3, RZ, RZ, R27 ;  /* 0x000000ffff037224 */ /* 0x001fe200078e001b */
[----:B---3--:R-:W-:-:S15]  /*c82c0*/  HMMA.16816.F32 R4, R24, R18, R4 ;  /* 0x000000121804723c */ /* 0x008fde0000001804 */
[----:B------:R-:W-:-:S08]  /*c82d0*/  NOP ;  /* 0x0000000000007918 */ /* 0x000fd00000000000 */
[----:B------:R-:W-:Y:S04]  /*c82e0*/  STL.64 [R1+0xee0], R4 ;  /* 0x000ee00401007387 */ /* 0x000fe80000100a00 */
[----:B------:R5:W-:Y:S02]  /*c82f0*/  STL.64 [R1+0xee8], R6 ;  /* 0x000ee80601007387 */ /* 0x000be40000100a00 */
[----:B-----5:R-:W-:Y:S02]  /*c8300*/  HMMA.16816.F32 R4, R24, R20, R8 ;  /* 0x000000141804723c */ /* 0x020fe40000001808 */
[----:B------:R-:W-:Y:S04]  /*c8310*/  STL.64 [R1+0xed0], R12 ;  /* 0x000ed00c01007387 */ /* 0x000fe80000100a00 */
[----:B------:R-:W-:Y:S01]  /*c8320*/  STL.64 [R1+0xed8], R14 ;  /* 0x000ed80e01007387 */ /* 0x000fe20000100a00 */
[----:B------:R-:W-:-:S02]  /*c8330*/  IMAD.MOV.U32 R10, RZ, RZ, R24 ;  /* 0x000000ffff0a7224 */ /* 0x000fc400078e0018 */
[----:B------:R-:W-:Y:S02]  /*c8340*/  IMAD.MOV.U32 R9, RZ, RZ, R25 ;  /* 0x000000ffff097224 */ /* 0x000fe400078e0019 */
[----:B------:R-:W-:-:S12]  /*c8350*/  IMAD.MOV.U32 R8, RZ, RZ, R26 ;  /* 0x000000ffff087224 */ /* 0x000fd800078e001a */
[----:B------:R-:W-:Y:S04]  /*c8360*/  STL.64 [R1+0xec0], R4 ;  /* 0x000ec00401007387 */ /* 0x000fe80000100a00 */
[----:B------:R0:W-:Y:S04]  /*c8370*/  STL.64 [R1+0xec8], R6 ;  /* 0x000ec80601007387 */ /* 0x0001e80000100a00 */
[----:B--2---:R-:W-:Y:S04]  /*c8380*/  STL.64 [R1+0x64d0], R22 ;  /* 0x0064d01601007387 */ /* 0x004fe80000100a00 */
[----:B------:R-:W-:Y:S04]  /*c8390*/  STL.64 [R1+0x64c8], R20 ;  /* 0x0064c81401007387 */ /* 0x000fe80000100a00 */
[----:B------:R-:W2:Y:S04]  /*c83a0*/  LDL.LU R24, [R1+0xb20] ;  /* 0x000b200001187983 */ /* 0x000ea80000300800 */
[----:B------:R-:W2:Y:S04]  /*c83b0*/  LDL.LU R25, [R1+0xb24] ;  /* 0x000b240001197983 */ /* 0x000ea80000300800 */
[----:B------:R-:W3:Y:S04]  /*c83c0*/  LDL.LU R26, [R1+0xb28] ;  /* 0x000b2800011a7983 */ /* 0x000ee80000300800 */
[----:B------:R-:W3:Y:S04]  /*c83d0*/  LDL.LU R27, [R1+0xb2c] ;  /* 0x000b2c00011b7983 */ /* 0x000ee80000300800 */
[----:B0-----:R-:W4:Y:S04]  /*c83e0*/  LDL R6, [R1+0x188] ;  /* 0x0001880001067983 */ /* 0x001f280000100800 */
[----:B------:R-:W4:Y:S04]  /*c83f0*/  LDL R7, [R1+0x18c] ;  /* 0x00018c0001077983 */ /* 0x000f280000100800 */
[----:B------:R-:W5:Y:S04]  /*c8400*/  LDL R4, [R1+0x180] ;  /* 0x0001800001047983 */ /* 0x000f680000100800 */
[----:B------:R-:W5:Y:S04]  /*c8410*/  LDL R5, [R1+0x184] ;  /* 0x0001840001057983 */ /* 0x000f680000100800 */
[----:B----4-:R-:W-:Y:S04]  /*c8420*/  STL.64 [R1+0x64e0], R6 ;  /* 0x0064e00601007387 */ /* 0x010fe80000100a00 */
[----:B-----5:R0:W-:Y:S04]  /*c8430*/  STL.64 [R1+0x64d8], R4 ;  /* 0x0064d80401007387 */ /* 0x0201e80000100a00 */
[----:B0-----:R-:W4:Y:S04]  /*c8440*/  LDL.LU R4, [R1+0xbb0] ;  /* 0x000bb00001047983 */ /* 0x001f280000300800 */
[----:B------:R-:W4:Y:S04]  /*c8450*/  LDL.LU R5, [R1+0xbb4] ;  /* 0x000bb40001057983 */ /* 0x000f280000300800 */
[----:B------:R-:W4:Y:S04]  /*c8460*/  LDL.LU R6, [R1+0xbb8] ;  /* 0x000bb80001067983 */ /* 0x000f280000300800 */
[----:B------:R-:W4:Y:S04]  /*c8470*/  LDL.LU R7, [R1+0xbbc] ;  /* 0x000bbc0001077983 */ /* 0x000f280000300800 */
[----:B------:R-:W5:Y:S04]  /*c8480*/  LDL.64 R16, [R1+0x2f0] ;  /* 0x0002f00001107983 */ /* 0x000f680000100a00 */
[----:B------:R0:W-:Y:S04]  /*c8490*/  STL.64 [R1+0x64a8], R18 ;  /* 0x0064a81201007387 */ /* 0x0001e80000100a00 */
[----:B-----5:R1:W-:Y:S04]  /*c84a0*/  STL.64 [R1+0x64a0], R16 ;  /* 0x0064a01001007387 */ /* 0x0203e80000100a00 */
[----:B------:R-:W5:Y:S04]  /*c84b0*/  LDL.LU R12, [R1+0xb70] ;  /* 0x000b7000010c7983 */ /* 0x000f680000300800 */
[----:B------:R-:W5:Y:S04]  /*c84c0*/  LDL.LU R13, [R1+0xb74] ;  /* 0x000b7400010d7983 */ /* 0x000f680000300800 */
[----:B------:R-:W2:Y:S04]  /*c84d0*/  LDL.LU R14, [R1+0xb78] ;  /* 0x000b7800010e7983 */ /* 0x000ea80000300800 */
[----:B------:R-:W2:Y:S01]  /*c84e0*/  LDL.LU R15, [R1+0xb7c] ;  /* 0x000b7c00010f7983 */ /* 0x000ea20000300800 */
[----:B0-----:R-:W-:-:S02]  /*c84f0*/  IMAD.MOV.U32 R18, RZ, RZ, R29 ;  /* 0x000000ffff127224 */ /* 0x001fc400078e001d */
[----:B------:R-:W-:Y:S01]  /*c8500*/  IMAD.MOV.U32 R19, RZ, RZ, R0 ;  /* 0x000000ffff137224 */ /* 0x000fe200078e0000 */
[----:B------:R-:W4:Y:S04]  /*c8510*/  LDL.LU R29, [R1+0x64e8] ;  /* 0x0064e800011d7983 */ /* 0x000f280000300800 */
[----:B------:R0:W-:Y:S04]  /*c8520*/  STL.64 [R1+0x64c0], R18 ;  /* 0x0064c01201007387 */ /* 0x0001e80000100a00 */
[----:B-1----:R-:W3:Y:S04]  /*c8530*/  LDL.LU R16, [R1+0xba0] ;  /* 0x000ba00001107983 */ /* 0x002ee80000300800 */
[----:B------:R-:W3:Y:S04]  /*c8540*/  LDL.LU R17, [R1+0xba4] ;  /* 0x000ba40001117983 */ /* 0x000ee80000300800 */
[----:B0-----:R-:W3:Y:S04]  /*c8550*/  LDL.LU R18, [R1+0xba8] ;  /* 0x000ba80001127983 */ /* 0x001ee80000300800 */
[----:B------:R-:W3:Y:S04]  /*c8560*/  LDL.LU R19, [R1+0xbac] ;  /* 0x000bac0001137983 */ /* 0x000ee80000300800 */
[----:B--2---:R-:W-:Y:S04]  /*c8570*/  STL.64 [R1+0x6498], R14 ;  /* 0x0064980e01007387 */ /* 0x004fe80000100a00 */
[----:B-----5:R0:W-:Y:S04]  /*c8580*/  STL.64 [R1+0x6490], R12 ;  /* 0x0064900c01007387 */ /* 0x0201e80000100a00 */
[----:B0-----:R-:W2:Y:S04]  /*c8590*/  LDL.LU R12, [R1+0xb80] ;  /* 0x000b8000010c7983 */ /* 0x001ea80000300800 */
[----:B------:R-:W2:Y:S04]  /*c85a0*/  LDL.LU R13, [R1+0xb84] ;  /* 0x000b8400010d7983 */ /* 0x000ea80000300800 */
[----:B------:R-:W5:Y:S04]  /*c85b0*/  LDL.LU R14, [R1+0xb88] ;  /* 0x000b8800010e7983 */ /* 0x000f680000300800 */
[----:B------:R-:W5:Y:S01]  /*c85c0*/  LDL.LU R15, [R1+0xb8c] ;  /* 0x000b8c00010f7983 */ /* 0x000f620000300800 */
[----:B------:R-:W-:-:S02]  /*c85d0*/  IMAD.MOV.U32 R20, RZ, RZ, R10 ;  /* 0x000000ffff147224 */ /* 0x000fc400078e000a */
[----:B------:R-:W-:Y:S02]  /*c85e0*/  IMAD.MOV.U32 R21, RZ, RZ, R9 ;  /* 0x000000ffff157224 */ /* 0x000fe400078e0009 */
[----:B------:R-:W-:Y:S02]  /*c85f0*/  IMAD.MOV.U32 R22, RZ, RZ, R8 ;  /* 0x000000ffff167224 */ /* 0x000fe400078e0008 */
[----:B------:R-:W-:-:S07]  /*c8600*/  IMAD.MOV.U32 R23, RZ, RZ, R3 ;  /* 0x000000ffff177224 */ /* 0x000fce00078e0003 */
[----:B----4-:R-:W-:Y:S01]  /*c8610*/  HMMA.16816.F32 R20, R20, R28, R4 ;  /* 0x0000001c1414723c */ /* 0x010fe20000001804 */
[----:B-----5:R-:W-:Y:S04]  /*c8620*/  STL.64 [R1+0x64b8], R14 ;  /* 0x0064b80e01007387 */ /* 0x020fe80000100a00 */
        /* <DEDUP_REMOVED lines=15> */
[----:B------:R-:W5:Y:S04]  /*c8720*/  LDL.LU.64 R6, [R1+0x64e0] ;  /* 0x0064e00001067983 */ /* 0x000f680000300a00 */
[----:B------:R-:W5:Y:S04]  /*c8730*/  LDL.LU.64 R4, [R1+0x64d8] ;  /* 0x0064d80001047983 */ /* 0x000f680000300a00 */
[----:B------:R-:W-:Y:S04]  /*c8740*/  STL.64 [R1+0xea0], R20 ;  /* 0x000ea01401007387 */ /* 0x000fe80000100a00 */
[----:B------:R0:W-:Y:S04]  /*c8750*/  STL.64 [R1+0xea8], R22 ;  /* 0x000ea81601007387 */ /* 0x0001e80000100a00 */
[----:B0-----:R-:W5:Y:S04]  /*c8760*/  LDL.LU.64 R22, [R1+0x64d0] ;  /* 0x0064d00001167983 */ /* 0x001f680000300a00 */
[----:B------:R-:W2:Y:S01]  /*c8770*/  LDL.LU.64 R20, [R1+0x64c8] ;  /* 0x0064c80001147983 */ /* 0x000ea20000300a00 */
[----:B-----5:R-:W-:Y:S03]  /*c8780*/  HMMA.16816.F32 R4, R4, R22, R16 ;  /* 0x000000160404723c */ /* 0x020fe60000001810 */
[----:B------:R-:W5:-:S15]  /*c8790*/  LDL.LU.64 R18, [R1+0x64c0] ;  /* 0x0064c00001127983 */ /* 0x000f5e0000300a00 */
[----:B------:R-:W-:-:S05]  /*c87a0*/  NOP ;  /* 0x0000000000007918 */ /* 0x000fca0000000000 */
[----:B------:R0:W-:Y:S04]  /*c87b0*/  STL.64 [R1+0xe90], R4 ;  /* 0x000e900401007387 */ /* 0x0001e80000100a00 */
[----:B------:R1:W-:Y:S04]  /*c87c0*/  STL.64 [R1+0xe98], R6 ;  /* 0x000e980601007387 */ /* 0x0003e80000100a00 */
[----:B0-----:R-:W4:Y:S04]  /*c87d0*/  LDL.LU R4, [R1+0xb10] ;  /* 0x000b100001047983 */ /* 0x001f280000300800 */
[----:B------:R-:W4:Y:S04]  /*c87e0*/  LDL.LU R5, [R1+0xb14] ;  /* 0x000b140001057983 */ /* 0x000f280000300800 */
[----:B-1----:R-:W3:Y:S04]  /*c87f0*/  LDL.LU R6, [R1+0xb18] ;  /* 0x000b180001067983 */ /* 0x002ee80000300800 */
[----:B------:R-:W3:Y:S04]  /*c8800*/  LDL.LU R7, [R1+0xb1c] ;  /* 0x000b1c0001077983 */ /* 0x000ee80000300800 */
[----:B---3--:R-:W-:Y:S04]  /*c8810*/  STL.64 [R1+0x6440], R6 ;  /* 0x0064400601007387 */ /* 0x008fe80000100a00 */
[----:B----4-:R0:W-:Y:S04]  /*c8820*/  STL.64 [R1+0x6438], R4 ;  /* 0x0064380401007387 */ /* 0x0101e80000100a00 */
[----:B0-----:R-:W5:Y:S04]  /*c8830*/  LDL.LU.64 R4, [R1+0x180] ;  /* 0x0001800001047983 */ /* 0x001f680000300a00 */
[----:B------:R-:W5:Y:S04]  /*c8840*/  LDL.LU.64 R6, [R1+0x188] ;  /* 0x0001880001067983 */ /* 0x000f680000300a00 */
[----:B------:R-:W-:Y:S04]  /*c8850*/  STL.64 [R1+0x63e0], R22 ;  /* 0x0063e01601007387 */ /* 0x000fe80000100a00 */
[----:B--2---:R0:W-:Y:S04]  /*c8860*/  STL.64 [R1+0x63d8], R20 ;  /* 0x0063d81401007387 */ /* 0x0041e80000100a00 */
[----:B0-----:R-:W2:Y:S04]  /*c8870*/  LDL.LU R20, [R1+0xaf0] ;  /* 0x000af00001147983 */ /* 0x001ea80000300800 */
[----:B------:R-:W2:Y:S04]  /*c8880*/  LDL.LU R21, [R1+0xaf4] ;  /* 0x000af40001157983 */ /* 0x000ea80000300800 */
[----:B------:R-:W2:Y:S04]  /*c8890*/  LDL.LU R22, [R1+0xaf8] ;  /* 0x000af80001167983 */ /* 0x000ea80000300800 */
[----:B------:R-:W2:Y:S01]  /*c88a0*/  LDL.LU R23, [R1+0xafc] ;  /* 0x000afc0001177983 */ /* 0x000ea20000300800 */
[----:B-----5:R-:W-:Y:S03]  /*c88b0*/  HMMA.16816.F32 R16, R4, R18, R12 ;  /* 0x000000120410723c */ /* 0x020fe6000000180c */
[----:B------:R-:W3:Y:S04]  /*c88c0*/  LDL.LU.64 R14, [R1+0x64b8] ;  /* 0x0064b800010e7983 */ /* 0x000ee80000300a00 */
[----:B------:R-:W3:-:S15]  /*c88d0*/  LDL.LU.64 R12, [R1+0x64b0] ;  /* 0x0064b000010c7983 */ /* 0x000ede0000300a00 */
[----:B------:R-:W-:-:S01]  /*c88e0*/  NOP ;  /* 0x0000000000007918 */ /* 0x000fc20000000000 */
[----:B------:R-:W-:Y:S04]  /*c88f0*/  STL.64 [R1+0xe80], R16 ;  /* 0x000e801001007387 */ /* 0x000fe80000100a00 */
[----:B------:R0:W-:Y:S04]  /*c8900*/  STL.64 [R1+0xe88], R18 ;  /* 0x000e881201007387 */ /* 0x0001e80000100a00 */
[----:B0-----:R-:W4:Y:S04]  /*c8910*/  LDL.LU.64 R18, [R1+0x64a8] ;  /* 0x0064a80001127983 */ /* 0x001f280000300a00 */
[----:B------:R-:W3:Y:S02]  /*c8920*/  LDL.LU.64 R16, [R1+0x64a0] ;  /* 0x0064a00001107983 */ /* 0x000ee40000300a00 */
[----:B---3--:R-:W-:Y:S06]  /*c8930*/  HMMA.16816.F32 R12, R4, R16, R12 ;  /* 0x00000010040c723c */ /* 0x008fec000000180c */
[----:B------:R-:W-:-:S02]  /*c8940*/  IMAD.MOV.U32 R3, RZ, RZ, R16 ;  /* 0x000000ffff037224 */ /* 0x000fc400078e0010 */
[----:B------:R-:W-:-:S15]  /*c8950*/  IMAD.MOV.U32 R0, RZ, RZ, R17 ;  /* 0x000000ffff007224 */ /* 0x000fde00078e0011 */
        /* <DEDUP_REMOVED lines=10> */
[----:B------:R-:W5:Y:S04]  /*c8a00*/  LDL.LU R12, [R1+0x6478] ;  /* 0x00647800010c7983 */ /* 0x000f680000300800 */
[----:B----4-:R-:W-:Y:S04]  /*c8a10*/  STL.64 [R1+0x6400], R18 ;  /* 0x0064001201007387 */ /* 0x010fe80000100a00 */
        /* <DEDUP_REMOVED lines=20> */
[----:B------:R-:W-:Y:S01]  /*c8b60*/  IMAD.MOV.U32 R13, RZ, RZ, R5 ;  /* 0x000000ffff0d7224 */ /* 0x000fe200078e0005 */
[----:B---3--:R-:W-:-:S15]  /*c8b70*/  HMMA.16816.F32 R24, R4, R10, R24 ;  /* 0x0000000a0418723c */ /* 0x008fde0000001818 */
[----:B------:R-:W-:-:S08]  /*c8b80*/  NOP ;  /* 0x0000000000007918 */ /* 0x000fd00000000000 */
[----:B------:R-:W-:Y:S04]  /*c8b90*/  STL.64 [R1+0xe30], R24 ;  /* 0x000e301801007387 */ /* 0x000fe80000100a00 */
[----:B------:R0:W-:Y:S04]  /*c8ba0*/  STL.64 [R1+0xe38], R26 ;  /* 0x000e381a01007387 */ /* 0x0001e80000100a00 */
[----:B0-----:R-:W4:Y:S01]  /*c8bb0*/  LDL.LU R26, [R1+0x6450] ;  /* 0x00645000011a7983 */ /* 0x001f220000300800 */
[----:B------:R-:W-:-:S03]  /*c8bc0*/  IMAD.MOV.U32 R27, RZ, RZ, R4 ;  /* 0x000000ffff1b7224 */ /* 0x000fc600078e0004 */
[----:B------:R-:W2:Y:S04]  /*c8bd0*/  LDL.LU.64 R24, [R1+0x6448] ;  /* 0x0064480001187983 */ /* 0x000ea80000300a00 */
[----:B------:R-:W2:Y:S04]  /*c8be0*/  LDL.LU.64 R6, [R1+0x6440] ;  /* 0x0064400001067983 */ /* 0x000ea80000300a00 */
[----:B------:R-:W2:Y:S04]  /*c8bf0*/  LDL.LU.64 R4, [R1+0x6438] ;  /* 0x0064380001047983 */ /* 0x000ea80000300a00 */
[----:B------:R-:W-:Y:S04]  /*c8c00*/  STL.64 [R1+0x6358], R10 ;  /* 0x0063580a01007387 */ /* 0x000fe80000100a00 */
[----:B------:R0:W-:Y:S04]  /*c8c10*/  STL.64 [R1+0x6350], R8 ;  /* 0x0063500801007387 */ /* 0x0001e80000100a00 */
[----:B0-----:R-:W3:Y:S04]  /*c8c20*/  LDL.LU.64 R8, [R1+0x160] ;  /* 0x0001600001087983 */ /* 0x001ee80000300a00 */
[----:B------:R-:W5:Y:S04]  /*c8c30*/  LDL.LU.64 R10, [R1+0x168] ;  /* 0x00016800010a7983 */ /* 0x000f680000300a00 */
[----:B-----5:R-:W-:Y:S04]  /*c8c40*/  STL.64 [R1+0x63b0], R10 ;  /* 0x0063b00a01007387 */ /* 0x020fe80000100a00 */
[----:B---3--:R0:W-:Y:S02]  /*c8c50*/  STL.64 [R1+0x63a8], R8 ;  /* 0x0063a80801007387 */ /* 0x0081e40000100a00 */
[----:B0-----:R-:W-:-:S02]  /*c8c60*/  IMAD.MOV.U32 R8, RZ, RZ, R27 ;  /* 0x000000ffff087224 */ /* 0x001fc400078e001b */
[----:B------:R-:W4:Y:S01]  /*c8c70*/  LDL.LU R27, [R1+0x6434] ;  /* 0x00643400011b7983 */ /* 0x000f220000300800 */
[----:B------:R-:W-:-:S03]  /*c8c80*/  IMAD.MOV.U32 R9, RZ, RZ, R13 ;  /* 0x000000ffff097224 */ /* 0x000fc600078e000d */
[----:B------:R-:W3:Y:S01]  /*c8c90*/  LDL.LU R13, [R1+0x6430] ;  /* 0x00643000010d7983 */ /* 0x000ee20000300800 */
[----:B------:R-:W-:Y:S02]  /*c8ca0*/  IMAD.MOV.U32 R10, RZ, RZ, R15 ;  /* 0x000000ffff0a7224 */ /* 0x000fe400078e000f */
[----:B------:R-:W-:-:S07]  /*c8cb0*/  IMAD.MOV.U32 R11, RZ, RZ, R14 ;  /* 0x000000ffff0b7224 */ /* 0x000fce00078e000e */
[----:B--2---:R-:W-:-:S15]  /*c8cc0*/  HMMA.16816.F32 R4, R8, R24, R4 ;  /* 0x000000180804723c */ /* 0x004fde0000001804 */
[----:B------:R-:W-:-:S08]  /*c8cd0*/  NOP ;  /* 0x0000000000007918 */ /* 0x000fd00000000000 */
[----:B------:R-:W-:Y:S04]  /*c8ce0*/  STL.64 [R1+0xe00], R4 ;  /* 0x000e000401007387 */ /* 0x000fe80000100a00 */
[----:B------:R0:W-:Y:S04]  /*c8cf0*/  STL.64 [R1+0xe08], R6 ;  /* 0x000e080601007387 */ /* 0x0001e80000100a00 */
[----:B0-----:R-:W2:Y:S04]  /*c8d00*/  LDL.LU.64 R6, [R1+0x6428] ;  /* 0x0064280001067983 */ /* 0x001ea80000300a00 */
[----:B------:R-:W5:Y:S04]  /*c8d10*/  LDL.LU.64 R4, [R1+0x6420] ;  /* 0x0064200001047983 */ /* 0x000f680000300a00 */
[----:B------:R0:W-:Y:S04]  /*c8d20*/  STL [R1+0x634c], R24 ;  /* 0x00634c1801007387 */ /* 0x0001e80000100800 */
[----:B------:R-:W-:Y:S01]  /*c8d30*/  STL [R1+0x6348], R25 ;  /* 0x0063481901007387 */ /* 0x000fe20000100800 */
[----:B0-----:R-:W-:Y:S01]  /*c8d40*/  IMAD.MOV.U32 R24, RZ, RZ, R12 ;  /* 0x000000ffff187224 */ /* 0x001fe200078e000c */
[----:B----4-:R-:W-:-:S15]  /*c8d50*/  HMMA.16816.F32 R16, R8, R26, R16 ;  /* 0x0000001a0810723c */ /* 0x010fde0000001810 */
[----:B------:R-:W-:-:S08]  /*c8d60*/  NOP ;  /* 0x0000000000007918 */ /* 0x000fd00000000000 */
[----:B------:R-:W-:Y:S04]  /*c8d70*/  STL.64 [R1+0xdf0], R16 ;  /* 0x000df01001007387 */ /* 0x000fe80000100a00 */
[----:B------:R3:W-:Y:S02]  /*c8d80*/  STL.64 [R1+0xdf8], R18 ;  /* 0x000df81201007387 */ /* 0x0007e40000100a00 */
[----:B---3--:R-:W-:Y:S06]  /*c8d90*/  HMMA.16816.F32 R16, R8, R12, R20 ;  /* 0x0000000c0810723c */ /* 0x008fec0000001814 */
[----:B------:R-:W-:-:S15]  /*c8da0*/  IMAD.MOV.U32 R25, RZ, RZ, R13 ;  /* 0x000000ffff197224 */ /* 0x000fde00078e000d */
[----:B------:R-:W-:-:S02]  /*c8db0*/  NOP ;  /* 0x0000000000007918 */ /* 0x000fc40000000000 */
[----:B------:R-:W-:Y:S04]  /*c8dc0*/  STL.64 [R1+0xde0], R16 ;  /* 0x000de01001007387 */ /* 0x000fe80000100a00 */
        /* <DEDUP_REMOVED lines=37> */
[----:B----4-:R-:W-:Y:S04]  /*c9020*/  STL.64 [R1+0x63c0], R14 ;  /* 0x0063c00e01007387 */ /* 0x010fe80000100a00 */
[----:B--2---:R0:W-:Y:S04]  /*c9030*/  STL.64 [R1+0x63b8], R12 ;  /* 0x0063b80c01007387 */ /* 0x0041e80000100a00 */
[----:B0-----:R-:W2:Y:S04]  /*c9040*/  LDL.LU R12, [R1+0xa70] ;  /* 0x000a7000010c7983 */ /* 0x001ea80000300800 */
[----:B------:R-:W2:Y:S04]  /*c9050*/  LDL.LU R13, [R1+0xa74] ;  /* 0x000a7400010d7983 */ /* 0x000ea80000300800 */
[----:B------:R-:W4:Y:S04]  /*c9060*/  LDL.LU R14, [R1+0xa78] ;  /* 0x000a7800010e7983 */ /* 0x000f280000300800 */
[----:B------:R-:W4:Y:S01]  /*c9070*/  LDL.LU R15, [R1+0xa7c] ;  /* 0x000a7c00010f7983 */ /* 0x000f220000300800 */
[----:B------:R-:W-:Y:S03]  /*c9080*/  HMMA.16816.F32 R16, R8, R4, R16 ;  /* 0x000000040810723c */ /* 0x000fe60000001810 */
[----:B----4-:R-:W-:Y:S04]  /*c9090*/  STL.64 [R1+0x63d0], R14 ;  /* 0x0063d00e01007387 */ /* 0x010fe80000100a00 */
[----:B--2---:R0:W-:Y:S04]  /*c90a0*/  STL.64 [R1+0x63c8], R12 ;  /* 0x0063c80c01007387 */ /* 0x0041e80000100a00 */
[----:B0-----:R-:W2:Y:S04]  /*c90b0*/  LDL.LU R12, [R1+0xa90] ;  /* 0x000a9000010c7983 */ /* 0x001ea80000300800 */
[----:B------:R-:W2:Y:S04]  /*c90c0*/  LDL.LU R13, [R1+0xa94] ;  /* 0x000a9400010d7983 */ /* 0x000ea80000300800 */
[----:B------:R-:W2:Y:S04]  /*c90d0*/  LDL.LU R14, [R1+0xa98] ;  /* 0x000a9800010e7983 */ /* 0x000ea80000300800 */
[----:B------:R-:W2:Y:S04]  /*c90e0*/  LDL.LU R15, [R1+0xa9c] ;  /* 0x000a9c00010f7983 */ /* 0x000ea80000300800 */
[----:B------:R0:W-:Y:S02]  /*c90f0*/  STL.64 [R1+0x6378], R26 ;  /* 0x0063781a01007387 */ /* 0x0001e40000100a00 */
[----:B0-----:R-:W-:-:S02]  /*c9100*/  IMAD.MOV.U32 R26, RZ, RZ, R3 ;  /* 0x000000ffff1a7224 */ /* 0x001fc400078e0003 */
[----:B------:R-:W4:Y:S04]  /*c9110*/  LDL.LU R3, [R1+0x6418] ;  /* 0x0064180001037983 */ /* 0x000f280000300800 */
[----:B------:R0:W-:Y:S04]  /*c9120*/  STL.64 [R1+0x6370], R24 ;  /* 0x0063701801007387 */ /* 0x0001e80000100a00 */
[----:B0-----:R-:W5:Y:S04]  /*c9130*/  LDL.64 R24, [R1+0x300] ;  /* 0x0003000001187983 */ /* 0x001f680000100a00 */
        /* <DEDUP_REMOVED lines=32> */
[----:B------:R-:W4:Y:S02]  /*c9340*/  LDL.LU.64 R20, [R1+0x63d8] ;  /* 0x0063d80001147983 */ /* 0x000f240000300a00 */
[----:B----4-:R-:W-:-:S15]  /*c9350*/  HMMA.16816.F32 R12, R8, R20, R12 ;  /* 0x00000014080c723c */ /* 0x010fde000000180c */
[----:B------:R-:W-:-:S08]  /*c9360*/  NOP ;  /* 0x0000000000007918 */ /* 0x000fd00000000000 */
[----:B------:R-:W-:Y:S04]  /*c9370*/  STL.64 [R1+0xd90], R12 ;  /* 0x000d900c01007387 */ /* 0x000fe80000100a00 */
[----:B------:R0:W-:Y:S04]  /*c9380*/  STL.64 [R1+0xd98], R14 ;  /* 0x000d980e01007387 */ /* 0x0001e80000100a00 */
[----:B0-----:R-:W4:Y:S04]  /*c9390*/  LDL.LU.64 R14, [R1+0x63d0] ;  /* 0x0063d000010e7983 */ /* 0x001f280000300a00 */
[----:B------:R-:W4:Y:S02]  /*c93a0*/  LDL.LU.64 R12, [R1+0x63c8] ;  /* 0x0063c800010c7983 */ /* 0x000f240000300a00 */
[----:B----4-:R-:W-:Y:S02]  /*c93b0*/  HMMA.16816.F32 R8, R8, R28, R12 ;  /* 0x0000001c0808723c */ /* 0x010fe4000000180c */
[----:B------:R-:W3:Y:S04]  /*c93c0*/  LDL.LU.64 R14, [R1+0x63c0] ;  /* 0x0063c000010e7983 */ /* 0x000ee80000300a00 */
[----:B------:R-:W3:-:S15]  /*c93d0*/  LDL.LU.64 R12, [R1+0x63b8] ;  /* 0x0063b800010c7983 */ /* 0x000ede0000300a00 */
[----:B------:R-:W-:-:S02]  /*c93e0*/  NOP ;  /* 0x0000000000007918 */ /* 0x000fc40000000000 */
        /* <DEDUP_REMOVED lines=9> */
[----:B------:R-:W3:Y:S01]  /*c9480*/  LDL.LU.64 R12, [R1+0x6398] ;  /* 0x00639800010c7983 */ /* 0x000ee20000300a00 */
[----:B------:R-:W-:-:S03]  /*c9490*/  IMAD.MOV.U32 R27, RZ, RZ, R0 ;  /* 0x000000ffff1b7224 */ /* 0x000fc600078e0000 */
[----:B------:R-:W-:Y:S04]  /*c94a0*/  STL.64 [R1+0x62e0], R22 ;  /* 0x0062e01601007387 */ /* 0x000fe80000100a00 */
[----:B------:R0:W-:Y:S01]  /*c94b0*/  STL.64 [R1+0x62d8], R20 ;  /* 0x0062d81401007387 */ /* 0x0001e20000100a00 */
[----:B-----5:R-:W-:-:S03]  /*c94c0*/  IMAD.MOV.U32 R0, RZ, RZ, R25 ;  /* 0x000000ffff007224 */ /* 0x020fc600078e0019 */
[----:B0-----:R-:W4:Y:S04]  /*c94d0*/  LDL.LU R20, [R1+0xa00] ;  /* 0x000a000001147983 */ /* 0x001f280000300800 */
[----:B------:R-:W4:Y:S04]  /*c94e0*/  LDL.LU R21, [R1+0xa04] ;  /* 0x000a040001157983 */ /* 0x000f280000300800 */
[----:B------:R-:W4:Y:S04]  /*c94f0*/  LDL.LU R22, [R1+0xa08] ;  /* 0x000a080001167983 */ /* 0x000f280000300800 */
[----:B------:R-:W4:Y:S01]  /*c9500*/  LDL.LU R23, [R1+0xa0c] ;  /* 0x000a0c0001177983 */ /* 0x000f220000300800 */
[----:B---3--:R-:W-:-:S15]  /*c9510*/  HMMA.16816.F32 R12, R8, R24, R12 ;  /* 0x00000018080c723c */ /* 0x008fde000000180c */
[----:B------:R-:W-:-:S08]  /*c9520*/  NOP ;  /* 0x0000000000007918 */ /* 0x000fd00000000000 */
[----:B------:R0:W-:Y:S02]  /*c9530*/  STL.64 [R1+0xd50], R12 ;  /* 0x000d500c01007387 */ /* 0x0001e40000100a00 */
[----:B0-----:R-:W-:Y:S02]  /*c9540*/  IMAD.MOV.U32 R12, RZ, RZ, R24 ;  /* 0x000000ffff0c7224 */ /* 0x001fe400078e0018 */
[C---:B--2---:R-:W-:Y:S01]  /*c9550*/  HMMA.16816.F32 R24, R8.reuse, R26, R4 ;  /* 0x0000001a0818723c */ /* 0x044fe20000001804 */
[----:B------:R0:W-:Y:S04]  /*c9560*/  STL.64 [R1+0xd58], R14 ;  /* 0x000d580e01007387 */ /* 0x0001e80000100a00 */
[----:B0-----:R-:W2:Y:S04]  /*c9570*/  LDL.LU.64 R14, [R1+0x6390] ;  /* 0x00639000010e7983 */ /* 0x001ea80000300a00 */
[----:B------:R-:W3:Y:S04]  /*c9580*/  LDL.LU.64 R6, [R1+0x6388] ;  /* 0x0063880001067983 */ /* 0x000ee80000300a00 */
[----:B------:R-:W3:Y:S10]  /*c9590*/  LDL.LU.64 R4, [R1+0x6380] ;  /* 0x0063800001047983 */ /* 0x000ef40000300a00 */
        /* <DEDUP_REMOVED lines=11> */
[----:B------:R1:W-:Y:S04]  /*c9650*/  STL.64 [R1+0x62f8], R18 ;  /* 0x0062f81201007387 */ /* 0x0003e80000100a00 */
[----:B0-----:R-:W2:Y:S04]  /*c9660*/  LDL.LU R16, [R1+0xa10] ;  /* 0x000a100001107983 */ /* 0x001ea80000300800 */
[----:B------:R-:W2:Y:S04]  /*c9670*/  LDL.LU R17, [R1+0xa14] ;  /* 0x000a140001117983 */ /* 0x000ea80000300800 */
[----:B-1----:R-:W2:Y:S04]  /*c9680*/  LDL.LU R18, [R1+0xa18] ;  /* 0x000a180001127983 */ /* 0x002ea80000300800 */
[----:B------:R-:W2:Y:S01]  /*c9690*/  LDL.LU R19, [R1+0xa1c] ;  /* 0x000a1c0001137983 */ /* 0x000ea20000300800 */
[----:B------:R-:W-:Y:S01]  /*c96a0*/  IMAD.MOV.U32 R13, RZ, RZ, R9 ;  /* 0x000000ffff0d7224 */ /* 0x000fe200078e0009 */
[----:B--2---:R-:W-:-:S15]  /*c96b0*/  HMMA.16816.F32 R16, R8, R14, R16 ;  /* 0x0000000e0810723c */ /* 0x004fde0000001810 */
[----:B------:R-:W-:-:S08]  /*c96c0*/  NOP ;  /* 0x0000000000007918 */ /* 0x000fd00000000000 */
[----:B------:R0:W-:Y:S04]  /*c96d0*/  STL.64 [R1+0xd20], R16 ;  /* 0x000d201001007387 */ /* 0x0001e80000100a00 */
[----:B------:R1:W-:Y:S01]  /*c96e0*/  STL.64 [R1+0xd28], R18 ;  /* 0x000d281201007387 */ /* 0x0003e20000100a00 */
[----:B0-----:R-:W-:Y:S02]  /*c96f0*/  IMAD.MOV.U32 R17, RZ, RZ, R10 ;  /* 0x000000ffff117224 */ /* 0x001fe400078e000a */
[----:B------:R-:W-:Y:S02]  /*c9700*/  IMAD.MOV.U32 R16, RZ, RZ, R11 ;  /* 0x000000ffff107224 */ /* 0x000fe400078e000b */
[----:B-1----:R-:W-:Y:S01]  /*c9710*/  IMAD.MOV.U32 R18, RZ, RZ, R8 ;  /* 0x000000ffff127224 */ /* 0x002fe200078e0008 */
[----:B------:R-:W3:Y:S04]  /*c9720*/  LDL.LU.64 R10, [R1+0x6358] ;  /* 0x00635800010a7983 */ /* 0x000ee80000300a00 */
[----:B------:R-:W4:Y:S04]  /*c9730*/  LDL.LU.64 R8, [R1+0x6350] ;  /* 0x0063500001087983 */ /* 0x000f280000300a00 */
[----:B------:R0:W-:Y:S04]  /*c9740*/  STL.64 [R1+0x6290], R14 ;  /* 0x0062900e01007387 */ /* 0x0001e80000100a00 */
[----:B------:R1:W-:Y:S01]  /*c9750*/  STL [R1+0x62b0], R12 ;  /* 0x0062b00c01007387 */ /* 0x0003e20000100800 */
[----:B0-----:R-:W-:-:S02]  /*c9760*/  IMAD.MOV.U32 R14, RZ, RZ, R17 ;  /* 0x000000ffff0e7224 */ /* 0x001fc400078e0011 */
[----:B-1----:R-:W-:Y:S02]  /*c9770*/  IMAD.MOV.U32 R12, RZ, RZ, R18 ;  /* 0x000000ffff0c7224 */ /* 0x002fe400078e0012 */
[----:B------:R-:W-:-:S07]  /*c9780*/  IMAD.MOV.U32 R15, RZ, RZ, R16 ;  /* 0x000000ffff0f7224 */ /* 0x000fce00078e0010 */
[C---:B---3--:R-:W-:Y:S06]  /*c9790*/  HMMA.16816.F32 R4, R12.reuse, R10, R4 ;  /* 0x0000000a0c04723c */ /* 0x048fec0000001804 */
[----:B----4-:R-:W-:Y:S01]  /*c97a0*/  HMMA.16816.F32 R16, R12, R8, R20 ;  /* 0x000000080c10723c */ /* 0x010fe20000001814 */
[----:B------:R-:W2:-:S15]  /*c97b0*/  LDL.LU R20, [R1+0x940] ;  /* 0x0009400001147983 */ /* 0x000e9e0000300800 */
[----:B------:R-:W-:-:S07]  /*c97c0*/  NOP ;  /* 0x0000000000007918 */ /* 0x000fce0000000000 */
[----:B------:R0:W-:Y:S04]  /*c97d0*/  STL.64 [R1+0xd10], R16 ;  /* 0x000d101001007387 */ /* 0x0001e80000100a00 */
[----:B------:R1:W-:Y:S04]  /*c97e0*/  STL.64 [R1+0xd18], R18 ;  /* 0x000d181201007387 */ /* 0x0003e80000100a00 */
        /* <DEDUP_REMOVED lines=18> */
[----:B----4-:R-:W-:Y:S04]  /*c9910*/  STL.64 [R1+0x6320], R16 ;  /* 0x0063201001007387 */ /* 0x010fe80000100a00 */
[----:B------:R-:W4:Y:S04]  /*c9920*/  LDL.LU R24, [R1+0x634c] ;  /* 0x00634c0001187983 */ /* 0x000f280000300800 */
[----:B------:R-:W4:Y:S04]  /*c9930*/  LDL.LU R25, [R1+0x6348] ;  /* 0x0063480001197983 */ /* 0x000f280000300800 */
[----:B------:R0:W-:Y:S04]  /*c9940*/  STL.64 [R1+0x6330], R6 ;  /* 0x0063300601007387 */ /* 0x0001e80000100a00 */
[----:B------:R-:W5:Y:S04]  /*c9950*/  LDL.LU R4, [R1+0x9d0] ;  /* 0x0009d00001047983 */ /* 0x000f680000300800 */
[----:B------:R-:W5:Y:S04]  /*c9960*/  LDL.LU R5, [R1+0x9d4] ;  /* 0x0009d40001057983 */ /* 0x000f680000300800 */
[----:B0-----:R-:W2:Y:S04]  /*c9970*/  LDL.LU R6, [R1+0x9d8] ;  /* 0x0009d80001067983 */ /* 0x001ea80000300800 */
[----:B------:R-:W2:Y:S04]  /*c9980*/  LDL.LU R7, [R1+0x9dc] ;  /* 0x0009dc0001077983 */ /* 0x000ea80000300800 */
[----:B--2---:R-:W-:Y:S04]  /*c9990*/  STL.64 [R1+0x6340], R6 ;  /* 0x0063400601007387 */ /* 0x004fe80000100a00 */
[----:B-----5:R0:W-:Y:S04]  /*c99a0*/  STL.64 [R1+0x6338], R4 ;  /* 0x0063380401007387 */ /* 0x0201e80000100a00 */
[----:B0-----:R-:W4:Y:S04]  /*c99b0*/  LDL.LU R4, [R1+0x9e0] ;  /* 0x0009e00001047983 */ /* 0x001f280000300800 */
[----:B------:R-:W4:Y:S04]  /*c99c0*/  LDL.LU R5, [R1+0x9e4] ;  /* 0x0009e40001057983 */ /* 0x000f280000300800 */
[----:B------:R-:W4:Y:S04]  /*c99d0*/  LDL.LU R6, [R1+0x9e8] ;  /* 0x0009e80001067983 */ /* 0x000f280000300800 */
[----:B------:R-:W4:Y:S04]  /*c99e0*/  LDL.LU R7, [R1+0x9ec] ;  /* 0x0009ec0001077983 */ /* 0x000f280000300800 */
[----:B------:R-:W2:Y:S04]  /*c99f0*/  LDL.LU R16, [R1+0x9c0] ;  /* 0x0009c00001107983 */ /* 0x000ea80000300800 */
[----:B------:R-:W2:Y:S04]  /*c9a00*/  LDL.LU R17, [R1+0x9c4] ;  /* 0x0009c40001117983 */ /* 0x000ea80000300800 */
[----:B------:R-:W2:Y:S04]  /*c9a10*/  LDL.LU R18, [R1+0x9c8] ;  /* 0x0009c80001127983 */ /* 0x000ea80000300800 */
[----:B------:R-:W2:Y:S04]  /*c9a20*/  LDL.LU R19, [R1+0x9cc] ;  /* 0x0009cc0001137983 */ /* 0x000ea80000300800 */
        /* <DEDUP_REMOVED lines=14> */
[----:B0-----:R-:W4:Y:S04]  /*c9b10*/  LDL.LU R8, [R1+0x890] ;  /* 0x0008900001087983 */ /* 0x001f280000300800 */
        /* <DEDUP_REMOVED lines=19> */
[----:B------:R0:W-:Y:S04]  /*c9c50*/  STL.64 [R1+0x6258], R26 ;  /* 0x0062581a01007387 */ /* 0x0001e80000100a00 */
[----:B------:R1:W-:Y:S04]  /*c9c60*/  STL.64 [R1+0x6250], R24 ;  /* 0x0062501801007387 */ /* 0x0003e80000100a00 */
[----:B0-----:R-:W5:Y:S04]  /*c9c70*/  LDL R26, [R1+0x148] ;  /* 0x00014800011a7983 */ /* 0x001f680000100800 */
[----:B-1----:R-:W5:Y:S04]  /*c9c80*/  LDL R24, [R1+0x140] ;  /* 0x0001400001187983 */ /* 0x002f680000100800 */
[----:B------:R-:W5:Y:S04]  /*c9c90*/  LDL R25, [R1+0x144] ;  /* 0x0001440001197983 */ /* 0x000f680000100800 */
[----:B------:R-:W5:Y:S01]  /*c9ca0*/  LDL R27, [R1+0x14c] ;  /* 0x00014c00011b7983 */ /* 0x000f620000100800 */
[----:B--2---:R-:W-:Y:S03]  /*c9cb0*/  HMMA.16816.F32 R4, R12, R6, R16 ;  /* 0x000000060c04723c */ /* 0x004fe60000001810 */
[----:B------:R-:W2:Y:S04]  /*c9cc0*/  LDL.LU.64 R18, [R1+0x6328] ;  /* 0x0063280001127983 */ /* 0x000ea80000300a00 */
[----:B------:R-:W2:-:S15]  /*c9cd0*/  LDL.LU.64 R16, [R1+0x6320] ;  /* 0x0063200001107983 */ /* 0x000e9e0000300a00 */
[----:B------:R-:W-:-:S01]  /*c9ce0*/  NOP ;  /* 0x0000000000007918 */ /* 0x000fc20000000000 */
[----:B------:R-:W-:Y:S04]  /*c9cf0*/  STL.64 [R1+0xcc0], R4 ;  /* 0x000cc00401007387 */ /* 0x000fe80000100a00 */
[----:B------:R0:W-:Y:S04]  /*c9d00*/  STL.64 [R1+0xcc8], R6 ;  /* 0x000cc80601007387 */ /* 0x0001e80000100a00 */
[----:B0-----:R-:W3:Y:S04]  /*c9d10*/  LDL.LU.64 R6, [R1+0x6318] ;  /* 0x0063180001067983 */ /* 0x001ee80000300a00 */
[----:B------:R-:W2:Y:S02]  /*c9d20*/  LDL.LU.64 R4, [R1+0x6310] ;  /* 0x0063100001047983 */ /* 0x000ea40000300a00 */
[----:B--2---:R-:W-:-:S15]  /*c9d30*/  HMMA.16816.F32 R16, R12, R4, R16 ;  /* 0x000000040c10723c */ /* 0x004fde0000001810 */
        /* <DEDUP_REMOVED lines=10> */
[----:B0-----:R-:W2:Y:S02]  /*c9de0*/  LDL.LU.64 R18, [R1+0x62f8] ;  /* 0x0062f80001127983 */ /* 0x001ea40000300a00 */
        /* <DEDUP_REMOVED lines=11> */
[----:B------:R-:W4:Y:S02]  /*c9ea0*/  LDL.LU.64 R20, [R1+0x62d8] ;  /* 0x0062d80001147983 */ /* 0x000f240000300a00 */
[----:B----4-:R-:W-:-:S15]  /*c9eb0*/  HMMA.16816.F32 R8, R12, R20, R8 ;  /* 0x000000140c08723c */ /* 0x010fde0000001808 */
[----:B------:R-:W-:-:S08]  /*c9ec0*/  NOP ;  /* 0x0000000000007918 */ /* 0x000fd00000000000 */
[----:B------:R-:W-:Y:S04]  /*c9ed0*/  STL.64 [R1+0xc70], R8 ;  /* 0x000c700801007387 */ /* 0x000fe80000100a00 */
[----:B------:R0:W-:Y:S04]  /*c9ee0*/  STL.64 [R1+0xc78], R10 ;  /* 0x000c780a01007387 */ /* 0x0001e80000100a00 */
[----:B0-----:R-:W2:Y:S04]  /*c9ef0*/  LDL.LU.64 R10, [R1+0x62d0] ;  /* 0x0062d000010a7983 */ /* 0x001ea80000300a00 */
[----:B------:R-:W2:Y:S02]  /*c9f00*/  LDL.LU.64 R8, [R1+0x62c8] ;  /* 0x0062c80001087983 */ /* 0x000ea40000300a00 */
[----:B--2---:R-:W-:Y:S02]  /*c9f10*/  HMMA.16816.F32 R12, R12, R28, R8 ;  /* 0x0000001c0c0c723c */ /* 0x004fe40000001808 */
[----:B------:R-:W5:Y:S04]  /*c9f20*/  LDL.LU.64 R10, [R1+0x62c0] ;  /* 0x0062c000010a7983 */ /* 0x000f680000300a00 */
[----:B------:R-:W5:-:S15]  /*c9f30*/  LDL.LU.64 R8, [R1+0x62b8] ;  /* 0x0062b80001087983 */ /* 0x000f5e0000300a00 */
[----:B------:R-:W-:-:S02]  /*c9f40*/  NOP ;  /* 0x0000000000007918 */ /* 0x000fc40000000000 */
[----:B------:R0:W-:Y:S04]  /*c9f50*/  STL.64 [R1+0xc60], R12 ;  /* 0x000c600c01007387 */ /* 0x0001e80000100a00 */
[----:B------:R-:W-:Y:S04]  /*c9f60*/  STL.64 [R1+0xc68], R14 ;  /* 0x000c680e01007387 */ /* 0x000fe80000100a00 */
[----:B0-----:R-:W2:Y:S04]  /*c9f70*/  LDL.LU R12, [R1+0x62b0] ;  /* 0x0062b000010c7983 */ /* 0x001ea80000300800 */
[----:B------:R-:W-:Y:S04]  /*c9f80*/  STL [R1+0x61f4], R28 ;  /* 0x0061f41c01007387 */ /* 0x000fe80000100800 */
[----:B------:R-:W-:Y:S04]  /*c9f90*/  STL [R1+0x61f0], R29 ;  /* 0x0061f01d01007387 */ /* 0x000fe80000100800 */
[----:B------:R-:W3:Y:S04]  /*c9fa0*/  LDL.64 R4, [R1+0x280] ;  /* 0x0002800001047983 */ /* 0x000ee80000100a00 */
[----:B------:R-:W-:Y:S01]  /*c9fb0*/  STL.64 [R1+0x6238], R6 ;  /* 0x0062380601007387 */ /* 0x000fe20000100a00 */
[----:B-----5:R-:W-:-:S15]  /*c9fc0*/  HMMA.16816.F32 R8, R24, R22, R8 ;  /* 0x000000161808723c */ /* 0x020fde0000001808 */
[----:B------:R-:W-:-:S08]  /*c9fd0*/  NOP ;  /* 0x0000000000007918 */ /* 0x000fd00000000000 */
[----:B------:R-:W-:Y:S04]  /*c9fe0*/  STL.64 [R1+0xc50], R8 ;  /* 0x000c500801007387 */ /* 0x000fe80000100a00 */
        /* <DEDUP_REMOVED lines=16> */
[----:B--2---:R-:W-:-:S03]  /*ca0f0*/  IMAD.MOV.U32 R28, RZ, RZ, R12 ;  /* 0x000000ffff1c7224 */ /* 0x004fc600078e000c */
[----:B---3--:R-:W-:Y:S04]  /*ca100*/  STL.64 [R1+0x62a8], R10 ;  /* 0x0062a80a01007387 */ /* 0x008fe80000100a00 */
[----:B-----5:R0:W-:Y:S04]  /*ca110*/  STL.64 [R1+0x62a0], R8 ;  /* 0x0062a00801007387 */ /* 0x0201e80000100a00 */
        /* <DEDUP_REMOVED lines=25> */
[----:B------:R-:W5:Y:S04]  /*ca2b0*/  LDL.LU R22, [R1+0x878] ;  /* 0x0008780001167983 */ /* 0x000f680000300800 */
[----:B------:R-:W5:Y:S01]  /*ca2c0*/  LDL.LU R23, [R1+0x87c] ;  /* 0x00087c0001177983 */ /* 0x000f620000300800 */
[----:B------:R-:W-:-:S07]  /*ca2d0*/  IMAD.MOV.U32 R29, RZ, RZ, R0 ;  /* 0x000000ffff1d7224 */ /* 0x000fce00078e0000 */
[----:B-----5:R-:W-:-:S15]  /*ca2e0*/  HMMA.16816.F32 R20, R24, R28, R20 ;  /* 0x0000001c1814723c */ /* 0x020fde0000001814 */
[----:B------:R-:W-:-:S08]  /*ca2f0*/  NOP ;  /* 0x0000000000007918 */ /* 0x000fd00000000000 */
[----:B------:R0:W-:Y:S04]  /*ca300*/  STL.64 [R1+0xc40], R20 ;  /* 0x000c401401007387 */ /* 0x0001e80000100a00 */
[----:B------:R1:W-:Y:S04]  /*ca310*/  STL.64 [R1+0xc48], R22 ;  /* 0x000c481601007387 */ /* 0x0003e80000100a00 */
[----:B0-----:R-:W5:Y:S04]  /*ca320*/  LDL.LU R20, [R1+0x7b0] ;  /* 0x0007b00001147983 */ /* 0x001f680000300800 */
[----:B------:R-:W5:Y:S04]  /*ca330*/  LDL.LU R21, [R1+0x7b4] ;  /* 0x0007b40001157983 */ /* 0x000f680000300800 */
[----:B-1----:R-:W2:Y:S04]  /*ca340*/  LDL.LU R22, [R1+0x7b8] ;  /* 0x0007b80001167983 */ /* 0x002ea80000300800 */
[----:B------:R-:W2:Y:S01]  /*ca350*/  LDL.LU R23, [R1+0x7bc] ;  /* 0x0007bc0001177983 */ /* 0x000ea20000300800 */
[----:B---3--:R-:W-:Y:S03]  /*ca360*/  HMMA.16816.F32 R8, R24, R16, R8 ;  /* 0x000000101808723c */ /* 0x008fe60000001808 */
[----:B--2---:R-:W-:Y:S04]  /*ca370*/  STL.64 [R1+0x6210], R22 ;  /* 0x0062101601007387 */ /* 0x004fe80000100a00 */
[----:B-----5:R0:W-:Y:S04]  /*ca380*/  STL.64 [R1+0x6208], R20 ;  /* 0x0062081401007387 */ /* 0x0201e80000100a00 */
        /* <DEDUP_REMOVED lines=21> */
[----:B0-----:R-:W3:Y:S02]  /*ca4e0*/  LDL.LU.64 R14, [R1+0x6290] ;  /* 0x00629000010e7983 */ /* 0x001ee40000300a00 */
        /* <DEDUP_REMOVED lines=10> */
[----:B0-----:R-:W3:Y:S04]  /*ca590*/  LDL.LU.64 R6, [R1+0x6278] ;  /* 0x0062780001067983 */ /* 0x001ee80000300a00 */
[----:B------:R-:W3:Y:S02]  /*ca5a0*/  LDL.LU.64 R4, [R1+0x6270] ;  /* 0x0062700001047983 */ /* 0x000ee40000300a00 */
[----:B---3--:R-:W-:Y:S02]  /*ca5b0*/  HMMA.16816.F32 R24, R24, R10, R4 ;  /* 0x0000000a1818723c */ /* 0x008fe40000001804 */
[----:B------:R-:W3:Y:S04]  /*ca5c0*/  LDL.LU.64 R6, [R1+0x6268] ;  /* 0x0062680001067983 */ /* 0x000ee80000300a00 */
[----:B------:R-:W3:-:S15]  /*ca5d0*/  LDL.LU.64 R4, [R1+0x6260] ;  /* 0x0062600001047983 */ /* 0x000ede0000300a00 */
[----:B------:R-:W-:-:S02]  /*ca5e0*/  NOP ;  /* 0x0000000000007918 */ /* 0x000fc40000000000 */
[----:B------:R-:W-:Y:S04]  /*ca5f0*/  STL.64 [R1+0xbf0], R24 ;  /* 0x000bf01801007387 */ /* 0x000fe80000100a00 */
[----:B------:R0:W-:Y:S04]  /*ca600*/  STL.64 [R1+0xbf8], R26 ;  /* 0x000bf81a01007387 */ /* 0x0001e80000100a00 */
[----:B0-----:R-:W4:Y:S04]  /*ca610*/  LDL.LU.64 R26, [R1+0x6258] ;  /* 0x00625800011a7983 */ /* 0x001f280000300a00 */
[----:B------:R-:W3:Y:S04]  /*ca620*/  LDL.LU.64 R24, [R1+0x6250] ;  /* 0x0062500001187983 */ /* 0x000ee80000300a00 */
        /* <DEDUP_REMOVED lines=30> */
[----:B------:R-:W-:Y:S04]  /*ca810*/  STL [R1+0x61a0], R0 ;  /* 0x0061a00001007387 */ /* 0x000fe80000100800 */
[----:B------:R-:W-:Y:S04]  /*ca820*/  STL.64 [R1+0x6168], R14 ;  /* 0x0061680e01007387 */ /* 0x000fe80000100a00 */
[----:B------:R0:W-:Y:S04]  /*ca830*/  STL [R1+0x6160], R12 ;  /* 0x0061600c01007387 */ /* 0x0001e80000100800 */
        /* <DEDUP_REMOVED lines=21> */
[----:B------:R-:W3:Y:S04]  /*ca990*/  LDL.LU R7, [R1+0x7ac] ;  /* 0x0007ac0001077983 */ /* 0x000ee80000300800 */
[----:B------:R-:W-:Y:S04]  /*ca9a0*/  STL.64 [R1+0x6178], R18 ;  /* 0x0061781201007387 */ /* 0x000fe80000100a00 */
[----:B------:R-:W-:Y:S01]  /*ca9b0*/  STL.64 [R1+0x6170], R16 ;  /* 0x0061701001007387 */ /* 0x000fe20000100a00 */
[----:B---3--:R-:W-:-:S15]  /*ca9c0*/  HMMA.16816.F32 R4, R8, R18, R4 ;  /* 0x000000120804723c */ /* 0x008fde0000001804 */
[----:B------:R-:W-:-:S08]  /*ca9d0*/  NOP ;  /* 0x0000000000007918 */ /* 0x000fd00000000000 */
[----:B------:R-:W-:Y:S04]  /*ca9e0*/  STL.64 [R1+0xb80], R4 ;  /* 0x000b800401007387 */ /* 0x000fe80000100a00 */
[----:B------:R5:W-:Y:S02]  /*ca9f0*/  STL.64 [R1+0xb88], R6 ;  /* 0x000b880601007387 */ /* 0x000be40000100a00 */
[C---:B-----5:R-:W-:Y:S06]  /*caa00*/  HMMA.16816.F32 R4, R8.reuse, R2, R12 ;  /* 0x000000020804723c */ /* 0x060fec000000180c */
[----:B----4-:R-:W-:Y:S01]  /*caa10*/  HMMA.16816.F32 R12, R8, R20, R24 ;  /* 0x00000014080c723c */ /* 0x010fe20000001818 */
[----:B------:R-:W-:Y:S04]  /*caa20*/  STL [R1+0x61a8], R2 ;  /* 0x0061a80201007387 */ /* 0x000fe80000100800 */
[----:B------:R-:W-:-:S12]  /*caa30*/  STL [R1+0x61a4], R3 ;  /* 0x0061a40301007387 */ /* 0x000fd80000100800 */
[----:B------:R-:W-:Y:S04]  /*caa40*/  STL.64 [R1+0xb70], R4 ;  /* 0x000b700401007387 */ /* 0x000fe80000100a00 */
[----:B------:R-:W-:Y:S04]  /*caa50*/  STL.64 [R1+0xb78], R6 ;  /* 0x000b780601007387 */ /* 0x000fe80000100a00 */
[----:B------:R0:W-:Y:S04]  /*caa60*/  STL.64 [R1+0xb60], R12 ;  /* 0x000b600c01007387 */ /* 0x0001e80000100a00 */
[----:B------:R1:W-:Y:S04]  /*caa70*/  STL.64 [R1+0xb68], R14 ;  /* 0x000b680e01007387 */ /* 0x0003e80000100a00 */
[----:B--2---:R-:W-:Y:S04]  /*caa80*/  STL.64 [R1+0x61d8], R22 ;  /* 0x0061d81601007387 */ /* 0x004fe80000100a00 */
[----:B------:R-:W-:Y:S04]  /*caa90*/  STL.64 [R1+0x61d0], R20 ;  /* 0x0061d01401007387 */ /* 0x000fe80000100a00 */
[----:B------:R-:W2:Y:S04]  /*caaa0*/  LDL.LU R24, [R1+0x700] ;  /* 0x0007000001187983 */ /* 0x000ea80000300800 */
[----:B------:R-:W2:Y:S04]  /*caab0*/  LDL.LU R25, [R1+0x704] ;  /* 0x0007040001197983 */ /* 0x000ea80000300800 */
[----:B------:R-:W3:Y:S04]  /*caac0*/  LDL.LU R26, [R1+0x708] ;  /* 0x00070800011a7983 */ /* 0x000ee80000300800 */
[----:B------:R-:W3:Y:S04]  /*caad0*/  LDL.LU R27, [R1+0x70c] ;  /* 0x00070c00011b7983 */ /* 0x000ee80000300800 */
[----:B0-----:R-:W4:Y:S04]  /*caae0*/  LDL.LU R12, [R1+0x730] ;  /* 0x00073000010c7983 */ /* 0x001f280000300800 */
[----:B------:R-:W4:Y:S04]  /*caaf0*/  LDL.LU R13, [R1+0x734] ;  /* 0x00073400010d7983 */ /* 0x000f280000300800 */
[----:B-1----:R-:W5:Y:S04]  /*cab00*/  LDL.LU R14, [R1+0x738] ;  /* 0x00073800010e7983 */ /* 0x002f680000300800 */
[----:B------:R-:W5:Y:S04]  /*cab10*/  LDL.LU R15, [R1+0x73c] ;  /* 0x00073c00010f7983 */ /* 0x000f680000300800 */
[----:B------:R-:W2:Y:S01]  /*cab20*/  LDL.64 R16, [R1+0x300] ;  /* 0x0003000001107983 */ /* 0x000ea20000100a00 */
[----:B------:R-:W-:-:S02]  /*cab30*/  IMAD.MOV.U32 R18, RZ, RZ, R28 ;  /* 0x000000ffff127224 */ /* 0x000fc400078e001c */
[----:B------:R-:W-:Y:S01]  /*cab40*/  IMAD.MOV.U32 R19, RZ, RZ, R29 ;  /* 0x000000ffff137224 */ /* 0x000fe200078e001d */
[----:B-----5:R-:W-:Y:S04]  /*cab50*/  STL.64 [R1+0x6188], R14 ;  /* 0x0061880e01007387 */ /* 0x020fe80000100a00 */
[----:B----4-:R0:W-:Y:S04]  /*cab60*/  STL.64 [R1+0x6180], R12 ;  /* 0x0061800c01007387 */ /* 0x0101e80000100a00 */
[----:B------:R-:W4:Y:S04]  /*cab70*/  LDL.LU R28, [R1+0x61f4] ;  /* 0x0061f400011c7983 */ /* 0x000f280000300800 */
[----:B------:R-:W-:Y:S04]  /*cab80*/  STL [R1+0x61ac], R18 ;  /* 0x0061ac1201007387 */ /* 0x000fe80000100800 */
[----:B------:R-:W4:Y:S04]  /*cab90*/  LDL.LU R29, [R1+0x61f0] ;  /* 0x0061f000011d7983 */ /* 0x000f280000300800 */
[----:B------:R-:W-:Y:S04]  /*caba0*/  STL [R1+0x61c8], R19 ;  /* 0x0061c81301007387 */ /* 0x000fe80000100800 */
[----:B--2---:R1:W-:Y:S04]  /*cabb0*/  STL.64 [R1+0x61c0], R16 ;  /* 0x0061c01001007387 */ /* 0x0043e80000100a00 */
[----:B0-----:R-:W2:Y:S04]  /*cabc0*/  LDL.LU R12, [R1+0x740] ;  /* 0x00074000010c7983 */ /* 0x001ea80000300800 */
[----:B------:R-:W2:Y:S04]  /*cabd0*/  LDL.LU R13, [R1+0x744] ;  /* 0x00074400010d7983 */ /* 0x000ea80000300800 */
[----:B------:R-:W5:Y:S04]  /*cabe0*/  LDL.LU R14, [R1+0x748] ;  /* 0x00074800010e7983 */ /* 0x000f680000300800 */
[----:B------:R-:W5:Y:S04]  /*cabf0*/  LDL.LU R15, [R1+0x74c] ;  /* 0x00074c00010f7983 */ /* 0x000f680000300800 */
        /* <DEDUP_REMOVED lines=16> */
[----:B------:R-:W-:-:S02]  /*cad00*/  IMAD.MOV.U32 R4, RZ, RZ, R8 ;  /* 0x000000ffff047224 */ /* 0x000fc400078e0008 */
[----:B------:R-:W-:Y:S02]  /*cad10*/  IMAD.MOV.U32 R3, RZ, RZ, R9 ;  /* 0x000000ffff037224 */ /* 0x000fe400078e0009 */
[----:B------:R-:W-:Y:S02]  /*cad20*/  IMAD.MOV.U32 R2, RZ, RZ, R10 ;  /* 0x000000ffff027224 */ /* 0x000fe400078e000a */
[----:B------:R-:W-:Y:S02]  /*cad30*/  IMAD.MOV.U32 R0, RZ, RZ, R11 ;  /* 0x000000ffff007224 */ /* 0x000fe400078e000b */
[----:B------:R-:W-:Y:S01]  /*cad40*/  IMAD.MOV.U32 R20, RZ, RZ, R4 ;  /* 0x000000ffff147224 */ /* 0x000fe200078e0004 */
[----:B----4-:R0:W-:Y:S04]  /*cad50*/  STL.64 [R1+0x61b8], R14 ;  /* 0x0061b80e01007387 */ /* 0x0101e80000100a00 */
[----:B--2---:R1:W-:Y:S04]  /*cad60*/  STL.64 [R1+0x61b0], R12 ;  /* 0x0061b00c01007387 */ /* 0x0043e80000100a00 */
[----:B0-----:R-:W2:Y:S04]  /*cad70*/  LDL.64 R14, [R1+0x128] ;  /* 0x00012800010e7983 */ /* 0x001ea80000100a00 */
[----:B-1----:R-:W4:Y:S04]  /*cad80*/  LDL.64 R12, [R1+0x120] ;  /* 0x00012000010c7983 */ /* 0x002f280000100a00 */
[----:B------:R-:W5:Y:S04]  /*cad90*/  LDL.LU R8, [R1+0x720] ;  /* 0x0007200001087983 */ /* 0x000f680000300800 */
[----:B------:R-:W5:Y:S04]  /*cada0*/  LDL.LU R9, [R1+0x724] ;  /* 0x0007240001097983 */ /* 0x000f680000300800 */
[----:B------:R-:W5:Y:S04]  /*cadb0*/  LDL.LU R10, [R1+0x728] ;  /* 0x00072800010a7983 */ /* 0x000f680000300800 */
[----:B------:R-:W5:Y:S04]  /*cadc0*/  LDL.LU R11, [R1+0x72c] ;  /* 0x00072c00010b7983 */ /* 0x000f680000300800 */
[----:B------:R-:W-:Y:S04]  /*cadd0*/  STL.64 [R1+0x6148], R26 ;  /* 0x0061481a01007387 */ /* 0x000fe80000100a00 */
[----:B------:R0:W-:Y:S04]  /*cade0*/  STL.64 [R1+0x6140], R24 ;  /* 0x0061401801007387 */ /* 0x0001e80000100a00 */
[----:B0-----:R-:W5:Y:S04]  /*cadf0*/  LDL.LU R24, [R1+0x710] ;  /* 0x0007100001187983 */ /* 0x001f680000300800 */
[----:B------:R-:W5:Y:S04]  /*cae00*/  LDL.LU R25, [R1+0x714] ;  /* 0x0007140001197983 */ /* 0x000f680000300800 */
[----:B------:R-:W5:Y:S04]  /*cae10*/  LDL.LU R26, [R1+0x718] ;  /* 0x00071800011a7983 */ /* 0x000f680000300800 */
[----:B------:R-:W5:Y:S04]  /*cae20*/  LDL.LU R27, [R1+0x71c] ;  /* 0x00071c00011b7983 */ /* 0x000f680000300800 */
[----:B------:R-:W2:Y:S04]  /*cae30*/  LDL.LU R4, [R1+0x6e0] ;  /* 0x0006e00001047983 */ /* 0x000ea80000300800 */
[----:B------:R-:W2:Y:S04]  /*cae40*/  LDL.LU R5, [R1+0x6e4] ;  /* 0x0006e40001057983 */ /* 0x000ea80000300800 */
[----:B------:R-:W4:Y:S04]  /*cae50*/  LDL.LU R6, [R1+0x6e8] ;  /* 0x0006e80001067983 */ /* 0x000f280000300800 */
[----:B------:R-:W4:Y:S01]  /*cae60*/  LDL.LU R7, [R1+0x6ec] ;  /* 0x0006ec0001077983 */ /* 0x000f220000300800 */
[----:B------:R-:W-:-:S02]  /*cae70*/  IMAD.MOV.U32 R21, RZ, RZ, R3 ;  /* 0x000000ffff157224 */ /* 0x000fc400078e0003 */
[----:B------:R-:W-:Y:S02]  /*cae80*/  IMAD.MOV.U32 R22, RZ, RZ, R2 ;  /* 0x000000ffff167224 */ /* 0x000fe400078e0002 */
[----:B------:R-:W-:-:S07]  /*cae90*/  IMAD.MOV.U32 R23, RZ, RZ, R0 ;  /* 0x000000ffff177224 */ /* 0x000fce00078e0000 */
[----:B---3--:R-:W-:Y:S01]  /*caea0*/  HMMA.16816.F32 R20, R20, R28, R16 ;  /* 0x0000001c1414723c */ /* 0x008fe20000001810 */
[----:B----4-:R-:W-:Y:S04]  /*caeb0*/  STL.64 [R1+0x6128], R6 ;  /* 0x0061280601007387 */ /* 0x010fe80000100a00 */
        /* <DEDUP_REMOVED lines=9> */
[----:B0-----:R-:W3:Y:S04]  /*caf50*/  LDL.LU.64 R22, [R1+0x61d8] ;  /* 0x0061d80001167983 */ /* 0x001ee80000300a00 */
[----:B------:R-:W4:Y:S01]  /*caf60*/  LDL.LU.64 R20, [R1+0x61d0] ;  /* 0x0061d00001147983 */ /* 0x000f220000300a00 */
[----:B------:R-:W-:-:S02]  /*caf70*/  IMAD.MOV.U32 R3, RZ, RZ, R14 ;  /* 0x000000ffff037224 */ /* 0x000fc400078e000e */
[----:B------:R-:W-:Y:S02]  /*caf80*/  IMAD.MOV.U32 R0, RZ, RZ, R15 ;  /* 0x000000ffff007224 */ /* 0x000fe400078e000f */
[----:B------:R-:W-:Y:S01]  /*caf90*/  IMAD.MOV.U32 R2, RZ, RZ, R13 ;  /* 0x000000ffff027224 */ /* 0x000fe200078e000d */
[----:B---3--:R-:W-:-:S15]  /*cafa0*/  HMMA.16816.F32 R16, R12, R22, R16 ;  /* 0x000000160c10723c */ /* 0x008fde0000001810 */
[----:B------:R-:W-:-:S08]  /*cafb0*/  NOP ;  /* 0x0000000000007918 */ /* 0x000fd00000000000 */
[----:B------:R-:W-:Y:S04]  /*cafc0*/  STL.64 [R1+0xb30], R16 ;  /* 0x000b301001007387 */ /* 0x000fe80000100a00 */
[----:B------:R0:W-:Y:S04]  /*cafd0*/  STL.64 [R1+0xb38], R18 ;  /* 0x000b381201007387 */ /* 0x0001e80000100a00 */
[----:B0-----:R-:W3:Y:S01]  /*cafe0*/  LDL.LU R19, [R1+0x61c8] ;  /* 0x0061c80001137983 */ /* 0x001ee20000300800 */
[----:B------:R-:W-:-:S03]  /*caff0*/  IMAD.MOV.U32 R18, RZ, RZ, R12 ;  /* 0x000000ffff127224 */ /* 0x000fc600078e000c */
[----:B------:R-:W5:Y:S04]  /*cb000*/  LDL.LU.64 R16, [R1+0x61c0] ;  /* 0x0061c00001107983 */ /* 0x000f680000300a00 */
[----:B------:R-:W5:Y:S04]  /*cb010*/  LDL.LU.64 R14, [R1+0x61b8] ;  /* 0x0061b800010e7983 */ /* 0x000f680000300a00 */
[----:B------:R-:W5:Y:S04]  /*cb020*/  LDL.LU.64 R12, [R1+0x61b0] ;  /* 0x0061b000010c7983 */ /* 0x000f680000300a00 */
[----:B------:R0:W-:Y:S04]  /*cb030*/  STL.64 [R1+0x60f0], R22 ;  /* 0x0060f01601007387 */ /* 0x0001e80000100a00 */
[----:B----4-:R1:W-:Y:S01]  /*cb040*/  STL.64 [R1+0x60e8], R20 ;  /* 0x0060e81401007387 */ /* 0x0103e20000100a00 */
[----:B0-----:R-:W-:-:S02]  /*cb050*/  IMAD.MOV.U32 R22, RZ, RZ, R3 ;  /* 0x000000ffff167224 */ /* 0x001fc400078e0003 */
[----:B------:R-:W-:Y:S02]  /*cb060*/  IMAD.MOV.U32 R23, RZ, RZ, R0 ;  /* 0x000000ffff177224 */ /* 0x000fe400078e0000 */
[----:B-1----:R-:W-:Y:S02]  /*cb070*/  IMAD.MOV.U32 R20, RZ, RZ, R18 ;  /* 0x000000ffff147224 */ /* 0x002fe400078e0012 */
[----:B------:R-:W-:Y:S01]  /*cb080*/  IMAD.MOV.U32 R21, RZ, RZ, R2 ;  /* 0x000000ffff157224 */ /* 0x000fe200078e0002 */
[----:B------:R-:W3:Y:S04]  /*cb090*/  LDL.LU R18, [R1+0x61ac] ;  /* 0x0061ac0001127983 */ /* 0x000ee80000300800 */
[----:B------:R-:W4:Y:S04]  /*cb0a0*/  LDL.LU R2, [R1+0x61a8] ;  /* 0x0061a80001027983 */ /* 0x000f280000300800 */
[----:B------:R-:W4:Y:S04]  /*cb0b0*/  LDL.LU R3, [R1+0x61a4] ;  /* 0x0061a40001037983 */ /* 0x000f280000300800 */
[----:B------:R-:W4:Y:S01]  /*cb0c0*/  LDL.LU R0, [R1+0x61a0] ;  /* 0x0061a00001007983 */ /* 0x000f220000300800 */
[----:B-----5:R-:W-:Y:S03]  /*cb0d0*/  HMMA.16816.F32 R20, R20, R16, R12 ;  /* 0x000000101414723c */ /* 0x020fe6000000180c */
[----:B------:R-:W3:Y:S04]  /*cb0e0*/  LDL.LU.64 R14, [R1+0x6198] ;  /* 0x00619800010e7983 */ /* 0x000ee80000300a00 */
[----:B------:R-:W3:-:S15]  /*cb0f0*/  LDL.LU.64 R12, [R1+0x6190] ;  /* 0x00619000010c7983 */ /* 0x000ede0000300a00 */
[----:B------:R-:W-:-:S01]  /*cb100*/  NOP ;  /* 0x0000000000007918 */ /* 0x000fc20000000000 */
[----:B------:R0:W-:Y:S04]  /*cb110*/  STL.64 [R1+0xb20], R20 ;  /* 0x000b201401007387 */ /* 0x0001e80000100a00 */
[----:B------:R-:W-:Y:S01]  /*cb120*/  STL.64 [R1+0xb28], R22 ;  /* 0x000b281601007387 */ /* 0x000fe20000100a00 */
[----:B0-----:R-:W-:Y:S02]  /*cb130*/  IMAD.MOV.U32 R21, RZ, RZ, R16 ;  /* 0x000000ffff157224 */ /* 0x001fe400078e0010 */
[----:B------:R-:W-:-:S05]  /*cb140*/  IMAD.MOV.U32 R20, RZ, RZ, R17 ;  /* 0x000000ffff147224 */ /* 0x000fca00078e0011 */
        /* <DEDUP_REMOVED lines=15> */
[----:B0-----:R-:W3:Y:S04]  /*cb240*/  LDL.LU.64 R14, [R1+0x6168] ;  /* 0x00616800010e7983 */ /* 0x001ee80000300a00 */
[----:B------:R-:W2:Y:S04]  /*cb250*/  LDL.LU R12, [R1+0x6160] ;  /* 0x00616000010c7983 */ /* 0x000ea80000300800 */
[----:B------:R-:W-:Y:S01]  /*cb260*/  STL.64 [R1+0x6078], R16 ;  /* 0x0060781001007387 */ /* 0x000fe20000100a00 */
[----:B---3--:R-:W-:-:S15]  /*cb270*/  HMMA.16816.F32 R8, R20, R14, R8 ;  /* 0x0000000e1408723c */ /* 0x008fde0000001808 */
[----:B------:R-:W-:-:S08]  /*cb280*/  NOP ;  /* 0x0000000000007918 */ /* 0x000fd00000000000 */
[----:B------:R-:W-:Y:S04]  /*cb290*/  STL.64 [R1+0xaf0], R8 ;  /* 0x000af00801007387 */ /* 0x000fe80000100a00 */
[----:B------:R0:W-:Y:S04]  /*cb2a0*/  STL.64 [R1+0xaf8], R10 ;  /* 0x000af80a01007387 */ /* 0x0001e80000100a00 */
[----:B0-----:R-:W3:Y:S04]  /*cb2b0*/  LDL.LU.64 R10, [R1+0x6158] ;  /* 0x00615800010a7983 */ /* 0x001ee80000300a00 */
[----:B------:R-:W4:Y:S01]  /*cb2c0*/  LDL.LU.64 R8, [R1+0x6150] ;  /* 0x0061500001087983 */ /* 0x000f220000300a00 */
[----:B--2---:R-:W-:-:S03]  /*cb2d0*/  IMAD.MOV.U32 R16, RZ, RZ, R12 ;  /* 0x000000ffff107224 */ /* 0x004fc600078e000c */
[----:B------:R0:W-:Y:S04]  /*cb2e0*/  STL.64 [R1+0x6070], R14 ;  /* 0x0060700e01007387 */ /* 0x0001e80000100a00 */
[----:B------:R-:W2:Y:S04]  /*cb2f0*/  LDL.LU R12, [R1+0x6b0] ;  /* 0x0006b000010c7983 */ /* 0x000ea80000300800 */
[----:B------:R-:W2:Y:S04]  /*cb300*/  LDL.LU R13, [R1+0x6b4] ;  /* 0x0006b400010d7983 */ /* 0x000ea80000300800 */
[----:B0-----:R-:W2:Y:S04]  /*cb310*/  LDL.LU R14, [R1+0x6b8] ;  /* 0x0006b800010e7983 */ /* 0x001ea80000300800 */
[----:B------:R-:W2:Y:S01]  /*cb320*/  LDL.LU R15, [R1+0x6bc] ;  /* 0x0006bc00010f7983 */ /* 0x000ea20000300800 */
        /* <DEDUP_REMOVED lines=36> */
[----:B------:R-:W-:-:S07]  /*cb570*/  IMAD.MOV.U32 R17, RZ, RZ, R0 ;  /* 0x000000ffff117224 */ /* 0x000fce00078e0000 */
[C---:B---3--:R-:W-:Y:S06]  /*cb580*/  HMMA.16816.F32 R24, R20.reuse, R16, R24 ;  /* 0x000000101418723c */ /* 0x048fec0000001818 */
[----:B--2---:R-:W-:-:S15]  /*cb590*/  HMMA.16816.F32 R12, R20, R6, R12 ;  /* 0x00000006140c723c */ /* 0x004fde000000180c */
[----:B------:R-:W-:-:S02]  /*cb5a0*/  NOP ;  /* 0x0000000000007918 */ /* 0x000fc40000000000 */
[----:B------:R-:W-:Y:S04]  /*cb5b0*/  STL.64 [R1+0xa90], R24 ;  /* 0x000a901801007387 */ /* 0x000fe80000100a00 */
[----:B------:R5:W-:Y:S02]  /*cb5c0*/  STL.64 [R1+0xa98], R26 ;  /* 0x000a981a01007387 */ /* 0x000be40000100a00 */
[----:B-----5:R-:W-:Y:S07]  /*cb5d0*/  HMMA.16816.F32 R24, R20, R4, R8 ;  /* 0x000000041418723c */ /* 0x020fee0000001808 */
[----:B------:R-:W-:-:S02]  /*cb5e0*/  IMAD.MOV.U32 R10, RZ, RZ, R20 ;  /* 0x000000ffff0a7224 */ /* 0x000fc400078e0014 */
[----:B------:R-:W-:-:S14]  /*cb5f0*/  IMAD.MOV.U32 R9, RZ, RZ, R21 ;  /* 0x000000ffff097224 */ /* 0x000fdc00078e0015 */
[----:B------:R-:W-:Y:S04]  /*cb600*/  STL.64 [R1+0xa80], R24 ;  /* 0x000a801801007387 */ /* 0x000fe80000100a00 */
[----:B------:R-:W-:Y:S04]  /*cb610*/  STL.64 [R1+0xa88], R26 ;  /* 0x000a881a01007387 */ /* 0x000fe80000100a00 */
[----:B------:R0:W-:Y:S04]  /*cb620*/  STL.64 [R1+0xa70], R12 ;  /* 0x000a700c01007387 */ /* 0x0001e80000100a00 */
[----:B------:R1:W-:Y:S04]  /*cb630*/  STL.64 [R1+0xa78], R14 ;  /* 0x000a780e01007387 */ /* 0x0003e80000100a00 */
[----:B------:R-:W2:Y:S04]  /*cb640*/  LDL.LU.64 R20, [R1+0x6108] ;  /* 0x0061080001147983 */ /* 0x000ea80000300a00 */
[----:B------:R-:W3:Y:S04]  /*cb650*/  LDL.64 R16, [R1+0x2f0] ;  /* 0x0002f00001107983 */ /* 0x000ee80000100a00 */
        /* <DEDUP_REMOVED lines=12> */
[----:B--2---:R-:W-:-:S02]  /*cb720*/  IMAD.MOV.U32 R14, RZ, RZ, R21 ;  /* 0x000000ffff0e7224 */ /* 0x004fc400078e0015 */
[----:B------:R-:W-:-:S05]  /*cb730*/  IMAD.MOV.U32 R15, RZ, RZ, R20 ;  /* 0x000000ffff0f7224 */ /* 0x000fca00078e0014 */
[----:B------:R1:W-:Y:S04]  /*cb740*/  STL.64 [R1+0x60b0], R14 ;  /* 0x0060b00e01007387 */ /* 0x0003e80000100a00 */
[----:B0-----:R-:W2:Y:S04]  /*cb750*/  LDL.LU R12, [R1+0x660] ;  /* 0x00066000010c7983 */ /* 0x001ea80000300800 */
[----:B------:R-:W2:Y:S04]  /*cb760*/  LDL.LU R13, [R1+0x664] ;  /* 0x00066400010d7983 */ /* 0x000ea80000300800 */
[----:B-1----:R-:W4:Y:S04]  /*cb770*/  LDL.LU R14, [R1+0x668] ;  /* 0x00066800010e7983 */ /* 0x002f280000300800 */
[----:B------:R-:W4:Y:S01]  /*cb780*/  LDL.LU R15, [R1+0x66c] ;  /* 0x00066c00010f7983 */ /* 0x000f220000300800 */
[----:B------:R-:W-:-:S02]  /*cb790*/  IMAD.MOV.U32 R8, RZ, RZ, R22 ;  /* 0x000000ffff087224 */ /* 0x000fc400078e0016 */
[----:B------:R-:W-:Y:S01]  /*cb7a0*/  IMAD.MOV.U32 R0, RZ, RZ, R23 ;  /* 0x000000ffff007224 */ /* 0x000fe200078e0017 */
[----:B----4-:R0:W-:Y:S04]  /*cb7b0*/  STL.64 [R1+0x60c0], R14 ;  /* 0x0060c00e01007387 */ /* 0x0101e80000100a00 */
[----:B--2---:R1:W-:Y:S01]  /*cb7c0*/  STL.64 [R1+0x60b8], R12 ;  /* 0x0060b80c01007387 */ /* 0x0043e20000100a00 */
[----:B0-----:R-:W-:Y:S02]  /*cb7d0*/  IMAD.MOV.U32 R14, RZ, RZ, R8 ;  /* 0x000000ffff0e7224 */ /* 0x001fe400078e0008 */
[----:B-1----:R-:W-:Y:S01]  /*cb7e0*/  IMAD.MOV.U32 R13, RZ, RZ, R9 ;  /* 0x000000ffff0d7224 */ /* 0x002fe200078e0009 */
[----:B------:R-:W2:Y:S01]  /*cb7f0*/  LDL.LU R8, [R1+0x620] ;  /* 0x0006200001087983 */ /* 0x000ea20000300800 */
[----:B------:R-:W-:-:S03]  /*cb800*/  IMAD.MOV.U32 R12, RZ, RZ, R10 ;  /* 0x000000ffff0c7224 */ /* 0x000fc600078e000a */
        /* <DEDUP_REMOVED lines=25> */
[----:B------:R-:W-:-:S03]  /*cb9a0*/  IMAD.MOV.U32 R15, RZ, RZ, R0 ;  /* 0x000000ffff0f7224 */ /* 0x000fc600078e0000 */
        /* <DEDUP_REMOVED lines=50> */
[----:B------:R0:W-:Y:S04]  /*cbcd0*/  STL.64 [R1+0x6008], R22 ;  /* 0x0060081601007387 */ /* 0x0001e80000100a00 */
[----:B0-----:R-:W4:Y:S04]  /*cbce0*/  LDL.64 R22, [R1+0x280] ;  /* 0x0002800001167983 */ /* 0x001f280000100a00 */
[----:B------:R-:W-:Y:S01]  /*cbcf0*/  STL.64 [R1+0x6000], R20 ;  /* 0x0060001401007387 */ /* 0x000fe20000100a00 */
[----:B--2---:R-:W-:Y:S03]  /*cbd00*/  HMMA.16816.F32 R12, R4, R14, R8 ;  /* 0x0000000e040c723c */ /* 0x004fe60000001808 */
[----:B------:R-:W2:Y:S04]  /*cbd10*/  LDL.LU.64 R10, [R1+0x60a8] ;  /* 0x0060a800010a7983 */ /* 0x000ea80000300a00 */
[----:B------:R-:W2:-:S15]  /*cbd20*/  LDL.LU.64 R8, [R1+0x60a0] ;  /* 0x0060a00001087983 */ /* 0x000e9e0000300a00 */
[----:B------:R-:W-:-:S01]  /*cbd30*/  NOP ;  /* 0x0000000000007918 */ /* 0x000fc20000000000 */
[----:B------:R-:W-:Y:S04]  /*cbd40*/  STL.64 [R1+0xa00], R12 ;  /* 0x000a000c01007387 */ /* 0x000fe80000100a00 */
[----:B------:R0:W-:Y:S04]  /*cbd50*/  STL.64 [R1+0xa08], R14 ;  /* 0x000a080e01007387 */ /* 0x0001e80000100a00 */
[----:B0-----:R-:W5:Y:S04]  /*cbd60*/  LDL.LU.64 R14, [R1+0x6098] ;  /* 0x00609800010e7983 */ /* 0x001f680000300a00 */
[----:B------:R-:W5:Y:S01]  /*cbd70*/  LDL.LU.64 R12, [R1+0x6090] ;  /* 0x00609000010c7983 */ /* 0x000f620000300a00 */
[----:B------:R-:W-:-:S02]  /*cbd80*/  IMAD.MOV.U32 R20, RZ, RZ, R16 ;  /* 0x000000ffff147224 */ /* 0x000fc400078e0010 */
[----:B------:R-:W-:Y:S01]  /*cbd90*/  IMAD.MOV.U32 R0, RZ, RZ, R17 ;  /* 0x000000ffff007224 */ /* 0x000fe200078e0011 */
[----:B-----5:R-:W-:-:S15]  /*cbda0*/  HMMA.16816.F32 R12, R4, R16, R12 ;  /* 0x00000010040c723c */ /* 0x020fde000000180c */
[----:B------:R-:W-:-:S08]  /*cbdb0*/  NOP ;  /* 0x0000000000007918 */ /* 0x000fd00000000000 */
[----:B------:R-:W-:Y:S04]  /*cbdc0*/  STL.64 [R1+0x9f0], R12 ;  /* 0x0009f00c01007387 */ /* 0x000fe80000100a00 */
[----:B------:R0:W-:Y:S04]  /*cbdd0*/  STL.64 [R1+0x9f8], R14 ;  /* 0x0009f80e01007387 */ /* 0x0001e80000100a00 */
[----:B0-----:R-:W5:Y:S04]  /*cbde0*/  LDL.LU.64 R14, [R1+0x6088] ;  /* 0x00608800010e7983 */ /* 0x001f680000300a00 */
[----:B------:R-:W5:Y:S04]  /*cbdf0*/  LDL.LU.64 R12, [R1+0x6080] ;  /* 0x00608000010c7983 */ /* 0x000f680000300a00 */
[----:B------:R-:W5:Y:S02]  /*cbe00*/  LDL.LU.64 R16, [R1+0x6078] ;  /* 0x0060780001107983 */ /* 0x000f640000300a00 */
[----:B-----5:R-:W-:-:S15]  /*cbe10*/  HMMA.16816.F32 R12, R4, R16, R12 ;  /* 0x00000010040c723c */ /* 0x020fde000000180c */
        /* <DEDUP_REMOVED lines=15> */
[----:B------:R-:W3:Y:S04]  /*cbf10*/  LDL.LU.64 R8, [R1+0x6060] ;  /* 0x0060600001087983 */ /* 0x000ee80000300a00 */
[----:B------:R0:W-:Y:S04]  /*cbf20*/  STL.64 [R1+0x5f88], R14 ;  /* 0x005f880e01007387 */ /* 0x0001e80000100a00 */
[----:B------:R-:W5:Y:S04]  /*cbf30*/  LDL.LU R12, [R1+0x5e0] ;  /* 0x0005e000010c7983 */ /* 0x000f680000300800 */
[----:B------:R-:W5:Y:S04]  /*cbf40*/  LDL.LU R13, [R1+0x5e4] ;  /* 0x0005e400010d7983 */ /* 0x000f680000300800 */
        /* <DEDUP_REMOVED lines=13> */
[----:B------:R-:W2:Y:S04]  /*cc020*/  LDL.LU.64 R24, [R1+0x6040] ;  /* 0x0060400001187983 */ /* 0x000ea80000300a00 */
[----:B------:R-:W-:Y:S04]  /*cc030*/  STL.64 [R1+0x5f80], R10 ;  /* 0x005f800a01007387 */ /* 0x000fe80000100a00 */
[----:B------:R0:W-:Y:S04]  /*cc040*/  STL.64 [R1+0x5f78], R8 ;  /* 0x005f780801007387 */ /* 0x0001e80000100a00 */
[----:B0-----:R-:W2:Y:S04]  /*cc050*/  LDL.LU R8, [R1+0x5f0] ;  /* 0x0005f00001087983 */ /* 0x001ea80000300800 */
[----:B------:R-:W2:Y:S04]  /*cc060*/  LDL.LU R9, [R1+0x5f4] ;  /* 0x0005f40001097983 */ /* 0x000ea80000300800 */
[----:B------:R-:W2:Y:S04]  /*cc070*/  LDL.LU R10, [R1+0x5f8] ;  /* 0x0005f800010a7983 */ /* 0x000ea80000300800 */
[----:B------:R-:W2:Y:S02]  /*cc080*/  LDL.LU R11, [R1+0x5fc] ;  /* 0x0005fc00010b7983 */ /* 0x000ea40000300800 */
[----:B--2---:R-:W-:Y:S06]  /*cc090*/  HMMA.16816.F32 R8, R4, R24, R8 ;  /* 0x000000180408723c */ /* 0x004fec0000001808 */
[----:B------:R-:W-:Y:S04]  /*cc0a0*/  STL [R1+0x5f74], R24 ;  /* 0x005f741801007387 */ /* 0x000fe80000100800 */
[----:B------:R-:W-:-:S13]  /*cc0b0*/  STL [R1+0x5f70], R25 ;  /* 0x005f701901007387 */ /* 0x000fda0000100800 */
[----:B------:R-:W-:Y:S04]  /*cc0c0*/  STL.64 [R1+0x9a0], R8 ;  /* 0x0009a00801007387 */ /* 0x000fe80000100a00 */
[----:B------:R5:W-:Y:S02]  /*cc0d0*/  STL.64 [R1+0x9a8], R10 ;  /* 0x0009a80a01007387 */ /* 0x000be40000100a00 */
[----:B-----5:R-:W-:Y:S02]  /*cc0e0*/  HMMA.16816.F32 R8, R4, R26, R12 ;  /* 0x0000001a0408723c */ /* 0x020fe4000000180c */
[----:B------:R-:W2:-:S15]  /*cc0f0*/  LDL.LU R12, [R1+0x530] ;  /* 0x00053000010c7983 */ /* 0x000e9e0000300800 */
[----:B------:R-:W-:-:S06]  /*cc100*/  NOP ;  /* 0x0000000000007918 */ /* 0x000fcc0000000000 */
[----:B------:R0:W-:Y:S04]  /*cc110*/  STL.64 [R1+0x980], R8 ;  /* 0x0009800801007387 */ /* 0x0001e80000100a00 */
[----:B------:R1:W-:Y:S04]  /*cc120*/  STL.64 [R1+0x988], R10 ;  /* 0x0009880a01007387 */ /* 0x0003e80000100a00 */
[----:B------:R-:W2:Y:S04]  /*cc130*/  LDL.LU R13, [R1+0x534] ;  /* 0x00053400010d7983 */ /* 0x000ea80000300800 */
[----:B------:R-:W3:Y:S04]  /*cc140*/  LDL.LU R14, [R1+0x538] ;  /* 0x00053800010e7983 */ /* 0x000ee80000300800 */
[----:B------:R-:W3:Y:S01]  /*cc150*/  LDL.LU R15, [R1+0x53c] ;  /* 0x00053c00010f7983 */ /* 0x000ee20000300800 */
[----:B----4-:R-:W-:Y:S06]  /*cc160*/  HMMA.16816.F32 R16, R4, R22, R16 ;  /* 0x000000160410723c */ /* 0x010fec0000001810 */
[----:B0-----:R-:W-:-:S02]  /*cc170*/  IMAD.MOV.U32 R8, RZ, RZ, R6 ;  /* 0x000000ffff087224 */ /* 0x001fc400078e0006 */
[----:B-1----:R-:W-:Y:S02]  /*cc180*/  IMAD.MOV.U32 R10, RZ, RZ, R4 ;  /* 0x000000ffff0a7224 */ /* 0x002fe400078e0004 */
[----:B------:R-:W-:Y:S01]  /*cc190*/  IMAD.MOV.U32 R9, RZ, RZ, R5 ;  /* 0x000000ffff097224 */ /* 0x000fe200078e0005 */
[----:B---3--:R0:W-:Y:S04]  /*cc1a0*/  STL.64 [R1+0x5f98], R14 ;  /* 0x005f980e01007387 */ /* 0x0081e80000100a00 */
[----:B--2---:R1:W-:Y:S08]  /*cc1b0*/  STL.64 [R1+0x5f90], R12 ;  /* 0x005f900c01007387 */ /* 0x0043f00000100a00 */
[----:B------:R-:W-:Y:S04]  /*cc1c0*/  STL.64 [R1+0x970], R16 ;  /* 0x0009701001007387 */ /* 0x000fe80000100a00 */
[----:B------:R-:W-:Y:S01]  /*cc1d0*/  STL.64 [R1+0x978], R18 ;  /* 0x0009781201007387 */ /* 0x000fe20000100a00 */
[----:B0-----:R-:W-:-:S02]  /*cc1e0*/  IMAD.MOV.U32 R15, RZ, RZ, R0 ;  /* 0x000000ffff0f7224 */ /* 0x001fc400078e0000 */
[----:B------:R-:W-:Y:S02]  /*cc1f0*/  IMAD.MOV.U32 R0, RZ, RZ, R7 ;  /* 0x000000ffff007224 */ /* 0x000fe400078e0007 */
[----:B------:R-:W2:Y:S04]  /*cc200*/  LDL.LU.64 R6, [R1+0x6038] ;  /* 0x0060380001067983 */ /* 0x000ea80000300a00 */
[----:B------:R-:W3:Y:S04]  /*cc210*/  LDL.LU.64 R4, [R1+0x6030] ;  /* 0x0060300001047983 */ /* 0x000ee80000300a00 */
[----:B-1----:R-:W4:Y:S01]  /*cc220*/  LDL.64 R12, [R1+0x300] ;  /* 0x00030000010c7983 */ /* 0x002f220000100a00 */
[----:B------:R-:W-:-:S05]  /*cc230*/  IMAD.MOV.U32 R14, RZ, RZ, R20 ;  /* 0x000000ffff0e7224 */ /* 0x000fca00078e0014 */
[----:B------:R-:W-:Y:S04]  /*cc240*/  STL.64 [R1+0x5fc8], R14 ;  /* 0x005fc80e01007387 */ /* 0x000fe80000100a00 */
[----:B----4-:R0:W-:Y:S04]  /*cc250*/  STL.64 [R1+0x5fc0], R12 ;  /* 0x005fc00c01007387 */ /* 0x0101e80000100a00 */
[----:B0-----:R-:W4:Y:S04]  /*cc260*/  LDL.LU R12, [R1+0x560] ;  /* 0x00056000010c7983 */ /* 0x001f280000300800 */
[----:B------:R-:W4:Y:S04]  /*cc270*/  LDL.LU R13, [R1+0x564] ;  /* 0x00056400010d7983 */ /* 0x000f280000300800 */
[----:B------:R-:W5:Y:S04]  /*cc280*/  LDL.LU R14, [R1+0x568] ;  /* 0x00056800010e7983 */ /* 0x000f680000300800 */
[----:B------:R-:W5:Y:S01]  /*cc290*/  LDL.LU R15, [R1+0x56c] ;  /* 0x00056c00010f7983 */ /* 0x000f620000300800 */
[----:B------:R-:W-:-:S02]  /*cc2a0*/  IMAD.MOV.U32 R24, RZ, RZ, R22 ;  /* 0x000000ffff187224 */ /* 0x000fc400078e0016 */
[----:B------:R-:W-:Y:S01]  /*cc2b0*/  IMAD.MOV.U32 R25, RZ, RZ, R23 ;  /* 0x000000ffff197224 */ /* 0x000fe200078e0017 */
[----:B-----5:R0:W-:Y:S04]  /*cc2c0*/  STL.64 [R1+0x5fd8], R14 ;  /* 0x005fd80e01007387 */ /* 0x0201e80000100a00 */
[----:B----4-:R-:W-:Y:S04]  /*cc2d0*/  STL.64 [R1+0x5fd0], R12 ;  /* 0x005fd00c01007387 */ /* 0x010fe80000100a00 */
[----:B------:R-:W-:Y:S04]  /*cc2e0*/  STL.64 [R1+0x5fa8], R26 ;  /* 0x005fa81a01007387 */ /* 0x000fe80000100a00 */
[----:B------:R1:W-:Y:S01]  /*cc2f0*/  STL.64 [R1+0x5fa0], R24 ;  /* 0x005fa01801007387 */ /* 0x0003e20000100a00 */
[----:B0-----:R-:W-:-:S03]  /*cc300*/  IMAD.MOV.U32 R14, RZ, RZ, R8 ;  /* 0x000000ffff0e7224 */ /* 0x001fc600078e0008 */
[----:B-1----:R-:W4:Y:S04]  /*cc310*/  LDL.LU R24, [R1+0x540] ;  /* 0x0005400001187983 */ /* 0x002f280000300800 */
[----:B------:R-:W4:Y:S04]  /*cc320*/  LDL.LU R25, [R1+0x544] ;  /* 0x0005440001197983 */ /* 0x000f280000300800 */
[----:B------:R-:W5:Y:S04]  /*cc330*/  LDL.LU R26, [R1+0x548] ;  /* 0x00054800011a7983 */ /* 0x000f680000300800 */
[----:B------:R-:W5:Y:S01]  /*cc340*/  LDL.LU R27, [R1+0x54c] ;  /* 0x00054c00011b7983 */ /* 0x000f620000300800 */
[----:B------:R-:W-:-:S03]  /*cc350*/  IMAD.MOV.U32 R13, RZ, RZ, R9 ;  /* 0x000000ffff0d7224 */ /* 0x000fc600078e0009 */
[----:B------:R-:W3:Y:S01]  /*cc360*/  LDL.LU R8, [R1+0x5c0] ;  /* 0x0005c00001087983 */ /* 0x000ee20000300800 */
[----:B------:R-:W-:-:S03]  /*cc370*/  IMAD.MOV.U32 R12, RZ, RZ, R10 ;  /* 0x000000ffff0c7224 */ /* 0x000fc600078e000a */
[----:B------:R-:W3:Y:S04]  /*cc380*/  LDL.LU R9, [R1+0x5c4] ;  /* 0x0005c40001097983 */ /* 0x000ee80000300800 */
[----:B------:R-:W3:Y:S04]  /*cc390*/  LDL.LU R10, [R1+0x5c8] ;  /* 0x0005c800010a7983 */ /* 0x000ee80000300800 */
[----:B------:R-:W3:Y:S04]  /*cc3a0*/  LDL.LU R11, [R1+0x5cc] ;  /* 0x0005cc00010b7983 */ /* 0x000ee80000300800 */
[----:B------:R-:W2:Y:S04]  /*cc3b0*/  LDL.LU R16, [R1+0x5b0] ;  /* 0x0005b00001107983 */ /* 0x000ea80000300800 */
        /* <DEDUP_REMOVED lines=17> */
[----:B------:R-:W2:Y:S04]  /*cc4d0*/  LDL.LU R26, [R1+0x558] ;  /* 0x00055800011a7983 */ /* 0x000ea80000300800 */
[----:B------:R-:W2:Y:S01]  /*cc4e0*/  LDL.LU R27, [R1+0x55c] ;  /* 0x00055c00011b7983 */ /* 0x000ea20000300800 */
[----:B------:R-:W-:-:S07]  /*cc4f0*/  IMAD.MOV.U32 R15, RZ, RZ, R0 ;  /* 0x000000ffff0f7224 */ /* 0x000fce00078e0000 */
[C---:B---3--:R-:W-:Y:S01]  /*cc500*/  HMMA.16816.F32 R8, R12.reuse, R4, R8 ;  /* 0x000000040c08723c */ /* 0x048fe20000001808 */
[----:B--2---:R-:W-:Y:S04]  /*cc510*/  STL.64 [R1+0x5fe8], R26 ;  /* 0x005fe81a01007387 */ /* 0x004fe80000100a00 */
[----:B-----5:R0:W-:Y:S04]  /*cc520*/  STL.64 [R1+0x5fe0], R24 ;  /* 0x005fe01801007387 */ /* 0x0201e80000100a00 */
        /* <DEDUP_REMOVED lines=11> */
[----:B------:R0:W-:Y:S04]  /*cc5e0*/  STL.64 [R1+0x960], R8 ;  /* 0x0009600801007387 */ /* 0x0001e80000100a00 */
[----:B------:R1:W-:Y:S04]  /*cc5f0*/  STL.64 [R1+0x968], R10 ;  /* 0x0009680a01007387 */ /* 0x0003e80000100a00 */
[----:B0-----:R-:W3:Y:S04]  /*cc600*/  LDL.LU R8, [R1+0x520] ;  /* 0x0005200001087983 */ /* 0x001ee80000300800 */
[----:B------:R-:W3:Y:S04]  /*cc610*/  LDL.LU R9, [R1+0x524] ;  /* 0x0005240001097983 */ /* 0x000ee80000300800 */
[----:B-1----:R-:W3:Y:S04]  /*cc620*/  LDL.LU R10, [R1+0x528] ;  /* 0x00052800010a7983 */ /* 0x002ee80000300800 */
[----:B------:R-:W3:Y:S04]  /*cc630*/  LDL.LU R11, [R1+0x52c] ;  /* 0x00052c00010b7983 */ /* 0x000ee80000300800 */
[----:B------:R-:W-:Y:S04]  /*cc640*/  STL.64 [R1+0x940], R16 ;  /* 0x0009401001007387 */ /* 0x000fe80000100a00 */
[----:B------:R0:W-:Y:S04]  /*cc650*/  STL.64 [R1+0x948], R18 ;  /* 0x0009481201007387 */ /* 0x0001e80000100a00 */
[----:B0-----:R-:W4:Y:S04]  /*cc660*/  LDL.LU.64 R18, [R1+0x6028] ;  /* 0x0060280001127983 */ /* 0x001f280000300a00 */
[----:B------:R-:W5:Y:S04]  /*cc670*/  LDL.LU.64 R16, [R1+0x6020] ;  /* 0x0060200001107983 */ /* 0x000f680000300a00 */
[----:B------:R0:W-:Y:S04]  /*cc680*/  STL.64 [R1+0x5f40], R6 ;  /* 0x005f400601007387 */ /* 0x0001e80000100a00 */
[----:B------:R1:W-:Y:S04]  /*cc690*/  STL.64 [R1+0x5f38], R4 ;  /* 0x005f380401007387 */ /* 0x0003e80000100a00 */
[----:B0-----:R-:W3:Y:S04]  /*cc6a0*/  LDL R6, [R1+0xd8] ;  /* 0x0000d80001067983 */ /* 0x001ee80000100800 */
[----:B-1----:R-:W3:Y:S04]  /*cc6b0*/  LDL R4, [R1+0xd0] ;  /* 0x0000d00001047983 */ /* 0x002ee80000100800 */
[----:B------:R-:W3:Y:S04]  /*cc6c0*/  LDL R5, [R1+0xd4] ;  /* 0x0000d40001057983 */ /* 0x000ee80000100800 */
[----:B------:R-:W3:Y:S01]  /*cc6d0*/  LDL R7, [R1+0xdc] ;  /* 0x0000dc0001077983 */ /* 0x000ee20000100800 */
        /* <DEDUP_REMOVED lines=47> */
[----:B---3--:R-:W-:Y:S01]  /*cc9d0*/  HMMA.16816.F32 R12, R4, R14, R24 ;  /* 0x0000000e040c723c */ /* 0x008fe20000001818 */
[----:B------:R-:W2:Y:S04]  /*cc9e0*/  LDL.LU.64 R26, [R1+0x5fa8] ;  /* 0x005fa800011a7983 */ /* 0x000ea80000300a00 */
[----:B------:R-:W3:-:S15]  /*cc9f0*/  LDL.LU.64 R24, [R1+0x5fa0] ;  /* 0x005fa00001187983 */ /* 0x000ede0000300a00 */
[----:B------:R-:W-:-:S03]  /*cca00*/  NOP ;  /* 0x0000000000007918 */ /* 0x000fc60000000000 */
        /* <DEDUP_REMOVED lines=21> */
[----:B------:R0:W-:Y:S01]  /*ccb60*/  STL.64 [R1+0x5e98], R14 ;  /* 0x005e980e01007387 */ /* 0x0001e20000100a00 */
[C---:B----4-:R-:W-:Y:S06]  /*ccb70*/  HMMA.16816.F32 R16, R4.reuse, R8, R16 ;  /* 0x000000080410723c */ /* 0x050fec0000001810 */
[----:B-----5:R-:W-:Y:S01]  /*ccb80*/  HMMA.16816.F32 R4, R4, R10, R20 ;  /* 0x0000000a0404723c */ /* 0x020fe20000001814 */
[----:B------:R-:W-:-:S02]  /*ccb90*/  IMAD.MOV.U32 R13, RZ, RZ, R8 ;  /* 0x000000ffff0d7224 */ /* 0x000fc400078e0008 */
[----:B------:R-:W-:-:S03]  /*ccba0*/  IMAD.MOV.U32 R12, RZ, RZ, R9 ;  /* 0x000000ffff0c7224 */ /* 0x000fc600078e0009 */
[----:B0-----:R-:W-:Y:S02]  /*ccbb0*/  IMAD.MOV.U32 R15, RZ, RZ, R10 ;  /* 0x000000ffff0f7224 */ /* 0x001fe400078e000a */
[----:B------:R-:W-:-:S09]  /*ccbc0*/  IMAD.MOV.U32 R14, RZ, RZ, R11 ;  /* 0x000000ffff0e7224 */ /* 0x000fd200078e000b */
[----:B------:R-:W-:Y:S04]  /*ccbd0*/  STL.64 [R1+0x870], R16 ;  /* 0x0008701001007387 */ /* 0x000fe80000100a00 */
[----:B------:R-:W-:Y:S04]  /*ccbe0*/  STL.64 [R1+0x878], R18 ;  /* 0x0008781201007387 */ /* 0x000fe80000100a00 */
[----:B------:R-:W-:Y:S04]  /*ccbf0*/  STL.64 [R1+0x850], R4 ;  /* 0x0008500401007387 */ /* 0x000fe80000100a00 */
[----:B------:R3:W-:Y:S04]  /*ccc00*/  STL.64 [R1+0x858], R6 ;  /* 0x0008580601007387 */ /* 0x0007e80000100a00 */
[----:B------:R-:W4:Y:S04]  /*ccc10*/  LDL.LU R8, [R1+0x4c0] ;  /* 0x0004c00001087983 */ /* 0x000f280000300800 */
[----:B------:R-:W4:Y:S04]  /*ccc20*/  LDL.LU R9, [R1+0x4c4] ;  /* 0x0004c40001097983 */ /* 0x000f280000300800 */
[----:B------:R-:W5:Y:S04]  /*ccc30*/  LDL.LU R10, [R1+0x4c8] ;  /* 0x0004c800010a7983 */ /* 0x000f680000300800 */
[----:B------:R-:W5:Y:S01]  /*ccc40*/  LDL.LU R11, [R1+0x4cc] ;  /* 0x0004cc00010b7983 */ /* 0x000f620000300800 */
[----:B---3--:R-:W-:-:S02]  /*ccc50*/  IMAD.MOV.U32 R6, RZ, RZ, R24 ;  /* 0x000000ffff067224 */ /* 0x008fc400078e0018 */
[----:B------:R-:W-:Y:S01]  /*ccc60*/  IMAD.MOV.U32 R7, RZ, RZ, R25 ;  /* 0x000000ffff077224 */ /* 0x000fe200078e0019 */
[----:B-----5:R-:W-:Y:S04]  /*ccc70*/  STL.64 [R1+0x5f60], R10 ;  /* 0x005f600a01007387 */ /* 0x020fe80000100a00 */
[----:B----4-:R0:W-:Y:S04]  /*ccc80*/  STL.64 [R1+0x5f58], R8 ;  /* 0x005f580801007387 */ /* 0x0101e80000100a00 */
[----:B------:R-:W3:Y:S04]  /*ccc90*/  LDL.LU R24, [R1+0x5f74] ;  /* 0x005f740001187983 */ /* 0x000ee80000300800 */
[----:B------:R-:W3:Y:S04]  /*ccca0*/  LDL.LU R25, [R1+0x5f70] ;  /* 0x005f700001197983 */ /* 0x000ee80000300800 */
[----:B------:R1:W-:Y:S04]  /*cccb0*/  STL.64 [R1+0x5f68], R6 ;  /* 0x005f680601007387 */ /* 0x0003e80000100a00 */
[----:B0-----:R-:W2:Y:S04]  /*cccc0*/  LDL.LU R8, [R1+0x4e0] ;  /* 0x0004e00001087983 */ /* 0x001ea80000300800 */
[----:B------:R-:W2:Y:S04]  /*cccd0*/  LDL.LU R9, [R1+0x4e4] ;  /* 0x0004e40001097983 */ /* 0x000ea80000300800 */
[----:B------:R-:W2:Y:S04]  /*ccce0*/  LDL.LU R10, [R1+0x4e8] ;  /* 0x0004e800010a7983 */ /* 0x000ea80000300800 */
[----:B------:R-:W2:Y:S04]  /*cccf0*/  LDL.LU R11, [R1+0x4ec] ;  /* 0x0004ec00010b7983 */ /* 0x000ea80000300800 */
[----:B------:R-:W3:Y:S04]  /*ccd00*/  LDL.LU R4, [R1+0x4f0] ;  /* 0x0004f00001047983 */ /* 0x000ee80000300800 */
[----:B------:R-:W3:Y:S04]  /*ccd10*/  LDL.LU R5, [R1+0x4f4] ;  /* 0x0004f40001057983 */ /* 0x000ee80000300800 */
[----:B-1----:R-:W3:Y:S04]  /*ccd20*/  LDL.LU R6, [R1+0x4f8] ;  /* 0x0004f80001067983 */ /* 0x002ee80000300800 */
[----:B------:R-:W3:Y:S04]  /*ccd30*/  LDL.LU R7, [R1+0x4fc] ;  /* 0x0004fc0001077983 */ /* 0x000ee80000300800 */
        /* <DEDUP_REMOVED lines=16> */
[----:B0-----:R-:W3:Y:S04]  /*cce40*/  LDL.LU.64 R20, [R1+0xd0] ;  /* 0x0000d00001147983 */ /* 0x001ee80000300a00 */
[----:B------:R-:W3:Y:S04]  /*cce50*/  LDL.LU.64 R22, [R1+0xd8] ;  /* 0x0000d80001167983 */ /* 0x000ee80000300a00 */
[----:B--2---:R-:W-:Y:S04]  /*cce60*/  STL.64 [R1+0x5ee8], R14 ;  /* 0x005ee80e01007387 */ /* 0x004fe80000100a00 */
[----:B-----5:R0:W-:Y:S04]  /*cce70*/  STL.64 [R1+0x5ee0], R12 ;  /* 0x005ee00c01007387 */ /* 0x0201e80000100a00 */
        /* <DEDUP_REMOVED lines=13> */
[----:B0-----:R-:W3:Y:S01]  /*ccf50*/  LDL.LU.64 R6, [R1+0x5f68] ;  /* 0x005f680001067983 */ /* 0x001ee20000300a00 */
[----:B------:R-:W-:-:S15]  /*ccf60*/  HMMA.16816.F32 R8, R20, R26, R8 ;  /* 0x0000001a1408723c */ /* 0x000fde0000001808 */
[----:B------:R-:W-:-:S08]  /*ccf70*/  NOP ;  /* 0x0000000000007918 */ /* 0x000fd00000000000 */
[----:B------:R-:W-:Y:S04]  /*ccf80*/  STL.64 [R1+0x830], R8 ;  /* 0x0008300801007387 */ /* 0x000fe80000100a00 */
[----:B------:R0:W-:Y:S04]  /*ccf90*/  STL.64 [R1+0x838], R10 ;  /* 0x0008380a01007387 */ /* 0x0001e80000100a00 */
[----:B0-----:R-:W4:Y:S04]  /*ccfa0*/  LDL.LU.64 R10, [R1+0x5f60] ;  /* 0x005f6000010a7983 */ /* 0x001f280000300a00 */
[----:B------:R-:W4:Y:S04]  /*ccfb0*/  LDL.LU.64 R8, [R1+0x5f58] ;  /* 0x005f580001087983 */ /* 0x000f280000300a00 */
[----:B------:R0:W-:Y:S04]  /*ccfc0*/  STL.64 [R1+0x5e60], R26 ;  /* 0x005e601a01007387 */ /* 0x0001e80000100a00 */
[----:B------:R1:W-:Y:S04]  /*ccfd0*/  STL.64 [R1+0x5e58], R24 ;  /* 0x005e581801007387 */ /* 0x0003e80000100a00 */
[----:B0-----:R-:W5:Y:S04]  /*ccfe0*/  LDL R26, [R1+0xa8] ;  /* 0x0000a800011a7983 */ /* 0x001f680000100800 */
[----:B-1----:R-:W5:Y:S04]  /*ccff0*/  LDL R24, [R1+0xa0] ;  /* 0x0000a00001187983 */ /* 0x002f680000100800 */
[----:B------:R-:W5:Y:S04]  /*cd000*/  LDL R25, [R1+0xa4] ;  /* 0x0000a40001197983 */ /* 0x000f680000100800 */
[----:B------:R-:W5:Y:S01]  /*cd010*/  LDL R27, [R1+0xac] ;  /* 0x0000ac00011b7983 */ /* 0x000f620000100800 */
[----:B---3--:R-:W-:Y:S03]  /*cd020*/  HMMA.16816.F32 R4, R20, R6, R16 ;  /* 0x000000061404723c */ /* 0x008fe60000001810 */
[----:B------:R-:W2:Y:S04]  /*cd030*/  LDL.LU.64 R18, [R1+0x5f50] ;  /* 0x005f500001127983 */ /* 0x000ea80000300a00 */
[----:B------:R-:W3:-:S15]  /*cd040*/  LDL.LU.64 R16, [R1+0x5f48] ;  /* 0x005f480001107983 */ /* 0x000ede0000300a00 */
[----:B------:R-:W-:-:S01]  /*cd050*/  NOP ;  /* 0x0000000000007918 */ /* 0x000fc20000000000 */
        /* <DEDUP_REMOVED lines=8> */
[----:B0-----:R-:W5:Y:S04]  /*cd0e0*/  LDL.LU.64 R10, [R1+0x5f30] ;  /* 0x005f3000010a7983 */ /* 0x001f680000300a00 */
[----:B------:R-:W5:Y:S04]  /*cd0f0*/  LDL.LU.64 R8, [R1+0x5f28] ;  /* 0x005f280001087983 */ /* 0x000f680000300a00 */
[----:B------:R-:W-:Y:S01]  /*cd100*/  STL.64 [R1+0x5e20], R4 ;  /* 0x005e200401007387 */ /* 0x000fe20000100a00 */
[----:B-----5:R-:W-:-:S15]  /*cd110*/  HMMA.16816.F32 R8, R20, R6, R8 ;  /* 0x000000061408723c */ /* 0x020fde0000001808 */
[----:B------:R-:W-:-:S08]  /*cd120*/  NOP ;  /* 0x0000000000007918 */ /* 0x000fd00000000000 */
[----:B------:R0:W-:Y:S04]  /*cd130*/  STL.64 [R1+0x7f0], R8 ;  /* 0x0007f00801007387 */ /* 0x0001e80000100a00 */
[----:B------:R1:W-:Y:S04]  /*cd140*/  STL.64 [R1+0x7f8], R10 ;  /* 0x0007f80a01007387 */ /* 0x0003e80000100a00 */
[----:B0-----:R-:W4:Y:S04]  /*cd150*/  LDL.LU.64 R8, [R1+0x70] ;  /* 0x0000700001087983 */ /* 0x001f280000300a00 */
[----:B-1----:R-:W5:Y:S01]  /*cd160*/  LDL.LU.64 R10, [R1+0x78] ;  /* 0x00007800010a7983 */ /* 0x002f620000300a00 */
[----:B--2---:R-:W-:Y:S06]  /*cd170*/  HMMA.16816.F32 R12, R20, R18, R12 ;  /* 0x00000012140c723c */ /* 0x004fec000000180c */
[----:B------:R-:W-:-:S02]  /*cd180*/  IMAD.MOV.U32 R5, RZ, RZ, R22 ;  /* 0x000000ffff057224 */ /* 0x000fc400078e0016 */
[----:B------:R-:W-:Y:S02]  /*cd190*/  IMAD.MOV.U32 R4, RZ, RZ, R23 ;  /* 0x000000ffff047224 */ /* 0x000fe400078e0017 */
[----:B------:R-:W-:Y:S02]  /*cd1a0*/  IMAD.MOV.U32 R28, RZ, RZ, R20 ;  /* 0x000000ffff1c7224 */ /* 0x000fe400078e0014 */
[----:B------:R-:W-:Y:S01]  /*cd1b0*/  IMAD.MOV.U32 R29, RZ, RZ, R21 ;  /* 0x000000ffff1d7224 */ /* 0x000fe200078e0015 */
        /* <DEDUP_REMOVED lines=10> */
[----:B------:R-:W5:Y:S04]  /*cd260*/  LDL.LU.64 R22, [R1+0x5f10] ;  /* 0x005f100001167983 */ /* 0x000f680000300a00 */
[----:B------:R-:W5:Y:S04]  /*cd270*/  LDL.LU.64 R20, [R1+0x5f08] ;  /* 0x005f080001147983 */ /* 0x000f680000300a00 */
[----:B------:R0:W-:Y:S04]  /*cd280*/  STL [R1+0x5e18], R19 ;  /* 0x005e181301007387 */ /* 0x0001e80000100800 */
[----:B------:R1:W-:Y:S04]  /*cd290*/  STL [R1+0x5ea8], R18 ;  /* 0x005ea81201007387 */ /* 0x0003e80000100800 */
[----:B---3--:R3:W-:Y:S01]  /*cd2a0*/  STL.64 [R1+0x5ea0], R16 ;  /* 0x005ea01001007387 */ /* 0x0087e20000100a00 */
[----:B0-----:R-:W-:-:S02]  /*cd2b0*/  IMAD.MOV.U32 R19, RZ, RZ, R4 ;  /* 0x000000ffff137224 */ /* 0x001fc400078e0004 */
[----:B-1----:R-:W-:Y:S02]  /*cd2c0*/  IMAD.MOV.U32 R18, RZ, RZ, R5 ;  /* 0x000000ffff127224 */ /* 0x002fe400078e0005 */
[----:B---3--:R-:W-:Y:S02]  /*cd2d0*/  IMAD.MOV.U32 R16, RZ, RZ, R28 ;  /* 0x000000ffff107224 */ /* 0x008fe400078e001c */
[----:B------:R-:W-:Y:S01]  /*cd2e0*/  IMAD.MOV.U32 R17, RZ, RZ, R29 ;  /* 0x000000ffff117224 */ /* 0x000fe200078e001d */
[----:B------:R-:W3:Y:S04]  /*cd2f0*/  LDL.LU R28, [R1+0x5f04] ;  /* 0x005f0400011c7983 */ /* 0x000ee80000300800 */
[----:B------:R-:W3:Y:S02]  /*cd300*/  LDL.LU R29, [R1+0x5f00] ;  /* 0x005f0000011d7983 */ /* 0x000ee40000300800 */
[----:B-----5:R-:W-:-:S15]  /*cd310*/  HMMA.16816.F32 R20, R16, R2, R20 ;  /* 0x000000021014723c */ /* 0x020fde0000001814 */
[----:B------:R-:W-:-:S08]  /*cd320*/  NOP ;  /* 0x0000000000007918 */ /* 0x000fd00000000000 */
        /* <DEDUP_REMOVED lines=8> */
[----:B0-----:R-:W3:Y:S04]  /*cd3b0*/  LDL.LU.64 R14, [R1+0x5ee8] ;  /* 0x005ee800010e7983 */ /* 0x001ee80000300a00 */
[----:B------:R-:W3:Y:S01]  /*cd3c0*/  LDL.LU.64 R12, [R1+0x5ee0] ;  /* 0x005ee000010c7983 */ /* 0x000ee20000300a00 */
[----:B--2---:R-:W-:Y:S06]  /*cd3d0*/  HMMA.16816.F32 R8, R24, R22, R8 ;  /* 0x000000161808723c */ /* 0x004fec0000001808 */
[----:B---3--:R-:W-:Y:S01]  /*cd3e0*/  HMMA.16816.F32 R16, R16, R28, R12 ;  /* 0x0000001c1010723c */ /* 0x008fe2000000180c */
[----:B------:R-:W2:Y:S04]  /*cd3f0*/  LDL.LU.64 R14, [R1+0x5ed8] ;  /* 0x005ed800010e7983 */ /* 0x000ea80000300a00 */
[----:B------:R-:W3:Y:S04]  /*cd400*/  LDL.LU.64 R12, [R1+0x5ed0] ;  /* 0x005ed000010c7983 */ /* 0x000ee80000300a00 */
[----:B------:R-:W4:-:S14]  /*cd410*/  LDL.64 R4, [R1+0x280] ;  /* 0x0002800001047983 */ /* 0x000f1c0000100a00 */
[----:B------:R-:W-:Y:S04]  /*cd420*/  STL.64 [R1+0x7b0], R16 ;  /* 0x0007b01001007387 */ /* 0x000fe80000100a00 */
[----:B------:R-:W-:Y:S04]  /*cd430*/  STL.64 [R1+0x7b8], R18 ;  /* 0x0007b81201007387 */ /* 0x000fe80000100a00 */
[----:B------:R-:W-:Y:S04]  /*cd440*/  STL.64 [R1+0x5e40], R6 ;  /* 0x005e400601007387 */ /* 0x000fe80000100a00 */
[----:B------:R-:W-:Y:S04]  /*cd450*/  STL.64 [R1+0x7a0], R8 ;  /* 0x0007a00801007387 */ /* 0x000fe80000100a00 */
[----:B------:R-:W-:Y:S04]  /*cd460*/  STL.64 [R1+0x7a8], R10 ;  /* 0x0007a80a01007387 */ /* 0x000fe80000100a00 */
[----:B----4-:R0:W-:Y:S04]  /*cd470*/  STL.64 [R1+0x5e38], R4 ;  /* 0x005e380401007387 */ /* 0x0101e80000100a00 */
[----:B0-----:R-:W4:Y:S04]  /*cd480*/  LDL.LU R4, [R1+0x3e0] ;  /* 0x0003e00001047983 */ /* 0x001f280000300800 */
[----:B------:R-:W4:Y:S04]  /*cd490*/  LDL.LU R5, [R1+0x3e4] ;  /* 0x0003e40001057983 */ /* 0x000f280000300800 */
[----:B------:R-:W5:Y:S04]  /*cd4a0*/  LDL.LU R6, [R1+0x3e8] ;  /* 0x0003e80001067983 */ /* 0x000f680000300800 */
[----:B------:R-:W5:Y:S01]  /*cd4b0*/  LDL.LU R7, [R1+0x3ec] ;  /* 0x0003ec0001077983 */ /* 0x000f620000300800 */
[----:B--2---:R-:W-:-:S02]  /*cd4c0*/  IMAD.MOV.U32 R26, RZ, RZ, R15 ;  /* 0x000000ffff1a7224 */ /* 0x004fc400078e000f */
[----:B------:R-:W-:Y:S02]  /*cd4d0*/  IMAD.MOV.U32 R27, RZ, RZ, R14 ;  /* 0x000000ffff1b7224 */ /* 0x000fe400078e000e */
[----:B---3--:R-:W-:Y:S02]  /*cd4e0*/  IMAD.MOV.U32 R24, RZ, RZ, R13 ;  /* 0x000000ffff187224 */ /* 0x008fe400078e000d */
[----:B------:R-:W-:Y:S01]  /*cd4f0*/  IMAD.MOV.U32 R25, RZ, RZ, R12 ;  /* 0x000000ffff197224 */ /* 0x000fe200078e000c */
[----:B------:R-:W-:Y:S04]  /*cd500*/  STL.64 [R1+0x5e78], R26 ;  /* 0x005e781a01007387 */ /* 0x000fe80000100a00 */
[----:B-----5:R-:W-:Y:S04]  /*cd510*/  STL.64 [R1+0x5e50], R6 ;  /* 0x005e500601007387 */ /* 0x020fe80000100a00 */
[----:B----4-:R0:W-:Y:S04]  /*cd520*/  STL.64 [R1+0x5e48], R4 ;  /* 0x005e480401007387 */ /* 0x0101e80000100a00 */
[----:B0-----:R-:W2:Y:S04]  /*cd530*/  LDL.LU R4, [R1+0x3f0] ;  /* 0x0003f00001047983 */ /* 0x001ea80000300800 */
[----:B------:R-:W2:Y:S04]  /*cd540*/  LDL.LU R5, [R1+0x3f4] ;  /* 0x0003f40001057983 */ /* 0x000ea80000300800 */
[----:B------:R-:W3:Y:S04]  /*cd550*/  LDL.LU R6, [R1+0x3f8] ;  /* 0x0003f80001067983 */ /* 0x000ee80000300800 */
[----:B------:R-:W3:Y:S04]  /*cd560*/  LDL.LU R7, [R1+0x3fc] ;  /* 0x0003fc0001077983 */ /* 0x000ee80000300800 */
[----:B------:R0:W-:Y:S04]  /*cd570*/  STL.64 [R1+0x5e90], R24 ;  /* 0x005e901801007387 */ /* 0x0001e80000100a00 */
[----:B0-----:R-:W4:Y:S04]  /*cd580*/  LDL.LU R24, [R1+0x420] ;  /* 0x0004200001187983 */ /* 0x001f280000300800 */
[----:B------:R-:W4:Y:S04]  /*cd590*/  LDL.LU R25, [R1+0x424] ;  /* 0x0004240001197983 */ /* 0x000f280000300800 */
[----:B------:R-:W5:Y:S04]  /*cd5a0*/  LDL.LU R26, [R1+0x428] ;  /* 0x00042800011a7983 */ /* 0x000f680000300800 */
[----:B------:R-:W5:Y:S04]  /*cd5b0*/  LDL.LU R27, [R1+0x42c] ;  /* 0x00042c00011b7983 */ /* 0x000f680000300800 */
[----:B-----5:R-:W-:Y:S04]  /*cd5c0*/  STL.64 [R1+0x5eb8], R26 ;  /* 0x005eb81a01007387 */ /* 0x020fe80000100a00 */
[----:B----4-:R-:W-:Y:S04]  /*cd5d0*/  STL.64 [R1+0x5eb0], R24 ;  /* 0x005eb01801007387 */ /* 0x010fe80000100a00 */
[----:B------:R-:W4:Y:S04]  /*cd5e0*/  LDL.LU R12, [R1+0x430] ;  /* 0x00043000010c7983 */ /* 0x000f280000300800 */
[----:B------:R-:W4:Y:S04]  /*cd5f0*/  LDL.LU R13, [R1+0x434] ;  /* 0x00043400010d7983 */ /* 0x000f280000300800 */
[----:B------:R-:W5:Y:S04]  /*cd600*/  LDL.LU R14, [R1+0x438] ;  /* 0x00043800010e7983 */ /* 0x000f680000300800 */
[----:B------:R-:W5:Y:S04]  /*cd610*/  LDL.LU R15, [R1+0x43c] ;  /* 0x00043c00010f7983 */ /* 0x000f680000300800 */
[----:B-----5:R-:W-:Y:S04]  /*cd620*/  STL.64 [R1+0x5ec8], R14 ;  /* 0x005ec80e01007387 */ /* 0x020fe80000100a00 */
[----:B----4-:R0:W-:Y:S04]  /*cd630*/  STL.64 [R1+0x5ec0], R12 ;  /* 0x005ec00c01007387 */ /* 0x0101e80000100a00 */
[----:B------:R-:W4:Y:S04]  /*cd640*/  LDL R18, [R1+0x2f0] ;  /* 0x0002f00001127983 */ /* 0x000f280000100800 */
[----:B------:R-:W4:Y:S04]  /*cd650*/  LDL R19, [R1+0x2f4] ;  /* 0x0002f40001137983 */ /* 0x000f280000100800 */
[----:B------:R-:W5:Y:S04]  /*cd660*/  LDL R10, [R1+0x300] ;  /* 0x00030000010a7983 */ /* 0x000f680000100800 */
[----:B0-----:R-:W5:Y:S04]  /*cd670*/  LDL.LU R12, [R1+0x450] ;  /* 0x00045000010c7983 */ /* 0x001f680000300800 */
[----:B------:R-:W5:Y:S04]  /*cd680*/  LDL.LU R13, [R1+0x454] ;  /* 0x00045400010d7983 */ /* 0x000f680000300800 */
[----:B------:R-:W5:Y:S04]  /*cd690*/  LDL.LU R14, [R1+0x458] ;  /* 0x00045800010e7983 */ /* 0x000f680000300800 */
[----:B------:R-:W5:Y:S04]  /*cd6a0*/  LDL.LU R15, [R1+0x45c] ;  /* 0x00045c00010f7983 */ /* 0x000f680000300800 */
        /* <DEDUP_REMOVED lines=31> */
[----:B0-----:R-:W3:Y:S04]  /*cd8a0*/  LDL.LU.64 R20, [R1+0xa0] ;  /* 0x0000a00001147983 */ /* 0x001ee80000300a00 */
[----:B------:R-:W3:Y:S02]  /*cd8b0*/  LDL.LU.64 R22, [R1+0xa8] ;  /* 0x0000a80001167983 */ /* 0x000ee40000300a00 */
[C---:B---3--:R-:W-:Y:S06]  /*cd8c0*/  HMMA.16816.F32 R8, R20.reuse, R10, R12 ;  /* 0x0000000a1408723c */ /* 0x048fec000000180c */
[----:B----4-:R-:W-:Y:S01]  /*cd8d0*/  HMMA.16816.F32 R16, R20, R18, R24 ;  /* 0x000000121410723c */ /* 0x010fe20000001818 */
[----:B------:R-:W3:Y:S04]  /*cd8e0*/  LDL.LU.64 R14, [R1+0x5ec8] ;  /* 0x005ec800010e7983 */ /* 0x000ee80000300a00 */
[----:B------:R-:W3:-:S12]  /*cd8f0*/  LDL.LU.64 R12, [R1+0x5ec0] ;  /* 0x005ec000010c7983 */ /* 0x000ed80000300a00 */
[----:B------:R0:W-:Y:S04]  /*cd900*/  STL.64 [R1+0x790], R8 ;  /* 0x0007900801007387 */ /* 0x0001e80000100a00 */
[----:B------:R1:W-:Y:S04]  /*cd910*/  STL.64 [R1+0x798], R10 ;  /* 0x0007980a01007387 */ /* 0x0003e80000100a00 */
[----:B0-----:R-:W4:Y:S04]  /*cd920*/  LDL.LU R8, [R1+0x3a0] ;  /* 0x0003a00001087983 */ /* 0x001f280000300800 */
[----:B------:R-:W4:Y:S04]  /*cd930*/  LDL.LU R9, [R1+0x3a4] ;  /* 0x0003a40001097983 */ /* 0x000f280000300800 */
[----:B-1----:R-:W4:Y:S04]  /*cd940*/  LDL.LU R10, [R1+0x3a8] ;  /* 0x0003a800010a7983 */ /* 0x002f280000300800 */
[----:B------:R-:W4:Y:S04]  /*cd950*/  LDL.LU R11, [R1+0x3ac] ;  /* 0x0003ac00010b7983 */ /* 0x000f280000300800 */
[----:B------:R-:W5:Y:S04]  /*cd960*/  LDL.LU.64 R26, [R1+0x5eb8] ;  /* 0x005eb800011a7983 */ /* 0x000f680000300a00 */
[----:B------:R-:W5:Y:S04]  /*cd970*/  LDL.LU.64 R24, [R1+0x5eb0] ;  /* 0x005eb00001187983 */ /* 0x000f680000300a00 */
[----:B------:R-:W-:Y:S04]  /*cd980*/  STL.64 [R1+0x780], R16 ;  /* 0x0007801001007387 */ /* 0x000fe80000100a00 */
[----:B------:R0:W-:Y:S04]  /*cd990*/  STL.64 [R1+0x788], R18 ;  /* 0x0007881201007387 */ /* 0x0001e80000100a00 */
[----:B0-----:R-:W4:Y:S04]  /*cd9a0*/  LDL.LU R18, [R1+0x5ea8] ;  /* 0x005ea80001127983 */ /* 0x001f280000300800 */
[----:B------:R-:W3:Y:S02]  /*cd9b0*/  LDL.LU.64 R16, [R1+0x5ea0] ;  /* 0x005ea00001107983 */ /* 0x000ee40000300a00 */
[----:B---3--:R-:W-:-:S15]  /*cd9c0*/  HMMA.16816.F32 R12, R20, R16, R12 ;  /* 0x00000010140c723c */ /* 0x008fde000000180c */
[----:B------:R-:W-:-:S08]  /*cd9d0*/  NOP ;  /* 0x0000000000007918 */ /* 0x000fd00000000000 */
[----:B------:R-:W-:Y:S04]  /*cd9e0*/  STL.64 [R1+0x770], R12 ;  /* 0x0007700c01007387 */ /* 0x000fe80000100a00 */
[----:B------:R0:W-:Y:S04]  /*cd9f0*/  STL.64 [R1+0x778], R14 ;  /* 0x0007780e01007387 */ /* 0x0001e80000100a00 */
[----:B0-----:R-:W5:Y:S02]  /*cda00*/  LDL.LU.64 R14, [R1+0x5e98] ;  /* 0x005e9800010e7983 */ /* 0x001f640000300a00 */
[----:B-----5:R-:W-:Y:S02]  /*cda10*/  HMMA.16816.F32 R12, R20, R14, R24 ;  /* 0x0000000e140c723c */ /* 0x020fe40000001818 */
[----:B------:R-:W2:-:S15]  /*cda20*/  LDL.LU.64 R24, [R1+0x5e90] ;  /* 0x005e900001187983 */ /* 0x000e9e0000300a00 */
        /* <DEDUP_REMOVED lines=35> */
[----:B------:R-:W5:Y:S04]  /*cdc60*/  LDL.LU.64 R4, [R1+0x5e38] ;  /* 0x005e380001047983 */ /* 0x000f680000300a00 */
[----:B------:R0:W-:Y:S04]  /*cdc70*/  STL.64 [R1+0x5d80], R26 ;  /* 0x005d801a01007387 */ /* 0x0001e80000100a00 */
[----:B------:R-:W5:Y:S04]  /*cdc80*/  LDL.LU R24, [R1+0x3d0] ;  /* 0x0003d00001187983 */ /* 0x000f680000300800 */
[----:B------:R-:W5:Y:S04]  /*cdc90*/  LDL.LU R25, [R1+0x3d4] ;  /* 0x0003d40001197983 */ /* 0x000f680000300800 */
[----:B0-----:R-:W5:Y:S04]  /*cdca0*/  LDL.LU R26, [R1+0x3d8] ;  /* 0x0003d800011a7983 */ /* 0x001f680000300800 */
[----:B------:R-:W5:Y:S01]  /*cdcb0*/  LDL.LU R27, [R1+0x3dc] ;  /* 0x0003dc00011b7983 */ /* 0x000f620000300800 */
[----:B------:R-:W-:Y:S01]  /*cdcc0*/  IMAD.MOV.U32 R19, RZ, RZ, R21 ;  /* 0x000000ffff137224 */ /* 0x000fe200078e0015 */
[----:B-----5:R-:W-:Y:S06]  /*cdcd0*/  HMMA.16816.F32 R24, R20, R4, R24 ;  /* 0x000000041418723c */ /* 0x020fec0000001818 */
[----:B------:R-:W-:-:S15]  /*cdce0*/  IMAD.MOV.U32 R0, RZ, RZ, R5 ;  /* 0x000000ffff007224 */ /* 0x000fde00078e0005 */
[----:B------:R-:W-:-:S02]  /*cdcf0*/  NOP ;  /* 0x0000000000007918 */ /* 0x000fc40000000000 */
[----:B------:R0:W-:Y:S04]  /*cdd00*/  STL.64 [R1+0x710], R24 ;  /* 0x0007101801007387 */ /* 0x0001e80000100a00 */
[----:B------:R1:W-:Y:S01]  /*cdd10*/  STL.64 [R1+0x718], R26 ;  /* 0x0007181a01007387 */ /* 0x0003e20000100a00 */
[----:B0-----:R-:W-:Y:S02]  /*cdd20*/  IMAD.MOV.U32 R24, RZ, RZ, R20 ;  /* 0x000000ffff187224 */ /* 0x001fe400078e0014 */
[----:B-1----:R-:W-:Y:S02]  /*cdd30*/  IMAD.MOV.U32 R26, RZ, RZ, R22 ;  /* 0x000000ffff1a7224 */ /* 0x002fe400078e0016 */
[----:B------:R-:W-:Y:S02]  /*cdd40*/  IMAD.MOV.U32 R27, RZ, RZ, R23 ;  /* 0x000000ffff1b7224 */ /* 0x000fe400078e0017 */
[----:B------:R-:W-:Y:S01]  /*cdd50*/  IMAD.MOV.U32 R25, RZ, RZ, R4 ;  /* 0x000000ffff197224 */ /* 0x000fe200078e0004 */
[----:B------:R-:W5:Y:S04]  /*cdd60*/  LDL.LU.64 R22, [R1+0x5e30] ;  /* 0x005e300001167983 */ /* 0x000f680000300a00 */
[----:B------:R-:W5:Y:S04]  /*cdd70*/  LDL.LU.64 R20, [R1+0x5e28] ;  /* 0x005e280001147983 */ /* 0x000f680000300a00 */
[----:B------:R-:W5:Y:S04]  /*cdd80*/  LDL.LU.64 R4, [R1+0x5e20] ;  /* 0x005e200001047983 */ /* 0x000f680000300a00 */
[----:B------:R0:W-:Y:S02]  /*cdd90*/  STL [R1+0x5dcc], R25 ;  /* 0x005dcc1901007387 */ /* 0x0001e40000100800 */
[----:B0-----:R-:W-:-:S02]  /*cdda0*/  IMAD.MOV.U32 R25, RZ, RZ, R19 ;  /* 0x000000ffff197224 */ /* 0x001fc400078e0013 */
[----:B------:R-:W4:Y:S05]  /*cddb0*/  LDL.LU R19, [R1+0x5e18] ;  /* 0x005e180001137983 */ /* 0x000f2a0000300800 */
[----:B-----5:R-:W-:-:S15]  /*cddc0*/  HMMA.16816.F32 R20, R24, R4, R20 ;  /* 0x000000041814723c */ /* 0x020fde0000001814 */
[----:B------:R-:W-:-:S08]  /*cddd0*/  NOP ;  /* 0x0000000000007918 */ /* 0x000fd00000000000 */
[----:B------:R-:W-:Y:S04]  /*cdde0*/  STL.64 [R1+0x700], R20 ;  /* 0x0007001401007387 */ /* 0x000fe80000100a00 */
[----:B------:R0:W-:Y:S04]  /*cddf0*/  STL.64 [R1+0x708], R22 ;  /* 0x0007081601007387 */ /* 0x0001e80000100a00 */
[----:B0-----:R-:W2:Y:S04]  /*cde00*/  LDL.LU.64 R22, [R1+0x5e10] ;  /* 0x005e100001167983 */ /* 0x001ea80000300a00 */
[----:B------:R-:W2:Y:S01]  /*cde10*/  LDL.LU.64 R20, [R1+0x5e08] ;  /* 0x005e080001147983 */ /* 0x000ea20000300a00 */
[C---:B----4-:R-:W-:Y:S06]  /*cde20*/  HMMA.16816.F32 R8, R24.reuse, R18, R8 ;  /* 0x000000121808723c */ /* 0x050fec0000001808 */
[C---:B---3--:R-:W-:Y:S06]  /*cde30*/  HMMA.16816.F32 R12, R24.reuse, R2, R12 ;  /* 0x00000002180c723c */ /* 0x048fec000000180c */
        /* <DEDUP_REMOVED lines=24> */
[----:B0-----:R-:W2:Y:S04]  /*cdfc0*/  LDL.LU.64 R14, [R1+0x5de0] ;  /* 0x005de000010e7983 */ /* 0x001ea80000300a00 */
[----:B------:R-:W2:Y:S01]  /*cdfd0*/  LDL.LU.64 R12, [R1+0x5dd8] ;  /* 0x005dd800010c7983 */ /* 0x000ea20000300a00 */
[----:B---3--:R-:W-:-:S15]  /*cdfe0*/  HMMA.16816.F32 R16, R24, R20, R16 ;  /* 0x000000141810723c */ /* 0x008fde0000001810 */
[----:B------:R-:W-:-:S08]  /*cdff0*/  NOP ;  /* 0x0000000000007918 */ /* 0x000fd00000000000 */
[----:B------:R-:W-:Y:S04]  /*ce000*/  STL.64 [R1+0x6c0], R16 ;  /* 0x0006c01001007387 */ /* 0x000fe80000100a00 */
[----:B------:R4:W-:Y:S02]  /*ce010*/  STL.64 [R1+0x6c8], R18 ;  /* 0x0006c81201007387 */ /* 0x0009e40000100a00 */
[----:B----4-:R-:W-:Y:S06]  /*ce020*/  HMMA.16816.F32 R16, R24, R28, R4 ;  /* 0x0000001c1810723c */ /* 0x010fec0000001804 */
[----:B--2---:R-:W-:-:S15]  /*ce030*/  HMMA.16816.F32 R4, R8, R22, R12 ;  /* 0x000000160804723c */ /* 0x004fde000000180c */
[----:B------:R-:W-:-:S02]  /*ce040*/  NOP ;  /* 0x0000000000007918 */ /* 0x000fc40000000000 */
[----:B------:R-:W-:Y:S04]  /*ce050*/  STL.64 [R1+0x6b0], R16 ;  /* 0x0006b01001007387 */ /* 0x000fe80000100a00 */
[----:B------:R-:W-:Y:S03]  /*ce060*/  STL.64 [R1+0x6b8], R18 ;  /* 0x0006b81201007387 */ /* 0x000fe60000100a00 */
[----:B------:R-:W-:Y:S02]  /*ce070*/  IMAD.MOV.U32 R15, RZ, RZ, R4 ;  /* 0x000000ffff0f7224 */ /* 0x000fe400078e0004 */
[----:B------:R-:W-:Y:S01]  /*ce080*/  IMAD.MOV.U32 R14, RZ, RZ, R5 ;  /* 0x000000ffff0e7224 */ /* 0x000fe200078e0005 */
[----:B------:R-:W2:Y:S01]  /*ce090*/  LDL.LU R4, [R1+0x950] ;  /* 0x0009500001047983 */ /* 0x000ea20000300800 */
[----:B------:R-:W-:-:S03]  /*ce0a0*/  IMAD.MOV.U32 R13, RZ, RZ, R6 ;  /* 0x000000ffff0d7224 */ /* 0x000fc600078e0006 */
[----:B------:R-:W2:Y:S01]  /*ce0b0*/  LDL.LU R5, [R1+0x954] ;  /* 0x0009540001057983 */ /* 0x000ea20000300800 */
[----:B------:R-:W-:-:S03]  /*ce0c0*/  IMAD.MOV.U32 R12, RZ, RZ, R7 ;  /* 0x000000ffff0c7224 */ /* 0x000fc600078e0007 */
        /* <DEDUP_REMOVED lines=13> */
[----:B------:R-:W4:Y:S04]  /*ce1a0*/  LDL.LU R16, [R1+0x810] ;  /* 0x0008100001107983 */ /* 0x000f280000300800 */
[----:B------:R-:W4:Y:S04]  /*ce1b0*/  LDL.LU R17, [R1+0x814] ;  /* 0x0008140001117983 */ /* 0x000f280000300800 */
[----:B0-----:R-:W4:Y:S04]  /*ce1c0*/  LDL.LU R18, [R1+0x818] ;  /* 0x0008180001127983 */ /* 0x001f280000300800 */
        /* <DEDUP_REMOVED lines=16> */
[----:B------:R0:W-:Y:S01]  /*ce2d0*/  STL.64 [R1+0x5d00], R20 ;  /* 0x005d001401007387 */ /* 0x0001e20000100a00 */
[----:B------:R-:W-:-:S03]  /*ce2e0*/  IMAD.MOV.U32 R25, RZ, RZ, R8 ;  /* 0x000000ffff197224 */ /* 0x000fc600078e0008 */
[----:B0-----:R-:W4:Y:S04]  /*ce2f0*/  LDL.LU R20, [R1+0x920] ;  /* 0x0009200001147983 */ /* 0x001f280000300800 */
[----:B------:R-:W4:Y:S04]  /*ce300*/  LDL.LU R21, [R1+0x924] ;  /* 0x0009240001157983 */ /* 0x000f280000300800 */
[----:B------:R-:W4:Y:S04]  /*ce310*/  LDL.LU R22, [R1+0x928] ;  /* 0x0009280001167983 */ /* 0x000f280000300800 */
[----:B------:R-:W4:Y:S04]  /*ce320*/  LDL.LU R23, [R1+0x92c] ;  /* 0x00092c0001177983 */ /* 0x000f280000300800 */
[----:B------:R0:W-:Y:S01]  /*ce330*/  STL.64 [R1+0x4f18], R14 ;  /* 0x004f180e01007387 */ /* 0x0001e20000100a00 */
[----:B------:R-:W-:-:S03]  /*ce340*/  IMAD.MOV.U32 R24, RZ, RZ, R9 ;  /* 0x000000ffff187224 */ /* 0x000fc600078e0009 */
[----:B0-----:R-:W4:Y:S04]  /*ce350*/  LDL R14, [R1+0x2c0] ;  /* 0x0002c000010e7983 */ /* 0x001f280000100800 */
[----:B------:R-:W4:Y:S04]  /*ce360*/  LDL R15, [R1+0x2c4] ;  /* 0x0002c400010f7983 */ /* 0x000f280000100800 */
[----:B------:R0:W-:Y:S04]  /*ce370*/  STL.64 [R1+0x4f10], R12 ;  /* 0x004f100c01007387 */ /* 0x0001e80000100a00 */
[----:B0-----:R-:W5:Y:S04]  /*ce380*/  LDL.LU.64 R12, [R1+0x2b0] ;  /* 0x0002b000010c7983 */ /* 0x001f680000300a00 */
[----:B------:R-:W-:Y:S04]  /*ce390*/  STL.64 [R1+0x690], R16 ;  /* 0x0006901001007387 */ /* 0x000fe80000100a00 */
[----:B------:R0:W-:Y:S04]  /*ce3a0*/  STL.64 [R1+0x698], R18 ;  /* 0x0006981201007387 */ /* 0x0001e80000100a00 */
[----:B0-----:R-:W2:Y:S04]  /*ce3b0*/  LDL.LU.64 R18, [R1+0x5dd0] ;  /* 0x005dd00001127983 */ /* 0x001ea80000300a00 */
[----:B------:R-:W3:Y:S01]  /*ce3c0*/  LDL.LU R8, [R1+0x10] ;  /* 0x0000100001087983 */ /* 0x000ee20000300800 */
[----:B------:R-:W-:-:S03]  /*ce3d0*/  IMAD.MOV.U32 R17, RZ, RZ, R10 ;  /* 0x000000ffff117224 */ /* 0x000fc600078e000a */
[----:B------:R-:W3:Y:S01]  /*ce3e0*/  LDL.LU R9, [R1+0x14] ;  /* 0x0000140001097983 */ /* 0x000ee20000300800 */
[----:B------:R-:W-:-:S03]  /*ce3f0*/  IMAD.MOV.U32 R16, RZ, RZ, R11 ;  /* 0x000000ffff107224 */ /* 0x000fc600078e000b */
        /* <DEDUP_REMOVED lines=8> */
[----:B----4-:R0:W-:Y:S04]  /*ce480*/  STL.64 [R1+0x5cd8], R10 ;  /* 0x005cd80a01007387 */ /* 0x0101e80000100a00 */
[----:B---3--:R1:W-:Y:S01]  /*ce490*/  STL.64 [R1+0x5cd0], R8 ;  /* 0x005cd00801007387 */ /* 0x0083e20000100a00 */
[----:B0-----:R-:W-:-:S02]  /*ce4a0*/  IMAD.MOV.U32 R10, RZ, RZ, R17 ;  /* 0x000000ffff0a7224 */ /* 0x001fc400078e0011 */
[----:B-1----:R-:W-:Y:S02]  /*ce4b0*/  IMAD.MOV.U32 R8, RZ, RZ, R25 ;  /* 0x000000ffff087224 */ /* 0x002fe400078e0019 */
[----:B------:R-:W-:Y:S02]  /*ce4c0*/  IMAD.MOV.U32 R9, RZ, RZ, R24 ;  /* 0x000000ffff097224 */ /* 0x000fe400078e0018 */
[----:B------:R-:W-:Y:S01]  /*ce4d0*/  IMAD.MOV.U32 R11, RZ, RZ, R16 ;  /* 0x000000ffff0b7224 */ /* 0x000fe200078e0010 */
[----:B------:R-:W3:Y:S04]  /*ce4e0*/  LDL.LU R25, [R1+0x5dcc] ;  /* 0x005dcc0001197983 */ /* 0x000ee80000300800 */
[----:B------:R-:W4:Y:S02]  /*ce4f0*/  LDL.LU R24, [R1+0x5dc8] ;  /* 0x005dc80001187983 */ /* 0x000f240000300800 */
        /* <DEDUP_REMOVED lines=23> */
[----:B------:R-:W4:Y:S04]  /*ce670*/  LDL.LU.64 R26, [R1+0x5d80] ;  /* 0x005d8000011a7983 */ /* 0x000f280000300a00 */
[----:B-----5:R-:W-:Y:S04]  /*ce680*/  STL.64 [R1+0x5d28], R18 ;  /* 0x005d281201007387 */ /* 0x020fe80000100a00 */
[----:B------:R0:W-:Y:S02]  /*ce690*/  STL.64 [R1+0x5d20], R16 ;  /* 0x005d201001007387 */ /* 0x0001e40000100a00 */
[----:B0-----:R-:W-:Y:S02]  /*ce6a0*/  HMMA.16816.F32 R16, R8, R14, R20 ;  /* 0x0000000e0810723c */ /* 0x001fe40000001814 */
[----:B------:R-:W5:-:S15]  /*ce6b0*/  LDL.LU R20, [R1+0xd80] ;  /* 0x000d800001147983 */ /* 0x000f5e0000300800 */
[----:B------:R-:W-:-:S06]  /*ce6c0*/  NOP ;  /* 0x0000000000007918 */ /* 0x000fcc0000000000 */
[----:B------:R-:W-:Y:S04]  /*ce6d0*/  STL.64 [R1+0x650], R16 ;  /* 0x0006501001007387 */ /* 0x000fe80000100a00 */
[----:B------:R-:W-:Y:S01]  /*ce6e0*/  STL.64 [R1+0x658], R18 ;  /* 0x0006581201007387 */ /* 0x000fe20000100a00 */
[----:B--2---:R-:W-:-:S15]  /*ce6f0*/  HMMA.16816.F32 R4, R8, R12, R4 ;  /* 0x0000000c0804723c */ /* 0x004fde0000001804 */
[----:B------:R-:W-:-:S08]  /*ce700*/  NOP ;  /* 0x0000000000007918 */ /* 0x000fd00000000000 */
[----:B------:R-:W-:Y:S04]  /*ce710*/  STL.64 [R1+0x640], R4 ;  /* 0x0006400401007387 */ /* 0x000fe80000100a00 */
[----:B------:R-:W-:Y:S04]  /*ce720*/  STL.64 [R1+0x648], R6 ;  /* 0x0006480601007387 */ /* 0x000fe80000100a00 */
        /* <DEDUP_REMOVED lines=15> */
[----:B---3--:R-:W-:-:S02]  /*ce820*/  IMAD.MOV.U32 R6, RZ, RZ, R25 ;  /* 0x000000ffff067224 */ /* 0x008fc400078e0019 */
[----:B------:R-:W-:Y:S01]  /*ce830*/  IMAD.MOV.U32 R7, RZ, RZ, R0 ;  /* 0x000000ffff077224 */ /* 0x000fe200078e0000 */
[----:B-----5:R-:W-:Y:S04]  /*ce840*/  STL.64 [R1+0x5d58], R22 ;  /* 0x005d581601007387 */ /* 0x020fe80000100a00 */
[----:B--2---:R-:W-:Y:S04]  /*ce850*/  STL.64 [R1+0x5d50], R20 ;  /* 0x005d501401007387 */ /* 0x004fe80000100a00 */
[----:B------:R-:W4:Y:S04]  /*ce860*/  LDL.LU R25, [R1+0x5d78] ;  /* 0x005d780001197983 */ /* 0x000f280000300800 */
[----:B------:R0:W-:Y:S04]  /*ce870*/  STL.64 [R1+0x5d60], R6 ;  /* 0x005d600601007387 */ /* 0x0001e80000100a00 */
[----:B------:R-:W2:Y:S04]  /*ce880*/  LDL.LU R4, [R1+0xa30] ;  /* 0x000a300001047983 */ /* 0x000ea80000300800 */
[----:B------:R-:W2:Y:S04]  /*ce890*/  LDL.LU R5, [R1+0xa34] ;  /* 0x000a340001057983 */ /* 0x000ea80000300800 */
[----:B0-----:R-:W3:Y:S04]  /*ce8a0*/  LDL.LU R6, [R1+0xa38] ;  /* 0x000a380001067983 */ /* 0x001ee80000300800 */
[----:B------:R-:W3:Y:S04]  /*ce8b0*/  LDL.LU R7, [R1+0xa3c] ;  /* 0x000a3c0001077983 */ /* 0x000ee80000300800 */
[----:B---3--:R-:W-:Y:S04]  /*ce8c0*/  STL.64 [R1+0x5d70], R6 ;  /* 0x005d700601007387 */ /* 0x008fe80000100a00 */
[----:B--2---:R0:W-:Y:S04]  /*ce8d0*/  STL.64 [R1+0x5d68], R4 ;  /* 0x005d680401007387 */ /* 0x0041e80000100a00 */
        /* <DEDUP_REMOVED lines=8> */
[----:B------:R-:W3:Y:S04]  /*ce960*/  LDL.LU R16, [R1+0xbd0] ;  /* 0x000bd00001107983 */ /* 0x000ee80000300800 */
[----:B------:R-:W3:Y:S04]  /*ce970*/  LDL.LU R17, [R1+0xbd4] ;  /* 0x000bd40001117983 */ /* 0x000ee80000300800 */
[----:B------:R-:W3:Y:S04]  /*ce980*/  LDL.LU R18, [R1+0xbd8] ;  /* 0x000bd80001127983 */ /* 0x000ee80000300800 */
[----:B------:R-:W3:Y:S04]  /*ce990*/  LDL.LU R19, [R1+0xbdc] ;  /* 0x000bdc0001137983 */ /* 0x000ee80000300800 */
[----:B------:R0:W-:Y:S04]  /*ce9a0*/  STL.64 [R1+0x5c90], R14 ;  /* 0x005c900e01007387 */ /* 0x0001e80000100a00 */
[----:B0-----:R-:W5:Y:S04]  /*ce9b0*/  LDL.64 R14, [R1+0x300] ;  /* 0x00030000010e7983 */ /* 0x001f680000100a00 */
[----:B------:R0:W-:Y:S04]  /*ce9c0*/  STL.64 [R1+0x5c88], R12 ;  /* 0x005c880c01007387 */ /* 0x0001e80000100a00 */
[----:B-----5:R1:W-:Y:S04]  /*ce9d0*/  STL.64 [R1+0x5cc8], R14 ;  /* 0x005cc80e01007387 */ /* 0x0203e80000100a00 */
[----:B0-----:R-:W5:Y:S04]  /*ce9e0*/  LDL.LU R12, [R1+0xe20] ;  /* 0x000e2000010c7983 */ /* 0x001f680000300800 */
[----:B------:R-:W5:Y:S04]  /*ce9f0*/  LDL.LU R13, [R1+0xe24] ;  /* 0x000e2400010d7983 */ /* 0x000f680000300800 */
[----:B-1----:R-:W2:Y:S04]  /*cea00*/  LDL.LU R14, [R1+0xe28] ;  /* 0x000e2800010e7983 */ /* 0x002ea80000300800 */
[----:B------:R-:W2:Y:S01]  /*cea10*/  LDL.LU R15, [R1+0xe2c] ;  /* 0x000e2c00010f7983 */ /* 0x000ea20000300800 */
[C---:B----4-:R-:W-:Y:S03]  /*cea20*/  HMMA.16816.F32 R4, R8.reuse, R24, R4 ;  /* 0x000000180804723c */ /* 0x050fe60000001804 */
[----:B--2---:R-:W-:Y:S04]  /*cea30*/  STL.64 [R1+0x5ce8], R14 ;  /* 0x005ce80e01007387 */ /* 0x004fe80000100a00 */
[----:B-----5:R0:W-:Y:S04]  /*cea40*/  STL.64 [R1+0x5ce0], R12 ;  /* 0x005ce00c01007387 */ /* 0x0201e80000100a00 */
        /* <DEDUP_REMOVED lines=19> */
[----:B------:R-:W-:Y:S04]  /*ceb80*/  STL.64 [R1+0x5c70], R26 ;  /* 0x005c701a01007387 */ /* 0x000fe80000100a00 */
[----:B------:R0:W-:Y:S04]  /*ceb90*/  STL.64 [R1+0x5c68], R24 ;  /* 0x005c681801007387 */ /* 0x0001e80000100a00 */
[----:B0-----:R-:W5:Y:S04]  /*ceba0*/  LDL.LU R24, [R1+0xeb0] ;  /* 0x000eb00001187983 */ /* 0x001f680000300800 */
[----:B------:R-:W5:Y:S04]  /*cebb0*/  LDL.LU R25, [R1+0xeb4] ;  /* 0x000eb40001197983 */ /* 0x000f680000300800 */
        /* <DEDUP_REMOVED lines=41> */
[----:B------:R-:W3:Y:S04]  /*cee50*/  LDL.LU.64 R14, [R1+0x5ce8] ;  /* 0x005ce800010e7983 */ /* 0x000ee80000300a00 */
[----:B------:R-:W3:-:S15]  /*cee60*/  LDL.LU.64 R12, [R1+0x5ce0] ;  /* 0x005ce000010c7983 */ /* 0x000ede0000300a00 */
        /* <DEDUP_REMOVED lines=11> */
[----:B0-----:R-:W5:Y:S01]  /*cef20*/  LDL.LU.64 R14, [R1+0x5cc8] ;  /* 0x005cc800010e7983 */ /* 0x001f620000300a00 */
[----:B------:R-:W-:-:S05]  /*cef30*/  IMAD.MOV.U32 R0, RZ, RZ, R22 ;  /* 0x000000ffff007224 */ /* 0x000fca00078e0016 */
[----:B------:R-:W-:Y:S01]  /*cef40*/  STL [R1+0x5bf8], R0 ;  /* 0x005bf80001007387 */ /* 0x000fe20000100800 */
[----:B-----5:R-:W-:-:S15]  /*cef50*/  HMMA.16816.F32 R24, R8, R14, R24 ;  /* 0x0000000e0818723c */ /* 0x020fde0000001818 */
[----:B------:R-:W-:-:S08]  /*cef60*/  NOP ;  /* 0x0000000000007918 */ /* 0x000fd00000000000 */
[----:B------:R-:W-:Y:S04]  /*cef70*/  STL.64 [R1+0x590], R24 ;  /* 0x0005901801007387 */ /* 0x000fe80000100a00 */
[----:B------:R-:W-:Y:S04]  /*cef80*/  STL.64 [R1+0x598], R26 ;  /* 0x0005981a01007387 */ /* 0x000fe80000100a00 */
[----:B------:R-:W2:Y:S04]  /*cef90*/  LDL.64 R4, [R1+0x280] ;  /* 0x0002800001047983 */ /* 0x000ea80000100a00 */
        /* <DEDUP_REMOVED lines=20> */
[----:B------:R-:W-:Y:S02]  /*cf0e0*/  IMAD.MOV.U32 R23, RZ, RZ, R15 ;  /* 0x000000ffff177224 */ /* 0x000fe400078e000f */
[----:B----4-:R-:W-:Y:S02]  /*cf0f0*/  IMAD.MOV.U32 R14, RZ, RZ, R17 ;  /* 0x000000ffff0e7224 */ /* 0x010fe400078e0011 */
[----:B------:R-:W-:Y:S01]  /*cf100*/  IMAD.MOV.U32 R15, RZ, RZ, R16 ;  /* 0x000000ffff0f7224 */ /* 0x000fe200078e0010 */
[----:B---3--:R-:W-:Y:S04]  /*cf110*/  STL.64 [R1+0x5ca0], R6 ;  /* 0x005ca00601007387 */ /* 0x008fe80000100a00 */
[----:B--2---:R0:W-:Y:S04]  /*cf120*/  STL.64 [R1+0x5c98], R4 ;  /* 0x005c980401007387 */ /* 0x0041e80000100a00 */
[----:B------:R-:W-:Y:S04]  /*cf130*/  STL.64 [R1+0x5ca8], R14 ;  /* 0x005ca80e01007387 */ /* 0x000fe80000100a00 */
        /* <DEDUP_REMOVED lines=10> */
[----:B------:R-:W2:Y:S04]  /*cf1e0*/  LDL.64 R16, [R1+0x2f0] ;  /* 0x0002f00001107983 */ /* 0x000ea80000100a00 */
[----:B------:R-:W3:Y:S04]  /*cf1f0*/  LDL.LU R12, [R1+0x1050] ;  /* 0x00105000010c7983 */ /* 0x000ee80000300800 */
[----:B------:R-:W3:Y:S04]  /*cf200*/  LDL.LU R13, [R1+0x1054] ;  /* 0x00105400010d7983 */ /* 0x000ee80000300800 */
[----:B------:R-:W3:Y:S04]  /*cf210*/  LDL.LU R14, [R1+0x1058] ;  /* 0x00105800010e7983 */ /* 0x000ee80000300800 */
        /* <DEDUP_REMOVED lines=17> */
[----:B------:R-:W-:Y:S03]  /*cf330*/  HMMA.16816.F32 R4, R8, R16, R4 ;  /* 0x000000100804723c */ /* 0x000fe60000001804 */
[----:B-----5:R-:W-:Y:S04]  /*cf340*/  STL.64 [R1+0x5c28], R22 ;  /* 0x005c281601007387 */ /* 0x020fe80000100a00 */
[----:B--2---:R0:W-:Y:S04]  /*cf350*/  STL.64 [R1+0x5c20], R20 ;  /* 0x005c201401007387 */ /* 0x0041e80000100a00 */
        /* <DEDUP_REMOVED lines=15> */
[----:B------:R-:W5:Y:S04]  /*cf450*/  LDL.LU.64 R4, [R1+0x5cb8] ;  /* 0x005cb80001047983 */ /* 0x000f680000300a00 */
[----:B------:R-:W3:Y:S02]  /*cf460*/  LDL.LU.64 R16, [R1+0x5cb0] ;  /* 0x005cb00001107983 */ /* 0x000ee40000300a00 */
[----:B---3--:R-:W-:-:S15]  /*cf470*/  HMMA.16816.F32 R12, R8, R16, R12 ;  /* 0x00000010080c723c */ /* 0x008fde000000180c */
[----:B------:R-:W-:-:S08]  /*cf480*/  NOP ;  /* 0x0000000000007918 */ /* 0x000fd00000000000 */
[----:B------:R-:W-:Y:S04]  /*cf490*/  STL.64 [R1+0x570], R12 ;  /* 0x0005700c01007387 */ /* 0x000fe80000100a00 */
[----:B------:R0:W-:Y:S04]  /*cf4a0*/  STL.64 [R1+0x578], R14 ;  /* 0x0005780e01007387 */ /* 0x0001e80000100a00 */
[----:B0-----:R-:W5:Y:S02]  /*cf4b0*/  LDL.LU.64 R14, [R1+0x5ca8] ;  /* 0x005ca800010e7983 */ /* 0x001f640000300a00 */
[----:B-----5:R-:W-:Y:S02]  /*cf4c0*/  HMMA.16816.F32 R12, R8, R14, R4 ;  /* 0x0000000e080c723c */ /* 0x020fe40000001804 */
[----:B------:R-:W3:Y:S04]  /*cf4d0*/  LDL.LU.64 R6, [R1+0x5ca0] ;  /* 0x005ca00001067983 */ /* 0x000ee80000300a00 */
[----:B------:R-:W3:-:S15]  /*cf4e0*/  LDL.LU.64 R4, [R1+0x5c98] ;  /* 0x005c980001047983 */ /* 0x000ede0000300a00 */
[----:B------:R-:W-:-:S02]  /*cf4f0*/  NOP ;  /* 0x0000000000007918 */ /* 0x000fc40000000000 */
        /* <DEDUP_REMOVED lines=65> */
[----:B------:R-:W4:Y:S04]  /*cf910*/  LDL.LU.64 R20, [R1+0x5c00] ;  /* 0x005c000001147983 */ /* 0x000f280000300a00 */
[----:B------:R-:W-:Y:S01]  /*cf920*/  STL.64 [R1+0x5b80], R18 ;  /* 0x005b801201007387 */ /* 0x000fe20000100a00 */
[----:B---3--:R-:W-:Y:S03]  /*cf930*/  HMMA.16816.F32 R4, R8, R2, R4 ;  /* 0x000000020804723c */ /* 0x008fe60000001804 */
[----:B------:R-:W-:-:S15]  /*cf940*/  STL.64 [R1+0x5b78], R16 ;  /* 0x005b781001007387 */ /* 0x000fde0000100a00 */
[----:B------:R-:W-:-:S05]  /*cf950*/  NOP ;  /* 0x0000000000007918 */ /* 0x000fca0000000000 */
[----:B------:R-:W-:Y:S04]  /*cf960*/  STL.64 [R1+0x4d0], R4 ;  /* 0x0004d00401007387 */ /* 0x000fe80000100a00 */
[----:B------:R0:W-:Y:S02]  /*cf970*/  STL.64 [R1+0x4d8], R6 ;  /* 0x0004d80601007387 */ /* 0x0001e40000100a00 */
[----:B0-----:R-:W-:Y:S02]  /*cf980*/  IMAD.MOV.U32 R6, RZ, RZ, R15 ;  /* 0x000000ffff067224 */ /* 0x001fe400078e000f */
[----:B------:R-:W-:Y:S01]  /*cf990*/  IMAD.MOV.U32 R7, RZ, RZ, R14 ;  /* 0x000000ffff077224 */ /* 0x000fe200078e000e */
[----:B----4-:R-:W-:-:S15]  /*cf9a0*/  HMMA.16816.F32 R16, R8, R20, R24 ;  /* 0x000000140810723c */ /* 0x010fde0000001818 */
[----:B------:R-:W-:-:S08]  /*cf9b0*/  NOP ;  /* 0x0000000000007918 */ /* 0x000fd00000000000 */
[----:B------:R-:W-:Y:S04]  /*cf9c0*/  STL.64 [R1+0x4c0], R16 ;  /* 0x0004c01001007387 */ /* 0x000fe80000100a00 */
[----:B------:R-:W-:Y:S04]  /*cf9d0*/  STL.64 [R1+0x4c8], R18 ;  /* 0x0004c81201007387 */ /* 0x000fe80000100a00 */
[----:B------:R-:W3:Y:S04]  /*cf9e0*/  LDL.LU R24, [R1+0x1550] ;  /* 0x0015500001187983 */ /* 0x000ee80000300800 */
[----:B------:R-:W3:Y:S04]  /*cf9f0*/  LDL.LU R25, [R1+0x1554] ;  /* 0x0015540001197983 */ /* 0x000ee80000300800 */
[----:B------:R-:W4:Y:S04]  /*cfa00*/  LDL.LU R26, [R1+0x1558] ;  /* 0x00155800011a7983 */ /* 0x000f280000300800 */
[----:B------:R-:W4:Y:S04]  /*cfa10*/  LDL.LU R27, [R1+0x155c] ;  /* 0x00155c00011b7983 */ /* 0x000f280000300800 */
[----:B------:R-:W5:Y:S04]  /*cfa20*/  LDL.64 R14, [R1+0x2d0] ;  /* 0x0002d000010e7983 */ /* 0x000f680000100a00 */
[----:B-----5:R-:W-:Y:S04]  /*cfa30*/  STL.64 [R1+0x5b70], R14 ;  /* 0x005b700e01007387 */ /* 0x020fe80000100a00 */
[----:B------:R-:W-:Y:S04]  /*cfa40*/  STL.64 [R1+0x5b68], R12 ;  /* 0x005b680c01007387 */ /* 0x000fe80000100a00 */
        /* <DEDUP_REMOVED lines=10> */
[----:B------:R-:W-:-:S02]  /*cfaf0*/  IMAD.MOV.U32 R18, RZ, RZ, R0 ;  /* 0x000000ffff127224 */ /* 0x000fc400078e0000 */
[----:B------:R-:W-:Y:S01]  /*cfb00*/  IMAD.MOV.U32 R19, RZ, RZ, R28 ;  /* 0x000000ffff137224 */ /* 0x000fe200078e001c */
[----:B--2---:R-:W-:Y:S04]  /*cfb10*/  STL.64 [R1+0x5b90], R14 ;  /* 0x005b900e01007387 */ /* 0x004fe80000100a00 */
[----:B-----5:R0:W-:Y:S04]  /*cfb20*/  STL.64 [R1+0x5b88], R12 ;  /* 0x005b880c01007387 */ /* 0x0201e80000100a00 */
[----:B------:R-:W2:Y:S04]  /*cfb30*/  LDL.LU R0, [R1+0x5bf8] ;  /* 0x005bf80001007983 */ /* 0x000ea80000300800 */
[----:B------:R-:W5:Y:S04]  /*cfb40*/  LDL.LU R28, [R1+0x5bf4] ;  /* 0x005bf400011c7983 */ /* 0x000f680000300800 */
[----:B------:R-:W-:Y:S04]  /*cfb50*/  STL.64 [R1+0x5b98], R18 ;  /* 0x005b981201007387 */ /* 0x000fe80000100a00 */
[----:B0-----:R-:W3:Y:S04]  /*cfb60*/  LDL.LU R12, [R1+0x1590] ;  /* 0x00159000010c7983 */ /* 0x001ee80000300800 */
[----:B------:R-:W3:Y:S04]  /*cfb70*/  LDL.LU R13, [R1+0x1594] ;  /* 0x00159400010d7983 */ /* 0x000ee80000300800 */
[----:B------:R-:W4:Y:S04]  /*cfb80*/  LDL.LU R14, [R1+0x1598] ;  /* 0x00159800010e7983 */ /* 0x000f280000300800 */
[----:B------:R-:W4:Y:S01]  /*cfb90*/  LDL.LU R15, [R1+0x159c] ;  /* 0x00159c00010f7983 */ /* 0x000f220000300800 */
[----:B------:R-:W-:-:S02]  /*cfba0*/  IMAD.MOV.U32 R16, RZ, RZ, R29 ;  /* 0x000000ffff107224 */ /* 0x000fc400078e001d */
[----:B------:R-:W-:Y:S01]  /*cfbb0*/  IMAD.MOV.U32 R17, RZ, RZ, R23 ;  /* 0x000000ffff117224 */ /* 0x000fe200078e0017 */
[----:B----4-:R-:W-:Y:S04]  /*cfbc0*/  STL.64 [R1+0x5ba8], R14 ;  /* 0x005ba80e01007387 */ /* 0x010fe80000100a00 */
[----:B---3--:R0:W-:Y:S04]  /*cfbd0*/  STL.64 [R1+0x5ba0], R12 ;  /* 0x005ba00c01007387 */ /* 0x0081e80000100a00 */
[----:B------:R-:W5:Y:S04]  /*cfbe0*/  LDL.LU R29, [R1+0x5bf0] ;  /* 0x005bf000011d7983 */ /* 0x000f680000300800 */
[----:B------:R-:W3:Y:S04]  /*cfbf0*/  LDL.LU R23, [R1+0x5bec] ;  /* 0x005bec0001177983 */ /* 0x000ee80000300800 */
[----:B------:R1:W-:Y:S04]  /*cfc00*/  STL.64 [R1+0x5bb0], R16 ;  /* 0x005bb01001007387 */ /* 0x0003e80000100a00 */
[----:B0-----:R-:W4:Y:S04]  /*cfc10*/  LDL.LU R12, [R1+0x15a0] ;  /* 0x0015a000010c7983 */ /* 0x001f280000300800 */
[----:B------:R-:W4:Y:S04]  /*cfc20*/  LDL.LU R13, [R1+0x15a4] ;  /* 0x0015a400010d7983 */ /* 0x000f280000300800 */
[----:B------:R-:W5:Y:S04]  /*cfc30*/  LDL.LU R14, [R1+0x15a8] ;  /* 0x0015a800010e7983 */ /* 0x000f680000300800 */
[----:B------:R-:W5:Y:S01]  /*cfc40*/  LDL.LU R15, [R1+0x15ac] ;  /* 0x0015ac00010f7983 */ /* 0x000f620000300800 */
[----:B--2---:R-:W-:-:S02]  /*cfc50*/  IMAD.MOV.U32 R18, RZ, RZ, R0 ;  /* 0x000000ffff127224 */ /* 0x004fc400078e0000 */
[----:B------:R-:W-:Y:S01]  /*cfc60*/  IMAD.MOV.U32 R19, RZ, RZ, R22 ;  /* 0x000000ffff137224 */ /* 0x000fe200078e0016 */
[----:B-----5:R-:W-:Y:S04]  /*cfc70*/  STL.64 [R1+0x5bc0], R14 ;  /* 0x005bc00e01007387 */ /* 0x020fe80000100a00 */
[----:B----4-:R-:W-:Y:S04]  /*cfc80*/  STL.64 [R1+0x5bb8], R12 ;  /* 0x005bb80c01007387 */ /* 0x010fe80000100a00 */
[----:B------:R-:W2:Y:S04]  /*cfc90*/  LDL.LU R0, [R1+0x5be8] ;  /* 0x005be80001007983 */ /* 0x000ea80000300800 */
[----:B------:R-:W4:Y:S04]  /*cfca0*/  LDL.LU R22, [R1+0x5be4] ;  /* 0x005be40001167983 */ /* 0x000f280000300800 */
[----:B------:R0:W-:Y:S04]  /*cfcb0*/  STL.64 [R1+0x5bd8], R18 ;  /* 0x005bd81201007387 */ /* 0x0001e80000100a00 */
[----:B-1----:R-:W5:Y:S04]  /*cfcc0*/  LDL.LU R16, [R1+0x15c0] ;  /* 0x0015c00001107983 */ /* 0x002f680000300800 */
[----:B------:R-:W5:Y:S04]  /*cfcd0*/  LDL.LU R17, [R1+0x15c4] ;  /* 0x0015c40001117983 */ /* 0x000f680000300800 */
[----:B0-----:R-:W5:Y:S04]  /*cfce0*/  LDL.LU R18, [R1+0x15c8] ;  /* 0x0015c80001127983 */ /* 0x001f680000300800 */
[----:B------:R-:W5:Y:S04]  /*cfcf0*/  LDL.LU R19, [R1+0x15cc] ;  /* 0x0015cc0001137983 */ /* 0x000f680000300800 */
[----:B------:R-:W2:Y:S04]  /*cfd00*/  LDL.LU R12, [R1+0x15b0] ;  /* 0x0015b000010c7983 */ /* 0x000ea80000300800 */
[----:B------:R-:W2:Y:S04]  /*cfd10*/  LDL.LU R13, [R1+0x15b4] ;  /* 0x0015b400010d7983 */ /* 0x000ea80000300800 */
[----:B------:R-:W2:Y:S04]  /*cfd20*/  LDL.LU R14, [R1+0x15b8] ;  /* 0x0015b800010e7983 */ /* 0x000ea80000300800 */
[----:B------:R-:W2:Y:S04]  /*cfd30*/  LDL.LU R15, [R1+0x15bc] ;  /* 0x0015bc00010f7983 */ /* 0x000ea80000300800 */
[----:B------:R-:W-:Y:S04]  /*cfd40*/  STL.64 [R1+0x5b60], R26 ;  /* 0x005b601a01007387 */ /* 0x000fe80000100a00 */
[----:B------:R0:W-:Y:S04]  /*cfd50*/  STL.64 [R1+0x5b58], R24 ;  /* 0x005b581801007387 */ /* 0x0001e80000100a00 */
[----:B0-----:R-:W2:Y:S04]  /*cfd60*/  LDL.LU R24, [R1+0x1570] ;  /* 0x0015700001187983 */ /* 0x001ea80000300800 */
[----:B------:R-:W2:Y:S04]  /*cfd70*/  LDL.LU R25, [R1+0x1574] ;  /* 0x0015740001197983 */ /* 0x000ea80000300800 */
[----:B------:R-:W2:Y:S04]  /*cfd80*/  LDL.LU R26, [R1+0x1578] ;  /* 0x00157800011a7983 */ /* 0x000ea80000300800 */
[----:B------:R-:W2:Y:S04]  /*cfd90*/  LDL.LU R27, [R1+0x157c] ;  /* 0x00157c00011b7983 */ /* 0x000ea80000300800 */
[----:B------:R0:W-:Y:S04]  /*cfda0*/  STL.64 [R1+0x5b18], R6 ;  /* 0x005b180601007387 */ /* 0x0001e80000100a00 */
[----:B------:R-:W3:Y:S04]  /*cfdb0*/  LDL.LU R4, [R1+0x1530] ;  /* 0x0015300001047983 */ /* 0x000ee80000300800 */
[----:B------:R-:W3:Y:S04]  /*cfdc0*/  LDL.LU R5, [R1+0x1534] ;  /* 0x0015340001057983 */ /* 0x000ee80000300800 */
[----:B0-----:R-:W5:Y:S01]  /*cfdd0*/  LDL.LU R6, [R1+0x1538] ;  /* 0x0015380001067983 */ /* 0x001f620000300800 */
[----:B----4-:R-:W-:-:S03]  /*cfde0*/  IMAD.MOV.U32 R7, RZ, RZ, R22 ;  /* 0x000000ffff077224 */ /* 0x010fc600078e0016 */
[----:B------:R-:W4:Y:S04]  /*cfdf0*/  LDL.LU R22, [R1+0x5be0] ;  /* 0x005be00001167983 */ /* 0x000f280000300800 */
[----:B-----5:R-:W-:Y:S04]  /*cfe00*/  STL.64 [R1+0x5b28], R6 ;  /* 0x005b280601007387 */ /* 0x020fe80000100a00 */
        /* <DEDUP_REMOVED lines=11> */
[----:B------:R-:W-:Y:S03]  /*cfec0*/  HMMA.16816.F32 R8, R8, R28, R16 ;  /* 0x0000001c0808723c */ /* 0x000fe60000001810 */
[----:B-----5:R-:W-:Y:S04]  /*cfed0*/  STL.64 [R1+0x5b10], R22 ;  /* 0x005b101601007387 */ /* 0x020fe80000100a00 */
[----:B----4-:R0:W-:Y:S04]  /*cfee0*/  STL.64 [R1+0x5b08], R20 ;  /* 0x005b081401007387 */ /* 0x0101e80000100a00 */
[----:B0-----:R-:W4:Y:S04]  /*cfef0*/  LDL.LU R20, [R1+0x1520] ;  /* 0x0015200001147983 */ /* 0x001f280000300800 */
[----:B------:R-:W4:Y:S04]  /*cff00*/  LDL.LU R21, [R1+0x1524] ;  /* 0x0015240001157983 */ /* 0x000f280000300800 */
[----:B------:R-:W4:Y:S04]  /*cff10*/  LDL.LU R22, [R1+0x1528] ;  /* 0x0015280001167983 */ /* 0x000f280000300800 */
[----:B------:R-:W4:Y:S04]  /*cff20*/  LDL.LU R23, [R1+0x152c] ;  /* 0x00152c0001177983 */ /* 0x000f280000300800 */
[----:B------:R-:W2:Y:S04]  /*cff30*/  LDL.LU.64 R18, [R1+0x5bd8] ;  /* 0x005bd80001127983 */ /* 0x000ea80000300a00 */
        /* <DEDUP_REMOVED lines=32> */
[----:B------:R0:W-:Y:S01]  /*d0140*/  STL.64 [R1+0x5a80], R16 ;  /* 0x005a801001007387 */ /* 0x0001e20000100a00 */
[----:B--2---:R-:W-:Y:S06]  /*d0150*/  HMMA.16816.F32 R24, R8, R14, R24 ;  /* 0x0000000e0818723c */ /* 0x004fec0000001818 */
[----:B0-----:R-:W-:-:S02]  /*d0160*/  IMAD.MOV.U32 R17, RZ, RZ, R14 ;  /* 0x000000ffff117224 */ /* 0x001fc400078e000e */
        /* <DEDUP_REMOVED lines=35> */
[----:B------:R-:W-:Y:S04]  /*d03a0*/  STL.64 [R1+0x5a48], R26 ;  /* 0x005a481a01007387 */ /* 0x000fe80000100a00 */
[----:B------:R0:W-:Y:S04]  /*d03b0*/  STL.64 [R1+0x5a40], R24 ;  /* 0x005a401801007387 */ /* 0x0001e80000100a00 */
[----:B0-----:R-:W2:Y:S04]  /*d03c0*/  LDL.LU R24, [R1+0x1510] ;  /* 0x0015100001187983 */ /* 0x001ea80000300800 */
[----:B------:R-:W2:Y:S04]  /*d03d0*/  LDL.LU R25, [R1+0x1514] ;  /* 0x0015140001197983 */ /* 0x000ea80000300800 */
[----:B------:R-:W2:Y:S04]  /*d03e0*/  LDL.LU R26, [R1+0x1518] ;  /* 0x00151800011a7983 */ /* 0x000ea80000300800 */
[----:B------:R-:W2:Y:S01]  /*d03f0*/  LDL.LU R27, [R1+0x151c] ;  /* 0x00151c00011b7983 */ /* 0x000ea20000300800 */
[----:B----4-:R-:W-:Y:S03]  /*d0400*/  HMMA.16816.F32 R4, R8, R6, R20 ;  /* 0x000000060804723c */ /* 0x010fe60000001814 */
[----:B------:R-:W3:Y:S04]  /*d0410*/  LDL.LU.64 R22, [R1+0x5b10] ;  /* 0x005b100001167983 */ /* 0x000ee80000300a00 */
[----:B------:R-:W3:-:S15]  /*d0420*/  LDL.LU.64 R20, [R1+0x5b08] ;  /* 0x005b080001147983 */ /* 0x000ede0000300a00 */
[----:B------:R-:W-:-:S01]  /*d0430*/  NOP ;  /* 0x0000000000007918 */ /* 0x000fc20000000000 */
[----:B------:R-:W-:Y:S04]  /*d0440*/  STL.64 [R1+0x410], R4 ;  /* 0x0004100401007387 */ /* 0x000fe80000100a00 */
[----:B------:R0:W-:Y:S04]  /*d0450*/  STL.64 [R1+0x418], R6 ;  /* 0x0004180601007387 */ /* 0x0001e80000100a00 */
[----:B0-----:R-:W5:Y:S04]  /*d0460*/  LDL.LU.64 R6, [R1+0x5b00] ;  /* 0x005b000001067983 */ /* 0x001f680000300a00 */
[----:B------:R-:W2:Y:S02]  /*d0470*/  LDL.LU.64 R4, [R1+0x5af8] ;  /* 0x005af80001047983 */ /* 0x000ea40000300a00 */
[----:B--2---:R-:W-:Y:S06]  /*d0480*/  HMMA.16816.F32 R24, R8, R4, R24 ;  /* 0x000000040818723c */ /* 0x004fec0000001818 */
[----:B------:R-:W-:-:S15]  /*d0490*/  STL.64 [R1+0x5a28], R4 ;  /* 0x005a280401007387 */ /* 0x000fde0000100a00 */
[----:B------:R-:W-:-:S02]  /*d04a0*/  NOP ;  /* 0x0000000000007918 */ /* 0x000fc40000000000 */
[----:B------:R-:W-:Y:S04]  /*d04b0*/  STL.64 [R1+0x400], R24 ;  /* 0x0004001801007387 */ /* 0x000fe80000100a00 */
[----:B------:R5:W-:Y:S02]  /*d04c0*/  STL.64 [R1+0x408], R26 ;  /* 0x0004081a01007387 */ /* 0x000be40000100a00 */
[C---:B-----5:R-:W-:Y:S06]  /*d04d0*/  HMMA.16816.F32 R24, R8.reuse, R6, R12 ;  /* 0x000000060818723c */ /* 0x060fec000000180c */
[----:B---3--:R-:W-:Y:S01]  /*d04e0*/  HMMA.16816.F32 R12, R8, R18, R20 ;  /* 0x00000012080c723c */ /* 0x008fe20000001814 */
[----:B------:R0:W-:-:S15]  /*d04f0*/  STL.64 [R1+0x5a58], R6 ;  /* 0x005a580601007387 */ /* 0x0001de0000100a00 */
[----:B------:R-:W-:-:S01]  /*d0500*/  NOP ;  /* 0x0000000000007918 */ /* 0x000fc20000000000 */
[----:B------:R-:W-:Y:S04]  /*d0510*/  STL.64 [R1+0x3f0], R24 ;  /* 0x0003f01801007387 */ /* 0x000fe80000100a00 */
[----:B------:R-:W-:Y:S04]  /*d0520*/  STL.64 [R1+0x3f8], R26 ;  /* 0x0003f81a01007387 */ /* 0x000fe80000100a00 */
[----:B------:R-:W2:Y:S04]  /*d0530*/  LDL.LU R4, [R1+0x1460] ;  /* 0x0014600001047983 */ /* 0x000ea80000300800 */
[----:B------:R1:W-:Y:S04]  /*d0540*/  STL.64 [R1+0x3e0], R12 ;  /* 0x0003e00c01007387 */ /* 0x0003e80000100a00 */
[----:B------:R-:W-:Y:S04]  /*d0550*/  STL.64 [R1+0x3e8], R14 ;  /* 0x0003e80e01007387 */ /* 0x000fe80000100a00 */
[----:B------:R-:W2:Y:S04]  /*d0560*/  LDL.LU R5, [R1+0x1464] ;  /* 0x0014640001057983 */ /* 0x000ea80000300800 */
[----:B0-----:R-:W3:Y:S04]  /*d0570*/  LDL.LU R6, [R1+0x1468] ;  /* 0x0014680001067983 */ /* 0x001ee80000300800 */
[----:B------:R-:W3:Y:S01]  /*d0580*/  LDL.LU R7, [R1+0x146c] ;  /* 0x00146c0001077983 */ /* 0x000ee20000300800 */
[----:B-1----:R-:W-:-:S02]  /*d0590*/  IMAD.MOV.U32 R12, RZ, RZ, R17 ;  /* 0x000000ffff0c7224 */ /* 0x002fc400078e0011 */
[----:B------:R-:W-:Y:S01]  /*d05a0*/  IMAD.MOV.U32 R13, RZ, RZ, R16 ;  /* 0x000000ffff0d7224 */ /* 0x000fe200078e0010 */
[----:B---3--:R-:W-:Y:S04]  /*d05b0*/  STL.64 [R1+0x5a70], R6 ;  /* 0x005a700601007387 */ /* 0x008fe80000100a00 */
[----:B--2---:R-:W-:Y:S04]  /*d05c0*/  STL.64 [R1+0x5a68], R4 ;  /* 0x005a680401007387 */ /* 0x004fe80000100a00 */
[----:B------:R-:W2:Y:S04]  /*d05d0*/  LDL.LU.64 R16, [R1+0x2f0] ;  /* 0x0002f00001107983 */ /* 0x000ea80000300a00 */
        /* <DEDUP_REMOVED lines=46> */
[----:B------:R-:W5:Y:S04]  /*d08c0*/  LDL.LU R26, [R1+0x1458] ;  /* 0x00145800011a7983 */ /* 0x000f680000300800 */
[----:B------:R-:W-:Y:S04]  /*d08d0*/  STL.64 [R1+0x3d0], R20 ;  /* 0x0003d01401007387 */ /* 0x000fe80000100a00 */
[----:B------:R0:W-:Y:S04]  /*d08e0*/  STL.64 [R1+0x3d8], R22 ;  /* 0x0003d81601007387 */ /* 0x0001e80000100a00 */
[----:B0-----:R-:W3:Y:S04]  /*d08f0*/  LDL.LU.64 R22, [R1+0x5af0] ;  /* 0x005af00001167983 */ /* 0x001ee80000300a00 */
[----:B------:R-:W2:Y:S04]  /*d0900*/  LDL.LU.64 R20, [R1+0x5ae8] ;  /* 0x005ae80001147983 */ /* 0x000ea80000300a00 */
[----:B------:R-:W-:Y:S04]  /*d0910*/  STL [R1+0x5a24], R2 ;  /* 0x005a240201007387 */ /* 0x000fe80000100800 */
[----:B------:R-:W-:Y:S01]  /*d0920*/  STL [R1+0x5a20], R3 ;  /* 0x005a200301007387 */ /* 0x000fe20000100800 */
[----:B--2---:R-:W-:-:S15]  /*d0930*/  HMMA.16816.F32 R16, R8, R20, R16 ;  /* 0x000000140810723c */ /* 0x004fde0000001810 */
[----:B------:R-:W-:-:S08]  /*d0940*/  NOP ;  /* 0x0000000000007918 */ /* 0x000fd00000000000 */
[----:B------:R-:W-:Y:S04]  /*d0950*/  STL.64 [R1+0x3c0], R16 ;  /* 0x0003c01001007387 */ /* 0x000fe80000100a00 */
[----:B------:R0:W-:Y:S04]  /*d0960*/  STL.64 [R1+0x3c8], R18 ;  /* 0x0003c81201007387 */ /* 0x0001e80000100a00 */
[----:B0-----:R-:W2:Y:S04]  /*d0970*/  LDL.LU.64 R18, [R1+0x5ae0] ;  /* 0x005ae00001127983 */ /* 0x001ea80000300a00 */
[----:B------:R-:W2:Y:S04]  /*d0980*/  LDL.LU.64 R16, [R1+0x5ad8] ;  /* 0x005ad80001107983 */ /* 0x000ea80000300a00 */
[----:B---3--:R0:W-:Y:S04]  /*d0990*/  STL.64 [R1+0x59e0], R22 ;  /* 0x0059e01601007387 */ /* 0x0081e80000100a00 */
[----:B0-----:R-:W3:Y:S04]  /*d09a0*/  LDL.64 R22, [R1+0x300] ;  /* 0x0003000001167983 */ /* 0x001ee80000100a00 */
[----:B------:R0:W-:Y:S04]  /*d09b0*/  STL.64 [R1+0x59d8], R20 ;  /* 0x0059d81401007387 */ /* 0x0001e80000100a00 */
[----:B0-----:R-:W4:Y:S01]  /*d09c0*/  LDL.LU.64 R20, [R1+0x310] ;  /* 0x0003100001147983 */ /* 0x001f220000300a00 */
[----:B--2---:R-:W-:Y:S03]  /*d09d0*/  HMMA.16816.F32 R8, R8, R28, R16 ;  /* 0x0000001c0808723c */ /* 0x004fe60000001810 */
[----:B------:R-:W4:Y:S04]  /*d09e0*/  LDL.LU.64 R18, [R1+0x5ad0] ;  /* 0x005ad00001127983 */ /* 0x000f280000300a00 */
[----:B------:R-:W4:-:S15]  /*d09f0*/  LDL.LU.64 R16, [R1+0x5ac8] ;  /* 0x005ac80001107983 */ /* 0x000f1e0000300a00 */
[----:B------:R-:W-:-:S01]  /*d0a00*/  NOP ;  /* 0x0000000000007918 */ /* 0x000fc20000000000 */
        /* <DEDUP_REMOVED lines=17> */
[----:B------:R-:W3:Y:S01]  /*d0b20*/  LDL.LU.64 R16, [R1+0x5a98] ;  /* 0x005a980001107983 */ /* 0x000ee20000300a00 */
[----:B------:R-:W-:-:S02]  /*d0b30*/  IMAD.MOV.U32 R2, RZ, RZ, R20 ;  /* 0x000000ffff027224 */ /* 0x000fc400078e0014 */
[----:B------:R-:W-:Y:S01]  /*d0b40*/  IMAD.MOV.U32 R3, RZ, RZ, R21 ;  /* 0x000000ffff037224 */ /* 0x000fe200078e0015 */
[----:B------:R-:W4:Y:S01]  /*d0b50*/  LDL.LU R20, [R1+0x1430] ;  /* 0x0014300001147983 */ /* 0x000f220000300800 */
[----:B------:R-:W-:-:S03]  /*d0b60*/  IMAD.MOV.U32 R27, RZ, RZ, R0 ;  /* 0x000000ffff1b7224 */ /* 0x000fc600078e0000 */
[----:B------:R-:W4:Y:S01]  /*d0b70*/  LDL.LU R21, [R1+0x1434] ;  /* 0x0014340001157983 */ /* 0x000f220000300800 */
[----:B------:R-:W-:-:S03]  /*d0b80*/  IMAD.MOV.U32 R0, RZ, RZ, R23 ;  /* 0x000000ffff007224 */ /* 0x000fc600078e0017 */
[----:B------:R-:W4:Y:S04]  /*d0b90*/  LDL.LU R22, [R1+0x1438] ;  /* 0x0014380001167983 */ /* 0x000f280000300800 */
[----:B------:R-:W4:Y:S01]  /*d0ba0*/  LDL.LU R23, [R1+0x143c] ;  /* 0x00143c0001177983 */ /* 0x000f220000300800 */
        /* <DEDUP_REMOVED lines=10> */
[----:B------:R0:W-:Y:S04]  /*d0c50*/  STL.64 [R1+0x370], R12 ;  /* 0x0003700c01007387 */ /* 0x0001e80000100a00 */
[----:B------:R-:W-:Y:S04]  /*d0c60*/  STL.64 [R1+0x378], R14 ;  /* 0x0003780e01007387 */ /* 0x000fe80000100a00 */
[----:B0-----:R-:W3:Y:S04]  /*d0c70*/  LDL.LU.64 R12, [R1+0x5a78] ;  /* 0x005a7800010c7983 */ /* 0x001ee80000300a00 */
[----:B--2---:R-:W-:Y:S04]  /*d0c80*/  STL.64 [R1+0x5a08], R18 ;  /* 0x005a081201007387 */ /* 0x004fe80000100a00 */
        /* <DEDUP_REMOVED lines=13> */
[----:B------:R-:W3:-:S15]  /*d0d60*/  LDL.LU.64 R6, [R1+0x5a58] ;  /* 0x005a580001067983 */ /* 0x000ede0000300a00 */
[----:B------:R-:W-:-:S06]  /*d0d70*/  NOP ;  /* 0x0000000000007918 */ /* 0x000fcc0000000000 */
[----:B------:R0:W-:Y:S04]  /*d0d80*/  STL.64 [R1+0x350], R12 ;  /* 0x0003500c01007387 */ /* 0x0001e80000100a00 */
[----:B------:R-:W-:Y:S04]  /*d0d90*/  STL.64 [R1+0x358], R14 ;  /* 0x0003580e01007387 */ /* 0x000fe80000100a00 */
[----:B0-----:R-:W5:Y:S02]  /*d0da0*/  LDL.LU.64 R12, [R1+0x5a50] ;  /* 0x005a5000010c7983 */ /* 0x001f640000300a00 */
[----:B-----5:R-:W-:-:S15]  /*d0db0*/  HMMA.16816.F32 R24, R8, R12, R24 ;  /* 0x0000000c0818723c */ /* 0x020fde0000001818 */
[----:B------:R-:W-:-:S08]  /*d0dc0*/  NOP ;  /* 0x0000000000007918 */ /* 0x000fd00000000000 */
[----:B------:R-:W-:Y:S04]  /*d0dd0*/  STL.64 [R1+0x340], R24 ;  /* 0x0003401801007387 */ /* 0x000fe80000100a00 */
[----:B------:R0:W-:Y:S04]  /*d0de0*/  STL.64 [R1+0x348], R26 ;  /* 0x0003481a01007387 */ /* 0x0001e80000100a00 */
[----:B0-----:R-:W4:Y:S04]  /*d0df0*/  LDL.LU.64 R26, [R1+0x5a48] ;  /* 0x005a4800011a7983 */ /* 0x001f280000300a00 */
[----:B------:R-:W2:Y:S01]  /*d0e00*/  LDL.LU.64 R24, [R1+0x5a40] ;  /* 0x005a400001187983 */ /* 0x000ea20000300a00 */
[----:B------:R-:W-:-:S02]  /*d0e10*/  IMAD.MOV.U32 R14, RZ, RZ, R13 ;  /* 0x000000ffff0e7224 */ /* 0x000fc400078e000d */
[----:B------:R-:W-:Y:S01]  /*d0e20*/  IMAD.MOV.U32 R15, RZ, RZ, R12 ;  /* 0x000000ffff0f7224 */ /* 0x000fe200078e000c */
[----:B------:R-:W5:Y:S04]  /*d0e30*/  LDL.LU.64 R4, [R1+0x280] ;  /* 0x0002800001047983 */ /* 0x000f680000300a00 */
[----:B------:R-:W-:Y:S04]  /*d0e40*/  STL [R1+0x5984], R14 ;  /* 0x0059840e01007387 */ /* 0x000fe80000100800 */
[----:B------:R2:W-:Y:S02]  /*d0e50*/  STL [R1+0x5980], R15 ;  /* 0x0059800f01007387 */ /* 0x0005e40000100800 */
[----:B--2---:R-:W-:Y:S02]  /*d0e60*/  HMMA.16816.F32 R12, R8, R24, R16 ;  /* 0x00000018080c723c */ /* 0x004fe40000001810 */
[----:B------:R-:W2:-:S15]  /*d0e70*/  LDL.LU R16, [R1+0x1400] ;  /* 0x0014000001107983 */ /* 0x000e9e0000300800 */
[----:B------:R-:W-:-:S06]  /*d0e80*/  NOP ;  /* 0x0000000000007918 */ /* 0x000fcc0000000000 */
[----:B------:R-:W-:Y:S04]  /*d0e90*/  STL.64 [R1+0x330], R12 ;  /* 0x0003300c01007387 */ /* 0x000fe80000100a00 */
[----:B------:R-:W-:Y:S04]  /*d0ea0*/  STL.64 [R1+0x338], R14 ;  /* 0x0003380e01007387 */ /* 0x000fe80000100a00 */
        /* <DEDUP_REMOVED lines=19> */
[----:B------:R-:W-:Y:S04]  /*d0fe0*/  STL.64 [R1+0x328], R22 ;  /* 0x0003281601007387 */ /* 0x000fe80000100a00 */
[----:B------:R-:W3:Y:S04]  /*d0ff0*/  LDL.LU R24, [R1+0x13d0] ;  /* 0x0013d00001187983 */ /* 0x000ee80000300800 */
[----:B------:R-:W3:Y:S04]  /*d1000*/  LDL.LU R25, [R1+0x13d4] ;  /* 0x0013d40001197983 */ /* 0x000ee80000300800 */
[----:B------:R-:W4:Y:S04]  /*d1010*/  LDL.LU R26, [R1+0x13d8] ;  /* 0x0013d800011a7983 */ /* 0x000f280000300800 */
[----:B------:R-:W4:Y:S01]  /*d1020*/  LDL.LU R27, [R1+0x13dc] ;  /* 0x0013dc00011b7983 */ /* 0x000f220000300800 */
[----:B-----5:R-:W-:-:S02]  /*d1030*/  IMAD.MOV.U32 R14, RZ, RZ, R4 ;  /* 0x000000ffff0e7224 */ /* 0x020fc400078e0004 */
[----:B------:R-:W-:Y:S01]  /*d1040*/  IMAD.MOV.U32 R15, RZ, RZ, R5 ;  /* 0x000000ffff0f7224 */ /* 0x000fe200078e0005 */
[C---:B--2---:R-:W-:Y:S01]  /*d1050*/  HMMA.16816.F32 R16, R8.reuse, R4, R16 ;  /* 0x000000040810723c */ /* 0x044fe20000001810 */
[----:B----4-:R-:W-:Y:S04]  /*d1060*/  STL.64 [R1+0x59f8], R26 ;  /* 0x0059f81a01007387 */ /* 0x010fe80000100a00 */
        /* <DEDUP_REMOVED lines=14> */
[----:B------:R-:W-:Y:S04]  /*d1150*/  STL.64 [R1+0x5990], R14 ;  /* 0x0059900e01007387 */ /* 0x000fe80000100a00 */
[----:B------:R0:W-:Y:S04]  /*d1160*/  STL.64 [R1+0x5988], R12 ;  /* 0x0059880c01007387 */ /* 0x0001e80000100a00 */
[----:B0-----:R-:W5:Y:S04]  /*d1170*/  LDL.LU R12, [R1+0x13a0] ;  /* 0x0013a000010c7983 */ /* 0x001f680000300800 */
[----:B------:R-:W5:Y:S04]  /*d1180*/  LDL.LU R13, [R1+0x13a4] ;  /* 0x0013a400010d7983 */ /* 0x000f680000300800 */
[----:B------:R-:W2:Y:S04]  /*d1190*/  LDL.LU R14, [R1+0x13a8] ;  /* 0x0013a800010e7983 */ /* 0x000ea80000300800 */
[----:B------:R-:W2:Y:S01]  /*d11a0*/  LDL.LU R15, [R1+0x13ac] ;  /* 0x0013ac00010f7983 */ /* 0x000ea20000300800 */
[----:B----4-:R-:W-:Y:S03]  /*d11b0*/  HMMA.16816.F32 R16, R8, R4, R16 ;  /* 0x000000040810723c */ /* 0x010fe60000001810 */
[----:B--2---:R0:W-:Y:S02]  /*d11c0*/  STL.64 [R1+0x59a0], R14 ;  /* 0x0059a00e01007387 */ /* 0x0041e40000100a00 */
[----:B0-----:R-:W-:-:S02]  /*d11d0*/  IMAD.MOV.U32 R14, RZ, RZ, R2 ;  /* 0x000000ffff0e7224 */ /* 0x001fc400078e0002 */
[----:B------:R-:W-:Y:S01]  /*d11e0*/  IMAD.MOV.U32 R15, RZ, RZ, R3 ;  /* 0x000000ffff0f7224 */ /* 0x000fe200078e0003 */
[----:B------:R-:W3:Y:S04]  /*d11f0*/  LDL.LU R2, [R1+0x5a24] ;  /* 0x005a240001027983 */ /* 0x000ee80000300800 */
[----:B------:R-:W3:Y:S04]  /*d1200*/  LDL.LU R3, [R1+0x5a20] ;  /* 0x005a200001037983 */ /* 0x000ee80000300800 */
[----:B-----5:R-:W-:Y:S07]  /*d1210*/  STL.64 [R1+0x5998], R12 ;  /* 0x0059980c01007387 */ /* 0x020fee0000100a00 */
        /* <DEDUP_REMOVED lines=14> */
[----:B------:R-:W4:Y:S04]  /*d1300*/  LDL.LU R6, [R1+0x1388] ;  /* 0x0013880001067983 */ /* 0x000f280000300800 */
[----:B------:R-:W4:Y:S01]  /*d1310*/  LDL.LU R7, [R1+0x138c] ;  /* 0x00138c0001077983 */ /* 0x000f220000300800 */
[C---:B---3--:R-:W-:Y:S06]  /*d1320*/  HMMA.16816.F32 R20, R8.reuse, R2, R20 ;  /* 0x000000020814723c */ /* 0x048fec0000001814 */
[----:B--2---:R-:W-:Y:S01]  /*d1330*/  HMMA.16816.F32 R24, R8, R18, R24 ;  /* 0x000000120818723c */ /* 0x004fe20000001818 */
        /* <DEDUP_REMOVED lines=10> */
[----:B------:R0:W-:Y:S02]  /*d13e0*/  STL.64 [R1+0x58f8], R18 ;  /* 0x0058f81201007387 */ /* 0x0001e40000100a00 */
[----:B0-----:R-:W-:-:S02]  /*d13f0*/  IMAD.MOV.U32 R18, RZ, RZ, R28 ;  /* 0x000000ffff127224 */ /* 0x001fc400078e001c */
[----:B------:R-:W-:Y:S01]  /*d1400*/  IMAD.MOV.U32 R19, RZ, RZ, R29 ;  /* 0x000000ffff137224 */ /* 0x000fe200078e001d */
[----:B------:R-:W4:Y:S04]  /*d1410*/  LDL.LU R28, [R1+0x59ec] ;  /* 0x0059ec00011c7983 */ /* 0x000f280000300800 */
[----:B------:R-:W4:Y:S04]  /*d1420*/  LDL.LU R29, [R1+0x59e8] ;  /* 0x0059e800011d7983 */ /* 0x000f280000300800 */
        /* <DEDUP_REMOVED lines=12> */
[----:B------:R-:W2:Y:S01]  /*d14f0*/  LDL.LU.64 R20, [R1+0x59c0] ;  /* 0x0059c00001147983 */ /* 0x000ea20000300a00 */
[----:B----4-:R-:W-:Y:S07]  /*d1500*/  HMMA.16816.F32 R24, R8, R28, R24 ;  /* 0x0000001c0818723c */ /* 0x010fee0000001818 */
[----:B-----5:R-:W-:-:S02]  /*d1510*/  IMAD.MOV.U32 R8, RZ, RZ, R23 ;  /* 0x000000ffff087224 */ /* 0x020fc400078e0017 */
[----:B------:R-:W2:Y:S04]  /*d1520*/  LDL.LU R23, [R1+0x59b8] ;  /* 0x0059b80001177983 */ /* 0x000ea80000300800 */
[----:B------:R-:W3:Y:S04]  /*d1530*/  LDL.LU R9, [R1+0x1394] ;  /* 0x0013940001097983 */ /* 0x000ee80000300800 */
[----:B------:R-:W3:Y:S04]  /*d1540*/  LDL.LU R10, [R1+0x1398] ;  /* 0x00139800010a7983 */ /* 0x000ee80000300800 */
[----:B------:R-:W3:Y:S04]  /*d1550*/  LDL.LU R11, [R1+0x139c] ;  /* 0x00139c00010b7983 */ /* 0x000ee80000300800 */
[----:B------:R0:W-:Y:S04]  /*d1560*/  STL.64 [R1+0x4a28], R26 ;  /* 0x004a281a01007387 */ /* 0x0001e80000100a00 */
[----:B0-----:R-:W4:Y:S04]  /*d1570*/  LDL.LU R26, [R1+0x300] ;  /* 0x00030000011a7983 */ /* 0x001f280000300800 */
[----:B------:R-:W-:Y:S01]  /*d1580*/  STL.64 [R1+0x4a20], R24 ;  /* 0x004a201801007387 */ /* 0x000fe20000100a00 */
[----:B------:R-:W-:Y:S01]  /*d1590*/  IMAD.MOV.U32 R27, RZ, RZ, R0 ;  /* 0x000000ffff1b7224 */ /* 0x000fe200078e0000 */
[----:B--2---:R-:W-:Y:S02]  /*d15a0*/  HMMA.16816.F32 R12, R20, R14, R4 ;  /* 0x0000000e140c723c */ /* 0x004fe40000001804 */
[----:B------:R-:W2:Y:S04]  /*d15b0*/  LDL.LU.64 R6, [R1+0x59b0] ;  /* 0x0059b00001067983 */ /* 0x000ea80000300a00 */
[----:B------:R-:W2:-:S15]  /*d15c0*/  LDL.LU.64 R4, [R1+0x59a8] ;  /* 0x0059a80001047983 */ /* 0x000e9e0000300a00 */
[----:B------:R-:W-:-:S02]  /*d15d0*/  NOP ;  /* 0x0000000000007918 */ /* 0x000fc40000000000 */
[----:B------:R-:W-:Y:S04]  /*d15e0*/  STL.64 [R1+0x120], R12 ;  /* 0x0001200c01007387 */ /* 0x000fe80000100a00 */
[----:B------:R0:W-:Y:S01]  /*d15f0*/  STL [R1+0x128], R14 ;  /* 0x0001280e01007387 */ /* 0x0001e20000100800 */
[----:B------:R-:W-:-:S03]  /*d1600*/  IMAD.MOV.U32 R0, RZ, RZ, R15 ;  /* 0x000000ffff007224 */ /* 0x000fc600078e000f */
[----:B0-----:R-:W4:Y:S04]  /*d1610*/  LDL.LU.64 R14, [R1+0x59a0] ;  /* 0x0059a000010e7983 */ /* 0x001f280000300a00 */
[----:B------:R-:W4:Y:S01]  /*d1620*/  LDL.LU.64 R12, [R1+0x5998] ;  /* 0x00599800010c7983 */ /* 0x000f220000300a00 */
[----:B---3--:R-:W-:Y:S03]  /*d1630*/  HMMA.16816.F32 R8, R20, R18, R8 ;  /* 0x000000121408723c */ /* 0x008fe60000001808 */
[----:B------:R0:W-:-:S15]  /*d1640*/  STL [R1+0x4a48], R0 ;  /* 0x004a480001007387 */ /* 0x0001de0000100800 */
[----:B------:R-:W-:-:S06]  /*d1650*/  NOP ;  /* 0x0000000000007918 */ /* 0x000fcc0000000000 */
[----:B0-----:R-:W-:Y:S01]  /*d1660*/  IMAD.MOV.U32 R0, RZ, RZ, R11 ;  /* 0x000000ffff007224 */ /* 0x001fe200078e000b */
[C---:B--2---:R-:W-:Y:S06]  /*d1670*/  HMMA.16816.F32 R4, R20.reuse, R16, R4 ;  /* 0x000000101404723c */ /* 0x044fec0000001804 */
[----:B----4-:R-:W-:Y:S01]  /*d1680*/  HMMA.16816.F32 R24, R20, R26, R12 ;  /* 0x0000001a1418723c */ /* 0x010fe2000000180c */
[----:B------:R-:W2:Y:S04]  /*d1690*/  LDL.LU.64 R14, [R1+0x5990] ;  /* 0x00599000010e7983 */ /* 0x000ea80000300a00 */
[----:B------:R-:W3:Y:S04]  /*d16a0*/  LDL.LU.64 R12, [R1+0x5988] ;  /* 0x00598800010c7983 */ /* 0x000ee80000300a00 */
[----:B------:R-:W-:-:S14]  /*d16b0*/  STL.64 [R1+0xe0], R8 ;  /* 0x0000e00801007387 */ /* 0x000fdc0000100a00 */
[----:B------:R-:W-:Y:S04]  /*d16c0*/  STL.64 [R1+0x100], R24 ;  /* 0x0001001801007387 */ /* 0x000fe80000100a00 */
[----:B------:R-:W-:Y:S04]  /*d16d0*/  STL.64 [R1+0x108], R26 ;  /* 0x0001081a01007387 */ /* 0x000fe80000100a00 */
[----:B------:R-:W-:Y:S04]  /*d16e0*/  STL [R1+0xe8], R10 ;  /* 0x0000e80a01007387 */ /* 0x000fe80000100800 */
[----:B------:R-:W-:Y:S04]  /*d16f0*/  STL [R1+0x4a4c], R0 ;  /* 0x004a4c0001007387 */ /* 0x000fe80000100800 */
        /* <DEDUP_REMOVED lines=18> */
[----:B------:R-:W5:Y:S04]  /*d1820*/  LDL.LU R26, [R1+0x2c0] ;  /* 0x0002c000011a7983 */ /* 0x000f680000300800 */
[----:B------:R-:W5:Y:S04]  /*d1830*/  LDL.LU R27, [R1+0x2c4] ;  /* 0x0002c400011b7983 */ /* 0x000f680000300800 */
[----:B-----5:R-:W-:Y:S04]  /*d1840*/  STL.64 [R1+0x5968], R26 ;  /* 0x0059681a01007387 */ /* 0x020fe80000100a00 */
[----:B------:R-:W5:Y:S04]  /*d1850*/  LDL.LU R8, [R1+0x2a0] ;  /* 0x0002a00001087983 */ /* 0x000f680000300800 */
[----:B------:R-:W5:Y:S01]  /*d1860*/  LDL.LU R9, [R1+0x2a4] ;  /* 0x0002a40001097983 */ /* 0x000f620000300800 */
[----:B----4-:R-:W-:-:S02]  /*d1870*/  IMAD.MOV.U32 R10, RZ, RZ, R15 ;  /* 0x000000ffff0a7224 */ /* 0x010fc400078e000f */
[----:B--2---:R-:W-:Y:S01]  /*d1880*/  IMAD.MOV.U32 R11, RZ, RZ, R14 ;  /* 0x000000ffff0b7224 */ /* 0x004fe200078e000e */
[----:B------:R-:W2:Y:S04]  /*d1890*/  LDL.LU R24, [R1+0x2d0] ;  /* 0x0002d00001187983 */ /* 0x000ea80000300800 */
[----:B------:R-:W2:Y:S04]  /*d18a0*/  LDL.LU R25, [R1+0x2d4] ;  /* 0x0002d40001197983 */ /* 0x000ea80000300800 */
[----:B------:R-:W-:Y:S04]  /*d18b0*/  STL.64 [R1+0x5960], R10 ;  /* 0x0059600a01007387 */ /* 0x000fe80000100a00 */
[----:B-----5:R0:W-:Y:S04]  /*d18c0*/  STL.64 [R1+0x5958], R8 ;  /* 0x0059580801007387 */ /* 0x0201e80000100a00 */
        /* <DEDUP_REMOVED lines=10> */
[----:B------:R-:W-:Y:S04]  /*d1970*/  STL.64 [R1+0x5930], R6 ;  /* 0x0059300601007387 */ /* 0x000fe80000100a00 */
[----:B------:R-:W4:Y:S04]  /*d1980*/  LDL.LU R16, [R1+0x1330] ;  /* 0x0013300001107983 */ /* 0x000f280000300800 */
[----:B------:R-:W4:Y:S04]  /*d1990*/  LDL.LU R17, [R1+0x1334] ;  /* 0x0013340001117983 */ /* 0x000f280000300800 */
[----:B------:R-:W5:Y:S04]  /*d19a0*/  LDL.LU R18, [R1+0x1338] ;  /* 0x0013380001127983 */ /* 0x000f680000300800 */
[----:B------:R-:W5:Y:S01]  /*d19b0*/  LDL.LU R19, [R1+0x133c] ;  /* 0x00133c0001137983 */ /* 0x000f620000300800 */
[----:B---3--:R-:W-:-:S02]  /*d19c0*/  IMAD.MOV.U32 R4, RZ, RZ, R13 ;  /* 0x000000ffff047224 */ /* 0x008fc400078e000d */
[----:B------:R-:W-:Y:S01]  /*d19d0*/  IMAD.MOV.U32 R5, RZ, RZ, R12 ;  /* 0x000000ffff057224 */ /* 0x000fe200078e000c */
[----:B--2---:R-:W-:Y:S01]  /*d19e0*/  HMMA.16816.F32 R24, R20, R24, R8 ;  /* 0x000000181418723c */ /* 0x004fe20000001808 */
[----:B-----5:R-:W-:Y:S04]  /*d19f0*/  STL.64 [R1+0x5940], R18 ;  /* 0x0059401201007387 */ /* 0x020fe80000100a00 */
[----:B----4-:R-:W-:Y:S04]  /*d1a00*/  STL.64 [R1+0x5938], R16 ;  /* 0x0059381001007387 */ /* 0x010fe80000100a00 */
[----:B------:R0:W-:Y:S04]  /*d1a10*/  STL.64 [R1+0x5950], R4 ;  /* 0x0059500401007387 */ /* 0x0001e80000100a00 */
        /* <DEDUP_REMOVED lines=12> */
[----:B------:R-:W5:Y:S04]  /*d1ae0*/  LDL.LU.64 R10, [R1+0x5978] ;  /* 0x00597800010a7983 */ /* 0x000f680000300a00 */
[----:B------:R-:W5:Y:S04]  /*d1af0*/  LDL.LU.64 R8, [R1+0x5970] ;  /* 0x0059700001087983 */ /* 0x000f680000300a00 */
[----:B------:R-:W-:Y:S04]  /*d1b00*/  STL.64 [R1+0xb0], R24 ;  /* 0x0000b01801007387 */ /* 0x000fe80000100a00 */
[----:B------:R0:W-:Y:S01]  /*d1b10*/  STL [R1+0xb8], R26 ;  /* 0x0000b81a01007387 */ /* 0x0001e20000100800 */
[----:B------:R-:W-:-:S03]  /*d1b20*/  IMAD.MOV.U32 R0, RZ, RZ, R27 ;  /* 0x000000ffff007224 */ /* 0x000fc600078e001b */
[----:B0-----:R-:W5:Y:S04]  /*d1b30*/  LDL.LU.64 R26, [R1+0x5968] ;  /* 0x00596800011a7983 */ /* 0x001f680000300a00 */
[----:B------:R-:W-:Y:S01]  /*d1b40*/  STL [R1+0x4a50], R0 ;  /* 0x004a500001007387 */ /* 0x000fe20000100800 */
[----:B-----5:R-:W-:-:S15]  /*d1b50*/  HMMA.16816.F32 R8, R20, R26, R8 ;  /* 0x0000001a1408723c */ /* 0x020fde0000001808 */
[----:B------:R-:W-:-:S09]  /*d1b60*/  NOP ;  /* 0x0000000000007918 */ /* 0x000fd20000000000 */
[----:B------:R-:W-:Y:S02]  /*d1b70*/  IMAD.MOV.U32 R24, RZ, RZ, R11 ;  /* 0x000000ffff187224 */ /* 0x000fe400078e000b */
[----:B------:R-:W-:Y:S02]  /*d1b80*/  IMAD.MOV.U32 R25, RZ, RZ, R10 ;  /* 0x000000ffff197224 */ /* 0x000fe400078e000a */
[----:B------:R-:W-:Y:S02]  /*d1b90*/  IMAD.MOV.U32 R26, RZ, RZ, R9 ;  /* 0x000000ffff1a7224 */ /* 0x000fe400078e0009 */
[----:B------:R-:W-:Y:S01]  /*d1ba0*/  IMAD.MOV.U32 R27, RZ, RZ, R8 ;  /* 0x000000ffff1b7224 */ /* 0x000fe200078e0008 */
[----:B------:R-:W5:Y:S04]  /*d1bb0*/  LDL.LU.64 R10, [R1+0x5960] ;  /* 0x00596000010a7983 */ /* 0x000f680000300a00 */
[----:B------:R-:W2:Y:S04]  /*d1bc0*/  LDL.LU.64 R8, [R1+0x5958] ;  /* 0x0059580001087983 */ /* 0x000ea80000300a00 */
[----:B------:R0:W-:Y:S04]  /*d1bd0*/  STL [R1+0x4a64], R24 ;  /* 0x004a641801007387 */ /* 0x0001e80000100800 */
[----:B------:R1:W-:Y:S04]  /*d1be0*/  STL [R1+0x4a60], R25 ;  /* 0x004a601901007387 */ /* 0x0003e80000100800 */
[----:B------:R3:W-:Y:S04]  /*d1bf0*/  STL [R1+0x4a5c], R26 ;  /* 0x004a5c1a01007387 */ /* 0x0007e80000100800 */
[----:B------:R4:W-:Y:S04]  /*d1c00*/  STL [R1+0x4a58], R27 ;  /* 0x004a581b01007387 */ /* 0x0009e80000100800 */
[----:B0-----:R-:W5:Y:S04]  /*d1c10*/  LDL.LU R24, [R1+0x1350] ;  /* 0x0013500001187983 */ /* 0x001f680000300800 */
[----:B-1----:R-:W5:Y:S04]  /*d1c20*/  LDL.LU R25, [R1+0x1354] ;  /* 0x0013540001197983 */ /* 0x002f680000300800 */
[----:B---3--:R-:W5:Y:S04]  /*d1c30*/  LDL.LU R26, [R1+0x1358] ;  /* 0x00135800011a7983 */ /* 0x008f680000300800 */
[----:B----4-:R-:W5:Y:S01]  /*d1c40*/  LDL.LU R27, [R1+0x135c] ;  /* 0x00135c00011b7983 */ /* 0x010f620000300800 */
[C---:B--2---:R-:W-:Y:S06]  /*d1c50*/  HMMA.16816.F32 R4, R20.reuse, R8, R4 ;  /* 0x000000081404723c */ /* 0x044fec0000001804 */
[----:B-----5:R-:W-:Y:S01]  /*d1c60*/  HMMA.16816.F32 R24, R20, R10, R24 ;  /* 0x0000000a1418723c */ /* 0x020fe20000001818 */
[----:B------:R-:W2:-:S15]  /*d1c70*/  LDL.LU R10, [R1+0x238] ;  /* 0x00023800010a7983 */ /* 0x000e9e0000300800 */
[----:B------:R-:W-:-:S07]  /*d1c80*/  NOP ;  /* 0x0000000000007918 */ /* 0x000fce0000000000 */
[----:B------:R-:W-:Y:S04]  /*d1c90*/  STL.64 [R1+0x80], R24 ;  /* 0x0000801801007387 */ /* 0x000fe80000100a00 */
[----:B------:R-:W-:Y:S04]  /*d1ca0*/  STL.64 [R1+0x88], R26 ;  /* 0x0000881a01007387 */ /* 0x000fe80000100a00 */
[----:B------:R-:W2:Y:S04]  /*d1cb0*/  LDL.LU R11, [R1+0x23c] ;  /* 0x00023c00010b7983 */ /* 0x000ea80000300800 */
[----:B------:R0:W-:Y:S04]  /*d1cc0*/  STL.64 [R1+0x70], R4 ;  /* 0x0000700401007387 */ /* 0x0001e80000100a00 */
[----:B0-----:R-:W3:Y:S01]  /*d1cd0*/  LDL.LU.64 R4, [R1+0x5950] ;  /* 0x0059500001047983 */ /* 0x001ee20000300a00 */
[----:B------:R-:W-:-:S02]  /*d1ce0*/  IMAD.MOV.U32 R24, RZ, RZ, R6 ;  /* 0x000000ffff187224 */ /* 0x000fc400078e0006 */
[----:B------:R-:W-:Y:S01]  /*d1cf0*/  IMAD.MOV.U32 R25, RZ, RZ, R7 ;  /* 0x000000ffff197224 */ /* 0x000fe200078e0007 */
[----:B------:R-:W4:Y:S04]  /*d1d00*/  LDL.LU.64 R26, [R1+0x2e8] ;  /* 0x0002e800011a7983 */ /* 0x000f280000300a00 */
[----:B------:R-:W-:Y:S04]  /*d1d10*/  STL [R1+0x4a70], R24 ;  /* 0x004a701801007387 */ /* 0x000fe80000100800 */
[----:B------:R0:W-:Y:S04]  /*d1d20*/  STL [R1+0x4a6c], R25 ;  /* 0x004a6c1901007387 */ /* 0x0001e80000100800 */
[----:B0-----:R-:W5:Y:S01]  /*d1d30*/  LDL.LU.64 R24, [R1+0x2d8] ;  /* 0x0002d80001187983 */ /* 0x001f620000300a00 */
[----:B---3--:R-:W-:Y:S03]  /*d1d40*/  HMMA.16816.F32 R4, R20, R4, R16 ;  /* 0x000000041404723c */ /* 0x008fe60000001810 */
[----:B----4-:R0:W-:Y:S02]  /*d1d50*/  STL.64 [R1+0x58c0], R26 ;  /* 0x0058c01a01007387 */ /* 0x0101e40000100a00 */
[----:B0-----:R-:W-:-:S02]  /*d1d60*/  IMAD.MOV.U32 R26, RZ, RZ, R3 ;  /* 0x000000ffff1a7224 */ /* 0x001fc400078e0003 */
[----:B------:R-:W-:Y:S01]  /*d1d70*/  IMAD.MOV.U32 R27, RZ, RZ, R2 ;  /* 0x000000ffff1b7224 */ /* 0x000fe200078e0002 */
[----:B------:R-:W3:Y:S04]  /*d1d80*/  LDL.LU R3, [R1+0x594c] ;  /* 0x00594c0001037983 */ /* 0x000ee80000300800 */
[----:B------:R-:W4:Y:S04]  /*d1d90*/  LDL.LU R2, [R1+0x5948] ;  /* 0x0059480001027983 */ /* 0x000f280000300800 */
[----:B-----5:R-:W-:Y:S04]  /*d1da0*/  STL.64 [R1+0x58b8], R24 ;  /* 0x0058b81801007387 */ /* 0x020fe80000100a00 */
        /* <DEDUP_REMOVED lines=9> */
[----:B------:R0:W-:Y:S04]  /*d1e40*/  STL.64 [R1+0x40], R4 ;  /* 0x0000400401007387 */ /* 0x0001e80000100a00 */
        /* <DEDUP_REMOVED lines=8> */
[----:B0-----:R-:W5:Y:S02]  /*d1ed0*/  LDL.LU.64 R6, [R1+0x5900] ;  /* 0x0059000001067983 */ /* 0x001f640000300a00 */
[----:B-----5:R-:W-:Y:S02]  /*d1ee0*/  HMMA.16816.F32 R4, R20, R6, R16 ;  /* 0x000000061404723c */ /* 0x020fe40000001810 */
[----:B------:R-:W5:-:S15]  /*d1ef0*/  LDL.LU.64 R18, [R1+0x58f8] ;  /* 0x0058f80001127983 */ /* 0x000f5e0000300a00 */
[----:B------:R-:W-:-:S06]  /*d1f00*/  NOP ;  /* 0x0000000000007918 */ /* 0x000fcc0000000000 */
[----:B------:R-:W-:Y:S04]  /*d1f10*/  STL.64 [R1+0x10], R4 ;  /* 0x0000100401007387 */ /* 0x000fe80000100a00 */
[----:B------:R0:W-:Y:S04]  /*d1f20*/  STL.64 [R1+0x18], R6 ;  /* 0x0000180601007387 */ /* 0x0001e80000100a00 */
[----:B0-----:R-:W3:Y:S04]  /*d1f30*/  LDL.LU.64 R6, [R1+0x58f0] ;  /* 0x0058f00001067983 */ /* 0x001ee80000300a00 */
[----:B------:R-:W3:Y:S01]  /*d1f40*/  LDL.LU.64 R4, [R1+0x58e8] ;  /* 0x0058e80001047983 */ /* 0x000ee20000300a00 */
[----:B-----5:R-:W-:-:S15]  /*d1f50*/  HMMA.16816.F32 R16, R20, R18, R12 ;  /* 0x000000121410723c */ /* 0x020fde000000180c */
[----:B------:R-:W-:-:S08]  /*d1f60*/  NOP ;  /* 0x0000000000007918 */ /* 0x000fd00000000000 */
[----:B------:R0:W-:Y:S04]  /*d1f70*/  STL.64 [R1+0x48e8], R18 ;  /* 0x0048e81201007387 */ /* 0x0001e80000100a00 */
[----:B0-----:R-:W5:Y:S04]  /*d1f80*/  LDL.LU R18, [R1+0x258] ;  /* 0x0002580001127983 */ /* 0x001f680000300800 */
[----:B------:R-:W5:Y:S04]  /*d1f90*/  LDL.LU R19, [R1+0x25c] ;  /* 0x00025c0001137983 */ /* 0x000f680000300800 */
[----:B------:R-:W2:Y:S04]  /*d1fa0*/  LDL R14, [R1+0x288] ;  /* 0x00028800010e7983 */ /* 0x000ea80000100800 */
[----:B------:R-:W2:Y:S04]  /*d1fb0*/  LDL R15, [R1+0x28c] ;  /* 0x00028c00010f7983 */ /* 0x000ea80000100800 */
[----:B------:R-:W4:Y:S04]  /*d1fc0*/  LDL R12, [R1+0x298] ;  /* 0x00029800010c7983 */ /* 0x000f280000100800 */
[----:B------:R-:W4:Y:S04]  /*d1fd0*/  LDL R13, [R1+0x29c] ;  /* 0x00029c00010d7983 */ /* 0x000f280000100800 */
[----:B--2---:R-:W-:Y:S04]  /*d1fe0*/  STL.64 [R1+0x5868], R14 ;  /* 0x0058680e01007387 */ /* 0x004fe80000100a00 */
        /* <DEDUP_REMOVED lines=8> */
[----:B-----5:R-:W-:Y:S01]  /*d2070*/  STL.64 [R1+0x5848], R18 ;  /* 0x0058481201007387 */ /* 0x020fe20000100a00 */
[----:B--2---:R-:W-:Y:S03]  /*d2080*/  HMMA.16816.F32 R8, R20, R10, R12 ;  /* 0x0000000a1408723c */ /* 0x004fe6000000180c */
[----:B----4-:R-:W-:-:S15]  /*d2090*/  STL.64 [R1+0x5840], R16 ;  /* 0x0058401001007387 */ /* 0x010fde0000100a00 */
[----:B------:R-:W-:-:S05]  /*d20a0*/  NOP ;  /* 0x0000000000007918 */ /* 0x000fca0000000000 */
[----:B------:R0:W-:Y:S04]  /*d20b0*/  STL.64 [R1+0x4a18], R8 ;  /* 0x004a180801007387 */ /* 0x0001e80000100a00 */
[----:B0-----:R-:W2:Y:S04]  /*d20c0*/  LDL.LU.64 R8, [R1+0x218] ;  /* 0x0002180001087983 */ /* 0x001ea80000300a00 */
[----:B------:R0:W-:Y:S04]  /*d20d0*/  STL.64 [R1+0x48d8], R10 ;  /* 0x0048d80a01007387 */ /* 0x0001e80000100a00 */
[----:B0-----:R-:W4:Y:S04]  /*d20e0*/  LDL.LU R10, [R1+0x248] ;  /* 0x00024800010a7983 */ /* 0x001f280000300800 */
[----:B------:R-:W4:Y:S04]  /*d20f0*/  LDL.LU R11, [R1+0x24c] ;  /* 0x00024c00010b7983 */ /* 0x000f280000300800 */
[----:B----4-:R-:W-:Y:S04]  /*d2100*/  STL.64 [R1+0x5828], R10 ;  /* 0x0058280a01007387 */ /* 0x010fe80000100a00 */
[----:B--2---:R-:W-:Y:S04]  /*d2110*/  STL.64 [R1+0x5820], R8 ;  /* 0x0058200801007387 */ /* 0x004fe80000100a00 */
[----:B------:R-:W2:Y:S04]  /*d2120*/  LDL.LU R16, [R1+0x1260] ;  /* 0x0012600001107983 */ /* 0x000ea80000300800 */
[----:B------:R-:W2:Y:S04]  /*d2130*/  LDL.LU R17, [R1+0x1264] ;  /* 0x0012640001117983 */ /* 0x000ea80000300800 */
[----:B------:R-:W4:Y:S04]  /*d2140*/  LDL.LU R18, [R1+0x1268] ;  /* 0x0012680001127983 */ /* 0x000f280000300800 */
[----:B------:R-:W4:Y:S04]  /*d2150*/  LDL.LU R19, [R1+0x126c] ;  /* 0x00126c0001137983 */ /* 0x000f280000300800 */
[----:B----4-:R-:W-:Y:S04]  /*d2160*/  STL.64 [R1+0x5878], R18 ;  /* 0x0058781201007387 */ /* 0x010fe80000100a00 */
[----:B--2---:R-:W-:Y:S04]  /*d2170*/  STL.64 [R1+0x5870], R16 ;  /* 0x0058701001007387 */ /* 0x004fe80000100a00 */
[----:B------:R-:W2:Y:S04]  /*d2180*/  LDL R14, [R1+0x2b8] ;  /* 0x0002b800010e7983 */ /* 0x000ea80000100800 */
[----:B------:R-:W2:Y:S04]  /*d2190*/  LDL R15, [R1+0x2bc] ;  /* 0x0002bc00010f7983 */ /* 0x000ea80000100800 */
[----:B--2---:R0:W-:Y:S04]  /*d21a0*/  STL.64 [R1+0x5880], R14 ;  /* 0x0058800e01007387 */ /* 0x0041e80000100a00 */
[----:B------:R-:W2:Y:S04]  /*d21b0*/  LDL.LU R12, [R1+0x12a0] ;  /* 0x0012a000010c7983 */ /* 0x000ea80000300800 */
[----:B------:R-:W2:Y:S04]  /*d21c0*/  LDL.LU R13, [R1+0x12a4] ;  /* 0x0012a400010d7983 */ /* 0x000ea80000300800 */
[----:B0-----:R-:W4:Y:S04]  /*d21d0*/  LDL.LU R14, [R1+0x12a8] ;  /* 0x0012a800010e7983 */ /* 0x001f280000300800 */
[----:B------:R-:W4:Y:S04]  /*d21e0*/  LDL.LU R15, [R1+0x12ac] ;  /* 0x0012ac00010f7983 */ /* 0x000f280000300800 */
[----:B----4-:R0:W-:Y:S04]  /*d21f0*/  STL.64 [R1+0x5890], R14 ;  /* 0x0058900e01007387 */ /* 0x0101e80000100a00 */
[----:B--2---:R1:W-:Y:S04]  /*d2200*/  STL.64 [R1+0x5888], R12 ;  /* 0x0058880c01007387 */ /* 0x0043e80000100a00 */
[----:B0-----:R-:W2:Y:S04]  /*d2210*/  LDL R14, [R1+0x1f8] ;  /* 0x0001f800010e7983 */ /* 0x001ea80000100800 */
[----:B------:R-:W2:Y:S04]  /*d2220*/  LDL R15, [R1+0x1fc] ;  /* 0x0001fc00010f7983 */ /* 0x000ea80000100800 */
[----:B-1----:R-:W4:Y:S04]  /*d2230*/  LDL R12, [R1+0x1f0] ;  /* 0x0001f000010c7983 */ /* 0x002f280000100800 */
[----:B------:R-:W4:Y:S01]  /*d2240*/  LDL R13, [R1+0x1f4] ;  /* 0x0001f400010d7983 */ /* 0x000f220000100800 */
[C---:B---3--:R-:W-:Y:S03]  /*d2250*/  HMMA.16816.F32 R4, R20.reuse, R26, R4 ;  /* 0x0000001a1404723c */ /* 0x048fe60000001804 */
[----:B--2---:R-:W-:Y:S04]  /*d2260*/  STL.64 [R1+0x58e0], R14 ;  /* 0x0058e00e01007387 */ /* 0x004fe80000100a00 */
[----:B----4-:R0:W-:Y:S04]  /*d2270*/  STL.64 [R1+0x58d8], R12 ;  /* 0x0058d80c01007387 */ /* 0x0101e80000100a00 */
[----:B------:R-:W2:Y:S04]  /*d2280*/  LDL.LU R16, [R1+0x1290] ;  /* 0x0012900001107983 */ /* 0x000ea80000300800 */
[----:B------:R-:W2:Y:S04]  /*d2290*/  LDL.LU R17, [R1+0x1294] ;  /* 0x0012940001117983 */ /* 0x000ea80000300800 */
[----:B------:R-:W3:Y:S04]  /*d22a0*/  LDL.LU R18, [R1+0x1298] ;  /* 0x0012980001127983 */ /* 0x000ee80000300800 */
[----:B------:R-:W3:Y:S04]  /*d22b0*/  LDL.LU R19, [R1+0x129c] ;  /* 0x00129c0001137983 */ /* 0x000ee80000300800 */
[----:B0-----:R-:W4:Y:S04]  /*d22c0*/  LDL.LU R12, [R1+0x12f0] ;  /* 0x0012f000010c7983 */ /* 0x001f280000300800 */
[----:B------:R-:W4:Y:S04]  /*d22d0*/  LDL.LU R13, [R1+0x12f4] ;  /* 0x0012f400010d7983 */ /* 0x000f280000300800 */
        /* <DEDUP_REMOVED lines=12> */
[----:B---3--:R-:W-:Y:S04]  /*d23a0*/  STL.64 [R1+0x58a0], R18 ;  /* 0x0058a01201007387 */ /* 0x008fe80000100a00 */
[----:B------:R0:W-:Y:S04]  /*d23b0*/  STL.64 [R1+0x5898], R16 ;  /* 0x0058981001007387 */ /* 0x0001e80000100a00 */
[----:B0-----:R-:W3:Y:S04]  /*d23c0*/  LDL.LU R16, [R1+0x12b0] ;  /* 0x0012b00001107983 */ /* 0x001ee80000300800 */
[----:B------:R-:W3:Y:S04]  /*d23d0*/  LDL.LU R17, [R1+0x12b4] ;  /* 0x0012b40001117983 */ /* 0x000ee80000300800 */
[----:B------:R-:W5:Y:S04]  /*d23e0*/  LDL.LU R18, [R1+0x12b8] ;  /* 0x0012b80001127983 */ /* 0x000f680000300800 */
[----:B------:R-:W5:Y:S01]  /*d23f0*/  LDL.LU R19, [R1+0x12bc] ;  /* 0x0012bc0001137983 */ /* 0x000f620000300800 */
[----:B----4-:R-:W-:Y:S03]  /*d2400*/  HMMA.16816.F32 R20, R20, R28, R12 ;  /* 0x0000001c1414723c */ /* 0x010fe6000000180c */
        /* <DEDUP_REMOVED lines=10> */
[----:B------:R0:W-:Y:S04]  /*d24b0*/  STL.64 [R1+0x48f8], R6 ;  /* 0x0048f80601007387 */ /* 0x0001e80000100a00 */
[----:B0-----:R-:W5:Y:S04]  /*d24c0*/  LDL.LU.64 R6, [R1+0x2c8] ;  /* 0x0002c80001067983 */ /* 0x001f680000300a00 */
[----:B------:R0:W-:Y:S04]  /*d24d0*/  STL.64 [R1+0x48f0], R4 ;  /* 0x0048f00401007387 */ /* 0x0001e80000100a00 */
[----:B0-----:R-:W3:Y:S04]  /*d24e0*/  LDL.LU.64 R4, [R1+0x2f8] ;  /* 0x0002f80001047983 */ /* 0x001ee80000300a00 */
[----:B------:R-:W2:Y:S04]  /*d24f0*/  LDL.LU.64 R14, [R1+0x58e0] ;  /* 0x0058e000010e7983 */ /* 0x000ea80000300a00 */
[----:B------:R-:W2:Y:S04]  /*d2500*/  LDL.LU.64 R12, [R1+0x58d8] ;  /* 0x0058d800010c7983 */ /* 0x000ea80000300a00 */
[----:B------:R-:W4:Y:S04]  /*d2510*/  LDL.LU.64 R28, [R1+0x230] ;  /* 0x00023000011c7983 */ /* 0x000f280000300a00 */
[----:B------:R-:W-:Y:S04]  /*d2520*/  STL [R1+0x48d4], R21 ;  /* 0x0048d41501007387 */ /* 0x000fe80000100800 */
[----:B------:R-:W-:Y:S04]  /*d2530*/  STL [R1+0x48d0], R22 ;  /* 0x0048d01601007387 */ /* 0x000fe80000100800 */
[----:B------:R0:W-:Y:S04]  /*d2540*/  STL [R1+0x48cc], R23 ;  /* 0x0048cc1701007387 */ /* 0x0001e80000100800 */
[----:B0-----:R-:W2:Y:S04]  /*d2550*/  LDL.LU.64 R22, [R1+0x308] ;  /* 0x0003080001167983 */ /* 0x001ea80000300a00 */
[----:B------:R0:W-:Y:S04]  /*d2560*/  STL [R1+0x4a30], R20 ;  /* 0x004a301401007387 */ /* 0x0001e80000100800 */
[----:B------:R-:W4:Y:S04]  /*d2570*/  LDL R21, [R1+0x2ac] ;  /* 0x0002ac0001157983 */ /* 0x000f280000100800 */
[----:B0-----:R-:W4:Y:S01]  /*d2580*/  LDL R20, [R1+0x2a8] ;  /* 0x0002a80001147983 */ /* 0x001f220000100800 */
        /* <DEDUP_REMOVED lines=18> */
[----:B---3--:R-:W-:Y:S02]  /*d26b0*/  HMMA.16816.F32 R12, R12, R24, R16 ;  /* 0x000000180c0c723c */ /* 0x008fe40000001810 */
[----:B------:R-:W2:Y:S04]  /*d26c0*/  LDL.LU.64 R18, [R1+0x58a0] ;  /* 0x0058a00001127983 */ /* 0x000ea80000300a00 */
[----:B------:R-:W2:-:S15]  /*d26d0*/  LDL.LU.64 R16, [R1+0x5898] ;  /* 0x0058980001107983 */ /* 0x000e9e0000300a00 */
[----:B------:R-:W-:-:S02]  /*d26e0*/  NOP ;  /* 0x0000000000007918 */ /* 0x000fc40000000000 */
[----:B------:R-:W-:Y:S04]  /*d26f0*/  STL.64 [R1+0x860], R12 ;  /* 0x0008600c01007387 */ /* 0x000fe80000100a00 */
[----:B------:R0:W-:Y:S04]  /*d2700*/  STL.64 [R1+0x868], R14 ;  /* 0x0008680e01007387 */ /* 0x0001e80000100a00 */
[----:B0-----:R-:W5:Y:S04]  /*d2710*/  LDL.LU.64 R14, [R1+0x5890] ;  /* 0x00589000010e7983 */ /* 0x001f680000300a00 */
[----:B------:R-:W5:Y:S04]  /*d2720*/  LDL.LU.64 R12, [R1+0x5888] ;  /* 0x00588800010c7983 */ /* 0x000f680000300a00 */
        /* <DEDUP_REMOVED lines=21> */
[----:B0-----:R-:W2:Y:S04]  /*d2880*/  LDL.LU.64 R14, [R1+0x5868] ;  /* 0x00586800010e7983 */ /* 0x001ea80000300a00 */
[----:B------:R-:W3:Y:S01]  /*d2890*/  LDL.LU.64 R12, [R1+0x5860] ;  /* 0x00586000010c7983 */ /* 0x000ee20000300a00 */
[----:B----4-:R-:W-:Y:S06]  /*d28a0*/  HMMA.16816.F32 R4, R24, R20, R4 ;  /* 0x000000141804723c */ /* 0x010fec0000001804 */
[----:B------:R-:W-:-:S15]  /*d28b0*/  IMAD.MOV.U32 R0, RZ, RZ, R27 ;  /* 0x000000ffff007224 */ /* 0x000fde00078e001b */
[----:B------:R-:W-:-:S02]  /*d28c0*/  NOP ;  /* 0x0000000000007918 */ /* 0x000fc40000000000 */
[----:B------:R0:W-:Y:S04]  /*d28d0*/  STL.64 [R1+0x920], R4 ;  /* 0x0009200401007387 */ /* 0x0001e80000100a00 */
[----:B------:R1:W-:Y:S04]  /*d28e0*/  STL.64 [R1+0x928], R6 ;  /* 0x0009280601007387 */ /* 0x0003e80000100a00 */
[----:B------:R4:W-:Y:S04]  /*d28f0*/  STL.64 [R1+0x57d0], R22 ;  /* 0x0057d01601007387 */ /* 0x0009e80000100a00 */
[----:B------:R5:W-:Y:S01]  /*d2900*/  STL.64 [R1+0x57c8], R20 ;  /* 0x0057c81401007387 */ /* 0x000be20000100a00 */
[----:B0-----:R-:W-:-:S02]  /*d2910*/  IMAD.MOV.U32 R5, RZ, RZ, R25 ;  /* 0x000000ffff057224 */ /* 0x001fc400078e0019 */
[----:B-1----:R-:W-:Y:S02]  /*d2920*/  IMAD.MOV.U32 R6, RZ, RZ, R24 ;  /* 0x000000ffff067224 */ /* 0x002fe400078e0018 */
[----:B------:R-:W-:Y:S02]  /*d2930*/  IMAD.MOV.U32 R4, RZ, RZ, R26 ;  /* 0x000000ffff047224 */ /* 0x000fe400078e001a */
[----:B----4-:R-:W-:Y:S02]  /*d2940*/  IMAD.MOV.U32 R23, RZ, RZ, R0 ;  /* 0x000000ffff177224 */ /* 0x010fe400078e0000 */
[----:B-----5:R-:W-:Y:S02]  /*d2950*/  IMAD.MOV.U32 R21, RZ, RZ, R5 ;  /* 0x000000ffff157224 */ /* 0x020fe400078e0005 */
[----:B------:R-:W-:Y:S02]  /*d2960*/  IMAD.MOV.U32 R20, RZ, RZ, R6 ;  /* 0x000000ffff147224 */ /* 0x000fe400078e0006 */
[----:B------:R-:W-:-:S02]  /*d2970*/  IMAD.MOV.U32 R22, RZ, RZ, R4 ;  /* 0x000000ffff167224 */ /* 0x000fc400078e0004 */
[----:B------:R-:W4:Y:S05]  /*d2980*/  LDL.LU R4, [R1+0x11e0] ;  /* 0x0011e00001047983 */ /* 0x000f2a0000300800 */
[C---:B---3--:R-:W-:Y:S06]  /*d2990*/  HMMA.16816.F32 R24, R20.reuse, R12, R8 ;  /* 0x0000000c1418723c */ /* 0x048fec0000001808 */
[----:B--2---:R-:W-:-:S15]  /*d29a0*/  HMMA.16816.F32 R8, R20, R14, R16 ;  /* 0x0000000e1408723c */ /* 0x004fde0000001810 */
[----:B------:R-:W-:-:S02]  /*d29b0*/  NOP ;  /* 0x0000000000007918 */ /* 0x000fc40000000000 */
[----:B------:R-:W-:Y:S04]  /*d29c0*/  STL.64 [R1+0x950], R24 ;  /* 0x0009501801007387 */ /* 0x000fe80000100a00 */
[----:B------:R-:W-:Y:S04]  /*d29d0*/  STL.64 [R1+0x958], R26 ;  /* 0x0009581a01007387 */ /* 0x000fe80000100a00 */
[----:B------:R0:W-:Y:S04]  /*d29e0*/  STL.64 [R1+0x990], R8 ;  /* 0x0009900801007387 */ /* 0x0001e80000100a00 */
[----:B------:R1:W-:Y:S04]  /*d29f0*/  STL.64 [R1+0x998], R10 ;  /* 0x0009980a01007387 */ /* 0x0003e80000100a00 */
[----:B------:R-:W4:Y:S04]  /*d2a00*/  LDL.LU R5, [R1+0x11e4] ;  /* 0x0011e40001057983 */ /* 0x000f280000300800 */
[----:B------:R-:W2:Y:S04]  /*d2a10*/  LDL.LU R6, [R1+0x11e8] ;  /* 0x0011e80001067983 */ /* 0x000ea80000300800 */
[----:B------:R-:W2:Y:S04]  /*d2a20*/  LDL.LU R7, [R1+0x11ec] ;  /* 0x0011ec0001077983 */ /* 0x000ea80000300800 */
[----:B0-----:R-:W3:Y:S04]  /*d2a30*/  LDL.LU R8, [R1+0x1230] ;  /* 0x0012300001087983 */ /* 0x001ee80000300800 */
[----:B------:R-:W3:Y:S04]  /*d2a40*/  LDL.LU R9, [R1+0x1234] ;  /* 0x0012340001097983 */ /* 0x000ee80000300800 */
[----:B-1----:R-:W5:Y:S04]  /*d2a50*/  LDL.LU R10, [R1+0x1238] ;  /* 0x00123800010a7983 */ /* 0x002f680000300800 */
        /* <DEDUP_REMOVED lines=9> */
[----:B------:R-:W3:Y:S04]  /*d2af0*/  LDL R18, [R1+0x278] ;  /* 0x0002780001127983 */ /* 0x000ee80000100800 */
[----:B------:R-:W3:Y:S04]  /*d2b00*/  LDL R19, [R1+0x27c] ;  /* 0x00027c0001137983 */ /* 0x000ee80000100800 */
        /* <DEDUP_REMOVED lines=55> */
[----:B------:R-:W5:Y:S04]  /*d2e80*/  LDL.LU.64 R8, [R1+0x5820] ;  /* 0x0058200001087983 */ /* 0x000f680000300a00 */
[----:B------:R0:W-:Y:S04]  /*d2e90*/  STL [R1+0x5774], R18 ;  /* 0x0057741201007387 */ /* 0x0001e80000100800 */
[----:B------:R1:W-:Y:S04]  /*d2ea0*/  STL [R1+0x5770], R19 ;  /* 0x0057701301007387 */ /* 0x0003e80000100800 */
[----:B------:R-:W3:Y:S04]  /*d2eb0*/  LDL.LU R16, [R1+0x11a0] ;  /* 0x0011a00001107983 */ /* 0x000ee80000300800 */
[----:B------:R-:W3:Y:S01]  /*d2ec0*/  LDL.LU R17, [R1+0x11a4] ;  /* 0x0011a40001117983 */ /* 0x000ee20000300800 */
[----:B0-----:R-:W-:-:S02]  /*d2ed0*/  IMAD.MOV.U32 R18, RZ, RZ, R2 ;  /* 0x000000ffff127224 */ /* 0x001fc400078e0002 */
[----:B-1----:R-:W-:Y:S01]  /*d2ee0*/  IMAD.MOV.U32 R19, RZ, RZ, R3 ;  /* 0x000000ffff137224 */ /* 0x002fe200078e0003 */
[----:B------:R-:W4:Y:S04]  /*d2ef0*/  LDL.LU R2, [R1+0x581c] ;  /* 0x00581c0001027983 */ /* 0x000f280000300800 */
[----:B------:R-:W4:Y:S01]  /*d2f00*/  LDL.LU R3, [R1+0x5818] ;  /* 0x0058180001037983 */ /* 0x000f220000300800 */
        /* <DEDUP_REMOVED lines=17> */
[----:B------:R-:W4:Y:S04]  /*d3020*/  LDL.LU.64 R4, [R1+0x57e8] ;  /* 0x0057e80001047983 */ /* 0x000f280000300a00 */
[----:B------:R-:W-:Y:S04]  /*d3030*/  STL.64 [R1+0x5720], R10 ;  /* 0x0057200a01007387 */ /* 0x000fe80000100a00 */
[----:B------:R0:W-:Y:S04]  /*d3040*/  STL.64 [R1+0x5718], R8 ;  /* 0x0057180801007387 */ /* 0x0001e80000100a00 */
[----:B0-----:R-:W2:Y:S04]  /*d3050*/  LDL.LU R8, [R1+0x11b0] ;  /* 0x0011b00001087983 */ /* 0x001ea80000300800 */
[----:B------:R-:W2:Y:S04]  /*d3060*/  LDL.LU R9, [R1+0x11b4] ;  /* 0x0011b40001097983 */ /* 0x000ea80000300800 */
[----:B------:R-:W2:Y:S04]  /*d3070*/  LDL.LU R10, [R1+0x11b8] ;  /* 0x0011b800010a7983 */ /* 0x000ea80000300800 */
[----:B------:R-:W2:Y:S01]  /*d3080*/  LDL.LU R11, [R1+0x11bc] ;  /* 0x0011bc00010b7983 */ /* 0x000ea20000300800 */
[----:B----4-:R-:W-:Y:S03]  /*d3090*/  HMMA.16816.F32 R20, R20, R2, R4 ;  /* 0x000000021414723c */ /* 0x010fe60000001804 */
[----:B------:R-:W4:Y:S04]  /*d30a0*/  LDL.LU.64 R6, [R1+0x57e0] ;  /* 0x0057e00001067983 */ /* 0x000f280000300a00 */
[----:B------:R-:W4:-:S15]  /*d30b0*/  LDL.LU.64 R4, [R1+0x57d8] ;  /* 0x0057d80001047983 */ /* 0x000f1e0000300a00 */
[----:B------:R-:W-:-:S01]  /*d30c0*/  NOP ;  /* 0x0000000000007918 */ /* 0x000fc20000000000 */
        /* <DEDUP_REMOVED lines=10> */
[----:B0-----:R-:W4:Y:S04]  /*d3170*/  LDL.LU.64 R6, [R1+0x57c0] ;  /* 0x0057c00001067983 */ /* 0x001f280000300a00 */
[----:B------:R-:W3:Y:S04]  /*d3180*/  LDL.LU.64 R4, [R1+0x57b8] ;  /* 0x0057b80001047983 */ /* 0x000ee80000300a00 */
[----:B------:R-:W-:Y:S04]  /*d3190*/  STL.64 [R1+0x57a0], R22 ;  /* 0x0057a01601007387 */ /* 0x000fe80000100a00 */
[----:B-----5:R0:W-:Y:S04]  /*d31a0*/  STL.64 [R1+0x5798], R20 ;  /* 0x0057981401007387 */ /* 0x0201e80000100a00 */
        /* <DEDUP_REMOVED lines=8> */
[----:B0-----:R-:W5:Y:S04]  /*d3230*/  LDL.LU.64 R26, [R1+0x57b0] ;  /* 0x0057b000011a7983 */ /* 0x001f680000300a00 */
[----:B------:R-:W2:Y:S01]  /*d3240*/  LDL.LU.64 R24, [R1+0x57a8] ;  /* 0x0057a80001187983 */ /* 0x000ea20000300a00 */
[C---:B-----5:R-:W-:Y:S06]  /*d3250*/  HMMA.16816.F32 R20, R12.reuse, R26, R20 ;  /* 0x0000001a0c14723c */ /* 0x060fec0000001814 */
[----:B--2---:R-:W-:Y:S01]  /*d3260*/  HMMA.16816.F32 R8, R12, R24, R8 ;  /* 0x000000180c08723c */ /* 0x004fe20000001808 */
[----:B------:R-:W-:-:S15]  /*d3270*/  STL.64 [R1+0x56d8], R26 ;  /* 0x0056d81a01007387 */ /* 0x000fde0000100a00 */
[----:B------:R-:W-:-:S01]  /*d3280*/  NOP ;  /* 0x0000000000007918 */ /* 0x000fc20000000000 */
[----:B------:R-:W-:Y:S04]  /*d3290*/  STL.64 [R1+0x15f0], R20 ;  /* 0x0015f01401007387 */ /* 0x000fe80000100a00 */
[----:B------:R-:W-:Y:S04]  /*d32a0*/  STL.64 [R1+0x15f8], R22 ;  /* 0x0015f81601007387 */ /* 0x000fe80000100a00 */
[----:B------:R0:W-:Y:S04]  /*d32b0*/  STL.64 [R1+0x56d0], R24 ;  /* 0x0056d01801007387 */ /* 0x0001e80000100a00 */
[----:B------:R1:W-:Y:S04]  /*d32c0*/  STL.64 [R1+0x15e0], R8 ;  /* 0x0015e00801007387 */ /* 0x0003e80000100a00 */
[----:B------:R2:W-:Y:S04]  /*d32d0*/  STL.64 [R1+0x15e8], R10 ;  /* 0x0015e80a01007387 */ /* 0x0005e80000100a00 */
[----:B0-----:R-:W3:Y:S04]  /*d32e0*/  LDL.LU R24, [R1+0x1100] ;  /* 0x0011000001187983 */ /* 0x001ee80000300800 */
[----:B------:R-:W3:Y:S04]  /*d32f0*/  LDL.LU R25, [R1+0x1104] ;  /* 0x0011040001197983 */ /* 0x000ee80000300800 */
[----:B------:R-:W5:Y:S04]  /*d3300*/  LDL.LU R26, [R1+0x1108] ;  /* 0x00110800011a7983 */ /* 0x000f680000300800 */
[----:B------:R-:W5:Y:S01]  /*d3310*/  LDL.LU R27, [R1+0x110c] ;  /* 0x00110c00011b7983 */ /* 0x000f620000300800 */
[----:B----4-:R-:W-:Y:S03]  /*d3320*/  HMMA.16816.F32 R16, R12, R6, R16 ;  /* 0x000000060c10723c */ /* 0x010fe60000001810 */
[----:B-----5:R-:W-:Y:S04]  /*d3330*/  STL.64 [R1+0x5730], R26 ;  /* 0x0057301a01007387 */ /* 0x020fe80000100a00 */
[----:B---3--:R-:W-:Y:S04]  /*d3340*/  STL.64 [R1+0x5728], R24 ;  /* 0x0057281801007387 */ /* 0x008fe80000100a00 */
[----:B-1----:R-:W3:-:S12]  /*d3350*/  LDL.LU R8, [R1+0x1130] ;  /* 0x0011300001087983 */ /* 0x002ed80000300800 */
[----:B------:R-:W-:Y:S04]  /*d3360*/  STL.64 [R1+0x15d0], R16 ;  /* 0x0015d01001007387 */ /* 0x000fe80000100a00 */
[----:B------:R0:W-:Y:S04]  /*d3370*/  STL.64 [R1+0x15d8], R18 ;  /* 0x0015d81201007387 */ /* 0x0001e80000100a00 */
[----:B------:R-:W3:Y:S04]  /*d3380*/  LDL.LU R9, [R1+0x1134] ;  /* 0x0011340001097983 */ /* 0x000ee80000300800 */
[----:B--2---:R-:W2:Y:S04]  /*d3390*/  LDL.LU R10, [R1+0x1138] ;  /* 0x00113800010a7983 */ /* 0x004ea80000300800 */
[----:B------:R-:W2:Y:S04]  /*d33a0*/  LDL.LU R11, [R1+0x113c] ;  /* 0x00113c00010b7983 */ /* 0x000ea80000300800 */
[----:B------:R-:W4:Y:S04]  /*d33b0*/  LDL.LU R20, [R1+0x1190] ;  /* 0x0011900001147983 */ /* 0x000f280000300800 */
[----:B------:R-:W4:Y:S04]  /*d33c0*/  LDL.LU R21, [R1+0x1194] ;  /* 0x0011940001157983 */ /* 0x000f280000300800 */
[----:B------:R-:W4:Y:S04]  /*d33d0*/  LDL.LU R22, [R1+0x1198] ;  /* 0x0011980001167983 */ /* 0x000f280000300800 */
[----:B------:R-:W4:Y:S04]  /*d33e0*/  LDL.LU R23, [R1+0x119c] ;  /* 0x00119c0001177983 */ /* 0x000f280000300800 */
[----:B0-----:R-:W4:Y:S04]  /*d33f0*/  LDL.64 R18, [R1+0x2b8] ;  /* 0x0002b80001127983 */ /* 0x001f280000100a00 */
        /* <DEDUP_REMOVED lines=38> */
[----:B0-----:R-:W3:Y:S04]  /*d3660*/  LDL.LU.64 R22, [R1+0x57a0] ;  /* 0x0057a00001167983 */ /* 0x001ee80000300a00 */
[----:B------:R-:W2:Y:S01]  /*d3670*/  LDL.LU.64 R20, [R1+0x5798] ;  /* 0x0057980001147983 */ /* 0x000ea20000300a00 */
[----:B------:R-:W-:-:S02]  /*d3680*/  IMAD.MOV.U32 R2, RZ, RZ, R19 ;  /* 0x000000ffff027224 */ /* 0x000fc400078e0013 */
        /* <DEDUP_REMOVED lines=10> */
[----:B------:R-:W4:Y:S04]  /*d3730*/  LDL.LU.64 R14, [R1+0x5780] ;  /* 0x00578000010e7983 */ /* 0x000f280000300a00 */
[----:B------:R-:W2:Y:S04]  /*d3740*/  LDL.LU.64 R12, [R1+0x5778] ;  /* 0x00577800010c7983 */ /* 0x000ea80000300a00 */
[----:B---3--:R0:W-:Y:S04]  /*d3750*/  STL.64 [R1+0x56f8], R22 ;  /* 0x0056f81601007387 */ /* 0x0081e80000100a00 */
[----:B------:R1:W-:Y:S01]  /*d3760*/  STL.64 [R1+0x56f0], R20 ;  /* 0x0056f01401007387 */ /* 0x0003e20000100a00 */
[----:B0-----:R-:W-:-:S02]  /*d3770*/  IMAD.MOV.U32 R22, RZ, RZ, R3 ;  /* 0x000000ffff167224 */ /* 0x001fc400078e0003 */
[----:B-1----:R-:W-:Y:S02]  /*d3780*/  IMAD.MOV.U32 R20, RZ, RZ, R18 ;  /* 0x000000ffff147224 */ /* 0x002fe400078e0012 */
[----:B------:R-:W-:Y:S02]  /*d3790*/  IMAD.MOV.U32 R21, RZ, RZ, R19 ;  /* 0x000000ffff157224 */ /* 0x000fe400078e0013 */
[----:B------:R-:W-:Y:S01]  /*d37a0*/  IMAD.MOV.U32 R23, RZ, RZ, R0 ;  /* 0x000000ffff177224 */ /* 0x000fe200078e0000 */
[----:B------:R-:W3:Y:S04]  /*d37b0*/  LDL.LU R18, [R1+0x5774] ;  /* 0x0057740001127983 */ /* 0x000ee80000300800 */
[----:B------:R-:W3:Y:S02]  /*d37c0*/  LDL.LU R19, [R1+0x5770] ;  /* 0x0057700001137983 */ /* 0x000ee40000300800 */
        /* <DEDUP_REMOVED lines=14> */
[----:B0-----:R-:W4:Y:S04]  /*d38b0*/  LDL.LU.64 R12, [R1+0x1b0] ;  /* 0x0001b000010c7983 */ /* 0x001f280000300a00 */
[----:B------:R-:W5:Y:S01]  /*d38c0*/  LDL.LU.64 R14, [R1+0x1b8] ;  /* 0x0001b800010e7983 */ /* 0x000f620000300a00 */
[----:B------:R-:W-:-:S02]  /*d38d0*/  IMAD.MOV.U32 R3, RZ, RZ, R16 ;  /* 0x000000ffff037224 */ /* 0x000fc400078e0010 */
[----:B------:R-:W-:Y:S01]  /*d38e0*/  IMAD.MOV.U32 R0, RZ, RZ, R17 ;  /* 0x000000ffff007224 */ /* 0x000fe200078e0011 */
[C---:B--2---:R-:W-:Y:S01]  /*d38f0*/  HMMA.16816.F32 R8, R20.reuse, R16, R8 ;  /* 0x000000101408723c */ /* 0x044fe20000001808 */
        /* <DEDUP_REMOVED lines=20> */
[----:B0-----:R-:W2:Y:S04]  /*d3a40*/  LDL.LU.64 R10, [R1+0x5720] ;  /* 0x00572000010a7983 */ /* 0x001ea80000300a00 */
[----:B------:R-:W3:Y:S04]  /*d3a50*/  LDL.LU.64 R8, [R1+0x5718] ;  /* 0x0057180001087983 */ /* 0x000ee80000300a00 */
[----:B------:R-:W-:Y:S04]  /*d3a60*/  STL.64 [R1+0x5660], R18 ;  /* 0x0056601201007387 */ /* 0x000fe80000100a00 */
[----:B------:R2:W-:Y:S04]  /*d3a70*/  STL.64 [R1+0x5658], R16 ;  /* 0x0056581001007387 */ /* 0x0005e80000100a00 */
[----:B------:R-:W-:Y:S01]  /*d3a80*/  STL [R1+0x5668], R29 ;  /* 0x0056681d01007387 */ /* 0x000fe20000100800 */
[C---:B--2---:R-:W-:Y:S06]  /*d3a90*/  HMMA.16816.F32 R16, R20.reuse, R10, R12 ;  /* 0x0000000a1410723c */ /* 0x044fec000000180c */
[C---:B------:R-:W-:Y:S06]  /*d3aa0*/  HMMA.16816.F32 R12, R20.reuse, R28, R4 ;  /* 0x0000001c140c723c */ /* 0x040fec0000001804 */
[----:B---3--:R-:W-:Y:S11]  /*d3ab0*/  HMMA.16816.F32 R4, R20, R8, R24 ;  /* 0x000000081404723c */ /* 0x008ff60000001818 */
[----:B------:R0:W-:Y:S04]  /*d3ac0*/  STL.64 [R1+0x1550], R16 ;  /* 0x0015501001007387 */ /* 0x0001e80000100a00 */
[----:B------:R1:W-:Y:S04]  /*d3ad0*/  STL.64 [R1+0x1558], R18 ;  /* 0x0015581201007387 */ /* 0x0003e80000100a00 */
[----:B------:R-:W-:Y:S04]  /*d3ae0*/  STL.64 [R1+0x1900], R12 ;  /* 0x0019000c01007387 */ /* 0x000fe80000100a00 */
[----:B------:R-:W-:Y:S04]  /*d3af0*/  STL.64 [R1+0x1908], R14 ;  /* 0x0019080e01007387 */ /* 0x000fe80000100a00 */
[----:B0-----:R-:W2:Y:S04]  /*d3b00*/  LDL.LU R16, [R1+0x1040] ;  /* 0x0010400001107983 */ /* 0x001ea80000300800 */
[----:B------:R-:W-:Y:S04]  /*d3b10*/  STL.64 [R1+0x18f0], R4 ;  /* 0x0018f00401007387 */ /* 0x000fe80000100a00 */
[----:B------:R-:W-:Y:S04]  /*d3b20*/  STL.64 [R1+0x18f8], R6 ;  /* 0x0018f80601007387 */ /* 0x000fe80000100a00 */
        /* <DEDUP_REMOVED lines=16> */
[----:B------:R-:W5:Y:S04]  /*d3c30*/  LDL.LU R7, [R1+0x10ec] ;  /* 0x0010ec0001077983 */ /* 0x000f680000300800 */
[----:B------:R-:W4:Y:S04]  /*d3c40*/  LDL.LU R12, [R1+0x10f0] ;  /* 0x0010f000010c7983 */ /* 0x000f280000300800 */
[----:B------:R-:W4:Y:S04]  /*d3c50*/  LDL.LU R13, [R1+0x10f4] ;  /* 0x0010f400010d7983 */ /* 0x000f280000300800 */
[----:B------:R-:W4:Y:S04]  /*d3c60*/  LDL.LU R14, [R1+0x10f8] ;  /* 0x0010f800010e7983 */ /* 0x000f280000300800 */
[----:B------:R-:W4:Y:S04]  /*d3c70*/  LDL.LU R15, [R1+0x10fc] ;  /* 0x0010fc00010f7983 */ /* 0x000f280000300800 */
[----:B---3--:R0:W-:Y:S04]  /*d3c80*/  STL.64 [R1+0x5698], R18 ;  /* 0x0056981201007387 */ /* 0x0081e80000100a00 */
[----:B0-----:R-:W3:Y:S01]  /*d3c90*/  LDL R18, [R1+0x2b8] ;  /* 0x0002b80001127983 */ /* 0x001ee20000100800 */
[----:B------:R-:W-:-:S03]  /*d3ca0*/  IMAD.MOV.U32 R19, RZ, RZ, R2 ;  /* 0x000000ffff137224 */ /* 0x000fc600078e0002 */
[----:B------:R-:W4:Y:S04]  /*d3cb0*/  LDL.LU R2, [R1+0x5714] ;  /* 0x0057140001027983 */ /* 0x000f280000300800 */
[----:B--2---:R0:W-:Y:S04]  /*d3cc0*/  STL.64 [R1+0x5690], R16 ;  /* 0x0056901001007387 */ /* 0x0041e80000100a00 */
[----:B---3--:R1:W-:Y:S04]  /*d3cd0*/  STL.64 [R1+0x56a8], R18 ;  /* 0x0056a81201007387 */ /* 0x0083e80000100a00 */
        /* <DEDUP_REMOVED lines=16> */
[----:B------:R0:W-:Y:S02]  /*d3de0*/  STL.64 [R1+0x5640], R10 ;  /* 0x0056400a01007387 */ /* 0x0001e40000100a00 */
[----:B0-----:R-:W-:-:S02]  /*d3df0*/  IMAD.MOV.U32 R10, RZ, RZ, R3 ;  /* 0x000000ffff0a7224 */ /* 0x001fc400078e0003 */
[----:B------:R-:W4:Y:S01]  /*d3e00*/  LDL.LU R3, [R1+0x5710] ;  /* 0x0057100001037983 */ /* 0x000f220000300800 */
[----:B------:R-:W-:-:S03]  /*d3e10*/  IMAD.MOV.U32 R11, RZ, RZ, R0 ;  /* 0x000000ffff0b7224 */ /* 0x000fc600078e0000 */
[----:B------:R0:W-:Y:S04]  /*d3e20*/  STL.64 [R1+0x5638], R8 ;  /* 0x0056380801007387 */ /* 0x0001e80000100a00 */
[----:B------:R1:W-:Y:S04]  /*d3e30*/  STL.64 [R1+0x56a0], R10 ;  /* 0x0056a00a01007387 */ /* 0x0003e80000100a00 */
[----:B0-----:R-:W3:Y:S04]  /*d3e40*/  LDL.LU R8, [R1+0x1070] ;  /* 0x0010700001087983 */ /* 0x001ee80000300800 */
[----:B------:R-:W3:Y:S04]  /*d3e50*/  LDL.LU R9, [R1+0x1074] ;  /* 0x0010740001097983 */ /* 0x000ee80000300800 */
[----:B-1----:R-:W3:Y:S04]  /*d3e60*/  LDL.LU R10, [R1+0x1078] ;  /* 0x00107800010a7983 */ /* 0x002ee80000300800 */
[----:B------:R-:W3:Y:S01]  /*d3e70*/  LDL.LU R11, [R1+0x107c] ;  /* 0x00107c00010b7983 */ /* 0x000ee20000300800 */
[----:B----4-:R-:W-:Y:S03]  /*d3e80*/  HMMA.16816.F32 R20, R20, R2, R12 ;  /* 0x000000021414723c */ /* 0x010fe6000000180c */
[----:B------:R-:W5:Y:S04]  /*d3e90*/  LDL.LU.64 R14, [R1+0x5708] ;  /* 0x00570800010e7983 */ /* 0x000f680000300a00 */
[----:B------:R-:W5:-:S15]  /*d3ea0*/  LDL.LU.64 R12, [R1+0x5700] ;  /* 0x00570000010c7983 */ /* 0x000f5e0000300a00 */
[----:B------:R-:W-:-:S01]  /*d3eb0*/  NOP ;  /* 0x0000000000007918 */ /* 0x000fc20000000000 */
[----:B------:R-:W-:Y:S04]  /*d3ec0*/  STL.64 [R1+0x1540], R20 ;  /* 0x0015401401007387 */ /* 0x000fe80000100a00 */
[----:B------:R0:W-:Y:S04]  /*d3ed0*/  STL.64 [R1+0x1548], R22 ;  /* 0x0015481601007387 */ /* 0x0001e80000100a00 */
[----:B0-----:R-:W5:Y:S04]  /*d3ee0*/  LDL.LU.64 R22, [R1+0x56f8] ;  /* 0x0056f80001167983 */ /* 0x001f680000300a00 */
[----:B------:R-:W4:Y:S01]  /*d3ef0*/  LDL.LU.64 R20, [R1+0x56f0] ;  /* 0x0056f00001147983 */ /* 0x000f220000300a00 */
        /* <DEDUP_REMOVED lines=24> */
[----:B------:R-:W-:Y:S04]  /*d4080*/  STL.64 [R1+0x55d0], R26 ;  /* 0x0055d01a01007387 */ /* 0x000fe80000100a00 */
[----:B------:R0:W-:Y:S04]  /*d4090*/  STL.64 [R1+0x55c8], R24 ;  /* 0x0055c81801007387 */ /* 0x0001e80000100a00 */
[----:B0-----:R-:W2:Y:S04]  /*d40a0*/  LDL.LU R24, [R1+0x1020] ;  /* 0x0010200001187983 */ /* 0x001ea80000300800 */
[----:B------:R-:W2:Y:S04]  /*d40b0*/  LDL.LU R25, [R1+0x1024] ;  /* 0x0010240001197983 */ /* 0x000ea80000300800 */
[----:B------:R-:W2:Y:S04]  /*d40c0*/  LDL.LU R26, [R1+0x1028] ;  /* 0x00102800011a7983 */ /* 0x000ea80000300800 */
[----:B------:R-:W2:Y:S01]  /*d40d0*/  LDL.LU R27, [R1+0x102c] ;  /* 0x00102c00011b7983 */ /* 0x000ea20000300800 */
[----:B-----5:R-:W-:-:S15]  /*d40e0*/  HMMA.16816.F32 R16, R12, R6, R16 ;  /* 0x000000060c10723c */ /* 0x020fde0000001810 */
        /* <DEDUP_REMOVED lines=11> */
[----:B------:R-:W2:-:S15]  /*d41a0*/  LDL.LU.64 R10, [R1+0x56a0] ;  /* 0x0056a000010a7983 */ /* 0x000e9e0000300a00 */
[----:B------:R-:W-:-:S05]  /*d41b0*/  NOP ;  /* 0x0000000000007918 */ /* 0x000fca0000000000 */
        /* <DEDUP_REMOVED lines=12> */
[----:B0-----:R-:W3:Y:S04]  /*d4280*/  LDL.LU.64 R18, [R1+0x5688] ;  /* 0x0056880001127983 */ /* 0x001ee80000300a00 */
[----:B------:R-:W3:Y:S04]  /*d4290*/  LDL.LU.64 R16, [R1+0x5680] ;  /* 0x0056800001107983 */ /* 0x000ee80000300a00 */
[----:B------:R-:W5:Y:S04]  /*d42a0*/  LDL.LU.64 R14, [R1+0x5678] ;  /* 0x00567800010e7983 */ /* 0x000f680000300a00 */
[----:B------:R-:W3:Y:S04]  /*d42b0*/  LDL.LU.64 R12, [R1+0x5670] ;  /* 0x00567000010c7983 */ /* 0x000ee80000300a00 */
[----:B------:R0:W-:Y:S04]  /*d42c0*/  STL.64 [R1+0x55f0], R22 ;  /* 0x0055f01601007387 */ /* 0x0001e80000100a00 */
[----:B------:R1:W-:Y:S01]  /*d42d0*/  STL.64 [R1+0x55e8], R20 ;  /* 0x0055e81401007387 */ /* 0x0003e20000100a00 */
[----:B0-----:R-:W-:-:S02]  /*d42e0*/  IMAD.MOV.U32 R22, RZ, RZ, R8 ;  /* 0x000000ffff167224 */ /* 0x001fc400078e0008 */
[----:B-1----:R-:W-:Y:S02]  /*d42f0*/  IMAD.MOV.U32 R20, RZ, RZ, R29 ;  /* 0x000000ffff147224 */ /* 0x002fe400078e001d */
[----:B------:R-:W-:Y:S02]  /*d4300*/  IMAD.MOV.U32 R21, RZ, RZ, R9 ;  /* 0x000000ffff157224 */ /* 0x000fe400078e0009 */
[----:B------:R-:W-:Y:S01]  /*d4310*/  IMAD.MOV.U32 R23, RZ, RZ, R0 ;  /* 0x000000ffff177224 */ /* 0x000fe200078e0000 */
[----:B------:R-:W4:Y:S06]  /*d4320*/  LDL.LU R29, [R1+0x5668] ;  /* 0x00566800011d7983 */ /* 0x000f2c0000300800 */
[C---:B---3--:R-:W-:Y:S06]  /*d4330*/  HMMA.16816.F32 R16, R20.reuse, R12, R16 ;  /* 0x0000000c1410723c */ /* 0x048fec0000001810 */
[----:B-----5:R-:W-:-:S15]  /*d4340*/  HMMA.16816.F32 R4, R20, R14, R4 ;  /* 0x0000000e1404723c */ /* 0x020fde0000001804 */
[----:B------:R-:W-:-:S02]  /*d4350*/  NOP ;  /* 0x0000000000007918 */ /* 0x000fc40000000000 */
[----:B------:R-:W-:Y:S04]  /*d4360*/  STL.64 [R1+0x14c0], R16 ;  /* 0x0014c01001007387 */ /* 0x000fe80000100a00 */
[----:B------:R0:W-:Y:S04]  /*d4370*/  STL.64 [R1+0x14c8], R18 ;  /* 0x0014c81201007387 */ /* 0x0001e80000100a00 */
[----:B0-----:R-:W3:Y:S04]  /*d4380*/  LDL.LU.64 R18, [R1+0x5660] ;  /* 0x0056600001127983 */ /* 0x001ee80000300a00 */
[----:B------:R-:W5:Y:S04]  /*d4390*/  LDL.LU.64 R16, [R1+0x5658] ;  /* 0x0056580001107983 */ /* 0x000f680000300a00 */
[----:B------:R-:W-:Y:S04]  /*d43a0*/  STL.64 [R1+0x5590], R14 ;  /* 0x0055900e01007387 */ /* 0x000fe80000100a00 */
[----:B------:R0:W-:Y:S04]  /*d43b0*/  STL.64 [R1+0x5588], R12 ;  /* 0x0055880c01007387 */ /* 0x0001e80000100a00 */
[----:B------:R-:W-:Y:S04]  /*d43c0*/  STL.64 [R1+0x14b0], R4 ;  /* 0x0014b00401007387 */ /* 0x000fe80000100a00 */
[----:B------:R2:W-:Y:S04]  /*d43d0*/  STL.64 [R1+0x14b8], R6 ;  /* 0x0014b80601007387 */ /* 0x0005e80000100a00 */
[----:B0-----:R-:W4:Y:S01]  /*d43e0*/  LDL.LU R12, [R1+0xf50] ;  /* 0x000f5000010c7983 */ /* 0x001f220000300800 */
[----:B--2---:R-:W-:-:S15]  /*d43f0*/  HMMA.16816.F32 R4, R20, R10, R24 ;  /* 0x0000000a1404723c */ /* 0x004fde0000001818 */
[----:B------:R-:W-:-:S08]  /*d4400*/  NOP ;  /* 0x0000000000007918 */ /* 0x000fd00000000000 */
[----:B------:R0:W-:Y:S04]  /*d4410*/  STL.64 [R1+0x14a0], R4 ;  /* 0x0014a00401007387 */ /* 0x0001e80000100a00 */
[----:B------:R1:W-:Y:S04]  /*d4420*/  STL.64 [R1+0x14a8], R6 ;  /* 0x0014a80601007387 */ /* 0x0003e80000100a00 */
[----:B------:R-:W4:Y:S04]  /*d4430*/  LDL.LU R13, [R1+0xf54] ;  /* 0x000f5400010d7983 */ /* 0x000f280000300800 */
[----:B------:R-:W2:Y:S04]  /*d4440*/  LDL.LU R14, [R1+0xf58] ;  /* 0x000f5800010e7983 */ /* 0x000ea80000300800 */
[----:B------:R-:W2:Y:S04]  /*d4450*/  LDL.LU R15, [R1+0xf5c] ;  /* 0x000f5c00010f7983 */ /* 0x000ea80000300800 */
[----:B------:R-:W3:Y:S04]  /*d4460*/  LDL.LU R24, [R1+0xf90] ;  /* 0x000f900001187983 */ /* 0x000ee80000300800 */
[----:B------:R-:W3:Y:S04]  /*d4470*/  LDL.LU R25, [R1+0xf94] ;  /* 0x000f940001197983 */ /* 0x000ee80000300800 */
[----:B------:R-:W5:Y:S04]  /*d4480*/  LDL.LU R26, [R1+0xf98] ;  /* 0x000f9800011a7983 */ /* 0x000f680000300800 */
[----:B------:R-:W5:Y:S04]  /*d4490*/  LDL.LU R27, [R1+0xf9c] ;  /* 0x000f9c00011b7983 */ /* 0x000f680000300800 */
[----:B-----5:R-:W-:Y:S04]  /*d44a0*/  STL.64 [R1+0x5600], R26 ;  /* 0x0056001a01007387 */ /* 0x020fe80000100a00 */
[----:B---3--:R-:W-:Y:S04]  /*d44b0*/  STL.64 [R1+0x55f8], R24 ;  /* 0x0055f81801007387 */ /* 0x008fe80000100a00 */
        /* <DEDUP_REMOVED lines=84> */
[----:B----4-:R-:W-:-:S15]  /*d4a00*/  HMMA.16816.F32 R20, R20, R2, R24 ;  /* 0x000000021414723c */ /* 0x010fde0000001818 */
        /* <DEDUP_REMOVED lines=8> */
[----:B------:R-:W3:Y:S04]  /*d4a90*/  LDL.LU.64 R10, [R1+0x198] ;  /* 0x00019800010a7983 */ /* 0x000ee80000300a00 */
[----:B------:R-:W4:Y:S04]  /*d4aa0*/  LDL.LU.64 R26, [R1+0x5600] ;  /* 0x00560000011a7983 */ /* 0x000f280000300a00 */
        /* <DEDUP_REMOVED lines=44> */
[C---:B-----5:R-:W-:Y:S06]  /*d4d70*/  HMMA.16816.F32 R24, R8.reuse, R20, R24 ;  /* 0x000000140818723c */ /* 0x060fec0000001818 */
[----:B--2---:R-:W-:-:S15]  /*d4d80*/  HMMA.16816.F32 R12, R8, R6, R12 ;  /* 0x00000006080c723c */ /* 0x004fde000000180c */
        /* <DEDUP_REMOVED lines=8> */
[----:B------:R-:W-:Y:S01]  /*d4e10*/  STL.64 [R1+0x13f0], R24 ;  /* 0x0013f01801007387 */ /* 0x000fe20000100a00 */
[----:B------:R-:W-:Y:S02]  /*d4e20*/  IMAD.MOV.U32 R5, RZ, RZ, R10 ;  /* 0x000000ffff057224 */ /* 0x000fe400078e000a */
[----:B------:R-:W-:Y:S01]  /*d4e30*/  IMAD.MOV.U32 R4, RZ, RZ, R11 ;  /* 0x000000ffff047224 */ /* 0x000fe200078e000b */
[----:B------:R-:W-:Y:S04]  /*d4e40*/  STL.64 [R1+0x13f8], R26 ;  /* 0x0013f81a01007387 */ /* 0x000fe80000100a00 */
[----:B------:R0:W-:Y:S04]  /*d4e50*/  STL.64 [R1+0x5510], R22 ;  /* 0x0055101601007387 */ /* 0x0001e80000100a00 */
[----:B------:R1:W-:Y:S01]  /*d4e60*/  STL.64 [R1+0x5508], R20 ;  /* 0x0055081401007387 */ /* 0x0003e20000100a00 */
[----:B0-----:R-:W-:-:S02]  /*d4e70*/  IMAD.MOV.U32 R22, RZ, RZ, R5 ;  /* 0x000000ffff167224 */ /* 0x001fc400078e0005 */
[----:B-1----:R-:W-:Y:S02]  /*d4e80*/  IMAD.MOV.U32 R20, RZ, RZ, R7 ;  /* 0x000000ffff147224 */ /* 0x002fe400078e0007 */
[----:B------:R-:W-:Y:S02]  /*d4e90*/  IMAD.MOV.U32 R21, RZ, RZ, R6 ;  /* 0x000000ffff157224 */ /* 0x000fe400078e0006 */
[----:B------:R-:W-:Y:S02]  /*d4ea0*/  IMAD.MOV.U32 R23, RZ, RZ, R4 ;  /* 0x000000ffff177224 */ /* 0x000fe400078e0004 */
[----:B------:R-:W4:Y:S05]  /*d4eb0*/  LDL.LU R4, [R1+0xe90] ;  /* 0x000e900001047983 */ /* 0x000f2a0000300800 */
[----:B---3--:R-:W-:-:S15]  /*d4ec0*/  HMMA.16816.F32 R8, R20, R12, R16 ;  /* 0x0000000c1408723c */ /* 0x008fde0000001810 */
[----:B------:R-:W-:-:S08]  /*d4ed0*/  NOP ;  /* 0x0000000000007918 */ /* 0x000fd00000000000 */
[----:B------:R0:W-:Y:S04]  /*d4ee0*/  STL.64 [R1+0x13e0], R8 ;  /* 0x0013e00801007387 */ /* 0x0001e80000100a00 */
[----:B------:R1:W-:Y:S04]  /*d4ef0*/  STL.64 [R1+0x13e8], R10 ;  /* 0x0013e80a01007387 */ /* 0x0003e80000100a00 */
[----:B------:R-:W4:Y:S04]  /*d4f00*/  LDL.LU R5, [R1+0xe94] ;  /* 0x000e940001057983 */ /* 0x000f280000300800 */
[----:B------:R-:W3:Y:S04]  /*d4f10*/  LDL.LU R6, [R1+0xe98] ;  /* 0x000e980001067983 */ /* 0x000ee80000300800 */
[----:B------:R-:W3:Y:S04]  /*d4f20*/  LDL.LU R7, [R1+0xe9c] ;  /* 0x000e9c0001077983 */ /* 0x000ee80000300800 */
[----:B0-----:R-:W5:Y:S04]  /*d4f30*/  LDL.LU R8, [R1+0xef0] ;  /* 0x000ef00001087983 */ /* 0x001f680000300800 */
[----:B------:R-:W5:Y:S04]  /*d4f40*/  LDL.LU R9, [R1+0xef4] ;  /* 0x000ef40001097983 */ /* 0x000f680000300800 */
[----:B-1----:R-:W2:Y:S04]  /*d4f50*/  LDL.LU R10, [R1+0xef8] ;  /* 0x000ef800010a7983 */ /* 0x002ea80000300800 */
[----:B------:R-:W2:Y:S04]  /*d4f60*/  LDL.LU R11, [R1+0xefc] ;  /* 0x000efc00010b7983 */ /* 0x000ea80000300800 */
[----:B------:R-:W4:Y:S04]  /*d4f70*/  LDL.LU R24, [R1+0xf20] ;  /* 0x000f200001187983 */ /* 0x000f280000300800 */
[----:B------:R-:W4:Y:S04]  /*d4f80*/  LDL.LU R25, [R1+0xf24] ;  /* 0x000f240001197983 */ /* 0x000f280000300800 */
[----:B------:R-:W4:Y:S04]  /*d4f90*/  LDL.LU R26, [R1+0xf28] ;  /* 0x000f2800011a7983 */ /* 0x000f280000300800 */
[----:B------:R-:W4:Y:S04]  /*d4fa0*/  LDL.LU R27, [R1+0xf2c] ;  /* 0x000f2c00011b7983 */ /* 0x000f280000300800 */
        /* <DEDUP_REMOVED lines=22> */
[C---:B------:R-:W-:Y:S03]  /*d5110*/  HMMA.16816.F32 R24, R20.reuse, R14, R24 ;  /* 0x0000000e1418723c */ /* 0x040fe60000001818 */
[----:B----4-:R-:W-:Y:S04]  /*d5120*/  STL.64 [R1+0x5540], R6 ;  /* 0x0055400601007387 */ /* 0x010fe80000100a00 */
        /* <DEDUP_REMOVED lines=12> */
[----:B------:R1:W-:Y:S04]  /*d51f0*/  STL.64 [R1+0x13d8], R26 ;  /* 0x0013d81a01007387 */ /* 0x0003e80000100a00 */
[----:B0-----:R-:W4:Y:S04]  /*d5200*/  LDL.LU R24, [R1+0xe80] ;  /* 0x000e800001187983 */ /* 0x001f280000300800 */
[----:B------:R-:W4:Y:S04]  /*d5210*/  LDL.LU R25, [R1+0xe84] ;  /* 0x000e840001197983 */ /* 0x000f280000300800 */
[----:B-1----:R-:W4:Y:S04]  /*d5220*/  LDL.LU R26, [R1+0xe88] ;  /* 0x000e8800011a7983 */ /* 0x002f280000300800 */
[----:B------:R-:W4:Y:S04]  /*d5230*/  LDL.LU R27, [R1+0xe8c] ;  /* 0x000e8c00011b7983 */ /* 0x000f280000300800 */
[----:B------:R0:W-:Y:S04]  /*d5240*/  STL.64 [R1+0x54b8], R14 ;  /* 0x0054b80e01007387 */ /* 0x0001e80000100a00 */
[----:B0-----:R-:W5:Y:S04]  /*d5250*/  LDL.64 R14, [R1+0x278] ;  /* 0x00027800010e7983 */ /* 0x001f680000100a00 */
[----:B------:R-:W-:Y:S01]  /*d5260*/  STL.64 [R1+0x54b0], R12 ;  /* 0x0054b00c01007387 */ /* 0x000fe20000100a00 */
        /* <DEDUP_REMOVED lines=18> */
[----:B------:R0:W-:Y:S04]  /*d5390*/  STL.64 [R1+0x5480], R18 ;  /* 0x0054801201007387 */ /* 0x0001e80000100a00 */
[----:B------:R1:W-:Y:S04]  /*d53a0*/  STL.64 [R1+0x5478], R16 ;  /* 0x0054781001007387 */ /* 0x0003e80000100a00 */
[----:B0-----:R-:W5:Y:S04]  /*d53b0*/  LDL R18, [R1+0x178] ;  /* 0x0001780001127983 */ /* 0x001f680000100800 */
[----:B-1----:R-:W5:Y:S04]  /*d53c0*/  LDL R16, [R1+0x170] ;  /* 0x0001700001107983 */ /* 0x002f680000100800 */
[----:B------:R-:W5:Y:S04]  /*d53d0*/  LDL R17, [R1+0x174] ;  /* 0x0001740001117983 */ /* 0x000f680000100800 */
[----:B------:R-:W5:Y:S01]  /*d53e0*/  LDL R19, [R1+0x17c] ;  /* 0x00017c0001137983 */ /* 0x000f620000100800 */
        /* <DEDUP_REMOVED lines=18> */
[----:B------:R-:W2:Y:S04]  /*d5510*/  LDL.LU.64 R4, [R1+0x5528] ;  /* 0x0055280001047983 */ /* 0x000ea80000300a00 */
[----:B------:R0:W-:Y:S04]  /*d5520*/  STL [R1+0x5444], R8 ;  /* 0x0054440801007387 */ /* 0x0001e80000100800 */
[----:B------:R1:W-:Y:S04]  /*d5530*/  STL [R1+0x5440], R9 ;  /* 0x0054400901007387 */ /* 0x0003e80000100800 */
[----:B------:R3:W-:Y:S04]  /*d5540*/  STL.64 [R1+0x5460], R10 ;  /* 0x0054600a01007387 */ /* 0x0007e80000100a00 */
[----:B0-----:R-:W4:Y:S04]  /*d5550*/  LDL.LU R8, [R1+0xe60] ;  /* 0x000e600001087983 */ /* 0x001f280000300800 */
[----:B-1----:R-:W4:Y:S04]  /*d5560*/  LDL.LU R9, [R1+0xe64] ;  /* 0x000e640001097983 */ /* 0x002f280000300800 */
[----:B---3--:R-:W3:Y:S04]  /*d5570*/  LDL.LU R10, [R1+0xe68] ;  /* 0x000e6800010a7983 */ /* 0x008ee80000300800 */
[----:B------:R-:W3:Y:S01]  /*d5580*/  LDL.LU R11, [R1+0xe6c] ;  /* 0x000e6c00010b7983 */ /* 0x000ee20000300800 */
[----:B--2---:R-:W-:Y:S03]  /*d5590*/  HMMA.16816.F32 R20, R20, R2, R4 ;  /* 0x000000021414723c */ /* 0x004fe60000001804 */
[----:B------:R-:W5:Y:S04]  /*d55a0*/  LDL.LU.64 R6, [R1+0x5520] ;  /* 0x0055200001067983 */ /* 0x000f680000300a00 */
[----:B------:R-:W5:-:S15]  /*d55b0*/  LDL.LU.64 R4, [R1+0x5518] ;  /* 0x0055180001047983 */ /* 0x000f5e0000300a00 */
[----:B------:R-:W-:-:S01]  /*d55c0*/  NOP ;  /* 0x0000000000007918 */ /* 0x000fc20000000000 */
[----:B------:R-:W-:Y:S04]  /*d55d0*/  STL.64 [R1+0x1380], R20 ;  /* 0x0013801401007387 */ /* 0x000fe80000100a00 */
[----:B------:R0:W-:Y:S04]  /*d55e0*/  STL.64 [R1+0x1388], R22 ;  /* 0x0013881601007387 */ /* 0x0001e80000100a00 */
[----:B0-----:R-:W5:Y:S04]  /*d55f0*/  LDL.LU.64 R22, [R1+0x5510] ;  /* 0x0055100001167983 */ /* 0x001f680000300a00 */
[----:B------:R-:W2:Y:S01]  /*d5600*/  LDL.LU.64 R20, [R1+0x5508] ;  /* 0x0055080001147983 */ /* 0x000ea20000300a00 */
[----:B-----5:R-:W-:-:S15]  /*d5610*/  HMMA.16816.F32 R4, R16, R22, R4 ;  /* 0x000000161004723c */ /* 0x020fde0000001804 */
[----:B------:R-:W-:-:S08]  /*d5620*/  NOP ;  /* 0x0000000000007918 */ /* 0x000fd00000000000 */
[----:B------:R-:W-:Y:S04]  /*d5630*/  STL.64 [R1+0x1370], R4 ;  /* 0x0013700401007387 */ /* 0x000fe80000100a00 */
[----:B------:R0:W-:Y:S04]  /*d5640*/  STL.64 [R1+0x1378], R6 ;  /* 0x0013780601007387 */ /* 0x0001e80000100a00 */
[----:B0-----:R-:W5:Y:S04]  /*d5650*/  LDL.LU.64 R6, [R1+0x5500] ;  /* 0x0055000001067983 */ /* 0x001f680000300a00 */
[----:B------:R-:W4:Y:S04]  /*d5660*/  LDL.LU.64 R4, [R1+0x54f8] ;  /* 0x0054f80001047983 */ /* 0x000f280000300a00 */
[----:B------:R-:W-:Y:S04]  /*d5670*/  STL.64 [R1+0x54c8], R22 ;  /* 0x0054c81601007387 */ /* 0x000fe80000100a00 */
[----:B--2---:R0:W-:Y:S04]  /*d5680*/  STL.64 [R1+0x54c0], R20 ;  /* 0x0054c01401007387 */ /* 0x0041e80000100a00 */
        /* <DEDUP_REMOVED lines=8> */
[----:B0-----:R-:W2:Y:S04]  /*d5710*/  LDL.LU.64 R26, [R1+0x54f0] ;  /* 0x0054f000011a7983 */ /* 0x001ea80000300a00 */
[----:B------:R-:W3:Y:S01]  /*d5720*/  LDL.LU.64 R24, [R1+0x54e8] ;  /* 0x0054e80001187983 */ /* 0x000ee20000300a00 */
[C---:B--2---:R-:W-:Y:S06]  /*d5730*/  HMMA.16816.F32 R20, R16.reuse, R26, R20 ;  /* 0x0000001a1014723c */ /* 0x044fec0000001814 */
[----:B---3--:R-:W-:Y:S01]  /*d5740*/  HMMA.16816.F32 R8, R16, R24, R8 ;  /* 0x000000181008723c */ /* 0x008fe20000001808 */
[----:B------:R0:W-:-:S15]  /*d5750*/  STL.64 [R1+0x5408], R26 ;  /* 0x0054081a01007387 */ /* 0x0001de0000100a00 */
[----:B------:R-:W-:-:S01]  /*d5760*/  NOP ;  /* 0x0000000000007918 */ /* 0x000fc20000000000 */
[----:B------:R-:W-:Y:S04]  /*d5770*/  STL.64 [R1+0x1360], R20 ;  /* 0x0013601401007387 */ /* 0x000fe80000100a00 */
[----:B------:R-:W-:Y:S04]  /*d5780*/  STL.64 [R1+0x1368], R22 ;  /* 0x0013681601007387 */ /* 0x000fe80000100a00 */
[----:B------:R1:W-:Y:S04]  /*d5790*/  STL.64 [R1+0x5400], R24 ;  /* 0x0054001801007387 */ /* 0x0003e80000100a00 */
[----:B------:R-:W-:Y:S04]  /*d57a0*/  STL.64 [R1+0x1d0], R8 ;  /* 0x0001d00801007387 */ /* 0x000fe80000100a00 */
[----:B------:R-:W-:Y:S04]  /*d57b0*/  STL.64 [R1+0x1d8], R10 ;  /* 0x0001d80a01007387 */ /* 0x000fe80000100a00 */
[----:B0-----:R-:W2:Y:S04]  /*d57c0*/  LDL R26, [R1+0x158] ;  /* 0x00015800011a7983 */ /* 0x001ea80000100800 */
[----:B------:R-:W2:Y:S04]  /*d57d0*/  LDL R27, [R1+0x15c] ;  /* 0x00015c00011b7983 */ /* 0x000ea80000100800 */
[----:B-1----:R-:W3:Y:S04]  /*d57e0*/  LDL R24, [R1+0x150] ;  /* 0x0001500001187983 */ /* 0x002ee80000100800 */
[----:B------:R-:W3:Y:S01]  /*d57f0*/  LDL R25, [R1+0x154] ;  /* 0x0001540001197983 */ /* 0x000ee20000100800 */
[----:B------:R-:W-:-:S02]  /*d5800*/  IMAD.MOV.U32 R13, RZ, RZ, R14 ;  /* 0x000000ffff0d7224 */ /* 0x000fc400078e000e */
[----:B------:R-:W-:Y:S02]  /*d5810*/  IMAD.MOV.U32 R12, RZ, RZ, R15 ;  /* 0x000000ffff0c7224 */ /* 0x000fe400078e000f */
[----:B------:R-:W-:Y:S02]  /*d5820*/  IMAD.MOV.U32 R18, RZ, RZ, R13 ;  /* 0x000000ffff127224 */ /* 0x000fe400078e000d */
[----:B------:R-:W-:Y:S01]  /*d5830*/  IMAD.MOV.U32 R19, RZ, RZ, R12 ;  /* 0x000000ffff137224 */ /* 0x000fe200078e000c */
[----:B--2---:R-:W-:Y:S04]  /*d5840*/  STL.64 [R1+0x5418], R26 ;  /* 0x0054181a01007387 */ /* 0x004fe80000100a00 */
        /* <DEDUP_REMOVED lines=23> */
[----:B------:R-:W2:Y:S04]  /*d59c0*/  LDL R22, [R1+0x2b8] ;  /* 0x0002b80001167983 */ /* 0x000ea80000100800 */
[----:B--2---:R1:W-:Y:S04]  /*d59d0*/  STL.64 [R1+0x54e0], R22 ;  /* 0x0054e01601007387 */ /* 0x0043e80000100a00 */
        /* <DEDUP_REMOVED lines=38> */
[----:B0-----:R-:W3:Y:S04]  /*d5c40*/  LDL.LU.64 R24, [R1+0x170] ;  /* 0x0001700001187983 */ /* 0x001ee80000300a00 */
[----:B------:R-:W3:Y:S02]  /*d5c50*/  LDL.LU.64 R26, [R1+0x178] ;  /* 0x00017800011a7983 */ /* 0x000ee40000300a00 */
[----:B---3--:R-:W-:-:S15]  /*d5c60*/  HMMA.16816.F32 R20, R24, R6, R20 ;  /* 0x000000061814723c */ /* 0x008fde0000001814 */
[----:B------:R-:W-:-:S08]  /*d5c70*/  NOP ;  /* 0x0000000000007918 */ /* 0x000fd00000000000 */
        /* <DEDUP_REMOVED lines=10> */
[----:B------:R-:W5:Y:S02]  /*d5d20*/  LDL.LU.64 R20, [R1+0x54c0] ;  /* 0x0054c00001147983 */ /* 0x000f640000300a00 */
        /* <DEDUP_REMOVED lines=17> */
[----:B------:R-:W-:Y:S04]  /*d5e40*/  STL [R1+0x53ac], R15 ;  /* 0x0053ac0f01007387 */ /* 0x000fe80000100800 */
[----:B------:R-:W-:Y:S04]  /*d5e50*/  STL [R1+0x53c8], R14 ;  /* 0x0053c80e01007387 */ /* 0x000fe80000100800 */
[----:B------:R0:W-:Y:S04]  /*d5e60*/  STL.64 [R1+0x53c0], R12 ;  /* 0x0053c00c01007387 */ /* 0x0001e80000100a00 */
[----:B0-----:R-:W3:Y:S04]  /*d5e70*/  LDL.LU R12, [R1+0xd60] ;  /* 0x000d6000010c7983 */ /* 0x001ee80000300800 */
[----:B------:R-:W3:Y:S04]  /*d5e80*/  LDL.LU R13, [R1+0xd64] ;  /* 0x000d6400010d7983 */ /* 0x000ee80000300800 */
[----:B------:R-:W3:Y:S04]  /*d5e90*/  LDL.LU R14, [R1+0xd68] ;  /* 0x000d6800010e7983 */ /* 0x000ee80000300800 */
[----:B------:R-:W3:Y:S01]  /*d5ea0*/  LDL.LU R15, [R1+0xd6c] ;  /* 0x000d6c00010f7983 */ /* 0x000ee20000300800 */
[----:B----4-:R-:W-:Y:S03]  /*d5eb0*/  HMMA.16816.F32 R16, R24, R18, R8 ;  /* 0x000000121810723c */ /* 0x010fe60000001808 */
        /* <DEDUP_REMOVED lines=13> */
[----:B------:R-:W-:-:S02]  /*d5f90*/  IMAD.MOV.U32 R0, RZ, RZ, R27 ;  /* 0x000000ffff007224 */ /* 0x000fc400078e001b */
[----:B------:R-:W-:Y:S01]  /*d5fa0*/  IMAD.MOV.U32 R29, RZ, RZ, R24 ;  /* 0x000000ffff1d7224 */ /* 0x000fe200078e0018 */
[----:B----4-:R-:W-:-:S15]  /*d5fb0*/  HMMA.16816.F32 R8, R24, R18, R8 ;  /* 0x000000121808723c */ /* 0x010fde0000001808 */
[----:B------:R-:W-:-:S08]  /*d5fc0*/  NOP ;  /* 0x0000000000007918 */ /* 0x000fd00000000000 */
[----:B------:R0:W-:Y:S04]  /*d5fd0*/  STL.64 [R1+0x1300], R8 ;  /* 0x0013000801007387 */ /* 0x0001e80000100a00 */
[----:B------:R1:W-:Y:S01]  /*d5fe0*/  STL.64 [R1+0x1308], R10 ;  /* 0x0013080a01007387 */ /* 0x0003e20000100a00 */
[----:B0-----:R-:W-:-:S03]  /*d5ff0*/  IMAD.MOV.U32 R9, RZ, RZ, R26 ;  /* 0x000000ffff097224 */ /* 0x001fc600078e001a */
[----:B-1----:R-:W2:Y:S01]  /*d6000*/  LDL.LU.64 R10, [R1+0x5460] ;  /* 0x00546000010a7983 */ /* 0x002ea20000300a00 */
[----:B------:R-:W-:-:S03]  /*d6010*/  IMAD.MOV.U32 R8, RZ, RZ, R25 ;  /* 0x000000ffff087224 */ /* 0x000fc600078e0019 */
[----:B------:R-:W2:Y:S04]  /*d6020*/  LDL.LU.64 R26, [R1+0x5458] ;  /* 0x00545800011a7983 */ /* 0x000ea80000300a00 */
[----:B------:R-:W2:Y:S04]  /*d6030*/  LDL.LU.64 R24, [R1+0x5450] ;  /* 0x0054500001187983 */ /* 0x000ea80000300a00 */
[----:B------:R0:W-:Y:S04]  /*d6040*/  STL.64 [R1+0x5378], R18 ;  /* 0x0053781201007387 */ /* 0x0001e80000100a00 */
[----:B------:R1:W-:Y:S01]  /*d6050*/  STL.64 [R1+0x5370], R16 ;  /* 0x0053701001007387 */ /* 0x0003e20000100a00 */
[----:B0-----:R-:W-:-:S02]  /*d6060*/  IMAD.MOV.U32 R18, RZ, RZ, R9 ;  /* 0x000000ffff127224 */ /* 0x001fc400078e0009 */
[----:B-1----:R-:W-:Y:S02]  /*d6070*/  IMAD.MOV.U32 R16, RZ, RZ, R29 ;  /* 0x000000ffff107224 */ /* 0x002fe400078e001d */
[----:B------:R-:W-:Y:S02]  /*d6080*/  IMAD.MOV.U32 R17, RZ, RZ, R8 ;  /* 0x000000ffff117224 */ /* 0x000fe400078e0008 */
[----:B------:R-:W-:Y:S01]  /*d6090*/  IMAD.MOV.U32 R19, RZ, RZ, R0 ;  /* 0x000000ffff137224 */ /* 0x000fe200078e0000 */
[----:B------:R-:W4:Y:S04]  /*d60a0*/  LDL.LU R29, [R1+0x5448] ;  /* 0x00544800011d7983 */ /* 0x000f280000300800 */
        /* <DEDUP_REMOVED lines=27> */
[----:B------:R-:W2:Y:S04]  /*d6260*/  LDL.LU R11, [R1+0xd7c] ;  /* 0x000d7c00010b7983 */ /* 0x000ea80000300800 */
[----:B------:R-:W-:Y:S01]  /*d6270*/  STL [R1+0x53a8], R3 ;  /* 0x0053a80301007387 */ /* 0x000fe20000100800 */
[----:B--2---:R-:W-:Y:S06]  /*d6280*/  HMMA.16816.F32 R16, R16, R2, R8 ;  /* 0x000000021010723c */ /* 0x004fec0000001808 */
[----:B---3--:R-:W-:-:S15]  /*d6290*/  HMMA.16816.F32 R8, R24, R22, R12 ;  /* 0x000000161808723c */ /* 0x008fde000000180c */
        /* <DEDUP_REMOVED lines=20> */
[----:B------:R-:W-:Y:S04]  /*d63e0*/  STL.64 [R1+0x53d0], R20 ;  /* 0x0053d01401007387 */ /* 0x000fe80000100a00 */
        /* <DEDUP_REMOVED lines=40> */
[----:B------:R-:W5:Y:S01]  /*d6670*/  LDL.LU.64 R16, [R1+0x53f0] ;  /* 0x0053f00001107983 */ /* 0x000f620000300a00 */
[C---:B--2---:R-:W-:Y:S06]  /*d6680*/  HMMA.16816.F32 R12, R8.reuse, R6, R12 ;  /* 0x00000006080c723c */ /* 0x044fec000000180c */
[C---:B---3--:R-:W-:Y:S06]  /*d6690*/  HMMA.16816.F32 R20, R8.reuse, R28, R20 ;  /* 0x0000001c0814723c */ /* 0x048fec0000001814 */
[----:B-----5:R-:W-:-:S15]  /*d66a0*/  HMMA.16816.F32 R16, R8, R24, R16 ;  /* 0x000000180810723c */ /* 0x020fde0000001810 */
[----:B------:R-:W-:-:S08]  /*d66b0*/  NOP ;  /* 0x0000000000007918 */ /* 0x000fd00000000000 */
[----:B------:R0:W-:Y:S04]  /*d66c0*/  STL.64 [R1+0x12a0], R16 ;  /* 0x0012a01001007387 */ /* 0x0001e80000100a00 */
[----:B------:R1:W-:Y:S04]  /*d66d0*/  STL.64 [R1+0x12a8], R18 ;  /* 0x0012a81201007387 */ /* 0x0003e80000100a00 */
[----:B0-----:R-:W2:Y:S04]  /*d66e0*/  LDL.LU R16, [R1+0xcc0] ;  /* 0x000cc00001107983 */ /* 0x001ea80000300800 */
[----:B------:R-:W2:Y:S04]  /*d66f0*/  LDL.LU R17, [R1+0xcc4] ;  /* 0x000cc40001117983 */ /* 0x000ea80000300800 */
[----:B-1----:R-:W2:Y:S04]  /*d6700*/  LDL.LU R18, [R1+0xcc8] ;  /* 0x000cc80001127983 */ /* 0x002ea80000300800 */
        /* <DEDUP_REMOVED lines=29> */
[----:B0-----:R-:W4:Y:S04]  /*d68e0*/  LDL.LU R14, [R1+0x53c8] ;  /* 0x0053c800010e7983 */ /* 0x001f280000300800 */
[----:B------:R-:W3:Y:S01]  /*d68f0*/  LDL.LU.64 R12, [R1+0x53c0] ;  /* 0x0053c000010c7983 */ /* 0x000ee20000300a00 */
[----:B------:R-:W-:-:S03]  /*d6900*/  IMAD.MOV.U32 R15, RZ, RZ, R8 ;  /* 0x000000ffff0f7224 */ /* 0x000fc600078e0008 */
[----:B------:R-:W3:Y:S04]  /*d6910*/  LDL.LU.64 R10, [R1+0x53b8] ;  /* 0x0053b800010a7983 */ /* 0x000ee80000300a00 */
[----:B------:R-:W3:Y:S04]  /*d6920*/  LDL.LU.64 R8, [R1+0x53b0] ;  /* 0x0053b00001087983 */ /* 0x000ee80000300a00 */
[----:B--2---:R0:W-:Y:S04]  /*d6930*/  STL.64 [R1+0x5328], R22 ;  /* 0x0053281601007387 */ /* 0x0041e80000100a00 */
[----:B------:R1:W-:Y:S01]  /*d6940*/  STL.64 [R1+0x5320], R20 ;  /* 0x0053201401007387 */ /* 0x0003e20000100a00 */
[----:B0-----:R-:W-:-:S02]  /*d6950*/  IMAD.MOV.U32 R22, RZ, RZ, R28 ;  /* 0x000000ffff167224 */ /* 0x001fc400078e001c */
[----:B-1----:R-:W-:Y:S02]  /*d6960*/  IMAD.MOV.U32 R20, RZ, RZ, R15 ;  /* 0x000000ffff147224 */ /* 0x002fe400078e000f */
[----:B------:R-:W-:Y:S02]  /*d6970*/  IMAD.MOV.U32 R21, RZ, RZ, R3 ;  /* 0x000000ffff157224 */ /* 0x000fe400078e0003 */
[----:B------:R-:W-:Y:S01]  /*d6980*/  IMAD.MOV.U32 R23, RZ, RZ, R29 ;  /* 0x000000ffff177224 */ /* 0x000fe200078e001d */
[----:B------:R-:W4:Y:S04]  /*d6990*/  LDL.LU R15, [R1+0x53ac] ;  /* 0x0053ac00010f7983 */ /* 0x000f280000300800 */
        /* <DEDUP_REMOVED lines=17> */
[----:B0-----:R-:W5:Y:S04]  /*d6ab0*/  LDL.LU.64 R12, [R1+0x130] ;  /* 0x00013000010c7983 */ /* 0x001f680000300a00 */
[----:B------:R-:W2:Y:S04]  /*d6ac0*/  LDL.LU.64 R14, [R1+0x138] ;  /* 0x00013800010e7983 */ /* 0x000ea80000300a00 */
[----:B--2---:R0:W-:Y:S04]  /*d6ad0*/  STL.64 [R1+0x5338], R14 ;  /* 0x0053380e01007387 */ /* 0x0041e80000100a00 */
[----:B0-----:R-:W2:Y:S04]  /*d6ae0*/  LDL R14, [R1+0x278] ;  /* 0x00027800010e7983 */ /* 0x001ea80000100800 */
[----:B------:R-:W2:Y:S04]  /*d6af0*/  LDL R15, [R1+0x27c] ;  /* 0x00027c00010f7983 */ /* 0x000ea80000100800 */
[----:B-----5:R2:W-:Y:S02]  /*d6b00*/  STL.64 [R1+0x5330], R12 ;  /* 0x0053300c01007387 */ /* 0x0205e40000100a00 */
[----:B--2---:R-:W-:Y:S02]  /*d6b10*/  HMMA.16816.F32 R12, R20, R14, R16 ;  /* 0x0000000e140c723c */ /* 0x004fe40000001810 */
[----:B------:R-:W2:Y:S04]  /*d6b20*/  LDL.LU.64 R18, [R1+0x5378] ;  /* 0x0053780001127983 */ /* 0x000ea80000300a00 */
[----:B------:R-:W5:-:S15]  /*d6b30*/  LDL.LU.64 R16, [R1+0x5370] ;  /* 0x0053700001107983 */ /* 0x000f5e0000300a00 */
[----:B------:R-:W-:-:S02]  /*d6b40*/  NOP ;  /* 0x0000000000007918 */ /* 0x000fc40000000000 */
[----:B------:R-:W-:Y:S04]  /*d6b50*/  STL.64 [R1+0x1240], R12 ;  /* 0x0012400c01007387 */ /* 0x000fe80000100a00 */
[----:B------:R5:W-:Y:S02]  /*d6b60*/  STL.64 [R1+0x1248], R14 ;  /* 0x0012480e01007387 */ /* 0x000be40000100a00 */
[C---:B-----5:R-:W-:Y:S06]  /*d6b70*/  HMMA.16816.F32 R12, R20.reuse, R16, R4 ;  /* 0x00000010140c723c */ /* 0x060fec0000001804 */
[----:B--2---:R-:W-:Y:S01]  /*d6b80*/  HMMA.16816.F32 R4, R20, R18, R24 ;  /* 0x000000121404723c */ /* 0x004fe20000001818 */
[----:B------:R-:W2:-:S15]  /*d6b90*/  LDL.LU R24, [R1+0xc40] ;  /* 0x000c400001187983 */ /* 0x000e9e0000300800 */
[----:B------:R-:W-:-:S01]  /*d6ba0*/  NOP ;  /* 0x0000000000007918 */ /* 0x000fc20000000000 */
[----:B------:R-:W-:Y:S04]  /*d6bb0*/  STL.64 [R1+0x1230], R12 ;  /* 0x0012300c01007387 */ /* 0x000fe80000100a00 */
[----:B------:R-:W-:Y:S04]  /*d6bc0*/  STL.64 [R1+0x1238], R14 ;  /* 0x0012380e01007387 */ /* 0x000fe80000100a00 */
[----:B------:R0:W-:Y:S04]  /*d6bd0*/  STL.64 [R1+0x1220], R4 ;  /* 0x0012200401007387 */ /* 0x0001e80000100a00 */
[----:B------:R1:W-:Y:S04]  /*d6be0*/  STL.64 [R1+0x1228], R6 ;  /* 0x0012280601007387 */ /* 0x0003e80000100a00 */
[----:B------:R-:W2:Y:S04]  /*d6bf0*/  LDL.LU R25, [R1+0xc44] ;  /* 0x000c440001197983 */ /* 0x000ea80000300800 */
[----:B------:R-:W5:Y:S04]  /*d6c00*/  LDL.LU R26, [R1+0xc48] ;  /* 0x000c4800011a7983 */ /* 0x000f680000300800 */
[----:B------:R-:W5:Y:S04]  /*d6c10*/  LDL.LU R27, [R1+0xc4c] ;  /* 0x000c4c00011b7983 */ /* 0x000f680000300800 */
[----:B-----5:R-:W-:Y:S04]  /*d6c20*/  STL.64 [R1+0x5348], R26 ;  /* 0x0053481a01007387 */ /* 0x020fe80000100a00 */
[----:B--2---:R-:W-:Y:S04]  /*d6c30*/  STL.64 [R1+0x5340], R24 ;  /* 0x0053401801007387 */ /* 0x004fe80000100a00 */
[----:B0-----:R-:W2:Y:S04]  /*d6c40*/  LDL.LU R4, [R1+0xc50] ;  /* 0x000c500001047983 */ /* 0x001ea80000300800 */
[----:B------:R-:W2:Y:S04]  /*d6c50*/  LDL.LU R5, [R1+0xc54] ;  /* 0x000c540001057983 */ /* 0x000ea80000300800 */
[----:B-1----:R-:W5:Y:S04]  /*d6c60*/  LDL.LU R6, [R1+0xc58] ;  /* 0x000c580001067983 */ /* 0x002f680000300800 */
        /* <DEDUP_REMOVED lines=19> */
[----:B------:R-:W2:Y:S04]  /*d6da0*/  LDL.LU R14, [R1+0xc68] ;  /* 0x000c6800010e7983 */ /* 0x000ea80000300800 */
[----:B------:R-:W2:Y:S04]  /*d6db0*/  LDL.LU R15, [R1+0xc6c] ;  /* 0x000c6c00010f7983 */ /* 0x000ea80000300800 */
        /* <DEDUP_REMOVED lines=12> */
[C---:B------:R-:W-:Y:S03]  /*d6e80*/  HMMA.16816.F32 R4, R20.reuse, R10, R4 ;  /* 0x0000000a1404723c */ /* 0x040fe60000001804 */
        /* <DEDUP_REMOVED lines=15> */
[----:B------:R-:W5:Y:S01]  /*d6f80*/  LDL.LU.64 R4, [R1+0x5360] ;  /* 0x0053600001047983 */ /* 0x000f620000300a00 */
[C---:B----4-:R-:W-:Y:S06]  /*d6f90*/  HMMA.16816.F32 R24, R20.reuse, R8, R24 ;  /* 0x000000081418723c */ /* 0x050fec0000001818 */
[C---:B-----5:R-:W-:Y:S06]  /*d6fa0*/  HMMA.16816.F32 R4, R20.reuse, R28, R4 ;  /* 0x0000001c1404723c */ /* 0x060fec0000001804 */
[----:B--2---:R-:W-:-:S15]  /*d6fb0*/  HMMA.16816.F32 R20, R20, R2, R12 ;  /* 0x000000021414723c */ /* 0x004fde000000180c */
[----:B------:R-:W-:-:S02]  /*d6fc0*/  NOP ;  /* 0x0000000000007918 */ /* 0x000fc40000000000 */
[----:B------:R-:W-:Y:S04]  /*d6fd0*/  STL.64 [R1+0x1880], R4 ;  /* 0x0018800401007387 */ /* 0x000fe80000100a00 */
[----:B------:R0:W-:Y:S04]  /*d6fe0*/  STL.64 [R1+0x1888], R6 ;  /* 0x0018880601007387 */ /* 0x0001e80000100a00 */
[----:B0-----:R-:W2:Y:S04]  /*d6ff0*/  LDL.LU.64 R6, [R1+0x5358] ;  /* 0x0053580001067983 */ /* 0x001ea80000300a00 */
[----:B------:R-:W2:Y:S04]  /*d7000*/  LDL.LU.64 R4, [R1+0x5350] ;  /* 0x0053500001047983 */ /* 0x000ea80000300a00 */
[----:B------:R-:W-:Y:S04]  /*d7010*/  STL.64 [R1+0x1870], R24 ;  /* 0x0018701801007387 */ /* 0x000fe80000100a00 */
[----:B------:R0:W-:Y:S04]  /*d7020*/  STL.64 [R1+0x1878], R26 ;  /* 0x0018781a01007387 */ /* 0x0001e80000100a00 */
[----:B0-----:R-:W4:Y:S04]  /*d7030*/  LDL.LU.64 R26, [R1+0x5348] ;  /* 0x00534800011a7983 */ /* 0x001f280000300a00 */
[----:B------:R-:W4:Y:S04]  /*d7040*/  LDL.LU.64 R24, [R1+0x5340] ;  /* 0x0053400001187983 */ /* 0x000f280000300a00 */
[----:B------:R0:W-:Y:S04]  /*d7050*/  STL.64 [R1+0x5288], R10 ;  /* 0x0052880a01007387 */ /* 0x0001e80000100a00 */
[----:B0-----:R-:W5:Y:S04]  /*d7060*/  LDL R10, [R1+0x2b8] ;  /* 0x0002b800010a7983 */ /* 0x001f680000100800 */
[----:B------:R-:W-:Y:S04]  /*d7070*/  STL.64 [R1+0x5280], R8 ;  /* 0x0052800801007387 */ /* 0x000fe80000100a00 */
[----:B------:R-:W2:Y:S04]  /*d7080*/  LDL.LU.64 R14, [R1+0x5338] ;  /* 0x00533800010e7983 */ /* 0x000ea80000300a00 */
[----:B------:R-:W2:Y:S04]  /*d7090*/  LDL.LU.64 R12, [R1+0x5330] ;  /* 0x00533000010c7983 */ /* 0x000ea80000300a00 */
        /* <DEDUP_REMOVED lines=44> */
[----:B------:R-:W-:Y:S04]  /*d7360*/  STL.64 [R1+0x5228], R6 ;  /* 0x0052280601007387 */ /* 0x000fe80000100a00 */
[----:B------:R5:W-:Y:S02]  /*d7370*/  STL.64 [R1+0x5220], R4 ;  /* 0x0052200401007387 */ /* 0x000be40000100a00 */
[----:B-----5:R-:W-:Y:S07]  /*d7380*/  HMMA.16816.F32 R4, R12, R10, R24 ;  /* 0x0000000a0c04723c */ /* 0x020fee0000001818 */
[----:B------:R-:W-:-:S15]  /*d7390*/  IMAD.MOV.U32 R10, RZ, RZ, R12 ;  /* 0x000000ffff0a7224 */ /* 0x000fde00078e000c */
[----:B------:R-:W-:-:S01]  /*d73a0*/  NOP ;  /* 0x0000000000007918 */ /* 0x000fc20000000000 */
[----:B------:R0:W-:Y:S04]  /*d73b0*/  STL.64 [R1+0x11a0], R4 ;  /* 0x0011a00401007387 */ /* 0x0001e80000100a00 */
[----:B------:R1:W-:Y:S04]  /*d73c0*/  STL.64 [R1+0x11a8], R6 ;  /* 0x0011a80601007387 */ /* 0x0003e80000100a00 */
[----:B------:R-:W3:Y:S04]  /*d73d0*/  LDL.LU.64 R14, [R1+0x52c8] ;  /* 0x0052c800010e7983 */ /* 0x000ee80000300a00 */
[----:B------:R-:W4:Y:S04]  /*d73e0*/  LDL.LU.64 R12, [R1+0x52c0] ;  /* 0x0052c000010c7983 */ /* 0x000f280000300a00 */
[----:B0-----:R-:W5:Y:S04]  /*d73f0*/  LDL.LU R4, [R1+0xb30] ;  /* 0x000b300001047983 */ /* 0x001f680000300800 */
[----:B------:R-:W5:Y:S04]  /*d7400*/  LDL.LU R5, [R1+0xb34] ;  /* 0x000b340001057983 */ /* 0x000f680000300800 */
[----:B-1----:R-:W2:Y:S04]  /*d7410*/  LDL.LU R6, [R1+0xb38] ;  /* 0x000b380001067983 */ /* 0x002ea80000300800 */
[----:B------:R-:W2:Y:S04]  /*d7420*/  LDL.LU R7, [R1+0xb3c] ;  /* 0x000b3c0001077983 */ /* 0x000ea80000300800 */
[----:B--2---:R0:W-:Y:S04]  /*d7430*/  STL.64 [R1+0x5238], R6 ;  /* 0x0052380601007387 */ /* 0x0041e80000100a00 */
[----:B-----5:R1:W-:Y:S01]  /*d7440*/  STL.64 [R1+0x5230], R4 ;  /* 0x0052300401007387 */ /* 0x0203e20000100a00 */
[----:B0-----:R-:W-:-:S02]  /*d7450*/  IMAD.MOV.U32 R6, RZ, RZ, R8 ;  /* 0x000000ffff067224 */ /* 0x001fc400078e0008 */
[----:B-1----:R-:W-:Y:S02]  /*d7460*/  IMAD.MOV.U32 R4, RZ, RZ, R10 ;  /* 0x000000ffff047224 */ /* 0x002fe400078e000a */
[----:B------:R-:W-:Y:S02]  /*d7470*/  IMAD.MOV.U32 R5, RZ, RZ, R9 ;  /* 0x000000ffff057224 */ /* 0x000fe400078e0009 */
[----:B------:R-:W-:-:S07]  /*d7480*/  IMAD.MOV.U32 R7, RZ, RZ, R0 ;  /* 0x000000ffff077224 */ /* 0x000fce00078e0000 */
[----:B------:R-:W-:Y:S01]  /*d7490*/  HMMA.16816.F32 R8, R4, R20, R16 ;  /* 0x000000140408723c */ /* 0x000fe20000001810 */
[----:B------:R-:W-:Y:S05]  /*d74a0*/  STL.64 [R1+0x5248], R22 ;  /* 0x0052481601007387 */ /* 0x000fea0000100a00 */
[----:B------:R0:W-:-:S15]  /*d74b0*/  STL.64 [R1+0x5240], R20 ;  /* 0x0052401401007387 */ /* 0x0001de0000100a00 */
[----:B------:R-:W-:-:S02]  /*d74c0*/  NOP ;  /* 0x0000000000007918 */ /* 0x000fc40000000000 */
[----:B------:R-:W-:Y:S04]  /*d74d0*/  STL.64 [R1+0x1190], R8 ;  /* 0x0011900801007387 */ /* 0x000fe80000100a00 */
[----:B------:R-:W-:Y:S04]  /*d74e0*/  STL.64 [R1+0x1198], R10 ;  /* 0x0011980a01007387 */ /* 0x000fe80000100a00 */
[----:B0-----:R-:W2:Y:S04]  /*d74f0*/  LDL.LU R20, [R1+0xb40] ;  /* 0x000b400001147983 */ /* 0x001ea80000300800 */
        /* <DEDUP_REMOVED lines=15> */
[----:B------:R-:W2:Y:S04]  /*d75f0*/  LDL.LU R10, [R1+0xb98] ;  /* 0x000b9800010a7983 */ /* 0x000ea80000300800 */
[----:B------:R-:W2:Y:S04]  /*d7600*/  LDL.LU R11, [R1+0xb9c] ;  /* 0x000b9c00010b7983 */ /* 0x000ea80000300800 */
[----:B------:R-:W3:Y:S04]  /*d7610*/  LDL.LU R16, [R1+0xbb0] ;  /* 0x000bb00001107983 */ /* 0x000ee80000300800 */
[----:B------:R-:W3:Y:S04]  /*d7620*/  LDL.LU R17, [R1+0xbb4] ;  /* 0x000bb40001117983 */ /* 0x000ee80000300800 */
[----:B------:R-:W3:Y:S04]  /*d7630*/  LDL.LU R18, [R1+0xbb8] ;  /* 0x000bb80001127983 */ /* 0x000ee80000300800 */
[----:B------:R-:W3:Y:S04]  /*d7640*/  LDL.LU R19, [R1+0xbbc] ;  /* 0x000bbc0001137983 */ /* 0x000ee80000300800 */
[----:B--2---:R-:W-:Y:S04]  /*d7650*/  STL.64 [R1+0x5298], R10 ;  /* 0x0052980a01007387 */ /* 0x004fe80000100a00 */
[----:B----4-:R0:W-:Y:S04]  /*d7660*/  STL.64 [R1+0x5290], R8 ;  /* 0x0052900801007387 */ /* 0x0101e80000100a00 */
[----:B0-----:R-:W2:Y:S04]  /*d7670*/  LDL.LU R8, [R1+0xba0] ;  /* 0x000ba00001087983 */ /* 0x001ea80000300800 */
[----:B------:R-:W2:Y:S04]  /*d7680*/  LDL.LU R9, [R1+0xba4] ;  /* 0x000ba40001097983 */ /* 0x000ea80000300800 */
[----:B------:R-:W2:Y:S04]  /*d7690*/  LDL.LU R10, [R1+0xba8] ;  /* 0x000ba800010a7983 */ /* 0x000ea80000300800 */
[----:B------:R-:W2:Y:S04]  /*d76a0*/  LDL.LU R11, [R1+0xbac] ;  /* 0x000bac00010b7983 */ /* 0x000ea80000300800 */
[----:B-----5:R-:W-:Y:S04]  /*d76b0*/  STL.64 [R1+0x5258], R22 ;  /* 0x0052581601007387 */ /* 0x020fe80000100a00 */
        /* <DEDUP_REMOVED lines=82> */
[----:B------:R-:W5:Y:S04]  /*d7be0*/  LDL.LU.64 R22, [R1+0x5248] ;  /* 0x0052480001167983 */ /* 0x000f680000300a00 */
        /* <DEDUP_REMOVED lines=24> */
[----:B------:R-:W-:-:S02]  /*d7d70*/  IMAD.MOV.U32 R12, RZ, RZ, R14 ;  /* 0x000000ffff0c7224 */ /* 0x000fc400078e000e */
[----:B------:R-:W-:Y:S01]  /*d7d80*/  IMAD.MOV.U32 R0, RZ, RZ, R15 ;  /* 0x000000ffff007224 */ /* 0x000fe200078e000f */
[C---:B--2---:R-:W-:Y:S06]  /*d7d90*/  HMMA.16816.F32 R20, R16.reuse, R26, R20 ;  /* 0x0000001a1014723c */ /* 0x044fec0000001814 */
[----:B---3--:R-:W-:Y:S01]  /*d7da0*/  HMMA.16816.F32 R16, R16, R24, R8 ;  /* 0x000000181010723c */ /* 0x008fe20000001808 */
[----:B------:R-:W2:-:S15]  /*d7db0*/  LDL.LU R8, [R1+0xa70] ;  /* 0x000a700001087983 */ /* 0x000e9e0000300800 */
[----:B------:R-:W-:-:S01]  /*d7dc0*/  NOP ;  /* 0x0000000000007918 */ /* 0x000fc20000000000 */
[----:B------:R-:W-:Y:S04]  /*d7dd0*/  STL.64 [R1+0x10f0], R20 ;  /* 0x0010f01401007387 */ /* 0x000fe80000100a00 */
[----:B------:R-:W-:Y:S04]  /*d7de0*/  STL.64 [R1+0x10f8], R22 ;  /* 0x0010f81601007387 */ /* 0x000fe80000100a00 */
[----:B------:R-:W-:Y:S04]  /*d7df0*/  STL.64 [R1+0x10e0], R16 ;  /* 0x0010e01001007387 */ /* 0x000fe80000100a00 */
[----:B------:R0:W-:Y:S04]  /*d7e00*/  STL.64 [R1+0x10e8], R18 ;  /* 0x0010e81201007387 */ /* 0x0001e80000100a00 */
[----:B------:R-:W2:Y:S04]  /*d7e10*/  LDL.LU R9, [R1+0xa74] ;  /* 0x000a740001097983 */ /* 0x000ea80000300800 */
[----:B------:R-:W3:Y:S04]  /*d7e20*/  LDL.LU R10, [R1+0xa78] ;  /* 0x000a7800010a7983 */ /* 0x000ee80000300800 */
[----:B------:R-:W3:Y:S01]  /*d7e30*/  LDL.LU R11, [R1+0xa7c] ;  /* 0x000a7c00010b7983 */ /* 0x000ee20000300800 */
[----:B0-----:R-:W-:-:S02]  /*d7e40*/  IMAD.MOV.U32 R18, RZ, RZ, R12 ;  /* 0x000000ffff127224 */ /* 0x001fc400078e000c */
[----:B------:R-:W-:-:S05]  /*d7e50*/  IMAD.MOV.U32 R19, RZ, RZ, R0 ;  /* 0x000000ffff137224 */ /* 0x000fca00078e0000 */
[----:B------:R0:W-:Y:S04]  /*d7e60*/  STL.64 [R1+0x51b8], R18 ;  /* 0x0051b81201007387 */ /* 0x0001e80000100a00 */
[----:B------:R-:W4:Y:S04]  /*d7e70*/  LDL.LU R16, [R1+0xab0] ;  /* 0x000ab00001107983 */ /* 0x000f280000300800 */
[----:B------:R-:W4:Y:S04]  /*d7e80*/  LDL.LU R17, [R1+0xab4] ;  /* 0x000ab40001117983 */ /* 0x000f280000300800 */
[----:B0-----:R-:W5:Y:S04]  /*d7e90*/  LDL.LU R18, [R1+0xab8] ;  /* 0x000ab80001127983 */ /* 0x001f680000300800 */
        /* <DEDUP_REMOVED lines=23> */
[----:B0-----:R-:W2:Y:S04]  /*d8010*/  LDL.LU.64 R16, [R1+0x110] ;  /* 0x0001100001107983 */ /* 0x001ea80000300a00 */
[----:B------:R-:W2:Y:S04]  /*d8020*/  LDL.LU.64 R18, [R1+0x118] ;  /* 0x0001180001127983 */ /* 0x000ea80000300a00 */
[----:B------:R-:W-:Y:S04]  /*d8030*/  STL.64 [R1+0x5190], R10 ;  /* 0x0051900a01007387 */ /* 0x000fe80000100a00 */
[----:B------:R0:W-:Y:S04]  /*d8040*/  STL.64 [R1+0x5188], R8 ;  /* 0x0051880801007387 */ /* 0x0001e80000100a00 */
        /* <DEDUP_REMOVED lines=21> */
[----:B------:R0:W-:Y:S04]  /*d81a0*/  STL.64 [R1+0x5150], R6 ;  /* 0x0051500601007387 */ /* 0x0001e80000100a00 */
[----:B0-----:R-:W3:Y:S04]  /*d81b0*/  LDL.64 R6, [R1+0x2b8] ;  /* 0x0002b80001067983 */ /* 0x001ee80000100a00 */
[----:B------:R-:W-:Y:S01]  /*d81c0*/  STL.64 [R1+0x5148], R4 ;  /* 0x0051480401007387 */ /* 0x000fe20000100a00 */
[----:B---3--:R-:W-:-:S15]  /*d81d0*/  HMMA.16816.F32 R20, R16, R6, R20 ;  /* 0x000000061014723c */ /* 0x008fde0000001814 */
[----:B------:R-:W-:-:S08]  /*d81e0*/  NOP ;  /* 0x0000000000007918 */ /* 0x000fd00000000000 */
[----:B------:R-:W-:Y:S04]  /*d81f0*/  STL.64 [R1+0x10c0], R20 ;  /* 0x0010c01401007387 */ /* 0x000fe80000100a00 */
[----:B------:R0:W-:Y:S04]  /*d8200*/  STL.64 [R1+0x10c8], R22 ;  /* 0x0010c81601007387 */ /* 0x0001e80000100a00 */
[----:B0-----:R-:W3:Y:S04]  /*d8210*/  LDL.LU.64 R22, [R1+0x51f8] ;  /* 0x0051f80001167983 */ /* 0x001ee80000300a00 */
[----:B------:R-:W5:Y:S01]  /*d8220*/  LDL.LU.64 R20, [R1+0x51f0] ;  /* 0x0051f00001147983 */ /* 0x000f620000300a00 */
[----:B------:R-:W-:-:S02]  /*d8230*/  IMAD.MOV.U32 R4, RZ, RZ, R6 ;  /* 0x000000ffff047224 */ /* 0x000fc400078e0006 */
[----:B------:R-:W-:Y:S02]  /*d8240*/  IMAD.MOV.U32 R0, RZ, RZ, R7 ;  /* 0x000000ffff007224 */ /* 0x000fe400078e0007 */
[----:B------:R-:W-:Y:S02]  /*d8250*/  IMAD.MOV.U32 R6, RZ, RZ, R18 ;  /* 0x000000ffff067224 */ /* 0x000fe400078e0012 */
[----:B------:R-:W-:Y:S02]  /*d8260*/  IMAD.MOV.U32 R5, RZ, RZ, R19 ;  /* 0x000000ffff057224 */ /* 0x000fe400078e0013 */
[----:B------:R-:W-:Y:S01]  /*d8270*/  IMAD.MOV.U32 R7, RZ, RZ, R17 ;  /* 0x000000ffff077224 */ /* 0x000fe200078e0011 */
[----:B-----5:R-:W-:-:S15]  /*d8280*/  HMMA.16816.F32 R12, R16, R20, R12 ;  /* 0x00000014100c723c */ /* 0x020fde000000180c */
[----:B------:R-:W-:-:S08]  /*d8290*/  NOP ;  /* 0x0000000000007918 */ /* 0x000fd00000000000 */
[----:B------:R0:W-:Y:S04]  /*d82a0*/  STL.64 [R1+0x10b0], R12 ;  /* 0x0010b00c01007387 */ /* 0x0001e80000100a00 */
[----:B------:R1:W-:Y:S04]  /*d82b0*/  STL.64 [R1+0x10b8], R14 ;  /* 0x0010b80e01007387 */ /* 0x0003e80000100a00 */
[----:B0-----:R-:W5:Y:S01]  /*d82c0*/  LDL.LU.64 R12, [R1+0x51e8] ;  /* 0x0051e800010c7983 */ /* 0x001f620000300a00 */
[----:B-1----:R-:W-:-:S03]  /*d82d0*/  IMAD.MOV.U32 R14, RZ, RZ, R16 ;  /* 0x000000ffff0e7224 */ /* 0x002fc600078e0010 */
[----:B------:R-:W5:Y:S04]  /*d82e0*/  LDL.LU.64 R18, [R1+0x51e0] ;  /* 0x0051e00001127983 */ /* 0x000f680000300a00 */
[----:B------:R-:W5:Y:S04]  /*d82f0*/  LDL.LU.64 R16, [R1+0x51d8] ;  /* 0x0051d80001107983 */ /* 0x000f680000300a00 */
[----:B---3--:R0:W-:Y:S04]  /*d8300*/  STL.64 [R1+0x5160], R22 ;  /* 0x0051601601007387 */ /* 0x0081e80000100a00 */
[----:B------:R1:W-:Y:S01]  /*d8310*/  STL.64 [R1+0x5158], R20 ;  /* 0x0051581401007387 */ /* 0x0003e20000100a00 */
[----:B0-----:R-:W-:-:S02]  /*d8320*/  IMAD.MOV.U32 R22, RZ, RZ, R6 ;  /* 0x000000ffff167224 */ /* 0x001fc400078e0006 */
[----:B-1----:R-:W-:Y:S02]  /*d8330*/  IMAD.MOV.U32 R20, RZ, RZ, R14 ;  /* 0x000000ffff147224 */ /* 0x002fe400078e000e */
[----:B------:R-:W-:Y:S02]  /*d8340*/  IMAD.MOV.U32 R21, RZ, RZ, R7 ;  /* 0x000000ffff157224 */ /* 0x000fe400078e0007 */
[----:B------:R-:W-:-:S07]  /*d8350*/  IMAD.MOV.U32 R23, RZ, RZ, R5 ;  /* 0x000000ffff177224 */ /* 0x000fce00078e0005 */
[----:B-----5:R-:W-:Y:S01]  /*d8360*/  HMMA.16816.F32 R12, R20, R12, R16 ;  /* 0x0000000c140c723c */ /* 0x020fe20000001810 */
[----:B------:R-:W3:Y:S04]  /*d8370*/  LDL.LU.64 R18, [R1+0x51d0] ;  /* 0x0051d00001127983 */ /* 0x000ee80000300a00 */
[----:B------:R-:W3:-:S15]  /*d8380*/  LDL.LU.64 R16, [R1+0x51c8] ;  /* 0x0051c80001107983 */ /* 0x000ede0000300a00 */
[----:B------:R-:W-:-:S03]  /*d8390*/  NOP ;  /* 0x0000000000007918 */ /* 0x000fc60000000000 */
[----:B------:R-:W-:Y:S04]  /*d83a0*/  STL.64 [R1+0x10a0], R12 ;  /* 0x0010a00c01007387 */ /* 0x000fe80000100a00 */
[----:B------:R0:W-:Y:S04]  /*d83b0*/  STL.64 [R1+0x10a8], R14 ;  /* 0x0010a80e01007387 */ /* 0x0001e80000100a00 */
[----:B0-----:R-:W3:Y:S02]  /*d83c0*/  LDL.LU.64 R14, [R1+0x51c0] ;  /* 0x0051c000010e7983 */ /* 0x001ee40000300a00 */
[----:B---3--:R-:W-:-:S15]  /*d83d0*/  HMMA.16816.F32 R16, R20, R14, R16 ;  /* 0x0000000e1410723c */ /* 0x008fde0000001810 */
[----:B------:R-:W-:-:S08]  /*d83e0*/  NOP ;  /* 0x0000000000007918 */ /* 0x000fd00000000000 */
[----:B------:R-:W-:Y:S04]  /*d83f0*/  STL.64 [R1+0x1090], R16 ;  /* 0x0010901001007387 */ /* 0x000fe80000100a00 */
[----:B------:R0:W-:Y:S04]  /*d8400*/  STL.64 [R1+0x1098], R18 ;  /* 0x0010981201007387 */ /* 0x0001e80000100a00 */
[----:B0-----:R-:W2:Y:S04]  /*d8410*/  LDL.LU.64 R18, [R1+0x51b8] ;  /* 0x0051b80001127983 */ /* 0x001ea80000300a00 */
[----:B------:R0:W-:Y:S04]  /*d8420*/  STL.64 [R1+0x50c0], R14 ;  /* 0x0050c00e01007387 */ /* 0x0001e80000100a00 */
[----:B------:R-:W3:Y:S04]  /*d8430*/  LDL.LU R12, [R1+0xa50] ;  /* 0x000a5000010c7983 */ /* 0x000ee80000300800 */
[----:B------:R-:W3:Y:S04]  /*d8440*/  LDL.LU R13, [R1+0xa54] ;  /* 0x000a5400010d7983 */ /* 0x000ee80000300800 */
[----:B0-----:R-:W3:Y:S04]  /*d8450*/  LDL.LU R14, [R1+0xa58] ;  /* 0x000a5800010e7983 */ /* 0x001ee80000300800 */
[----:B------:R-:W3:Y:S01]  /*d8460*/  LDL.LU R15, [R1+0xa5c] ;  /* 0x000a5c00010f7983 */ /* 0x000ee20000300800 */
[----:B--2---:R-:W-:Y:S03]  /*d8470*/  HMMA.16816.F32 R16, R20, R18, R8 ;  /* 0x000000121410723c */ /* 0x004fe60000001808 */
        /* <DEDUP_REMOVED lines=20> */
[----:B------:R-:W4:Y:S04]  /*d85c0*/  LDL.LU.64 R8, [R1+0x5178] ;  /* 0x0051780001087983 */ /* 0x000f280000300a00 */
[----:B------:R-:W-:Y:S04]  /*d85d0*/  STL [R1+0x50d0], R19 ;  /* 0x0050d01301007387 */ /* 0x000fe80000100800 */
[----:B------:R0:W-:Y:S04]  /*d85e0*/  STL [R1+0x50e8], R18 ;  /* 0x0050e81201007387 */ /* 0x0001e80000100800 */
[----:B------:R-:W2:Y:S04]  /*d85f0*/  LDL.LU R16, [R1+0xa60] ;  /* 0x000a600001107983 */ /* 0x000ea80000300800 */
[----:B------:R-:W2:Y:S04]  /*d8600*/  LDL.LU R17, [R1+0xa64] ;  /* 0x000a640001117983 */ /* 0x000ea80000300800 */
[----:B0-----:R-:W2:Y:S04]  /*d8610*/  LDL.LU R18, [R1+0xa68] ;  /* 0x000a680001127983 */ /* 0x001ea80000300800 */
[----:B------:R-:W2:Y:S02]  /*d8620*/  LDL.LU R19, [R1+0xa6c] ;  /* 0x000a6c0001137983 */ /* 0x000ea40000300800 */
[----:B--2---:R-:W-:-:S15]  /*d8630*/  HMMA.16816.F32 R16, R20, R10, R16 ;  /* 0x0000000a1410723c */ /* 0x004fde0000001810 */
[----:B------:R-:W-:-:S08]  /*d8640*/  NOP ;  /* 0x0000000000007918 */ /* 0x000fd00000000000 */
[----:B------:R-:W-:Y:S04]  /*d8650*/  STL.64 [R1+0x1050], R16 ;  /* 0x0010501001007387 */ /* 0x000fe80000100a00 */
[----:B------:R3:W-:Y:S02]  /*d8660*/  STL.64 [R1+0x1058], R18 ;  /* 0x0010581201007387 */ /* 0x0007e40000100a00 */
        /* <DEDUP_REMOVED lines=50> */
[----:B-----5:R-:W-:Y:S03]  /*d8990*/  HMMA.16816.F32 R20, R20, R2, R24 ;  /* 0x000000021414723c */ /* 0x020fe60000001818 */
[----:B----4-:R-:W-:Y:S04]  /*d89a0*/  STL.64 [R1+0x50e0], R14 ;  /* 0x0050e00e01007387 */ /* 0x010fe80000100a00 */
[----:B---3--:R0:W-:Y:S04]  /*d89b0*/  STL.64 [R1+0x50d8], R12 ;  /* 0x0050d80c01007387 */ /* 0x0081e80000100a00 */
[----:B0-----:R-:W3:Y:S04]  /*d89c0*/  LDL.LU.64 R12, [R1+0xf0] ;  /* 0x0000f000010c7983 */ /* 0x001ee80000300a00 */
[----:B------:R-:W3:Y:S04]  /*d89d0*/  LDL.LU.64 R14, [R1+0xf8] ;  /* 0x0000f800010e7983 */ /* 0x000ee80000300a00 */
[----:B------:R0:W-:Y:S04]  /*d89e0*/  STL.64 [R1+0x50a8], R10 ;  /* 0x0050a80a01007387 */ /* 0x0001e80000100a00 */
[----:B0-----:R-:W4:Y:S04]  /*d89f0*/  LDL.64 R10, [R1+0x278] ;  /* 0x00027800010a7983 */ /* 0x001f280000100a00 */
[----:B------:R0:W-:Y:S04]  /*d8a00*/  STL.64 [R1+0x50a0], R8 ;  /* 0x0050a00801007387 */ /* 0x0001e80000100a00 */
[----:B0-----:R-:W5:Y:S04]  /*d8a10*/  LDL.64 R8, [R1+0x298] ;  /* 0x0002980001087983 */ /* 0x001f680000100a00 */
[----:B----4-:R-:W-:Y:S04]  /*d8a20*/  STL.64 [R1+0x5108], R10 ;  /* 0x0051080a01007387 */ /* 0x010fe80000100a00 */
[----:B-----5:R0:W-:Y:S04]  /*d8a30*/  STL.64 [R1+0x5100], R8 ;  /* 0x0051000801007387 */ /* 0x0201e80000100a00 */
[----:B0-----:R-:W4:Y:S04]  /*d8a40*/  LDL.LU R8, [R1+0x9c0] ;  /* 0x0009c00001087983 */ /* 0x001f280000300800 */
[----:B------:R-:W4:Y:S04]  /*d8a50*/  LDL.LU R9, [R1+0x9c4] ;  /* 0x0009c40001097983 */ /* 0x000f280000300800 */
[----:B------:R-:W4:Y:S04]  /*d8a60*/  LDL.LU R10, [R1+0x9c8] ;  /* 0x0009c800010a7983 */ /* 0x000f280000300800 */
[----:B------:R-:W4:Y:S04]  /*d8a70*/  LDL.LU R11, [R1+0x9cc] ;  /* 0x0009cc00010b7983 */ /* 0x000f280000300800 */
[----:B------:R-:W5:Y:S04]  /*d8a80*/  LDL.LU.64 R26, [R1+0x5170] ;  /* 0x00517000011a7983 */ /* 0x000f680000300a00 */
[----:B------:R-:W5:Y:S04]  /*d8a90*/  LDL.LU.64 R24, [R1+0x5168] ;  /* 0x0051680001187983 */ /* 0x000f680000300a00 */
        /* <DEDUP_REMOVED lines=39> */
[----:B------:R-:W-:Y:S04]  /*d8d10*/  STL.64 [R1+0x5048], R6 ;  /* 0x0050480601007387 */ /* 0x000fe80000100a00 */
[----:B------:R0:W-:Y:S04]  /*d8d20*/  STL.64 [R1+0x5040], R4 ;  /* 0x0050400401007387 */ /* 0x0001e80000100a00 */
[----:B0-----:R-:W3:Y:S04]  /*d8d30*/  LDL.LU R4, [R1+0x980] ;  /* 0x0009800001047983 */ /* 0x001ee80000300800 */
[----:B------:R-:W3:Y:S04]  /*d8d40*/  LDL.LU R5, [R1+0x984] ;  /* 0x0009840001057983 */ /* 0x000ee80000300800 */
[----:B------:R-:W3:Y:S04]  /*d8d50*/  LDL.LU R6, [R1+0x988] ;  /* 0x0009880001067983 */ /* 0x000ee80000300800 */
[----:B------:R-:W3:Y:S01]  /*d8d60*/  LDL.LU R7, [R1+0x98c] ;  /* 0x00098c0001077983 */ /* 0x000ee20000300800 */
[----:B----4-:R-:W-:Y:S03]  /*d8d70*/  HMMA.16816.F32 R16, R12, R18, R8 ;  /* 0x000000120c10723c */ /* 0x010fe60000001808 */
[----:B------:R-:W2:Y:S04]  /*d8d80*/  LDL.LU.64 R10, [R1+0x5108] ;  /* 0x00510800010a7983 */ /* 0x000ea80000300a00 */
[----:B------:R-:W4:-:S15]  /*d8d90*/  LDL.LU.64 R8, [R1+0x5100] ;  /* 0x0051000001087983 */ /* 0x000f1e0000300a00 */
[----:B------:R-:W-:-:S01]  /*d8da0*/  NOP ;  /* 0x0000000000007918 */ /* 0x000fc20000000000 */
[----:B------:R-:W-:Y:S04]  /*d8db0*/  STL.64 [R1+0xa70], R16 ;  /* 0x000a701001007387 */ /* 0x000fe80000100a00 */
[----:B------:R0:W-:Y:S04]  /*d8dc0*/  STL.64 [R1+0xa78], R18 ;  /* 0x000a781201007387 */ /* 0x0001e80000100a00 */
[----:B0-----:R-:W5:Y:S04]  /*d8dd0*/  LDL.LU.64 R18, [R1+0x50f8] ;  /* 0x0050f80001127983 */ /* 0x001f680000300a00 */
[----:B------:R-:W5:Y:S01]  /*d8de0*/  LDL.LU.64 R16, [R1+0x50f0] ;  /* 0x0050f00001107983 */ /* 0x000f620000300a00 */
[----:B------:R-:W-:Y:S01]  /*d8df0*/  IMAD.MOV.U32 R0, RZ, RZ, R15 ;  /* 0x000000ffff007224 */ /* 0x000fe200078e000f */
[----:B-----5:R-:W-:-:S15]  /*d8e00*/  HMMA.16816.F32 R16, R12, R20, R16 ;  /* 0x000000140c10723c */ /* 0x020fde0000001810 */
[----:B------:R-:W-:-:S08]  /*d8e10*/  NOP ;  /* 0x0000000000007918 */ /* 0x000fd00000000000 */
[----:B------:R0:W-:Y:S04]  /*d8e20*/  STL.64 [R1+0xa60], R16 ;  /* 0x000a601001007387 */ /* 0x0001e80000100a00 */
[----:B------:R1:W-:Y:S01]  /*d8e30*/  STL.64 [R1+0xa68], R18 ;  /* 0x000a681201007387 */ /* 0x0003e20000100a00 */
[----:B0-----:R-:W-:-:S03]  /*d8e40*/  IMAD.MOV.U32 R17, RZ, RZ, R14 ;  /* 0x000000ffff117224 */ /* 0x001fc600078e000e */
[----:B-1----:R-:W5:Y:S01]  /*d8e50*/  LDL.LU R18, [R1+0x50e8] ;  /* 0x0050e80001127983 */ /* 0x002f620000300800 */
[----:B------:R-:W-:Y:S02]  /*d8e60*/  IMAD.MOV.U32 R19, RZ, RZ, R12 ;  /* 0x000000ffff137224 */ /* 0x000fe400078e000c */
[----:B------:R-:W-:Y:S01]  /*d8e70*/  IMAD.MOV.U32 R16, RZ, RZ, R13 ;  /* 0x000000ffff107224 */ /* 0x000fe200078e000d */
[----:B------:R-:W4:Y:S04]  /*d8e80*/  LDL.LU.64 R14, [R1+0x50e0] ;  /* 0x0050e000010e7983 */ /* 0x000f280000300a00 */
[----:B------:R-:W4:Y:S04]  /*d8e90*/  LDL.LU.64 R12, [R1+0x50d8] ;  /* 0x0050d800010c7983 */ /* 0x000f280000300a00 */
[----:B------:R0:W-:Y:S04]  /*d8ea0*/  STL.64 [R1+0x5058], R22 ;  /* 0x0050581601007387 */ /* 0x0001e80000100a00 */
[----:B------:R1:W-:Y:S01]  /*d8eb0*/  STL.64 [R1+0x5050], R20 ;  /* 0x0050501401007387 */ /* 0x0003e20000100a00 */
[----:B0-----:R-:W-:-:S02]  /*d8ec0*/  IMAD.MOV.U32 R22, RZ, RZ, R17 ;  /* 0x000000ffff167224 */ /* 0x001fc400078e0011 */
[----:B-1----:R-:W-:Y:S02]  /*d8ed0*/  IMAD.MOV.U32 R20, RZ, RZ, R19 ;  /* 0x000000ffff147224 */ /* 0x002fe400078e0013 */
[----:B------:R-:W-:Y:S02]  /*d8ee0*/  IMAD.MOV.U32 R21, RZ, RZ, R16 ;  /* 0x000000ffff157224 */ /* 0x000fe400078e0010 */
[----:B------:R-:W-:Y:S01]  /*d8ef0*/  IMAD.MOV.U32 R23, RZ, RZ, R0 ;  /* 0x000000ffff177224 */ /* 0x000fe200078e0000 */
[----:B------:R-:W5:Y:S04]  /*d8f00*/  LDL.LU R19, [R1+0x50d0] ;  /* 0x0050d00001137983 */ /* 0x000f680000300800 */
[----:B------:R-:W5:Y:S04]  /*d8f10*/  LDL.LU R16, [R1+0x50cc] ;  /* 0x0050cc0001107983 */ /* 0x000f680000300800 */
[----:B------:R-:W5:Y:S01]  /*d8f20*/  LDL.LU R17, [R1+0x50c8] ;  /* 0x0050c80001117983 */ /* 0x000f620000300800 */
[----:B----4-:R-:W-:-:S15]  /*d8f30*/  HMMA.16816.F32 R12, R20, R8, R12 ;  /* 0x00000008140c723c */ /* 0x010fde000000180c */
[----:B------:R-:W-:-:S08]  /*d8f40*/  NOP ;  /* 0x0000000000007918 */ /* 0x000fd00000000000 */
[----:B------:R-:W-:Y:S04]  /*d8f50*/  STL.64 [R1+0x9b0], R12 ;  /* 0x0009b00c01007387 */ /* 0x000fe80000100a00 */
[----:B------:R0:W-:Y:S04]  /*d8f60*/  STL.64 [R1+0x9b8], R14 ;  /* 0x0009b80e01007387 */ /* 0x0001e80000100a00 */
[----:B0-----:R-:W3:Y:S01]  /*d8f70*/  LDL.LU.64 R14, [R1+0x50c0] ;  /* 0x0050c000010e7983 */ /* 0x001ee20000300a00 */
[----:B------:R-:W-:Y:S02]  /*d8f80*/  IMAD.MOV.U32 R13, RZ, RZ, R8 ;  /* 0x000000ffff0d7224 */ /* 0x000fe400078e0008 */
[----:B------:R-:W-:Y:S01]  /*d8f90*/  IMAD.MOV.U32 R12, RZ, RZ, R9 ;  /* 0x000000ffff0c7224 */ /* 0x000fe200078e0009 */
[----:B---3--:R-:W-:-:S15]  /*d8fa0*/  HMMA.16816.F32 R4, R20, R14, R4 ;  /* 0x0000000e1404723c */ /* 0x008fde0000001804 */
[----:B------:R-:W-:-:S08]  /*d8fb0*/  NOP ;  /* 0x0000000000007918 */ /* 0x000fd00000000000 */
[----:B------:R-:W-:Y:S04]  /*d8fc0*/  STL.64 [R1+0x9c0], R4 ;  /* 0x0009c00401007387 */ /* 0x000fe80000100a00 */
[----:B------:R2:W-:Y:S02]  /*d8fd0*/  STL.64 [R1+0x9c8], R6 ;  /* 0x0009c80601007387 */ /* 0x0005e40000100a00 */
[----:B--2---:R-:W-:Y:S06]  /*d8fe0*/  HMMA.16816.F32 R4, R20, R10, R24 ;  /* 0x0000000a1404723c */ /* 0x004fec0000001818 */
[----:B------:R-:W-:-:S02]  /*d8ff0*/  IMAD.MOV.U32 R15, RZ, RZ, R10 ;  /* 0x000000ffff0f7224 */ /* 0x000fc400078e000a */
[----:B------:R-:W-:-:S15]  /*d9000*/  IMAD.MOV.U32 R14, RZ, RZ, R11 ;  /* 0x000000ffff0e7224 */ /* 0x000fde00078e000b */
[----:B------:R-:W-:Y:S04]  /*d9010*/  STL.64 [R1+0x9e0], R4 ;  /* 0x0009e00401007387 */ /* 0x000fe80000100a00 */
[----:B------:R-:W-:Y:S04]  /*d9020*/  STL.64 [R1+0x9e8], R6 ;  /* 0x0009e80601007387 */ /* 0x000fe80000100a00 */
        /* <DEDUP_REMOVED lines=26> */
[C---:B----4-:R-:W-:Y:S03]  /*d91d0*/  HMMA.16816.F32 R8, R20.reuse, R16, R8 ;  /* 0x000000101408723c */ /* 0x050fe60000001808 */
        /* <DEDUP_REMOVED lines=18> */
[----:B0-----:R-:W3:Y:S04]  /*d9300*/  LDL.LU.64 R12, [R1+0xc0] ;  /* 0x0000c000010c7983 */ /* 0x001ee80000300a00 */
        /* <DEDUP_REMOVED lines=12> */
[----:B0-----:R-:W5:Y:S04]  /*d93d0*/  LDL.64 R18, [R1+0x2b8] ;  /* 0x0002b80001127983 */ /* 0x001f680000100a00 */
[----:B------:R0:W-:Y:S04]  /*d93e0*/  STL.64 [R1+0x4fb0], R16 ;  /* 0x004fb01001007387 */ /* 0x0001e80000100a00 */
[----:B-----5:R1:W-:Y:S04]  /*d93f0*/  STL.64 [R1+0x5018], R18 ;  /* 0x0050181201007387 */ /* 0x0203e80000100a00 */
[----:B0-----:R-:W5:Y:S04]  /*d9400*/  LDL.LU R16, [R1+0x890] ;  /* 0x0008900001107983 */ /* 0x001f680000300800 */
[----:B------:R-:W5:Y:S04]  /*d9410*/  LDL.LU R17, [R1+0x894] ;  /* 0x0008940001117983 */ /* 0x000f680000300800 */
[----:B-1----:R-:W3:Y:S04]  /*d9420*/  LDL.LU R18, [R1+0x898] ;  /* 0x0008980001127983 */ /* 0x002ee80000300800 */
        /* <DEDUP_REMOVED lines=31> */
[----:B------:R-:W3:Y:S04]  /*d9620*/  LDL.LU.64 R26, [R1+0x5068] ;  /* 0x00506800011a7983 */ /* 0x000ee80000300a00 */
[----:B------:R-:W3:-:S15]  /*d9630*/  LDL.LU.64 R24, [R1+0x5060] ;  /* 0x0050600001187983 */ /* 0x000ede0000300a00 */
        /* <DEDUP_REMOVED lines=33> */
[----:B------:R-:W2:Y:S04]  /*d9850*/  LDL.LU R27, [R1+0x88c] ;  /* 0x00088c00011b7983 */ /* 0x000ea80000300800 */
[----:B-----5:R-:W-:Y:S04]  /*d9860*/  STL.64 [R1+0x4f38], R6 ;  /* 0x004f380601007387 */ /* 0x020fe80000100a00 */
[----:B------:R4:W-:Y:S01]  /*d9870*/  STL.64 [R1+0x4f30], R4 ;  /* 0x004f300401007387 */ /* 0x0009e20000100a00 */
[C---:B--2---:R-:W-:Y:S06]  /*d9880*/  HMMA.16816.F32 R24, R12.reuse, R6, R24 ;  /* 0x000000060c18723c */ /* 0x044fec0000001818 */
[----:B----4-:R-:W-:Y:S07]  /*d9890*/  HMMA.16816.F32 R4, R12, R18, R8 ;  /* 0x000000120c04723c */ /* 0x010fee0000001808 */
[----:B------:R-:W-:-:S02]  /*d98a0*/  IMAD.MOV.U32 R9, RZ, RZ, R14 ;  /* 0x000000ffff097224 */ /* 0x000fc400078e000e */
[----:B------:R-:W-:Y:S02]  /*d98b0*/  IMAD.MOV.U32 R8, RZ, RZ, R15 ;  /* 0x000000ffff087224 */ /* 0x000fe400078e000f */
[----:B------:R-:W-:Y:S02]  /*d98c0*/  IMAD.MOV.U32 R11, RZ, RZ, R12 ;  /* 0x000000ffff0b7224 */ /* 0x000fe400078e000c */
[----:B------:R-:W-:-:S04]  /*d98d0*/  IMAD.MOV.U32 R10, RZ, RZ, R13 ;  /* 0x000000ffff0a7224 */ /* 0x000fc800078e000d */
[----:B------:R-:W-:Y:S04]  /*d98e0*/  STL.64 [R1+0xad0], R24 ;  /* 0x000ad01801007387 */ /* 0x000fe80000100a00 */
[----:B------:R-:W-:Y:S04]  /*d98f0*/  STL.64 [R1+0xad8], R26 ;  /* 0x000ad81a01007387 */ /* 0x000fe80000100a00 */
[----:B------:R0:W-:Y:S04]  /*d9900*/  STL.64 [R1+0xaf0], R4 ;  /* 0x000af00401007387 */ /* 0x0001e80000100a00 */
[----:B------:R1:W-:Y:S04]  /*d9910*/  STL.64 [R1+0xaf8], R6 ;  /* 0x000af80601007387 */ /* 0x0003e80000100a00 */
[----:B------:R-:W2:Y:S04]  /*d9920*/  LDL.LU.64 R14, [R1+0x5010] ;  /* 0x00501000010e7983 */ /* 0x000ea80000300a00 */
[----:B------:R-:W3:Y:S04]  /*d9930*/  LDL.LU.64 R12, [R1+0x5008] ;  /* 0x00500800010c7983 */ /* 0x000ee80000300a00 */
[----:B0-----:R-:W4:Y:S04]  /*d9940*/  LDL.LU R4, [R1+0x7a0] ;  /* 0x0007a00001047983 */ /* 0x001f280000300800 */
[----:B------:R-:W4:Y:S04]  /*d9950*/  LDL.LU R5, [R1+0x7a4] ;  /* 0x0007a40001057983 */ /* 0x000f280000300800 */
[----:B-1----:R-:W5:Y:S04]  /*d9960*/  LDL.LU R6, [R1+0x7a8] ;  /* 0x0007a80001067983 */ /* 0x002f680000300800 */
[----:B------:R-:W5:Y:S04]  /*d9970*/  LDL.LU R7, [R1+0x7ac] ;  /* 0x0007ac0001077983 */ /* 0x000f680000300800 */
[----:B-----5:R0:W-:Y:S04]  /*d9980*/  STL.64 [R1+0x4f48], R6 ;  /* 0x004f480601007387 */ /* 0x0201e80000100a00 */
[----:B----4-:R1:W-:Y:S04]  /*d9990*/  STL.64 [R1+0x4f40], R4 ;  /* 0x004f400401007387 */ /* 0x0103e80000100a00 */
[----:B------:R-:W4:Y:S04]  /*d99a0*/  LDL.LU R24, [R1+0x790] ;  /* 0x0007900001187983 */ /* 0x000f280000300800 */
[----:B------:R-:W4:Y:S04]  /*d99b0*/  LDL.LU R25, [R1+0x794] ;  /* 0x0007940001197983 */ /* 0x000f280000300800 */
[----:B------:R-:W5:Y:S04]  /*d99c0*/  LDL.LU R26, [R1+0x798] ;  /* 0x00079800011a7983 */ /* 0x000f680000300800 */
[----:B------:R-:W5:Y:S01]  /*d99d0*/  LDL.LU R27, [R1+0x79c] ;  /* 0x00079c00011b7983 */ /* 0x000f620000300800 */
[----:B0-----:R-:W-:-:S02]  /*d99e0*/  IMAD.MOV.U32 R7, RZ, RZ, R8 ;  /* 0x000000ffff077224 */ /* 0x001fc400078e0008 */
[----:B------:R-:W-:Y:S02]  /*d99f0*/  IMAD.MOV.U32 R6, RZ, RZ, R9 ;  /* 0x000000ffff067224 */ /* 0x000fe400078e0009 */
[----:B-1----:R-:W-:Y:S02]  /*d9a00*/  IMAD.MOV.U32 R5, RZ, RZ, R10 ;  /* 0x000000ffff057224 */ /* 0x002fe400078e000a */
[----:B------:R-:W-:Y:S01]  /*d9a10*/  IMAD.MOV.U32 R4, RZ, RZ, R11 ;  /* 0x000000ffff047224 */ /* 0x000fe200078e000b */
        /* <DEDUP_REMOVED lines=30> */
[----:B------:R0:W-:Y:S04]  /*d9c00*/  STL.64 [R1+0x5000], R18 ;  /* 0x0050001201007387 */ /* 0x0001e80000100a00 */
        /* <DEDUP_REMOVED lines=39> */
[----:B------:R-:W-:Y:S04]  /*d9e80*/  STL [R1+0x4f00], R0 ;  /* 0x004f000001007387 */ /* 0x000fe80000100800 */
        /* <DEDUP_REMOVED lines=35> */
[----:B------:R-:W-:Y:S04]  /*da0c0*/  STL.64 [R1+0xb80], R8 ;  /* 0x000b800801007387 */ /* 0x000fe80000100a00 */
[----:B------:R0:W-:Y:S04]  /*da0d0*/  STL.64 [R1+0xb88], R10 ;  /* 0x000b880a01007387 */ /* 0x0001e80000100a00 */
[----:B0-----:R-:W3:Y:S04]  /*da0e0*/  LDL.LU.64 R10, [R1+0x4f98] ;  /* 0x004f9800010a7983 */ /* 0x001ee80000300a00 */
[----:B------:R-:W2:Y:S04]  /*da0f0*/  LDL.LU.64 R8, [R1+0x4f90] ;  /* 0x004f900001087983 */ /* 0x000ea80000300a00 */
[----:B------:R0:W-:Y:S04]  /*da100*/  STL.64 [R1+0x4f08], R18 ;  /* 0x004f081201007387 */ /* 0x0001e80000100a00 */
[----:B------:R-:W5:Y:S04]  /*da110*/  LDL.LU.64 R16, [R1+0x90] ;  /* 0x0000900001107983 */ /* 0x000f680000300a00 */
[----:B0-----:R-:W5:Y:S01]  /*da120*/  LDL.LU.64 R18, [R1+0x98] ;  /* 0x0000980001127983 */ /* 0x001f620000300a00 */
        /* <DEDUP_REMOVED lines=54> */
[----:B0-----:R-:W2:Y:S04]  /*da490*/  LDL.LU.64 R14, [R1+0x4f18] ;  /* 0x004f1800010e7983 */ /* 0x001ea80000300a00 */
[----:B------:R-:W4:Y:S01]  /*da4a0*/  LDL.LU.64 R12, [R1+0x4f10] ;  /* 0x004f1000010c7983 */ /* 0x000f220000300a00 */
[----:B-----5:R-:W-:Y:S03]  /*da4b0*/  HMMA.16816.F32 R20, R16, R24, R20 ;  /* 0x000000181014723c */ /* 0x020fe60000001814 */
[----:B------:R-:W-:Y:S04]  /*da4c0*/  STL.64 [R1+0x4e10], R26 ;  /* 0x004e101a01007387 */ /* 0x000fe80000100a00 */
[----:B------:R-:W-:-:S15]  /*da4d0*/  STL.64 [R1+0x4e08], R24 ;  /* 0x004e081801007387 */ /* 0x000fde0000100a00 */
[----:B------:R-:W-:-:S01]  /*da4e0*/  NOP ;  /* 0x0000000000007918 */ /* 0x000fc20000000000 */
[----:B------:R-:W-:Y:S04]  /*da4f0*/  STL.64 [R1+0xc30], R20 ;  /* 0x000c301401007387 */ /* 0x000fe80000100a00 */
[----:B------:R3:W-:Y:S02]  /*da500*/  STL.64 [R1+0xc38], R22 ;  /* 0x000c381601007387 */ /* 0x0007e40000100a00 */
[----:B---3--:R-:W-:Y:S07]  /*da510*/  HMMA.16816.F32 R20, R16, R6, R8 ;  /* 0x000000061014723c */ /* 0x008fee0000001808 */
[----:B------:R-:W-:-:S02]  /*da520*/  IMAD.MOV.U32 R9, RZ, RZ, R18 ;  /* 0x000000ffff097224 */ /* 0x000fc400078e0012 */
[----:B------:R-:W-:-:S14]  /*da530*/  IMAD.MOV.U32 R8, RZ, RZ, R19 ;  /* 0x000000ffff087224 */ /* 0x000fdc00078e0013 */
[----:B------:R-:W-:Y:S04]  /*da540*/  STL.64 [R1+0xc40], R20 ;  /* 0x000c401401007387 */ /* 0x000fe80000100a00 */
[----:B------:R-:W-:Y:S04]  /*da550*/  STL.64 [R1+0xc48], R22 ;  /* 0x000c481601007387 */ /* 0x000fe80000100a00 */
[----:B------:R-:W3:Y:S01]  /*da560*/  LDL.LU.64 R18, [R1+0x4f08] ;  /* 0x004f080001127983 */ /* 0x000ee20000300a00 */
[----:B--2---:R-:W-:Y:S02]  /*da570*/  IMAD.MOV.U32 R24, RZ, RZ, R15 ;  /* 0x000000ffff187224 */ /* 0x004fe400078e000f */
[----:B----4-:R-:W-:-:S02]  /*da580*/  IMAD.MOV.U32 R26, RZ, RZ, R13 ;  /* 0x000000ffff1a7224 */ /* 0x010fc400078e000d */
[----:B------:R-:W-:Y:S02]  /*da590*/  IMAD.MOV.U32 R27, RZ, RZ, R12 ;  /* 0x000000ffff1b7224 */ /* 0x000fe400078e000c */
[----:B------:R-:W-:-:S03]  /*da5a0*/  IMAD.MOV.U32 R25, RZ, RZ, R14 ;  /* 0x000000ffff197224 */ /* 0x000fc600078e000e */
[----:B------:R0:W-:Y:S04]  /*da5b0*/  STL.64 [R1+0x4e20], R26 ;  /* 0x004e201a01007387 */ /* 0x0001e80000100a00 */
[----:B------:R1:W-:Y:S04]  /*da5c0*/  STL.64 [R1+0x4e18], R24 ;  /* 0x004e181801007387 */ /* 0x0003e80000100a00 */
[----:B------:R-:W2:Y:S04]  /*da5d0*/  LDL.LU.64 R12, [R1+0x60] ;  /* 0x00006000010c7983 */ /* 0x000ea80000300a00 */
[----:B------:R-:W4:Y:S01]  /*da5e0*/  LDL.LU.64 R14, [R1+0x68] ;  /* 0x00006800010e7983 */ /* 0x000f220000300a00 */
[----:B------:R-:W-:-:S02]  /*da5f0*/  IMAD.MOV.U32 R10, RZ, RZ, R17 ;  /* 0x000000ffff0a7224 */ /* 0x000fc400078e0011 */
[----:B------:R-:W-:Y:S02]  /*da600*/  IMAD.MOV.U32 R11, RZ, RZ, R16 ;  /* 0x000000ffff0b7224 */ /* 0x000fe400078e0010 */
[----:B0-----:R-:W-:Y:S02]  /*da610*/  IMAD.MOV.U32 R27, RZ, RZ, R8 ;  /* 0x000000ffff1b7224 */ /* 0x001fe400078e0008 */
[----:B------:R-:W-:Y:S02]  /*da620*/  IMAD.MOV.U32 R26, RZ, RZ, R9 ;  /* 0x000000ffff1a7224 */ /* 0x000fe400078e0009 */
[----:B-1----:R-:W-:Y:S02]  /*da630*/  IMAD.MOV.U32 R25, RZ, RZ, R10 ;  /* 0x000000ffff197224 */ /* 0x002fe400078e000a */
[----:B------:R-:W-:Y:S01]  /*da640*/  IMAD.MOV.U32 R24, RZ, RZ, R11 ;  /* 0x000000ffff187224 */ /* 0x000fe200078e000b */
        /* <DEDUP_REMOVED lines=8> */
[----:B------:R-:W2:Y:S04]  /*da6d0*/  LDL.LU R10, [R1+0x6f8] ;  /* 0x0006f800010a7983 */ /* 0x000ea80000300800 */
[----:B------:R-:W2:Y:S04]  /*da6e0*/  LDL.LU R11, [R1+0x6fc] ;  /* 0x0006fc00010b7983 */ /* 0x000ea80000300800 */
[----:B------:R-:W4:Y:S04]  /*da6f0*/  LDL.64 R16, [R1+0x278] ;  /* 0x0002780001107983 */ /* 0x000f280000100a00 */
[----:B---3--:R0:W-:Y:S02]  /*da700*/  STL.64 [R1+0x4ea8], R18 ;  /* 0x004ea81201007387 */ /* 0x0081e40000100a00 */
[----:B0-----:R-:W-:-:S02]  /*da710*/  IMAD.MOV.U32 R19, RZ, RZ, R0 ;  /* 0x000000ffff137224 */ /* 0x001fc400078e0000 */
[----:B----4-:R-:W-:Y:S04]  /*da720*/  STL.64 [R1+0x4ea0], R16 ;  /* 0x004ea01001007387 */ /* 0x010fe80000100a00 */
[----:B--2---:R-:W-:Y:S04]  /*da730*/  STL.64 [R1+0x4e80], R10 ;  /* 0x004e800a01007387 */ /* 0x004fe80000100a00 */
[----:B-----5:R0:W-:Y:S04]  /*da740*/  STL.64 [R1+0x4e78], R8 ;  /* 0x004e780801007387 */ /* 0x0201e80000100a00 */
[----:B0-----:R-:W2:Y:S04]  /*da750*/  LDL.LU R8, [R1+0x700] ;  /* 0x0007000001087983 */ /* 0x001ea80000300800 */
[----:B------:R-:W2:Y:S04]  /*da760*/  LDL.LU R9, [R1+0x704] ;  /* 0x0007040001097983 */ /* 0x000ea80000300800 */
[----:B------:R-:W3:Y:S04]  /*da770*/  LDL.LU R10, [R1+0x708] ;  /* 0x00070800010a7983 */ /* 0x000ee80000300800 */
[----:B------:R-:W3:Y:S04]  /*da780*/  LDL.LU R11, [R1+0x70c] ;  /* 0x00070c00010b7983 */ /* 0x000ee80000300800 */
[----:B------:R-:W4:Y:S04]  /*da790*/  LDL R18, [R1+0x288] ;  /* 0x0002880001127983 */ /* 0x000f280000100800 */
[----:B------:R-:W5:Y:S04]  /*da7a0*/  LDL.LU R0, [R1+0x4f00] ;  /* 0x004f000001007983 */ /* 0x000f680000300800 */
[----:B------:R-:W2:Y:S04]  /*da7b0*/  LDL.64 R16, [R1+0x298] ;  /* 0x0002980001107983 */ /* 0x000ea80000100a00 */
        /* <DEDUP_REMOVED lines=37> */
[----:B------:R-:W-:-:S07]  /*daa10*/  IMAD.MOV.U32 R23, RZ, RZ, R0 ;  /* 0x000000ffff177224 */ /* 0x000fce00078e0000 */
[C---:B----4-:R-:W-:Y:S01]  /*daa20*/  HMMA.16816.F32 R20, R24.reuse, R22, R16 ;  /* 0x000000161814723c */ /* 0x050fe20000001810 */
        /* <DEDUP_REMOVED lines=12> */
[----:B------:R-:W-:Y:S04]  /*daaf0*/  STL [R1+0x4dfc], R6 ;  /* 0x004dfc0601007387 */ /* 0x000fe80000100800 */
[----:B------:R-:W-:Y:S04]  /*dab00*/  STL [R1+0x4df8], R7 ;  /* 0x004df80701007387 */ /* 0x000fe80000100800 */
        /* <DEDUP_REMOVED lines=19> */
[----:B------:R-:W-:-:S03]  /*dac40*/  IMAD.MOV.U32 R0, RZ, RZ, R17 ;  /* 0x000000ffff007224 */ /* 0x000fc600078e0011 */
[----:B------:R-:W-:Y:S01]  /*dac50*/  STL [R1+0x4e00], R7 ;  /* 0x004e000701007387 */ /* 0x000fe20000100800 */
        /* <DEDUP_REMOVED lines=83> */
[----:B------:R-:W-:Y:S01]  /*db190*/  IMAD.MOV.U32 R22, RZ, RZ, R13 ;  /* 0x000000ffff167224 */ /* 0x000fe200078e000d */
[----:B------:R-:W2:Y:S01]  /*db1a0*/  LDL.LU R12, [R1] ;  /* 0x00000000010c7983 */ /* 0x000ea20000300800 */
[----:B------:R-:W-:-:S03]  /*db1b0*/  IMAD.MOV.U32 R21, RZ, RZ, R14 ;  /* 0x000000ffff157224 */ /* 0x000fc600078e000e */
[----:B------:R-:W2:Y:S01]  /*db1c0*/  LDL.LU R13, [R1+0x4] ;  /* 0x00000400010d7983 */ /* 0x000ea20000300800 */
[----:B------:R-:W-:-:S03]  /*db1d0*/  IMAD.MOV.U32 R20, RZ, RZ, R15 ;  /* 0x000000ffff147224 */ /* 0x000fc600078e000f */
[----:B------:R-:W5:Y:S04]  /*db1e0*/  LDL.LU R14, [R1+0x8] ;  /* 0x00000800010e7983 */ /* 0x000f680000300800 */
[----:B------:R-:W5:Y:S04]  /*db1f0*/  LDL.LU R15, [R1+0xc] ;  /* 0x00000c00010f7983 */ /* 0x000f680000300800 */
[----:B-----5:R-:W-:Y:S04]  /*db200*/  STL.64 [R1+0x4c30], R14 ;  /* 0x004c300e01007387 */ /* 0x020fe80000100a00 */
[----:B--2---:R0:W-:Y:S04]  /*db210*/  STL.64 [R1+0x4c28], R12 ;  /* 0x004c280c01007387 */ /* 0x0041e80000100a00 */
[----:B0-----:R-:W2:Y:S04]  /*db220*/  LDL.LU R12, [R1+0x30] ;  /* 0x00003000010c7983 */ /* 0x001ea80000300800 */
[----:B------:R-:W2:Y:S04]  /*db230*/  LDL.LU R13, [R1+0x34] ;  /* 0x00003400010d7983 */ /* 0x000ea80000300800 */
[----:B------:R-:W5:Y:S04]  /*db240*/  LDL.LU R14, [R1+0x38] ;  /* 0x00003800010e7983 */ /* 0x000f680000300800 */
[----:B------:R-:W5:Y:S04]  /*db250*/  LDL.LU R15, [R1+0x3c] ;  /* 0x00003c00010f7983 */ /* 0x000f680000300800 */
[----:B-----5:R0:W-:Y:S04]  /*db260*/  STL.64 [R1+0x4d38], R14 ;  /* 0x004d380e01007387 */ /* 0x0201e80000100a00 */
[----:B--2---:R1:W-:Y:S01]  /*db270*/  STL.64 [R1+0x4d30], R12 ;  /* 0x004d300c01007387 */ /* 0x0043e20000100a00 */
[----:B0-----:R-:W-:-:S02]  /*db280*/  IMAD.MOV.U32 R14, RZ, RZ, R21 ;  /* 0x000000ffff0e7224 */ /* 0x001fc400078e0015 */
[----:B-1----:R-:W-:Y:S02]  /*db290*/  IMAD.MOV.U32 R12, RZ, RZ, R23 ;  /* 0x000000ffff0c7224 */ /* 0x002fe400078e0017 */
[----:B------:R-:W-:Y:S02]  /*db2a0*/  IMAD.MOV.U32 R13, RZ, RZ, R22 ;  /* 0x000000ffff0d7224 */ /* 0x000fe400078e0016 */
[----:B------:R-:W-:-:S07]  /*db2b0*/  IMAD.MOV.U32 R15, RZ, RZ, R20 ;  /* 0x000000ffff0f7224 */ /* 0x000fce00078e0014 */
[C---:B---3--:R-:W-:Y:S06]  /*db2c0*/  HMMA.16816.F32 R20, R12.reuse, R26, R8 ;  /* 0x0000001a0c14723c */ /* 0x048fec0000001808 */
[----:B----4-:R-:W-:Y:S01]  /*db2d0*/  HMMA.16816.F32 R16, R12, R24, R16 ;  /* 0x000000180c10723c */ /* 0x010fe20000001810 */
        /* <DEDUP_REMOVED lines=10> */
[----:B------:R-:W-:Y:S01]  /*db380*/  IMAD.MOV.U32 R19, RZ, RZ, R6 ;  /* 0x000000ffff137224 */ /* 0x000fe200078e0006 */
[----:B------:R-:W4:Y:S04]  /*db390*/  LDL.LU R7, [R1+0x4e00] ;  /* 0x004e000001077983 */ /* 0x000f280000300800 */
        /* <DEDUP_REMOVED lines=9> */
[----:B----4-:R-:W-:-:S02]  /*db430*/  IMAD.MOV.U32 R18, RZ, RZ, R7 ;  /* 0x000000ffff127224 */ /* 0x010fc400078e0007 */
[----:B-----5:R-:W-:Y:S04]  /*db440*/  STL.64 [R1+0x4db0], R16 ;  /* 0x004db01001007387 */ /* 0x020fe80000100a00 */
        /* <DEDUP_REMOVED lines=9> */
[----:B------:R-:W2:Y:S04]  /*db4e0*/  LDL.LU R22, [R1+0x658] ;  /* 0x0006580001167983 */ /* 0x000ea80000300800 */
[----:B------:R-:W2:Y:S01]  /*db4f0*/  LDL.LU R23, [R1+0x65c] ;  /* 0x00065c0001177983 */ /* 0x000ea20000300800 */
[----:B------:R-:W-:-:S03]  /*db500*/  IMAD.MOV.U32 R19, RZ, RZ, R0 ;  /* 0x000000ffff137224 */ /* 0x000fc600078e0000 */
[----:B--2---:R-:W-:Y:S04]  /*db510*/  STL.64 [R1+0x4df0], R22 ;  /* 0x004df01601007387 */ /* 0x004fe80000100a00 */
[----:B-----5:R0:W-:Y:S04]  /*db520*/  STL.64 [R1+0x4de8], R20 ;  /* 0x004de81401007387 */ /* 0x0201e80000100a00 */
[----:B0-----:R-:W4:Y:S04]  /*db530*/  LDL.LU R20, [R1+0x660] ;  /* 0x0006600001147983 */ /* 0x001f280000300800 */
[----:B------:R-:W4:Y:S04]  /*db540*/  LDL.LU R21, [R1+0x664] ;  /* 0x0006640001157983 */ /* 0x000f280000300800 */
[----:B------:R-:W4:Y:S04]  /*db550*/  LDL.LU R22, [R1+0x668] ;  /* 0x0006680001167983 */ /* 0x000f280000300800 */
[----:B------:R-:W4:Y:S04]  /*db560*/  LDL.LU R23, [R1+0x66c] ;  /* 0x00066c0001177983 */ /* 0x000f280000300800 */
[----:B------:R0:W-:Y:S04]  /*db570*/  STL.64 [R1+0x4dd0], R18 ;  /* 0x004dd01201007387 */ /* 0x0001e80000100a00 */
[----:B------:R-:W2:Y:S04]  /*db580*/  LDL.LU R16, [R1+0x640] ;  /* 0x0006400001107983 */ /* 0x000ea80000300800 */
[----:B------:R-:W2:Y:S04]  /*db590*/  LDL.LU R17, [R1+0x644] ;  /* 0x0006440001117983 */ /* 0x000ea80000300800 */
[----:B0-----:R-:W2:Y:S04]  /*db5a0*/  LDL.LU R18, [R1+0x648] ;  /* 0x0006480001127983 */ /* 0x001ea80000300800 */
[----:B------:R-:W2:Y:S04]  /*db5b0*/  LDL.LU R19, [R1+0x64c] ;  /* 0x00064c0001137983 */ /* 0x000ea80000300800 */
        /* <DEDUP_REMOVED lines=16> */
[----:B------:R-:W2:Y:S04]  /*db6c0*/  LDL.LU R26, [R1+0x5c8] ;  /* 0x0005c800011a7983 */ /* 0x000ea80000300800 */
[----:B------:R-:W2:Y:S01]  /*db6d0*/  LDL.LU R27, [R1+0x5cc] ;  /* 0x0005cc00011b7983 */ /* 0x000ea20000300800 */
[C---:B----4-:R-:W-:Y:S03]  /*db6e0*/  HMMA.16816.F32 R20, R12.reuse, R6, R20 ;  /* 0x000000060c14723c */ /* 0x050fe60000001814 */
        /* <DEDUP_REMOVED lines=10> */
[----:B------:R0:W-:Y:S04]  /*db790*/  STL.64 [R1+0x4d28], R6 ;  /* 0x004d280601007387 */ /* 0x0001e80000100a00 */
[----:B0-----:R-:W4:Y:S04]  /*db7a0*/  LDL.64 R6, [R1+0x2b8] ;  /* 0x0002b80001067983 */ /* 0x001f280000100a00 */
        /* <DEDUP_REMOVED lines=11> */
[----:B0-----:R-:W3:Y:S04]  /*db860*/  LDL.LU.64 R18, [R1+0x4dd0] ;  /* 0x004dd00001127983 */ /* 0x001ee80000300a00 */
[----:B----4-:R-:W-:Y:S04]  /*db870*/  STL.64 [R1+0x4d48], R22 ;  /* 0x004d481601007387 */ /* 0x010fe80000100a00 */
        /* <DEDUP_REMOVED lines=22> */
[----:B-----5:R-:W-:Y:S01]  /*db9e0*/  HMMA.16816.F32 R16, R12, R18, R8 ;  /* 0x000000120c10723c */ /* 0x020fe20000001808 */
[----:B------:R-:W3:Y:S04]  /*db9f0*/  LDL.LU.64 R10, [R1+0x4d98] ;  /* 0x004d9800010a7983 */ /* 0x000ee80000300a00 */
[----:B------:R-:W3:-:S15]  /*dba00*/  LDL.LU.64 R8, [R1+0x4d90] ;  /* 0x004d900001087983 */ /* 0x000ede0000300a00 */
[----:B------:R-:W-:-:S03]  /*dba10*/  NOP ;  /* 0x0000000000007918 */ /* 0x000fc60000000000 */
        /* <DEDUP_REMOVED lines=22> */
[----:B--2---:R-:W-:Y:S03]  /*dbb80*/  HMMA.16816.F32 R24, R12, R10, R24 ;  /* 0x0000000a0c18723c */ /* 0x004fe60000001818 */
[----:B----4-:R-:W-:Y:S04]  /*dbb90*/  STL.64 [R1+0x4c90], R18 ;  /* 0x004c901201007387 */ /* 0x010fe80000100a00 */
[----:B-----5:R-:W-:-:S15]  /*dbba0*/  STL.64 [R1+0x4c88], R16 ;  /* 0x004c881001007387 */ /* 0x020fde0000100a00 */
[----:B------:R-:W-:-:S01]  /*dbbb0*/  NOP ;  /* 0x0000000000007918 */ /* 0x000fc20000000000 */
[----:B------:R-:W-:Y:S04]  /*dbbc0*/  STL.64 [R1+0xe10], R24 ;  /* 0x000e101801007387 */ /* 0x000fe80000100a00 */
[----:B------:R0:W-:Y:S04]  /*dbbd0*/  STL.64 [R1+0xe18], R26 ;  /* 0x000e181a01007387 */ /* 0x0001e80000100a00 */
[----:B0-----:R-:W3:Y:S04]  /*dbbe0*/  LDL.LU.64 R26, [R1+0x4d58] ;  /* 0x004d5800011a7983 */ /* 0x001ee80000300a00 */
[----:B------:R-:W3:Y:S04]  /*dbbf0*/  LDL.LU.64 R24, [R1+0x4d50] ;  /* 0x004d500001187983 */ /* 0x000ee80000300a00 */
[----:B------:R-:W2:Y:S01]  /*dbc00*/  LDL.64 R16, [R1+0x298] ;  /* 0x0002980001107983 */ /* 0x000ea20000100a00 */
[----:B------:R-:W-:Y:S01]  /*dbc10*/  HMMA.16816.F32 R20, R12, R28, R20 ;  /* 0x0000001c0c14723c */ /* 0x000fe20000001814 */
[----:B------:R-:W-:-:S02]  /*dbc20*/  IMAD.MOV.U32 R18, RZ, RZ, R6 ;  /* 0x000000ffff127224 */ /* 0x000fc400078e0006 */
[----:B------:R-:W-:-:S05]  /*dbc30*/  IMAD.MOV.U32 R19, RZ, RZ, R5 ;  /* 0x000000ffff137224 */ /* 0x000fca00078e0005 */
[----:B------:R-:W-:-:S15]  /*dbc40*/  STL.64 [R1+0x4cc0], R18 ;  /* 0x004cc01201007387 */ /* 0x000fde0000100a00 */
[----:B------:R-:W-:Y:S04]  /*dbc50*/  STL.64 [R1+0x17b0], R20 ;  /* 0x0017b01401007387 */ /* 0x000fe80000100a00 */
[----:B------:R3:W-:Y:S02]  /*dbc60*/  STL.64 [R1+0x17b8], R22 ;  /* 0x0017b81601007387 */ /* 0x0007e40000100a00 */
[----:B---3--:R-:W-:Y:S02]  /*dbc70*/  HMMA.16816.F32 R20, R12, R8, R24 ;  /* 0x000000080c14723c */ /* 0x008fe40000001818 */
[----:B--2---:R0:W-:Y:S04]  /*dbc80*/  STL.64 [R1+0x4cb8], R16 ;  /* 0x004cb81001007387 */ /* 0x0041e80000100a00 */
[----:B0-----:R-:W2:-:S15]  /*dbc90*/  LDL.LU R16, [R1+0x540] ;  /* 0x0005400001107983 */ /* 0x001e9e0000300800 */
[----:B------:R-:W-:-:S02]  /*dbca0*/  NOP ;  /* 0x0000000000007918 */ /* 0x000fc40000000000 */
[----:B------:R-:W-:Y:S04]  /*dbcb0*/  STL.64 [R1+0x17a0], R20 ;  /* 0x0017a01401007387 */ /* 0x000fe80000100a00 */
[----:B------:R-:W-:Y:S04]  /*dbcc0*/  STL.64 [R1+0x17a8], R22 ;  /* 0x0017a81601007387 */ /* 0x000fe80000100a00 */
[----:B------:R-:W2:Y:S04]  /*dbcd0*/  LDL.LU R17, [R1+0x544] ;  /* 0x0005440001117983 */ /* 0x000ea80000300800 */
[----:B------:R-:W3:Y:S04]  /*dbce0*/  LDL.LU R18, [R1+0x548] ;  /* 0x0005480001127983 */ /* 0x000ee80000300800 */
[----:B------:R-:W3:Y:S01]  /*dbcf0*/  LDL.LU R19, [R1+0x54c] ;  /* 0x00054c0001137983 */ /* 0x000ee20000300800 */
[----:B------:R-:W-:-:S03]  /*dbd00*/  IMAD.MOV.U32 R0, RZ, RZ, R7 ;  /* 0x000000ffff007224 */ /* 0x000fc600078e0007 */
[----:B---3--:R0:W-:Y:S04]  /*dbd10*/  STL.64 [R1+0x4cd0], R18 ;  /* 0x004cd01201007387 */ /* 0x0081e80000100a00 */
[----:B--2---:R1:W-:Y:S01]  /*dbd20*/  STL.64 [R1+0x4cc8], R16 ;  /* 0x004cc81001007387 */ /* 0x0043e20000100a00 */
[----:B0-----:R-:W-:Y:S02]  /*dbd30*/  IMAD.MOV.U32 R18, RZ, RZ, R4 ;  /* 0x000000ffff127224 */ /* 0x001fe400078e0004 */
        /* <DEDUP_REMOVED lines=109> */
[----:B------:R-:W3:Y:S04]  /*dc410*/  LDL.LU.64 R16, [R1+0x4cb8] ;  /* 0x004cb80001107983 */ /* 0x000ee80000300a00 */
[----:B------:R0:W-:Y:S04]  /*dc420*/  STL.64 [R1+0x4c40], R22 ;  /* 0x004c401601007387 */ /* 0x0001e80000100a00 */
[----:B0-----:R-:W2:Y:S04]  /*dc430*/  LDL.64 R22, [R1+0x278] ;  /* 0x0002780001167983 */ /* 0x001ea80000100a00 */
[----:B------:R-:W-:Y:S01]  /*dc440*/  STL.64 [R1+0x4c38], R20 ;  /* 0x004c381401007387 */ /* 0x000fe20000100a00 */
[----:B---3--:R-:W-:-:S15]  /*dc450*/  HMMA.16816.F32 R8, R12, R16, R8 ;  /* 0x000000100c08723c */ /* 0x008fde0000001808 */
        /* <DEDUP_REMOVED lines=8> */
[----:B------:R-:W3:Y:S04]  /*dc4e0*/  LDL.LU.64 R10, [R1+0x4ca0] ;  /* 0x004ca000010a7983 */ /* 0x000ee80000300a00 */
[----:B------:R-:W5:-:S15]  /*dc4f0*/  LDL.LU.64 R8, [R1+0x4c98] ;  /* 0x004c980001087983 */ /* 0x000f5e0000300a00 */
[----:B------:R-:W-:-:S01]  /*dc500*/  NOP ;  /* 0x0000000000007918 */ /* 0x000fc20000000000 */
        /* <DEDUP_REMOVED lines=10> */
[----:B------:R-:W-:-:S02]  /*dc5b0*/  IMAD.MOV.U32 R0, RZ, RZ, R23 ;  /* 0x000000ffff007224 */ /* 0x000fc400078e0017 */
[C---:B----4-:R-:W-:Y:S06]  /*dc5c0*/  HMMA.16816.F32 R20, R12.reuse, R16, R4 ;  /* 0x000000100c14723c */ /* 0x050fec0000001804 */
        /* <DEDUP_REMOVED lines=8> */
[----:B------:R-:W4:Y:S04]  /*dc650*/  LDL.LU R26, [R1+0x498] ;  /* 0x00049800011a7983 */ /* 0x000f280000300800 */
[----:B------:R-:W4:Y:S04]  /*dc660*/  LDL.LU R27, [R1+0x49c] ;  /* 0x00049c00011b7983 */ /* 0x000f280000300800 */
[----:B----4-:R-:W-:Y:S04]  /*dc670*/  STL.64 [R1+0x4c50], R26 ;  /* 0x004c501a01007387 */ /* 0x010fe80000100a00 */
[----:B--2---:R-:W-:Y:S04]  /*dc680*/  STL.64 [R1+0x4c48], R24 ;  /* 0x004c481801007387 */ /* 0x004fe80000100a00 */
        /* <DEDUP_REMOVED lines=20> */
[----:B------:R-:W2:Y:S04]  /*dc7d0*/  LDL.LU R20, [R1+0x4b0] ;  /* 0x0004b00001147983 */ /* 0x000ea80000300800 */
[----:B------:R-:W2:Y:S04]  /*dc7e0*/  LDL.LU R21, [R1+0x4b4] ;  /* 0x0004b40001157983 */ /* 0x000ea80000300800 */
[----:B------:R-:W2:Y:S04]  /*dc7f0*/  LDL.LU R22, [R1+0x4b8] ;  /* 0x0004b80001167983 */ /* 0x000ea80000300800 */
[----:B------:R-:W2:Y:S04]  /*dc800*/  LDL.LU R23, [R1+0x4bc] ;  /* 0x0004bc0001177983 */ /* 0x000ea80000300800 */
[----:B------:R-:W-:Y:S04]  /*dc810*/  STL.64 [R1+0x4b88], R18 ;  /* 0x004b881201007387 */ /* 0x000fe80000100a00 */
        /* <DEDUP_REMOVED lines=28> */
[C---:B-----5:R-:W-:Y:S06]  /*dc9e0*/  HMMA.16816.F32 R24, R12.reuse, R8, R24 ;  /* 0x000000080c18723c */ /* 0x060fec0000001818 */
[C---:B----4-:R-:W-:Y:S06]  /*dc9f0*/  HMMA.16816.F32 R4, R12.reuse, R28, R4 ;  /* 0x0000001c0c04723c */ /* 0x050fec0000001804 */
        /* <DEDUP_REMOVED lines=12> */
[----:B------:R-:W5:Y:S04]  /*dcac0*/  LDL R11, [R1+0x2bc] ;  /* 0x0002bc00010b7983 */ /* 0x000f680000100800 */
[----:B------:R-:W-:Y:S04]  /*dcad0*/  STL.64 [R1+0x4b60], R8 ;  /* 0x004b600801007387 */ /* 0x000fe80000100a00 */
[----:B------:R-:W2:Y:S04]  /*dcae0*/  LDL.LU.64 R22, [R1+0x4c40] ;  /* 0x004c400001167983 */ /* 0x000ea80000300a00 */
[----:B------:R-:W5:Y:S04]  /*dcaf0*/  LDL.LU.64 R20, [R1+0x4c38] ;  /* 0x004c380001147983 */ /* 0x000f680000300a00 */
        /* <DEDUP_REMOVED lines=41> */
[----:B------:R-:W-:Y:S01]  /*dcd90*/  STL.64 [R1+0x4b10], R6 ;  /* 0x004b100601007387 */ /* 0x000fe20000100a00 */
[C---:B-----5:R-:W-:Y:S03]  /*dcda0*/  HMMA.16816.F32 R8, R12.reuse, R10, R24 ;  /* 0x0000000a0c08723c */ /* 0x060fe60000001818 */
[----:B------:R2:W-:Y:S03]  /*dcdb0*/  STL.64 [R1+0x4b08], R4 ;  /* 0x004b080401007387 */ /* 0x0005e60000100a00 */
[----:B--2---:R-:W-:Y:S01]  /*dcdc0*/  HMMA.16816.F32 R4, R12, R20, R16 ;  /* 0x000000140c04723c */ /* 0x004fe20000001810 */
[----:B------:R-:W2:-:S15]  /*dcdd0*/  LDL.LU R20, [R1+0x3b0] ;  /* 0x0003b00001147983 */ /* 0x000e9e0000300800 */
[----:B------:R-:W-:-:S01]  /*dcde0*/  NOP ;  /* 0x0000000000007918 */ /* 0x000fc20000000000 */
        /* <DEDUP_REMOVED lines=11> */
[----:B------:R-:W2:Y:S01]  /*dcea0*/  LDL R18, [R1+0x278] ;  /* 0x0002780001127983 */ /* 0x000ea20000100800 */
[----:B------:R-:W-:-:S03]  /*dceb0*/  IMAD.MOV.U32 R19, RZ, RZ, R0 ;  /* 0x000000ffff137224 */ /* 0x000fc600078e0000 */
        /* <DEDUP_REMOVED lines=8> */
[----:B------:R-:W5:Y:S04]  /*dcf40*/  LDL R16, [R1+0x288] ;  /* 0x0002880001107983 */ /* 0x000f680000100800 */
[----:B------:R-:W5:Y:S04]  /*dcf50*/  LDL R17, [R1+0x28c] ;  /* 0x00028c0001117983 */ /* 0x000f680000100800 */
        /* <DEDUP_REMOVED lines=92> */
[----:B------:R-:W-:Y:S04]  /*dd520*/  STL [R1+0x4a68], R10 ;  /* 0x004a680a01007387 */ /* 0x000fe80000100800 */
[----:B------:R-:W-:Y:S01]  /*dd530*/  STL [R1+0x4a54], R11 ;  /* 0x004a540b01007387 */ /* 0x000fe20000100800 */
        /* <DEDUP_REMOVED lines=14> */
[----:B------:R0:W-:Y:S04]  /*dd620*/  STL [R1+0x4a80], R8 ;  /* 0x004a800801007387 */ /* 0x0001e80000100800 */
[----:B------:R1:W-:Y:S04]  /*dd630*/  STL [R1+0x4a7c], R9 ;  /* 0x004a7c0901007387 */ /* 0x0003e80000100800 */
[----:B0-----:R-:W5:Y:S04]  /*dd640*/  LDL.LU R8, [R1+0x380] ;  /* 0x0003800001087983 */ /* 0x001f680000300800 */
[----:B-1----:R-:W5:Y:S04]  /*dd650*/  LDL.LU R9, [R1+0x384] ;  /* 0x0003840001097983 */ /* 0x002f680000300800 */
[----:B------:R-:W5:Y:S04]  /*dd660*/  LDL.LU R10, [R1+0x388] ;  /* 0x00038800010a7983 */ /* 0x000f680000300800 */
[----:B------:R-:W5:Y:S01]  /*dd670*/  LDL.LU R11, [R1+0x38c] ;  /* 0x00038c00010b7983 */ /* 0x000f620000300800 */
[----:B--2---:R-:W-:Y:S03]  /*dd680*/  HMMA.16816.F32 R12, R12, R2, R20 ;  /* 0x000000020c0c723c */ /* 0x004fe60000001814 */
[----:B------:R-:W3:-:S15]  /*dd690*/  LDL.LU.64 R22, [R1+0x4b28] ;  /* 0x004b280001167983 */ /* 0x000ede0000300a00 */
[----:B------:R-:W-:-:S05]  /*dd6a0*/  NOP ;  /* 0x0000000000007918 */ /* 0x000fca0000000000 */
        /* <DEDUP_REMOVED lines=11> */
[----:B------:R-:W4:Y:S01]  /*dd760*/  LDL.LU.64 R4, [R1+0x4b08] ;  /* 0x004b080001047983 */ /* 0x000f220000300a00 */
[----:B------:R-:W-:-:S02]  /*dd770*/  IMAD.MOV.U32 R21, RZ, RZ, R22 ;  /* 0x000000ffff157224 */ /* 0x000fc400078e0016 */
[----:B------:R-:W-:Y:S01]  /*dd780*/  IMAD.MOV.U32 R20, RZ, RZ, R23 ;  /* 0x000000ffff147224 */ /* 0x000fe200078e0017 */
[----:B----4-:R-:W-:Y:S06]  /*dd790*/  HMMA.16816.F32 R24, R12, R4, R24 ;  /* 0x000000040c18723c */ /* 0x010fec0000001818 */
[----:B------:R-:W-:Y:S02]  /*dd7a0*/  IMAD.MOV.U32 R23, RZ, RZ, R4 ;  /* 0x000000ffff177224 */ /* 0x000fe400078e0004 */
[----:B------:R-:W-:-:S15]  /*dd7b0*/  IMAD.MOV.U32 R22, RZ, RZ, R5 ;  /* 0x000000ffff167224 */ /* 0x000fde00078e0005 */
[----:B------:R-:W-:Y:S04]  /*dd7c0*/  STL.64 [R1+0xd50], R24 ;  /* 0x000d501801007387 */ /* 0x000fe80000100a00 */
[----:B------:R0:W-:Y:S04]  /*dd7d0*/  STL.64 [R1+0xd58], R26 ;  /* 0x000d581a01007387 */ /* 0x0001e80000100a00 */
[----:B0-----:R-:W5:Y:S04]  /*dd7e0*/  LDL.LU.64 R26, [R1+0x4b00] ;  /* 0x004b0000011a7983 */ /* 0x001f680000300a00 */
[----:B------:R-:W3:Y:S04]  /*dd7f0*/  LDL.LU.64 R24, [R1+0x4af8] ;  /* 0x004af80001187983 */ /* 0x000ee80000300a00 */
[----:B------:R-:W-:Y:S04]  /*dd800*/  STL.64 [R1+0x4a90], R22 ;  /* 0x004a901601007387 */ /* 0x000fe80000100a00 */
[----:B------:R0:W-:Y:S04]  /*dd810*/  STL.64 [R1+0x4a88], R20 ;  /* 0x004a881401007387 */ /* 0x0001e80000100a00 */
[----:B0-----:R-:W3:Y:S04]  /*dd820*/  LDL.LU R20, [R1+0x370] ;  /* 0x0003700001147983 */ /* 0x001ee80000300800 */
[----:B------:R-:W3:Y:S04]  /*dd830*/  LDL.LU R21, [R1+0x374] ;  /* 0x0003740001157983 */ /* 0x000ee80000300800 */
[----:B------:R-:W3:Y:S04]  /*dd840*/  LDL.LU R22, [R1+0x378] ;  /* 0x0003780001167983 */ /* 0x000ee80000300800 */
[----:B------:R-:W3:Y:S01]  /*dd850*/  LDL.LU R23, [R1+0x37c] ;  /* 0x00037c0001177983 */ /* 0x000ee20000300800 */
[C---:B--2---:R-:W-:Y:S06]  /*dd860*/  HMMA.16816.F32 R16, R12.reuse, R6, R16 ;  /* 0x000000060c10723c */ /* 0x044fec0000001810 */
[C---:B-----5:R-:W-:Y:S06]  /*dd870*/  HMMA.16816.F32 R8, R12.reuse, R26, R8 ;  /* 0x0000001a0c08723c */ /* 0x060fec0000001808 */
[----:B---3--:R-:W-:Y:S01]  /*dd880*/  HMMA.16816.F32 R20, R12, R24, R20 ;  /* 0x000000180c14723c */ /* 0x008fe20000001814 */
[----:B------:R-:W-:-:S05]  /*dd890*/  IMAD.MOV.U32 R0, RZ, RZ, R27 ;  /* 0x000000ffff007224 */ /* 0x000fca00078e001b */
[----:B------:R-:W-:-:S11]  /*dd8a0*/  IMAD.MOV.U32 R27, RZ, RZ, R25 ;  /* 0x000000ffff1b7224 */ /* 0x000fd600078e0019 */
[----:B------:R-:W-:Y:S04]  /*dd8b0*/  STL.64 [R1+0xd00], R8 ;  /* 0x000d000801007387 */ /* 0x000fe80000100a00 */
[----:B------:R0:W-:Y:S01]  /*dd8c0*/  STL.64 [R1+0xd08], R10 ;  /* 0x000d080a01007387 */ /* 0x0001e20000100a00 */
[----:B------:R-:W-:Y:S02]  /*dd8d0*/  IMAD.MOV.U32 R25, RZ, RZ, R6 ;  /* 0x000000ffff197224 */ /* 0x000fe400078e0006 */
[----:B0-----:R-:W-:Y:S02]  /*dd8e0*/  IMAD.MOV.U32 R11, RZ, RZ, R26 ;  /* 0x000000ffff0b7224 */ /* 0x001fe400078e001a */
[----:B------:R-:W-:Y:S02]  /*dd8f0*/  IMAD.MOV.U32 R26, RZ, RZ, R24 ;  /* 0x000000ffff1a7224 */ /* 0x000fe400078e0018 */
[----:B------:R-:W-:Y:S01]  /*dd900*/  IMAD.MOV.U32 R10, RZ, RZ, R7 ;  /* 0x000000ffff0a7224 */ /* 0x000fe200078e0007 */
[----:B------:R-:W-:Y:S04]  /*dd910*/  STL.64 [R1+0xcd0], R20 ;  /* 0x000cd01401007387 */ /* 0x000fe80000100a00 */
[----:B------:R-:W-:Y:S04]  /*dd920*/  STL.64 [R1+0xcd8], R22 ;  /* 0x000cd81601007387 */ /* 0x000fe80000100a00 */
[----:B------:R-:W-:Y:S04]  /*dd930*/  STL.64 [R1+0x4ab8], R26 ;  /* 0x004ab81a01007387 */ /* 0x000fe80000100a00 */
[----:B------:R0:W-:Y:S04]  /*dd940*/  STL.64 [R1+0xc80], R16 ;  /* 0x000c801001007387 */ /* 0x0001e80000100a00 */
[----:B------:R1:W-:Y:S04]  /*dd950*/  STL.64 [R1+0xc88], R18 ;  /* 0x000c881201007387 */ /* 0x0003e80000100a00 */
[----:B------:R-:W-:Y:S04]  /*dd960*/  STL [R1+0x4ae0], R25 ;  /* 0x004ae01901007387 */ /* 0x000fe80000100800 */
[----:B------:R2:W-:Y:S04]  /*dd970*/  STL.64 [R1+0x4ad8], R10 ;  /* 0x004ad80a01007387 */ /* 0x0005e80000100a00 */
[----:B0-----:R-:W3:Y:S04]  /*dd980*/  LDL.LU R16, [R1+0x200] ;  /* 0x0002000001107983 */ /* 0x001ee80000300800 */
[----:B------:R-:W3:Y:S04]  /*dd990*/  LDL.LU R17, [R1+0x204] ;  /* 0x0002040001117983 */ /* 0x000ee80000300800 */
[----:B-1----:R-:W4:Y:S04]  /*dd9a0*/  LDL.LU R18, [R1+0x208] ;  /* 0x0002080001127983 */ /* 0x002f280000300800 */
[----:B------:R-:W4:Y:S04]  /*dd9b0*/  LDL.LU R19, [R1+0x20c] ;  /* 0x00020c0001137983 */ /* 0x000f280000300800 */
[----:B------:R-:W5:Y:S04]  /*dd9c0*/  LDL.LU R8, [R1+0x340] ;  /* 0x0003400001087983 */ /* 0x000f680000300800 */
[----:B------:R-:W5:Y:S04]  /*dd9d0*/  LDL.LU R9, [R1+0x344] ;  /* 0x0003440001097983 */ /* 0x000f680000300800 */
[----:B--2---:R-:W2:Y:S04]  /*dd9e0*/  LDL.LU R10, [R1+0x348] ;  /* 0x00034800010a7983 */ /* 0x004ea80000300800 */
[----:B------:R-:W2:Y:S04]  /*dd9f0*/  LDL.LU R11, [R1+0x34c] ;  /* 0x00034c00010b7983 */ /* 0x000ea80000300800 */
[----:B--2---:R-:W-:Y:S04]  /*dda00*/  STL.64 [R1+0x4af0], R10 ;  /* 0x004af00a01007387 */ /* 0x004fe80000100a00 */
[----:B-----5:R0:W-:Y:S04]  /*dda10*/  STL.64 [R1+0x4ae8], R8 ;  /* 0x004ae80801007387 */ /* 0x0201e80000100a00 */
[----:B0-----:R-:W2:Y:S04]  /*dda20*/  LDL.LU R8, [R1+0x350] ;  /* 0x0003500001087983 */ /* 0x001ea80000300800 */
[----:B------:R-:W2:Y:S04]  /*dda30*/  LDL.LU R9, [R1+0x354] ;  /* 0x0003540001097983 */ /* 0x000ea80000300800 */
[----:B------:R-:W2:Y:S04]  /*dda40*/  LDL.LU R10, [R1+0x358] ;  /* 0x00035800010a7983 */ /* 0x000ea80000300800 */
[----:B------:R-:W2:Y:S04]  /*dda50*/  LDL.LU R11, [R1+0x35c] ;  /* 0x00035c00010b7983 */ /* 0x000ea80000300800 */
[----:B------:R-:W2:Y:S04]  /*dda60*/  LDL.LU.64 R24, [R1+0x2b8] ;  /* 0x0002b80001187983 */ /* 0x000ea80000300a00 */
[----:B------:R-:W5:Y:S04]  /*dda70*/  LDL.LU.64 R2, [R1+0x2a8] ;  /* 0x0002a80001027983 */ /* 0x000f680000300a00 */
[----:B------:R-:W5:Y:S04]  /*dda80*/  LDL.LU.64 R26, [R1+0x298] ;  /* 0x00029800011a7983 */ /* 0x000f680000300a00 */
        /* <DEDUP_REMOVED lines=12> */
[----:B------:R-:W3:Y:S04]  /*ddb50*/  LDL.LU R20, [R1+0x1e0] ;  /* 0x0001e00001147983 */ /* 0x000ee80000300800 */
        /* <DEDUP_REMOVED lines=12> */
[----:B------:R-:W4:Y:S04]  /*ddc20*/  LDL.LU R6, [R1+0x28] ;  /* 0x0000280001067983 */ /* 0x000f280000300800 */
[----:B------:R-:W4:Y:S04]  /*ddc30*/  LDL.LU R7, [R1+0x2c] ;  /* 0x00002c0001077983 */ /* 0x000f280000300800 */
[----:B----4-:R0:W-:Y:S04]  /*ddc40*/  STL.64 [R1+0x4918], R6 ;  /* 0x0049180601007387 */ /* 0x0101e80000100a00 */
[----:B0-----:R-:W4:Y:S04]  /*ddc50*/  LDL.LU R6, [R1+0x278] ;  /* 0x0002780001067983 */ /* 0x001f280000300800 */
[----:B------:R-:W4:Y:S04]  /*ddc60*/  LDL.LU R7, [R1+0x27c] ;  /* 0x00027c0001077983 */ /* 0x000f280000300800 */
[----:B--2---:R0:W-:Y:S04]  /*ddc70*/  STL.64 [R1+0x4910], R4 ;  /* 0x0049100401007387 */ /* 0x0041e80000100a00 */
[----:B0-----:R-:W2:Y:S04]  /*ddc80*/  LDL.LU R4, [R1+0x288] ;  /* 0x0002880001047983 */ /* 0x001ea80000300800 */
[----:B------:R-:W2:Y:S04]  /*ddc90*/  LDL.LU R5, [R1+0x28c] ;  /* 0x00028c0001057983 */ /* 0x000ea80000300800 */
[----:B------:R-:W-:Y:S04]  /*ddca0*/  STL.64 [R1+0xc50], R8 ;  /* 0x000c500801007387 */ /* 0x000fe80000100a00 */
[----:B------:R0:W-:Y:S04]  /*ddcb0*/  STL.64 [R1+0xc58], R10 ;  /* 0x000c580a01007387 */ /* 0x0001e80000100a00 */
[----:B0-----:R-:W5:Y:S04]  /*ddcc0*/  LDL.LU.64 R10, [R1+0x4af0] ;  /* 0x004af000010a7983 */ /* 0x001f680000300a00 */
[----:B------:R-:W5:Y:S01]  /*ddcd0*/  LDL.LU.64 R8, [R1+0x4ae8] ;  /* 0x004ae80001087983 */ /* 0x000f620000300a00 */
[----:B------:R-:W-:Y:S01]  /*ddce0*/  HMMA.16816.F32 R16, R12, R26, R16 ;  /* 0x0000001a0c10723c */ /* 0x000fe20000001810 */
[----:B------:R-:W-:-:S02]  /*ddcf0*/  IMAD.MOV.U32 R29, RZ, RZ, R24 ;  /* 0x000000ffff1d7224 */ /* 0x000fc400078e0018 */
[----:B------:R-:W-:Y:S02]  /*ddd00*/  IMAD.MOV.U32 R24, RZ, RZ, R25 ;  /* 0x000000ffff187224 */ /* 0x000fe400078e0019 */
[----:B------:R-:W3:Y:S01]  /*ddd10*/  LDL.LU R25, [R1+0x4ae0] ;  /* 0x004ae00001197983 */ /* 0x000ee20000300800 */
[----:B-----5:R-:W-:-:S15]  /*ddd20*/  HMMA.16816.F32 R8, R12, R2, R8 ;  /* 0x000000020c08723c */ /* 0x020fde0000001808 */
[----:B------:R-:W-:-:S08]  /*ddd30*/  NOP ;  /* 0x0000000000007918 */ /* 0x000fd00000000000 */
[----:B------:R0:W-:Y:S04]  /*ddd40*/  STL.64 [R1+0xc20], R8 ;  /* 0x000c200801007387 */ /* 0x0001e80000100a00 */
[----:B------:R1:W-:Y:S01]  /*ddd50*/  STL.64 [R1+0xc28], R10 ;  /* 0x000c280a01007387 */ /* 0x0003e20000100a00 */
[----:B0-----:R-:W-:-:S03]  /*ddd60*/  IMAD.MOV.U32 R9, RZ, RZ, R2 ;  /* 0x000000ffff097224 */ /* 0x001fc600078e0002 */
[----:B-1----:R-:W5:Y:S04]  /*ddd70*/  LDL.LU.64 R10, [R1+0x4ad8] ;  /* 0x004ad800010a7983 */ /* 0x002f680000300a00 */
[----:B------:R-:W5:Y:S04]  /*ddd80*/  LDL.LU R2, [R1+0x4ad0] ;  /* 0x004ad00001027983 */ /* 0x000f680000300800 */
[----:B------:R-:W-:Y:S04]  /*ddd90*/  STL.64 [R1+0xbf0], R16 ;  /* 0x000bf01001007387 */ /* 0x000fe80000100a00 */
[----:B------:R0:W-:Y:S04]  /*ddda0*/  STL.64 [R1+0xbf8], R18 ;  /* 0x000bf81201007387 */ /* 0x0001e80000100a00 */
[----:B0-----:R-:W2:Y:S04]  /*dddb0*/  LDL.LU.64 R18, [R1+0x4ac8] ;  /* 0x004ac80001127983 */ /* 0x001ea80000300a00 */
[----:B------:R-:W2:Y:S01]  /*dddc0*/  LDL.LU.64 R16, [R1+0x4ac0] ;  /* 0x004ac00001107983 */ /* 0x000ea20000300a00 */
[----:B------:R-:W-:-:S02]  /*dddd0*/  IMAD.MOV.U32 R28, RZ, RZ, R3 ;  /* 0x000000ffff1c7224 */ /* 0x000fc400078e0003 */
[----:B------:R-:W-:Y:S02]  /*ddde0*/  IMAD.MOV.U32 R3, RZ, RZ, R26 ;  /* 0x000000ffff037224 */ /* 0x000fe400078e001a */
[----:B------:R-:W-:Y:S02]  /*dddf0*/  IMAD.MOV.U32 R8, RZ, RZ, R27 ;  /* 0x000000ffff087224 */ /* 0x000fe400078e001b */
[----:B------:R-:W5:Y:S01]  /*dde00*/  LDL.LU.64 R26, [R1+0x4ab8] ;  /* 0x004ab800011a7983 */ /* 0x000f620000300a00 */
        /* <DEDUP_REMOVED lines=17> */
[----:B------:R-:W2:Y:S01]  /*ddf20*/  LDL.LU R7, [R1+0x1cc] ;  /* 0x0001cc0001077983 */ /* 0x000ea20000300800 */
        /* <DEDUP_REMOVED lines=8> */
[----:B------:R1:W-:Y:S01]  /*ddfb0*/  STL.64 [R1+0xb18], R6 ;  /* 0x000b180601007387 */ /* 0x0003e20000100a00 */
[----:B0-----:R-:W-:-:S02]  /*ddfc0*/  IMAD.MOV.U32 R4, RZ, RZ, R9 ;  /* 0x000000ffff047224 */ /* 0x001fc400078e0009 */
[----:B-1----:R-:W-:Y:S02]  /*ddfd0*/  IMAD.MOV.U32 R6, RZ, RZ, R3 ;  /* 0x000000ffff067224 */ /* 0x002fe400078e0003 */
[----:B------:R-:W-:Y:S01]  /*ddfe0*/  IMAD.MOV.U32 R7, RZ, RZ, R8 ;  /* 0x000000ffff077224 */ /* 0x000fe200078e0008 */
[----:B------:R-:W4:Y:S01]  /*ddff0*/  LDL.LU R3, [R1+0x4a84] ;  /* 0x004a840001037983 */ /* 0x000f220000300800 */
[----:B------:R-:W-:-:S03]  /*de000*/  IMAD.MOV.U32 R5, RZ, RZ, R28 ;  /* 0x000000ffff057224 */ /* 0x000fc600078e001c */
[----:B------:R-:W4:Y:S04]  /*de010*/  LDL.LU R8, [R1+0x4a80] ;  /* 0x004a800001087983 */ /* 0x000f280000300800 */
[----:B------:R-:W4:Y:S04]  /*de020*/  LDL.LU R9, [R1+0x4a7c] ;  /* 0x004a7c0001097983 */ /* 0x000f280000300800 */
[----:B------:R-:W4:Y:S04]  /*de030*/  LDL.LU R28, [R1+0x4a78] ;  /* 0x004a7800011c7983 */ /* 0x000f280000300800 */
[----:B------:R-:W-:Y:S04]  /*de040*/  STL.64 [R1+0x4960], R6 ;  /* 0x0049600601007387 */ /* 0x000fe80000100a00 */
[----:B------:R-:W-:Y:S04]  /*de050*/  STL.64 [R1+0x4978], R4 ;  /* 0x0049780401007387 */ /* 0x000fe80000100a00 */
[----:B------:R-:W-:Y:S04]  /*de060*/  STL.64 [R1+0x4928], R18 ;  /* 0x0049281201007387 */ /* 0x000fe80000100a00 */
[----:B------:R0:W-:Y:S04]  /*de070*/  STL.64 [R1+0x4920], R16 ;  /* 0x0049201001007387 */ /* 0x0001e80000100a00 */
[----:B0-----:R-:W5:Y:S04]  /*de080*/  LDL.LU R16, [R1+0x40] ;  /* 0x0000400001107983 */ /* 0x001f680000300800 */
[----:B------:R-:W5:Y:S04]  /*de090*/  LDL.LU R17, [R1+0x44] ;  /* 0x0000440001117983 */ /* 0x000f680000300800 */
[----:B------:R-:W2:Y:S04]  /*de0a0*/  LDL.LU R18, [R1+0x48] ;  /* 0x0000480001127983 */ /* 0x000ea80000300800 */
[----:B------:R-:W2:Y:S01]  /*de0b0*/  LDL.LU R19, [R1+0x4c] ;  /* 0x00004c0001137983 */ /* 0x000ea20000300800 */
[----:B------:R-:W-:-:S02]  /*de0c0*/  IMAD.MOV.U32 R6, RZ, RZ, R29 ;  /* 0x000000ffff067224 */ /* 0x000fc400078e001d */
[----:B------:R-:W-:Y:S01]  /*de0d0*/  IMAD.MOV.U32 R7, RZ, RZ, R24 ;  /* 0x000000ffff077224 */ /* 0x000fe200078e0018 */
[----:B------:R-:W4:Y:S04]  /*de0e0*/  LDL.LU R29, [R1+0x4a74] ;  /* 0x004a7400011d7983 */ /* 0x000f280000300800 */
[----:B------:R-:W3:Y:S04]  /*de0f0*/  LDL.LU R24, [R1+0x4a70] ;  /* 0x004a700001187983 */ /* 0x000ee80000300800 */
[----:B------:R-:W-:Y:S04]  /*de100*/  STL.64 [R1+0x4990], R6 ;  /* 0x0049900601007387 */ /* 0x000fe80000100a00 */
[----:B--2---:R-:W-:Y:S04]  /*de110*/  STL.64 [R1+0x4940], R18 ;  /* 0x0049401201007387 */ /* 0x004fe80000100a00 */
[----:B-----5:R0:W-:Y:S04]  /*de120*/  STL.64 [R1+0x4938], R16 ;  /* 0x0049381001007387 */ /* 0x0201e80000100a00 */
[----:B0-----:R-:W2:Y:S04]  /*de130*/  LDL.LU R16, [R1+0x50] ;  /* 0x0000500001107983 */ /* 0x001ea80000300800 */
[----:B------:R-:W2:Y:S04]  /*de140*/  LDL.LU R17, [R1+0x54] ;  /* 0x0000540001117983 */ /* 0x000ea80000300800 */
[----:B------:R-:W5:Y:S04]  /*de150*/  LDL.LU R18, [R1+0x58] ;  /* 0x0000580001127983 */ /* 0x000f680000300800 */
[----:B------:R-:W5:Y:S01]  /*de160*/  LDL.LU R19, [R1+0x5c] ;  /* 0x00005c0001137983 */ /* 0x000f620000300800 */
[----:B------:R-:W-:-:S02]  /*de170*/  IMAD.MOV.U32 R4, RZ, RZ, R25 ;  /* 0x000000ffff047224 */ /* 0x000fc400078e0019 */
[----:B------:R-:W-:Y:S01]  /*de180*/  IMAD.MOV.U32 R5, RZ, RZ, R10 ;  /* 0x000000ffff057224 */ /* 0x000fe200078e000a */
[----:B------:R-:W4:Y:S04]  /*de190*/  LDL.LU R25, [R1+0x4a6c] ;  /* 0x004a6c0001197983 */ /* 0x000f280000300800 */
[----:B------:R-:W4:Y:S04]  /*de1a0*/  LDL.LU R10, [R1+0x4a68] ;  /* 0x004a6800010a7983 */ /* 0x000f280000300800 */
[----:B------:R-:W-:Y:S04]  /*de1b0*/  STL.64 [R1+0x49a8], R4 ;  /* 0x0049a80401007387 */ /* 0x000fe80000100a00 */
[----:B-----5:R-:W-:Y:S04]  /*de1c0*/  STL.64 [R1+0x4958], R18 ;  /* 0x0049581201007387 */ /* 0x020fe80000100a00 */
[----:B--2---:R0:W-:Y:S04]  /*de1d0*/  STL.64 [R1+0x4950], R16 ;  /* 0x0049501001007387 */ /* 0x0041e80000100a00 */
[----:B0-----:R-:W2:Y:S04]  /*de1e0*/  LDL.LU R16, [R1+0x70] ;  /* 0x0000700001107983 */ /* 0x001ea80000300800 */
[----:B------:R-:W2:Y:S01]  /*de1f0*/  LDL.LU R17, [R1+0x74] ;  /* 0x0000740001117983 */ /* 0x000ea20000300800 */
[----:B---3--:R-:W-:-:S02]  /*de200*/  IMAD.MOV.U32 R18, RZ, RZ, R24 ;  /* 0x000000ffff127224 */ /* 0x008fc400078e0018 */
[----:B------:R-:W-:Y:S02]  /*de210*/  IMAD.MOV.U32 R6, RZ, RZ, R26 ;  /* 0x000000ffff067224 */ /* 0x000fe400078e001a */
[----:B------:R-:W-:Y:S01]  /*de220*/  IMAD.MOV.U32 R7, RZ, RZ, R27 ;  /* 0x000000ffff077224 */ /* 0x000fe200078e001b */
[----:B------:R-:W3:Y:S01]  /*de230*/  LDL.LU R24, [R1+0x4a64] ;  /* 0x004a640001187983 */ /* 0x000ee20000300800 */
[----:B----4-:R-:W-:-:S03]  /*de240*/  IMAD.MOV.U32 R19, RZ, RZ, R25 ;  /* 0x000000ffff137224 */ /* 0x010fc600078e0019 */
[----:B------:R-:W4:Y:S04]  /*de250*/  LDL.LU R25, [R1+0x4a60] ;  /* 0x004a600001197983 */ /* 0x000f280000300800 */
[----:B------:R-:W5:Y:S04]  /*de260*/  LDL.LU R26, [R1+0x4a5c] ;  /* 0x004a5c00011a7983 */ /* 0x000f680000300800 */
[----:B------:R-:W5:Y:S04]  /*de270*/  LDL.LU R27, [R1+0x4a58] ;  /* 0x004a5800011b7983 */ /* 0x000f680000300800 */
[----:B------:R-:W-:Y:S04]  /*de280*/  STL.64 [R1+0x49c0], R6 ;  /* 0x0049c00601007387 */ /* 0x000fe80000100a00 */
[----:B------:R-:W-:Y:S04]  /*de290*/  STL.64 [R1+0x4970], R18 ;  /* 0x0049701201007387 */ /* 0x000fe80000100a00 */
[----:B--2---:R0:W-:Y:S04]  /*de2a0*/  STL.64 [R1+0x4968], R16 ;  /* 0x0049681001007387 */ /* 0x0041e80000100a00 */
[----:B0-----:R-:W2:Y:S04]  /*de2b0*/  LDL.LU R16, [R1+0x80] ;  /* 0x0000800001107983 */ /* 0x001ea80000300800 */
[----:B------:R-:W2:Y:S04]  /*de2c0*/  LDL.LU R17, [R1+0x84] ;  /* 0x0000840001117983 */ /* 0x000ea80000300800 */
[----:B------:R-:W3:Y:S04]  /*de2d0*/  LDL.LU R18, [R1+0x88] ;  /* 0x0000880001127983 */ /* 0x000ee80000300800 */
[----:B------:R-:W3:Y:S01]  /*de2e0*/  LDL.LU R19, [R1+0x8c] ;  /* 0x00008c0001137983 */ /* 0x000ee20000300800 */
[----:B------:R-:W-:-:S02]  /*de2f0*/  IMAD.MOV.U32 R4, RZ, RZ, R11 ;  /* 0x000000ffff047224 */ /* 0x000fc400078e000b */
[----:B------:R-:W-:Y:S01]  /*de300*/  IMAD.MOV.U32 R5, RZ, RZ, R0 ;  /* 0x000000ffff057224 */ /* 0x000fe200078e0000 */
[----:B------:R-:W5:Y:S04]  /*de310*/  LDL.LU R11, [R1+0x4a54] ;  /* 0x004a5400010b7983 */ /* 0x000f680000300800 */
[----:B------:R-:W5:Y:S04]  /*de320*/  LDL.LU R0, [R1+0x4a50] ;  /* 0x004a500001007983 */ /* 0x000f680000300800 */
[----:B------:R-:W-:Y:S04]  /*de330*/  STL.64 [R1+0x49d8], R4 ;  /* 0x0049d80401007387 */ /* 0x000fe80000100a00 */
[----:B---3--:R0:W-:Y:S04]  /*de340*/  STL.64 [R1+0x4988], R18 ;  /* 0x0049881201007387 */ /* 0x0081e80000100a00 */
[----:B--2---:R5:W-:Y:S01]  /*de350*/  STL.64 [R1+0x4980], R16 ;  /* 0x0049801001007387 */ /* 0x004be20000100a00 */
[----:B0-----:R-:W-:-:S02]  /*de360*/  IMAD.MOV.U32 R19, RZ, RZ, R24 ;  /* 0x000000ffff137224 */ /* 0x001fc400078e0018 */
[----:B----4-:R-:W-:Y:S01]  /*de370*/  IMAD.MOV.U32 R18, RZ, RZ, R25 ;  /* 0x000000ffff127224 */ /* 0x010fe200078e0019 */
[----:B------:R-:W2:Y:S01]  /*de380*/  LDL.LU R24, [R1+0x160] ;  /* 0x0001600001187983 */ /* 0x000ea20000300800 */
[----:B-----5:R-:W-:-:S03]  /*de390*/  IMAD.MOV.U32 R17, RZ, RZ, R26 ;  /* 0x000000ffff117224 */ /* 0x020fc600078e001a */
[----:B------:R-:W2:Y:S01]  /*de3a0*/  LDL.LU R25, [R1+0x164] ;  /* 0x0001640001197983 */ /* 0x000ea20000300800 */
[----:B------:R-:W-:-:S03]  /*de3b0*/  IMAD.MOV.U32 R16, RZ, RZ, R27 ;  /* 0x000000ffff107224 */ /* 0x000fc600078e001b */
[----:B------:R-:W3:Y:S04]  /*de3c0*/  LDL.LU R26, [R1+0x168] ;  /* 0x00016800011a7983 */ /* 0x000ee80000300800 */
[----:B------:R-:W3:Y:S01]  /*de3d0*/  LDL.LU R27, [R1+0x16c] ;  /* 0x00016c00011b7983 */ /* 0x000ee20000300800 */
[----:B------:R-:W-:Y:S02]  /*de3e0*/  IMAD.MOV.U32 R5, RZ, RZ, R20 ;  /* 0x000000ffff057224 */ /* 0x000fe400078e0014 */
[----:B------:R-:W-:Y:S02]  /*de3f0*/  IMAD.MOV.U32 R4, RZ, RZ, R21 ;  /* 0x000000ffff047224 */ /* 0x000fe400078e0015 */
[----:B------:R-:W-:Y:S02]  /*de400*/  IMAD.MOV.U32 R7, RZ, RZ, R22 ;  /* 0x000000ffff077224 */ /* 0x000fe400078e0016 */
[----:B------:R-:W-:Y:S01]  /*de410*/  IMAD.MOV.U32 R6, RZ, RZ, R23 ;  /* 0x000000ffff067224 */ /* 0x000fe200078e0017 */
        /* <DEDUP_REMOVED lines=10> */
[----:B------:R-:W-:Y:S04]  /*de4c0*/  STL.64 [R1+0x49f0], R6 ;  /* 0x0049f00601007387 */ /* 0x000fe80000100a00 */
[----:B------:R-:W-:Y:S04]  /*de4d0*/  STL.64 [R1+0x49a0], R18 ;  /* 0x0049a01201007387 */ /* 0x000fe80000100a00 */
[----:B------:R0:W-:Y:S04]  /*de4e0*/  STL.64 [R1+0x4998], R16 ;  /* 0x0049981001007387 */ /* 0x0001e80000100a00 */
[----:B0-----:R-:W4:Y:S04]  /*de4f0*/  LDL.LU R16, [R1+0xb0] ;  /* 0x0000b00001107983 */ /* 0x001f280000300800 */
[----:B------:R-:W4:Y:S04]  /*de500*/  LDL.LU R17, [R1+0xb4] ;  /* 0x0000b40001117983 */ /* 0x000f280000300800 */
[----:B------:R-:W5:Y:S01]  /*de510*/  LDL.LU R18, [R1+0xb8] ;  /* 0x0000b80001127983 */ /* 0x000f620000300800 */
[----:B------:R-:W-:-:S03]  /*de520*/  IMAD.MOV.U32 R19, RZ, RZ, R0 ;  /* 0x000000ffff137224 */ /* 0x000fc600078e0000 */
        /* <DEDUP_REMOVED lines=11> */
[----:B------:R-:W5:Y:S01]  /*de5e0*/  LDL.LU R18, [R1+0xe8] ;  /* 0x0000e80001127983 */ /* 0x000f620000300800 */
[----:B--2---:R-:W-:-:S03]  /*de5f0*/  IMAD.MOV.U32 R19, RZ, RZ, R0 ;  /* 0x000000ffff137224 */ /* 0x004fc600078e0000 */
[----:B------:R-:W2:Y:S01]  /*de600*/  LDL.LU R0, [R1+0x4a48] ;  /* 0x004a480001007983 */ /* 0x000ea20000300800 */
        /* <DEDUP_REMOVED lines=12> */
[----:B------:R-:W-:Y:S04]  /*de6d0*/  STL.64 [R1+0xae0], R24 ;  /* 0x000ae01801007387 */ /* 0x000fe80000100a00 */
[----:B------:R0:W-:Y:S04]  /*de6e0*/  STL.64 [R1+0xae8], R26 ;  /* 0x000ae81a01007387 */ /* 0x0001e80000100a00 */
[----:B0-----:R-:W4:Y:S04]  /*de6f0*/  LDL.LU.64 R26, [R1+0x4a40] ;  /* 0x004a4000011a7983 */ /* 0x001f280000300a00 */
[----:B------:R-:W4:Y:S01]  /*de700*/  LDL.LU.64 R24, [R1+0x4a38] ;  /* 0x004a380001187983 */ /* 0x000f220000300a00 */
[----:B------:R-:W-:-:S15]  /*de710*/  HMMA.16816.F32 R20, R12, R28, R20 ;  /* 0x0000001c0c14723c */ /* 0x000fde0000001814 */
[----:B------:R-:W-:-:S08]  /*de720*/  NOP ;  /* 0x0000000000007918 */ /* 0x000fd00000000000 */
[----:B------:R0:W-:Y:S04]  /*de730*/  STL.64 [R1+0x1750], R20 ;  /* 0x0017501401007387 */ /* 0x0001e80000100a00 */
[----:B------:R-:W-:Y:S04]  /*de740*/  STL.64 [R1+0x1758], R22 ;  /* 0x0017581601007387 */ /* 0x000fe80000100a00 */
[----:B0-----:R-:W5:Y:S01]  /*de750*/  LDL.LU R20, [R1+0x4a30] ;  /* 0x004a300001147983 */ /* 0x001f620000300800 */
[----:B------:R-:W-:-:S03]  /*de760*/  IMAD.MOV.U32 R21, RZ, RZ, R28 ;  /* 0x000000ffff157224 */ /* 0x000fc600078e001c */
[----:B------:R-:W5:Y:S01]  /*de770*/  LDL.LU R28, [R1+0x19f8] ;  /* 0x0019f800011c7983 */ /* 0x000f620000300800 */
[----:B----4-:R-:W-:-:S15]  /*de780*/  HMMA.16816.F32 R24, R12, R8, R24 ;  /* 0x000000080c18723c */ /* 0x010fde0000001818 */
[----:B------:R-:W-:-:S08]  /*de790*/  NOP ;  /* 0x0000000000007918 */ /* 0x000fd00000000000 */
[----:B------:R-:W-:Y:S04]  /*de7a0*/  STL.64 [R1+0x1740], R24 ;  /* 0x0017401801007387 */ /* 0x000fe80000100a00 */
[----:B------:R0:W-:Y:S04]  /*de7b0*/  STL.64 [R1+0x1748], R26 ;  /* 0x0017481a01007387 */ /* 0x0001e80000100a00 */
[----:B0-----:R-:W4:Y:S04]  /*de7c0*/  LDL.LU.64 R26, [R1+0x4a28] ;  /* 0x004a2800011a7983 */ /* 0x001f280000300a00 */
[----:B------:R-:W4:Y:S01]  /*de7d0*/  LDL.LU.64 R24, [R1+0x4a20] ;  /* 0x004a200001187983 */ /* 0x000f220000300a00 */
[----:B--2---:R-:W-:-:S02]  /*de7e0*/  IMAD.MOV.U32 R19, RZ, RZ, R0 ;  /* 0x000000ffff137224 */ /* 0x004fc400078e0000 */
[----:B------:R-:W-:Y:S02]  /*de7f0*/  IMAD.MOV.U32 R23, RZ, RZ, R8 ;  /* 0x000000ffff177224 */ /* 0x000fe400078e0008 */
[----:B------:R-:W-:Y:S02]  /*de800*/  IMAD.MOV.U32 R0, RZ, RZ, R9 ;  /* 0x000000ffff007224 */ /* 0x000fe400078e0009 */
[----:B------:R-:W2:Y:S01]  /*de810*/  LDL.LU.64 R8, [R1+0x4a18] ;  /* 0x004a180001087983 */ /* 0x000ea20000300a00 */
[----:B----4-:R-:W-:Y:S03]  /*de820*/  HMMA.16816.F32 R12, R12, R2, R24 ;  /* 0x000000020c0c723c */ /* 0x010fe60000001818 */
[----:B------:R-:W3:Y:S04]  /*de830*/  LDL.LU.64 R26, [R1+0x4a10] ;  /* 0x004a1000011a7983 */ /* 0x000ee80000300a00 */
[----:B------:R-:W3:-:S15]  /*de840*/  LDL.LU.64 R24, [R1+0x4a08] ;  /* 0x004a080001187983 */ /* 0x000ede0000300a00 */
[----:B------:R-:W-:-:S01]  /*de850*/  NOP ;  /* 0x0000000000007918 */ /* 0x000fc20000000000 */
[----:B------:R-:W-:Y:S04]  /*de860*/  STL.64 [R1+0xab0], R12 ;  /* 0x000ab00c01007387 */ /* 0x000fe80000100a00 */
[----:B------:R0:W-:Y:S04]  /*de870*/  STL.64 [R1+0xab8], R14 ;  /* 0x000ab80e01007387 */ /* 0x0001e80000100a00 */
[----:B0-----:R-:W4:Y:S04]  /*de880*/  LDL.LU R14, [R1+0x19f4] ;  /* 0x0019f400010e7983 */ /* 0x001f280000300800 */
        /* <DEDUP_REMOVED lines=77> */
[----:B------:R-:W3:Y:S01]  /*ded60*/  LDL.LU.64 R4, [R1+0x4900] ;  /* 0x0049000001047983 */ /* 0x000ee20000300a00 */
[----:B------:R-:W-:-:S03]  /*ded70*/  IMAD.MOV.U32 R22, RZ, RZ, R29 ;  /* 0x000000ffff167224 */ /* 0x000fc600078e001d */
        /* <DEDUP_REMOVED lines=8> */
[----:B------:R-:W4:Y:S02]  /*dee00*/  LDL.LU.64 R16, [R1+0x48e0] ;  /* 0x0048e00001107983 */ /* 0x000f240000300a00 */
[----:B----4-:R-:W-:Y:S02]  /*dee10*/  HMMA.16816.F32 R16, R24, R10, R16 ;  /* 0x0000000a1810723c */ /* 0x010fe40000001810 */
[----:B------:R-:W4:-:S15]  /*dee20*/  LDL.LU.64 R10, [R1+0x48d8] ;  /* 0x0048d800010a7983 */ /* 0x000f1e0000300a00 */
[----:B------:R-:W-:-:S06]  /*dee30*/  NOP ;  /* 0x0000000000007918 */ /* 0x000fcc0000000000 */
[----:B------:R0:W-:Y:S04]  /*dee40*/  STL.64 [R1+0x6e0], R16 ;  /* 0x0006e01001007387 */ /* 0x0001e80000100a00 */
[----:B------:R1:W-:Y:S01]  /*dee50*/  STL.64 [R1+0x6e8], R18 ;  /* 0x0006e81201007387 */ /* 0x0003e20000100a00 */
[----:B0-----:R-:W-:Y:S02]  /*dee60*/  IMAD.MOV.U32 R16, RZ, RZ, R21 ;  /* 0x000000ffff107224 */ /* 0x001fe400078e0015 */
[----:B------:R-:W-:Y:S01]  /*dee70*/  IMAD.MOV.U32 R17, RZ, RZ, R22 ;  /* 0x000000ffff117224 */ /* 0x000fe200078e0016 */
[----:B------:R-:W4:Y:S04]  /*dee80*/  LDL.LU R21, [R1+0x48d4] ;  /* 0x0048d40001157983 */ /* 0x000f280000300800 */
[----:B------:R-:W4:Y:S01]  /*dee90*/  LDL.LU R22, [R1+0x48d0] ;  /* 0x0048d00001167983 */ /* 0x000f220000300800 */
[----:B-1----:R-:W-:-:S03]  /*deea0*/  IMAD.MOV.U32 R18, RZ, RZ, R23 ;  /* 0x000000ffff127224 */ /* 0x002fc600078e0017 */
[----:B------:R-:W4:Y:S01]  /*deeb0*/  LDL.LU R23, [R1+0x48cc] ;  /* 0x0048cc0001177983 */ /* 0x000f220000300800 */
[----:B------:R-:W-:-:S03]  /*deec0*/  IMAD.MOV.U32 R19, RZ, RZ, R0 ;  /* 0x000000ffff137224 */ /* 0x000fc600078e0000 */
[----:B------:R-:W4:Y:S04]  /*deed0*/  LDL.LU R0, [R1+0x1a00] ;  /* 0x001a000001007983 */ /* 0x000f280000300800 */
[----:B---3--:R-:W-:Y:S01]  /*deee0*/  HMMA.16816.F32 R4, R24, R18, R4 ;  /* 0x000000121804723c */ /* 0x008fe20000001804 */
[----:B------:R-:W-:-:S06]  /*deef0*/  USHF.L.U32 UR11, UR4, 0x7, URZ ;  /* 0x00000007040b7899 */ /* 0x000fcc000800063f */
[----:B------:R-:W-:Y:S02]  /*def00*/  IADD3 R14, P3, R14, UR11, RZ ;  /* 0x0000000b0e0e7c10 */ /* 0x000fe4000ff7e0ff */
[----:B------:R-:W-:Y:S01]  /*def10*/  IADD3 R28, P2, R28, UR11, RZ ;  /* 0x0000000b1c1c7c10 */ /* 0x000fe2000ff5e0ff */
[----:B--2---:R-:W-:Y:S01]  /*def20*/  VIADD R12, R12, 0x1 ;  /* 0x000000010c0c7836 */ /* 0x004fe20000000000 */
[----:B-----5:R-:W-:Y:S01]  /*def30*/  IADD3 R29, P1, R29, UR11, RZ ;  /* 0x0000000b1d1d7c10 */ /* 0x020fe2000ff3e0ff */
[----:B----4-:R-:W-:-:S15]  /*def40*/  HMMA.16816.F32 R8, R24, R16, R8 ;  /* 0x000000101808723c */ /* 0x010fde0000001808 */
[----:B------:R-:W-:-:S08]  /*def50*/  NOP ;  /* 0x0000000000007918 */ /* 0x000fd00000000000 */
[----:B------:R-:W-:Y:S04]  /*def60*/  STL.64 [R1+0x6c0], R8 ;  /* 0x0006c00801007387 */ /* 0x000fe80000100a00 */
[----:B------:R-:W-:Y:S04]  /*def70*/  STL.64 [R1+0x6c8], R10 ;  /* 0x0006c80a01007387 */ /* 0x000fe80000100a00 */
[----:B------:R-:W-:Y:S04]  /*def80*/  STL.64 [R1+0x580], R4 ;  /* 0x0005800401007387 */ /* 0x000fe80000100a00 */
[----:B------:R0:W-:Y:S04]  /*def90*/  STL.64 [R1+0x588], R6 ;  /* 0x0005880601007387 */ /* 0x0001e80000100a00 */
[----:B------:R-:W2:Y:S01]  /*defa0*/  LDL.LU R15, [R1+0x28c0] ;  /* 0x0028c000010f7983 */ /* 0x000ea20000300800 */
[----:B0-----:R-:W-:-:S15]  /*defb0*/  HMMA.16816.F32 R4, R24, R2, R20 ;  /* 0x000000021804723c */ /* 0x001fde0000001814 */
[----:B------:R-:W-:-:S08]  /*defc0*/  NOP ;  /* 0x0000000000007918 */ /* 0x000fd00000000000 */
[----:B------:R0:W-:Y:S04]  /*defd0*/  STL.64 [R1+0x560], R4 ;  /* 0x0005600401007387 */ /* 0x0001e80000100a00 */
[----:B------:R-:W-:Y:S04]  /*defe0*/  STL.64 [R1+0x568], R6 ;  /* 0x0005680601007387 */ /* 0x000fe80000100a00 */
[----:B------:R-:W3:Y:S04]  /*deff0*/  LDL.LU R24, [R1+0x28b8] ;  /* 0x0028b80001187983 */ /* 0x000ee80000300800 */
[----:B------:R-:W4:Y:S04]  /*df000*/  LDL.LU R25, [R1+0x28b0] ;  /* 0x0028b00001197983 */ /* 0x000f280000300800 */
[----:B------:R-:W-:Y:S04]  /*df010*/  STL [R1+0x19f4], R14 ;  /* 0x0019f40e01007387 */ /* 0x000fe80000100800 */
        /* <DEDUP_REMOVED lines=9> */
[----:B0-----:R-:W5:Y:S04]  /*df0b0*/  LDL.LU R4, [R1+0x28bc] ;  /* 0x0028bc0001047983 */ /* 0x001f680000300800 */
[----:B------:R-:W5:Y:S04]  /*df0c0*/  LDL.LU R5, [R1+0x2888] ;  /* 0x0028880001057983 */ /* 0x000f680000300800 */
[----:B-1----:R-:W5:Y:S04]  /*df0d0*/  LDL.LU R28, [R1+0x28b4] ;  /* 0x0028b400011c7983 */ /* 0x002f680000300800 */
[----:B------:R-:W-:Y:S04]  /*df0e0*/  STL [R1+0x2064], R12 ;  /* 0x0020640c01007387 */ /* 0x000fe80000100800 */
[----:B------:R-:W5:Y:S04]  /*df0f0*/  LDL.LU R6, [R1+0x2880] ;  /* 0x0028800001067983 */ /* 0x000f680000300800 */
[----:B------:R-:W5:Y:S04]  /*df100*/  LDL.LU R7, [R1+0x28ac] ;  /* 0x0028ac0001077983 */ /* 0x000f680000300800 */
[----:B------:R-:W5:Y:S04]  /*df110*/  LDL.LU R8, [R1+0x2878] ;  /* 0x0028780001087983 */ /* 0x000f680000300800 */
[----:B------:R0:W-:Y:S01]  /*df120*/  STL [R1+0x19fc], R29 ;  /* 0x0019fc1d01007387 */ /* 0x0001e20000100800 */
[----:B------:R-:W-:-:S03]  /*df130*/  IADD3 R0, P0, R0, UR11, RZ ;  /* 0x0000000b00007c10 */ /* 0x000fc6000ff1e0ff */
[----:B0-----:R-:W5:Y:S04]  /*df140*/  LDL.LU R29, [R1+0x28a4] ;  /* 0x0028a400011d7983 */ /* 0x001f680000300800 */
[----:B------:R-:W5:Y:S04]  /*df150*/  LDL.LU R9, [R1+0x2870] ;  /* 0x0028700001097983 */ /* 0x000f680000300800 */
[----:B------:R-:W5:Y:S04]  /*df160*/  LDL.LU R10, [R1+0x289c] ;  /* 0x00289c00010a7983 */ /* 0x000f680000300800 */
[----:B------:R-:W5:Y:S04]  /*df170*/  LDL.LU R11, [R1+0x2868] ;  /* 0x00286800010b7983 */ /* 0x000f680000300800 */
[----:B------:R0:W-:Y:S04]  /*df180*/  STL [R1+0x1a00], R0 ;  /* 0x001a000001007387 */ /* 0x0001e80000100800 */
[----:B------:R-:W5:Y:S04]  /*df190*/  LDL.LU R16, [R1+0x2894] ;  /* 0x0028940001107983 */ /* 0x000f680000300800 */
[----:B0-----:R-:W5:Y:S04]  /*df1a0*/  LDL.LU R0, [R1+0x2860] ;  /* 0x0028600001007983 */ /* 0x001f680000300800 */
[----:B------:R-:W5:Y:S04]  /*df1b0*/  LDL.LU R17, [R1+0x288c] ;  /* 0x00288c0001117983 */ /* 0x000f680000300800 */
[----:B------:R-:W5:Y:S04]  /*df1c0*/  LDL.LU R18, [R1+0x2858] ;  /* 0x0028580001127983 */ /* 0x000f680000300800 */
[----:B------:R-:W5:Y:S01]  /*df1d0*/  LDL.LU R19, [R1+0x2884] ;  /* 0x0028840001137983 */ /* 0x000f620000300800 */
[----:B------:R-:W-:-:S02]  /*df1e0*/  USHF.R.S32.HI UR12, URZ, 0x1f, UR11 ;  /* 0x0000001f3f0c7899 */ /* 0x000fc4000801140b */
[----:B--2---:R-:W-:-:S05]  /*df1f0*/  IADD3 R15, P4, R15, UR11, RZ ;  /* 0x0000000b0f0f7c10 */ /* 0x004fca000ff9e0ff */
[----:B------:R0:W-:Y:S04]  /*df200*/  STL [R1+0x28c0], R15 ;  /* 0x0028c00f01007387 */ /* 0x0001e80000100800 */
[----:B------:R-:W2:Y:S04]  /*df210*/  LDL.LU R13, [R1+0x2850] ;  /* 0x00285000010d7983 */ /* 0x000ea80000300800 */
[----:B------:R-:W2:Y:S04]  /*df220*/  LDL.LU R14, [R1+0x287c] ;  /* 0x00287c00010e7983 */ /* 0x000ea80000300800 */
[----:B0-----:R-:W2:Y:S01]  /*df230*/  LDL.LU R15, [R1+0x2848] ;  /* 0x00284800010f7983 */ /* 0x001ea20000300800 */
[----:B---3--:R-:W-:-:S02]  /*df240*/  IADD3 R24, P6, R24, UR11, RZ ;  /* 0x0000000b18187c10 */ /* 0x008fc4000ffde0ff */
[----:B----4-:R-:W-:Y:S02]  /*df250*/  IADD3 R25, P5, R25, UR11, RZ ;  /* 0x0000000b19197c10 */ /* 0x010fe4000ffbe0ff */
[----:B-----5:R-:W-:Y:S02]  /*df260*/  IADD3.X R26, R26, UR12, RZ, P3, !PT ;  /* 0x0000000c1a1a7c10 */ /* 0x020fe40009ffe4ff */
[----:B------:R-:W-:Y:S02]  /*df270*/  IADD3 R27, P3, R27, UR11, RZ ;  /* 0x0000000b1b1b7c10 */ /* 0x000fe4000ff7e0ff */
[----:B------:R-:W-:Y:S01]  /*df280*/  IADD3.X R2, R2, UR12, RZ, P2, !PT ;  /* 0x0000000c02027c10 */ /* 0x000fe200097fe4ff */
[----:B------:R-:W-:Y:S01]  /*df290*/  STL [R1+0x28b8], R24 ;  /* 0x0028b81801007387 */ /* 0x000fe20000100800 */
[----:B------:R-:W-:-:S03]  /*df2a0*/  IADD3 R3, P2, R3, UR11, RZ ;  /* 0x0000000b03037c10 */ /* 0x000fc6000ff5e0ff */
[----:B------:R-:W-:Y:S01]  /*df2b0*/  STL [R1+0x28b0], R25 ;  /* 0x0028b01901007387 */ /* 0x000fe20000100800 */
[----:B------:R-:W-:-:S03]  /*df2c0*/  IADD3.X R20, R20, UR12, RZ, P1, !PT ;  /* 0x0000000c14147c10 */ /* 0x000fc60008ffe4ff */
        /* <DEDUP_REMOVED lines=9> */
[----:B------:R-:W-:-:S03]  /*df360*/  IADD3.X R4, R4, UR12, RZ, P4, !PT ;  /* 0x0000000c04047c10 */ /* 0x000fc6000a7fe4ff */
[----:B------:R-:W-:Y:S04]  /*df370*/  STL [R1+0x2898], R21 ;  /* 0x0028981501007387 */ /* 0x000fe80000100800 */
[----:B------:R-:W-:Y:S04]  /*df380*/  STL [R1+0x19e4], R22 ;  /* 0x0019e41601007387 */ /* 0x000fe80000100800 */
[----:B------:R-:W-:Y:S04]  /*df390*/  STL [R1+0x2890], R23 ;  /* 0x0028901701007387 */ /* 0x000fe80000100800 */
[----:B------:R0:W-:Y:S01]  /*df3a0*/  STL [R1+0x28b4], R28 ;  /* 0x0028b41c01007387 */ /* 0x0001e20000100800 */
[----:B------:R-:W-:-:S03]  /*df3b0*/  IADD3 R5, P4, R5, UR11, RZ ;  /* 0x0000000b05057c10 */ /* 0x000fc6000ff9e0ff */
[----:B------:R-:W-:Y:S01]  /*df3c0*/  STL [R1+0x28bc], R4 ;  /* 0x0028bc0401007387 */ /* 0x000fe20000100800 */
[----:B------:R-:W-:Y:S02]  /*df3d0*/  IADD3 R6, P6, R6, UR11, RZ ;  /* 0x0000000b06067c10 */ /* 0x000fe4000ffde0ff */
[----:B------:R-:W-:Y:S02]  /*df3e0*/  IADD3.X R7, R7, UR12, RZ, P5, !PT ;  /* 0x0000000c07077c10 */ /* 0x000fe4000affe4ff */
[----:B------:R-:W-:Y:S01]  /*df3f0*/  IADD3.X R29, R29, UR12, RZ, P3, !PT ;  /* 0x0000000c1d1d7c10 */ /* 0x000fe20009ffe4ff */
[----:B0-----:R-:W3:Y:S04]  /*df400*/  LDL.LU R28, [R1+0x2874] ;  /* 0x00287400011c7983 */ /* 0x001ee80000300800 */
[----:B------:R-:W-:Y:S04]  /*df410*/  STL [R1+0x2888], R5 ;  /* 0x0028880501007387 */ /* 0x000fe80000100800 */
[----:B------:R-:W-:Y:S04]  /*df420*/  STL [R1+0x2880], R6 ;  /* 0x0028800601007387 */ /* 0x000fe80000100800 */
[----:B------:R0:W-:Y:S01]  /*df430*/  STL [R1+0x28a4], R29 ;  /* 0x0028a41d01007387 */ /* 0x0001e20000100800 */
[----:B------:R-:W-:-:S03]  /*df440*/  IADD3 R8, P5, R8, UR11, RZ ;  /* 0x0000000b08087c10 */ /* 0x000fc6000ffbe0ff */
[----:B------:R-:W-:Y:S01]  /*df450*/  STL [R1+0x28ac], R7 ;  /* 0x0028ac0701007387 */ /* 0x000fe20000100800 */
[----:B------:R-:W-:Y:S02]  /*df460*/  IADD3 R9, P3, R9, UR11, RZ ;  /* 0x0000000b09097c10 */ /* 0x000fe4000ff7e0ff */
[----:B------:R-:W-:Y:S02]  /*df470*/  IADD3.X R10, R10, UR12, RZ, P2, !PT ;  /* 0x0000000c0a0a7c10 */ /* 0x000fe400097fe4ff */
[----:B------:R-:W-:Y:S02]  /*df480*/  IADD3.X R16, R16, UR12, RZ, P1, !PT ;  /* 0x0000000c10107c10 */ /* 0x000fe40008ffe4ff */
[----:B------:R-:W-:Y:S02]  /*df490*/  IADD3 R0, P1, R0, UR11, RZ ;  /* 0x0000000b00007c10 */ /* 0x000fe4000ff3e0ff */
[----:B------:R-:W-:Y:S01]  /*df4a0*/  IADD3 R11, P2, R11, UR11, RZ ;  /* 0x0000000b0b0b7c10 */ /* 0x000fe2000ff5e0ff */
[----:B0-----:R-:W4:Y:S04]  /*df4b0*/  LDL.LU R29, [R1+0x2840] ;  /* 0x00284000011d7983 */ /* 0x001f280000300800 */
[----:B------:R-:W-:Y:S04]  /*df4c0*/  STL [R1+0x2878], R8 ;  /* 0x0028780801007387 */ /* 0x000fe80000100800 */
[----:B------:R-:W-:Y:S04]  /*df4d0*/  STL [R1+0x2870], R9 ;  /* 0x0028700901007387 */ /* 0x000fe80000100800 */
[----:B------:R-:W-:Y:S04]  /*df4e0*/  STL [R1+0x289c], R10 ;  /* 0x00289c0a01007387 */ /* 0x000fe80000100800 */
[----:B------:R0:W-:Y:S04]  /*df4f0*/  STL [R1+0x2860], R0 ;  /* 0x0028600001007387 */ /* 0x0001e80000100800 */
[----:B------:R-:W-:Y:S04]  /*df500*/  STL [R1+0x2868], R11 ;  /* 0x0028680b01007387 */ /* 0x000fe80000100800 */
[----:B0-----:R-:W5:Y:S01]  /*df510*/  LDL.LU R0, [R1+0x286c] ;  /* 0x00286c0001007983 */ /* 0x001f620000300800 */
[----:B------:R-:W-:-:S02]  /*df520*/  IADD3.X R17, R17, UR12, RZ, P0, !PT ;  /* 0x0000000c11117c10 */ /* 0x000fc400087fe4ff */
[----:B------:R-:W-:Y:S02]  /*df530*/  IADD3 R18, P0, R18, UR11, RZ ;  /* 0x0000000b12127c10 */ /* 0x000fe4000ff1e0ff */
[----:B------:R-:W-:Y:S01]  /*df540*/  IADD3.X R19, R19, UR12, RZ, P4, !PT ;  /* 0x0000000c13137c10 */ /* 0x000fe2000a7fe4ff */
[----:B------:R-:W-:Y:S04]  /*df550*/  STL [R1+0x2894], R16 ;  /* 0x0028941001007387 */ /* 0x000fe80000100800 */
[----:B------:R-:W-:Y:S04]  /*df560*/  STL [R1+0x288c], R17 ;  /* 0x00288c1101007387 */ /* 0x000fe80000100800 */
[----:B------:R-:W-:Y:S04]  /*df570*/  STL [R1+0x2858], R18 ;  /* 0x0028581201007387 */ /* 0x000fe80000100800 */
[----:B------:R-:W-:Y:S04]  /*df580*/  STL [R1+0x2884], R19 ;  /* 0x0028841301007387 */ /* 0x000fe80000100800 */
[----:B------:R-:W5:Y:S01]  /*df590*/  LDL.LU R24, [R1+0x2838] ;  /* 0x0028380001187983 */ /* 0x000f620000300800 */
[----:B--2---:R-:W-:-:S02]  /*df5a0*/  IADD3 R13, P4, R13, UR11, RZ ;  /* 0x0000000b0d0d7c10 */ /* 0x004fc4000ff9e0ff */
[----:B------:R-:W-:-:S03]  /*df5b0*/  IADD3.X R14, R14, UR12, RZ, P6, !PT ;  /* 0x0000000c0e0e7c10 */ /* 0x000fc6000b7fe4ff */
[----:B------:R-:W-:Y:S04]  /*df5c0*/  STL [R1+0x2850], R13 ;  /* 0x0028500d01007387 */ /* 0x000fe80000100800 */
[----:B------:R-:W2:Y:S01]  /*df5d0*/  LDL.LU R25, [R1+0x2864] ;  /* 0x0028640001197983 */ /* 0x000ea20000300800 */
[----:B------:R-:W-:-:S03]  /*df5e0*/  IADD3 R15, P6, R15, UR11, RZ ;  /* 0x0000000b0f0f7c10 */ /* 0x000fc6000ffde0ff */
[----:B------:R-:W-:Y:S04]  /*df5f0*/  STL [R1+0x287c], R14 ;  /* 0x00287c0e01007387 */ /* 0x000fe80000100800 */
[----:B------:R-:W2:Y:S04]  /*df600*/  LDL.LU R26, [R1+0x2830] ;  /* 0x00283000011a7983 */ /* 0x000ea80000300800 */
        /* <DEDUP_REMOVED lines=13> */
[----:B------:R-:W2:Y:S01]  /*df6e0*/  LDL.LU R8, [R1+0x282c] ;  /* 0x00282c0001087983 */ /* 0x000ea20000300800 */
[----:B---3--:R-:W-:-:S05]  /*df6f0*/  IADD3.X R28, R28, UR12, RZ, P5, !PT ;  /* 0x0000000c1c1c7c10 */ /* 0x008fca000affe4ff */
[----:B------:R0:W-:Y:S01]  /*df700*/  STL [R1+0x2874], R28 ;  /* 0x0028741c01007387 */ /* 0x0001e20000100800 */
[----:B----4-:R-:W-:-:S03]  /*df710*/  IADD3 R29, P5, R29, UR11, RZ ;  /* 0x0000000b1d1d7c10 */ /* 0x010fc6000ffbe0ff */
[----:B0-----:R-:W3:Y:S04]  /*df720*/  LDL.LU R28, [R1+0x2810] ;  /* 0x00281000011c7983 */ /* 0x001ee80000300800 */
[----:B------:R-:W4:Y:S04]  /*df730*/  LDL.LU R9, [R1+0x2824] ;  /* 0x0028240001097983 */ /* 0x000f280000300800 */
[----:B------:R-:W4:Y:S04]  /*df740*/  LDL.LU R10, [R1+0x2808] ;  /* 0x00280800010a7983 */ /* 0x000f280000300800 */
[----:B------:R-:W4:Y:S04]  /*df750*/  LDL.LU R11, [R1+0x28d4] ;  /* 0x0028d400010b7983 */ /* 0x000f280000300800 */
[----:B------:R0:W-:Y:S04]  /*df760*/  STL [R1+0x2840], R29 ;  /* 0x0028401d01007387 */ /* 0x0001e80000100800 */
[----:B------:R-:W4:Y:S01]  /*df770*/  LDL.LU R16, [R1+0x2800] ;  /* 0x0028000001107983 */ /* 0x000f220000300800 */
[----:B-----5:R-:W-:-:S03]  /*df780*/  IADD3.X R0, R0, UR12, RZ, P3, !PT ;  /* 0x0000000c00007c10 */ /* 0x020fc60009ffe4ff */
[----:B0-----:R-:W5:Y:S04]  /*df790*/  LDL.LU R29, [R1+0x28cc] ;  /* 0x0028cc00011d7983 */ /* 0x001f680000300800 */
[----:B------:R-:W5:Y:S04]  /*df7a0*/  LDL.LU R17, [R1+0x27f8] ;  /* 0x0027f80001117983 */ /* 0x000f680000300800 */
[----:B------:R-:W5:Y:S04]  /*df7b0*/  LDL.LU R18, [R1+0x28c4] ;  /* 0x0028c40001127983 */ /* 0x000f680000300800 */
[----:B------:R-:W5:Y:S04]  /*df7c0*/  LDL.LU R19, [R1+0x27f0] ;  /* 0x0027f00001137983 */ /* 0x000f680000300800 */
[----:B------:R0:W-:Y:S04]  /*df7d0*/  STL [R1+0x286c], R0 ;  /* 0x00286c0001007387 */ /* 0x0001e80000100800 */
[----:B------:R-:W5:Y:S04]  /*df7e0*/  LDL.LU R13, [R1+0x281c] ;  /* 0x00281c00010d7983 */ /* 0x000f680000300800 */
[----:B------:R-:W5:Y:S04]  /*df7f0*/  LDL.LU R14, [R1+0x27e8] ;  /* 0x0027e800010e7983 */ /* 0x000f680000300800 */
[----:B0-----:R-:W5:Y:S01]  /*df800*/  LDL.LU R0, [R1+0x2814] ;  /* 0x0028140001007983 */ /* 0x001f620000300800 */
[----:B------:R-:W-:-:S05]  /*df810*/  IADD3 R24, P3, R24, UR11, RZ ;  /* 0x0000000b18187c10 */ /* 0x000fca000ff7e0ff */
[----:B------:R-:W-:Y:S01]  /*df820*/  STL [R1+0x2838], R24 ;  /* 0x0028381801007387 */ /* 0x000fe20000100800 */
[----:B--2---:R-:W-:Y:S02]  /*df830*/  IADD3.X R25, R25, UR12, RZ, P2, !PT ;  /* 0x0000000c19197c10 */ /* 0x004fe400097fe4ff */
[----:B------:R-:W-:-:S03]  /*df840*/  IADD3 R26, P2, R26, UR11, RZ ;  /* 0x0000000b1a1a7c10 */ /* 0x000fc6000ff5e0ff */
[----:B------:R-:W-:Y:S01]  /*df850*/  STL [R1+0x2864], R25 ;  /* 0x0028641901007387 */ /* 0x000fe20000100800 */
[----:B------:R-:W-:Y:S02]  /*df860*/  IADD3.X R27, R27, UR12, RZ, P1, !PT ;  /* 0x0000000c1b1b7c10 */ /* 0x000fe40008ffe4ff */
[----:B------:R-:W-:Y:S02]  /*df870*/  IADD3 R2, P1, R2, UR11, RZ ;  /* 0x0000000b02027c10 */ /* 0x000fe4000ff3e0ff */
[----:B------:R-:W-:Y:S02]  /*df880*/  IADD3.X R3, R3, UR12, RZ, P0, !PT ;  /* 0x0000000c03037c10 */ /* 0x000fe400087fe4ff */
[----:B------:R-:W-:Y:S01]  /*df890*/  IADD3 R20, P0, R20, UR11, RZ ;  /* 0x0000000b14147c10 */ /* 0x000fe2000ff1e0ff */
[----:B------:R-:W-:Y:S01]  /*df8a0*/  STL [R1+0x2830], R26 ;  /* 0x0028301a01007387 */ /* 0x000fe20000100800 */
[----:B------:R-:W-:-:S03]  /*df8b0*/  IADD3.X R21, R21, UR12, RZ, P4, !PT ;  /* 0x0000000c15157c10 */ /* 0x000fc6000a7fe4ff */
[----:B------:R-:W-:Y:S01]  /*df8c0*/  STL [R1+0x285c], R27 ;  /* 0x00285c1b01007387 */ /* 0x000fe20000100800 */
[----:B------:R-:W-:-:S03]  /*df8d0*/  IADD3 R22, P4, R22, UR11, RZ ;  /* 0x0000000b16167c10 */ /* 0x000fc6000ff9e0ff */
[----:B------:R-:W-:Y:S01]  /*df8e0*/  STL [R1+0x2828], R2 ;  /* 0x0028280201007387 */ /* 0x000fe20000100800 */
[----:B------:R-:W-:Y:S02]  /*df8f0*/  IADD3.X R23, R23, UR12, RZ, P6, !PT ;  /* 0x0000000c17177c10 */ /* 0x000fe4000b7fe4ff */
[----:B------:R-:W-:Y:S01]  /*df900*/  IADD3.X R5, R5, UR12, RZ, P5, !PT ;  /* 0x0000000c05057c10 */ /* 0x000fe2000affe4ff */
[----:B------:R-:W-:Y:S01]  /*df910*/  STL [R1+0x2854], R3 ;  /* 0x0028540301007387 */ /* 0x000fe20000100800 */
[----:B------:R-:W-:-:S03]  /*df920*/  IADD3 R15, P5, R15, UR11, RZ ;  /* 0x0000000b0f0f7c10 */ /* 0x000fc6000ffbe0ff */
[----:B------:R-:W-:Y:S01]  /*df930*/  STL [R1+0x28d8], R20 ;  /* 0x0028d81401007387 */ /* 0x000fe20000100800 */
[----:B------:R-:W-:-:S03]  /*df940*/  IADD3 R4, P6, R4, UR11, RZ ;  /* 0x0000000b04047c10 */ /* 0x000fc6000ffde0ff */
[----:B------:R-:W-:Y:S04]  /*df950*/  STL [R1+0x284c], R21 ;  /* 0x00284c1501007387 */ /* 0x000fe80000100800 */
[----:B------:R-:W-:Y:S04]  /*df960*/  STL [R1+0x28d0], R22 ;  /* 0x0028d01601007387 */ /* 0x000fe80000100800 */
[----:B------:R-:W-:Y:S04]  /*df970*/  STL [R1+0x2844], R23 ;  /* 0x0028441701007387 */ /* 0x000fe80000100800 */
[----:B------:R0:W-:Y:S04]  /*df980*/  STL [R1+0x2820], R15 ;  /* 0x0028200f01007387 */ /* 0x0001e80000100800 */
[----:B------:R-:W-:Y:S01]  /*df990*/  STL [R1+0x28c8], R4 ;  /* 0x0028c80401007387 */ /* 0x000fe20000100800 */
[----:B------:R-:W-:-:S02]  /*df9a0*/  IADD3.X R6, R6, UR12, RZ, P3, !PT ;  /* 0x0000000c06067c10 */ /* 0x000fc40009ffe4ff */
[----:B------:R-:W-:Y:S02]  /*df9b0*/  IADD3.X R8, R8, UR12, RZ, P2, !PT ;  /* 0x0000000c08087c10 */ /* 0x000fe400097fe4ff */
[----:B------:R-:W-:Y:S01]  /*df9c0*/  IADD3 R7, P3, R7, UR11, RZ ;  /* 0x0000000b07077c10 */ /* 0x000fe2000ff7e0ff */
[----:B0-----:R-:W2:Y:S04]  /*df9d0*/  LDL.LU R15, [R1+0x27e0] ;  /* 0x0027e000010f7983 */ /* 0x001ea80000300800 */
[----:B------:R-:W-:Y:S04]  /*df9e0*/  STL [R1+0x283c], R5 ;  /* 0x00283c0501007387 */ /* 0x000fe80000100800 */
[----:B------:R-:W-:Y:S01]  /*df9f0*/  STL [R1+0x2834], R6 ;  /* 0x0028340601007387 */ /* 0x000fe20000100800 */
[----:B---3--:R-:W-:-:S02]  /*dfa00*/  IADD3 R28, P2, R28, UR11, RZ ;  /* 0x0000000b1c1c7c10 */ /* 0x008fc4000ff5e0ff */
[----:B----4-:R-:W-:Y:S02]  /*dfa10*/  IADD3.X R9, R9, UR12, RZ, P1, !PT ;  /* 0x0000000c09097c10 */ /* 0x010fe40008ffe4ff */
[----:B------:R-:W-:Y:S01]  /*dfa20*/  IADD3 R10, P1, R10, UR11, RZ ;  /* 0x0000000b0a0a7c10 */ /* 0x000fe2000ff3e0ff */
[----:B------:R0:W-:Y:S04]  /*dfa30*/  STL [R1+0x2810], R28 ;  /* 0x0028101c01007387 */ /* 0x0001e80000100800 */
[----:B------:R-:W-:Y:S01]  /*dfa40*/  STL [R1+0x2818], R7 ;  /* 0x0028180701007387 */ /* 0x000fe20000100800 */
[----:B------:R-:W-:Y:S02]  /*dfa50*/  IADD3.X R11, R11, UR12, RZ, P0, !PT ;  /* 0x0000000c0b0b7c10 */ /* 0x000fe400087fe4ff */
[----:B------:R-:W-:Y:S01]  /*dfa60*/  IADD3 R16, P0, R16, UR11, RZ ;  /* 0x0000000b10107c10 */ /* 0x000fe2000ff1e0ff */
[----:B0-----:R-:W3:Y:S01]  /*dfa70*/  LDL.LU R28, [R1+0x280c] ;  /* 0x00280c00011c7983 */ /* 0x001ee20000300800 */
[----:B-----5:R-:W-:-:S03]  /*dfa80*/  IADD3.X R29, R29, UR12, RZ, P4, !PT ;  /* 0x0000000c1d1d7c10 */ /* 0x020fc6000a7fe4ff */
[----:B------:R-:W-:Y:S04]  /*dfa90*/  STL [R1+0x282c], R8 ;  /* 0x00282c0801007387 */ /* 0x000fe80000100800 */
[----:B------:R-:W-:Y:S04]  /*dfaa0*/  STL [R1+0x2824], R9 ;  /* 0x0028240901007387 */ /* 0x000fe80000100800 */
[----:B------:R-:W-:Y:S01]  /*dfab0*/  STL [R1+0x2808], R10 ;  /* 0x0028080a01007387 */ /* 0x000fe20000100800 */
[----:B------:R-:W-:-:S03]  /*dfac0*/  IADD3 R17, P4, R17, UR11, RZ ;  /* 0x0000000b11117c10 */ /* 0x000fc6000ff9e0ff */
[----:B------:R0:W-:Y:S01]  /*dfad0*/  STL [R1+0x28cc], R29 ;  /* 0x0028cc1d01007387 */ /* 0x0001e20000100800 */
[----:B------:R-:W-:-:S03]  /*dfae0*/  IADD3.X R18, R18, UR12, RZ, P6, !PT ;  /* 0x0000000c12127c10 */ /* 0x000fc6000b7fe4ff */
[----:B------:R-:W-:Y:S01]  /*dfaf0*/  STL [R1+0x28d4], R11 ;  /* 0x0028d40b01007387 */ /* 0x000fe20000100800 */
[----:B------:R-:W-:Y:S02]  /*dfb00*/  IADD3 R19, P6, R19, UR11, RZ ;  /* 0x0000000b13137c10 */ /* 0x000fe4000ffde0ff */
[----:B------:R-:W-:Y:S02]  /*dfb10*/  IADD3.X R13, R13, UR12, RZ, P5, !PT ;  /* 0x0000000c0d0d7c10 */ /* 0x000fe4000affe4ff */
[----:B------:R-:W-:Y:S01]  /*dfb20*/  IADD3 R14, P5, R14, UR11, RZ ;  /* 0x0000000b0e0e7c10 */ /* 0x000fe2000ffbe0ff */
[----:B0-----:R-:W4:Y:S04]  /*dfb30*/  LDL.LU R29, [R1+0x27d8] ;  /* 0x0027d800011d7983 */ /* 0x001f280000300800 */
[----:B------:R-:W-:Y:S04]  /*dfb40*/  STL [R1+0x2800], R16 ;  /* 0x0028001001007387 */ /* 0x000fe80000100800 */
[----:B------:R-:W-:Y:S04]  /*dfb50*/  STL [R1+0x27f8], R17 ;  /* 0x0027f81101007387 */ /* 0x000fe80000100800 */
[----:B------:R-:W-:Y:S04]  /*dfb60*/  STL [R1+0x28c4], R18 ;  /* 0x0028c41201007387 */ /* 0x000fe80000100800 */
[----:B------:R-:W-:Y:S01]  /*dfb70*/  STL [R1+0x27f0], R19 ;  /* 0x0027f01301007387 */ /* 0x000fe20000100800 */
[----:B------:R-:W-:-:S03]  /*dfb80*/  IADD3.X R0, R0, UR12, RZ, P3, !PT ;  /* 0x0000000c00007c10 */ /* 0x000fc60009ffe4ff */
[----:B------:R-:W5:Y:S04]  /*dfb90*/  LDL.LU R24, [R1+0x2804] ;  /* 0x0028040001187983 */ /* 0x000f680000300800 */
[----:B------:R-:W-:Y:S04]  /*dfba0*/  STL [R1+0x281c], R13 ;  /* 0x00281c0d01007387 */ /* 0x000fe80000100800 */
[----:B------:R-:W5:Y:S04]  /*dfbb0*/  LDL.LU R25, [R1+0x27d0] ;  /* 0x0027d00001197983 */ /* 0x000f680000300800 */
        /* <DEDUP_REMOVED lines=14> */
[----:B------:R-:W5:Y:S04]  /*dfca0*/  LDL.LU R7, [R1+0x27cc] ;  /* 0x0027cc0001077983 */ /* 0x000f680000300800 */
[----:B------:R-:W5:Y:S01]  /*dfcb0*/  LDL.LU R8, [R1+0x2798] ;  /* 0x0027980001087983 */ /* 0x000f620000300800 */
[----:B--2---:R-:W-:-:S05]  /*dfcc0*/  IADD3 R15, P3, R15, UR11, RZ ;  /* 0x0000000b0f0f7c10 */ /* 0x004fca000ff7e0ff */
[----:B------:R0:W-:Y:S04]  /*dfcd0*/  STL [R1+0x27e0], R15 ;  /* 0x0027e00f01007387 */ /* 0x0001e80000100800 */
[----:B0-----:R-:W2:Y:S04]  /*dfce0*/  LDL.LU R15, [R1+0x27c4] ;  /* 0x0027c400010f7983 */ /* 0x001ea80000300800 */
[----:B------:R-:W2:Y:S04]  /*dfcf0*/  LDL.LU R9, [R1+0x2790] ;  /* 0x0027900001097983 */ /* 0x000ea80000300800 */
[----:B------:R-:W2:Y:S04]  /*dfd00*/  LDL.LU R10, [R1+0x27bc] ;  /* 0x0027bc00010a7983 */ /* 0x000ea80000300800 */
[----:B------:R-:W2:Y:S01]  /*dfd10*/  LDL.LU R11, [R1+0x2788] ;  /* 0x00278800010b7983 */ /* 0x000ea20000300800 */
[----:B---3--:R-:W-:-:S05]  /*dfd20*/  IADD3.X R28, R28, UR12, RZ, P2, !PT ;  /* 0x0000000c1c1c7c10 */ /* 0x008fca00097fe4ff */
[----:B------:R0:W-:Y:S04]  /*dfd30*/  STL [R1+0x280c], R28 ;  /* 0x00280c1c01007387 */ /* 0x0001e80000100800 */
[----:B------:R-:W3:Y:S04]  /*dfd40*/  LDL.LU R16, [R1+0x27b4] ;  /* 0x0027b40001107983 */ /* 0x000ee80000300800 */
[----:B0-----:R-:W3:Y:S01]  /*dfd50*/  LDL.LU R28, [R1+0x2780] ;  /* 0x00278000011c7983 */ /* 0x001ee20000300800 */
[----:B----4-:R-:W-:-:S03]  /*dfd60*/  IADD3 R29, P2, R29, UR11, RZ ;  /* 0x0000000b1d1d7c10 */ /* 0x010fc6000ff5e0ff */
[----:B------:R-:W4:Y:S04]  /*dfd70*/  LDL.LU R17, [R1+0x27ac] ;  /* 0x0027ac0001117983 */ /* 0x000f280000300800 */
[----:B------:R-:W4:Y:S04]  /*dfd80*/  LDL.LU R18, [R1+0x2778] ;  /* 0x0027780001127983 */ /* 0x000f280000300800 */
[----:B------:R-:W4:Y:S04]  /*dfd90*/  LDL.LU R19, [R1+0x27a4] ;  /* 0x0027a40001137983 */ /* 0x000f280000300800 */
[----:B------:R0:W-:Y:S04]  /*dfda0*/  STL [R1+0x27d8], R29 ;  /* 0x0027d81d01007387 */ /* 0x0001e80000100800 */
[----:B------:R-:W4:Y:S04]  /*dfdb0*/  LDL.LU R13, [R1+0x2770] ;  /* 0x00277000010d7983 */ /* 0x000f280000300800 */
[----:B------:R-:W4:Y:S01]  /*dfdc0*/  LDL.LU R14, [R1+0x279c] ;  /* 0x00279c00010e7983 */ /* 0x000f220000300800 */
[----:B-----5:R-:W-:-:S02]  /*dfdd0*/  IADD3.X R24, R24, UR12, RZ, P1, !PT ;  /* 0x0000000c18187c10 */ /* 0x020fc40008ffe4ff */
[----:B------:R-:W-:Y:S02]  /*dfde0*/  IADD3 R25, P1, R25, UR11, RZ ;  /* 0x0000000b19197c10 */ /* 0x000fe4000ff3e0ff */
[----:B------:R-:W-:Y:S01]  /*dfdf0*/  IADD3.X R26, R26, UR12, RZ, P0, !PT ;  /* 0x0000000c1a1a7c10 */ /* 0x000fe200087fe4ff */
[----:B0-----:R-:W5:Y:S01]  /*dfe00*/  LDL.LU R29, [R1+0x2768] ;  /* 0x00276800011d7983 */ /* 0x001f620000300800 */
        /* <DEDUP_REMOVED lines=19> */
[----:B------:R0:W-:Y:S04]  /*dff40*/  STL [R1+0x27d4], R0 ;  /* 0x0027d40001007387 */ /* 0x0001e80000100800 */
[----:B------:R-:W-:Y:S04]  /*dff50*/  STL [R1+0x27dc], R4 ;  /* 0x0027dc0401007387 */ /* 0x000fe80000100800 */
[----:B0-----:R-:W5:Y:S01]  /*dff60*/  LDL.LU R0, [R1+0x2794] ;  /* 0x0027940001007983 */ /* 0x001f620000300800 */
[----:B------:R-:W-:-:S02]  /*dff70*/  IADD3 R5, P3, R5, UR11, RZ ;  /* 0x0000000b05057c10 */ /* 0x000fc4000ff7e0ff */
[----:B------:R-:W-:Y:S02]  /*dff80*/  IADD3 R6, P2, R6, UR11, RZ ;  /* 0x0000000b06067c10 */ /* 0x000fe4000ff5e0ff */
[----:B------:R-:W-:Y:S01]  /*dff90*/  IADD3.X R7, R7, UR12, RZ, P1, !PT ;  /* 0x0000000c07077c10 */ /* 0x000fe20008ffe4ff */
[----:B------:R-:W-:Y:S04]  /*dffa0*/  STL [R1+0x27a8], R5 ;  /* 0x0027a80501007387 */ /* 0x000fe80000100800 */
[----:B------:R-:W-:Y:S01]  /*dffb0*/  STL [R1+0x27a0], R6 ;  /* 0x0027a00601007387 */ /* 0x000fe20000100800 */
[----:B------:R-:W-:Y:S02]  /*dffc0*/  IADD3 R8, P1, R8, UR11, RZ ;  /* 0x0000000b08087c10 */ /* 0x000fe4000ff3e0ff */
[----:B--2---:R-:W-:-:S02]  /*dffd0*/  IADD3.X R15, R15, UR12, RZ, P0, !PT ;  /* 0x0000000c0f0f7c10 */ /* 0x004fc400087fe4ff */
[----:B------:R-:W-:Y:S02]  /*dffe0*/  IADD3 R9, P0, R9, UR11, RZ ;  /* 0x0000000b09097c10 */ /* 0x000fe4000ff1e0ff */
[----:B------:R-:W-:Y:S01]  /*dfff0*/  IADD3.X R10, R10, UR12, RZ, P4, !PT ;  /* 0x0000000c0a0a7c10 */ /* 0x000fe2000a7fe4ff */
[----:B------:R0:W-:Y:S04]  /*e0000*/  STL [R1+0x27c4], R15 ;  /* 0x0027c40f01007387 */ /* 0x0001e80000100800 */
[----:B------:R-:W-:Y:S01]  /*e0010*/  STL [R1+0x27cc], R7 ;  /* 0x0027cc0701007387 */ /* 0x000fe20000100800 */
[----:B------:R-:W-:-:S03]  /*e0020*/  IADD3 R11, P4, R11, UR11, RZ ;  /* 0x0000000b0b0b7c10 */ /* 0x000fc6000ff9e0ff */
[----:B0-----:R-:W2:Y:S04]  /*e0030*/  LDL.LU R15, [R1+0x2760] ;  /* 0x00276000010f7983 */ /* 0x001ea80000300800 */
[----:B------:R-:W-:Y:S04]  /*e0040*/  STL [R1+0x2798], R8 ;  /* 0x0027980801007387 */ /* 0x000fe80000100800 */
[----:B------:R-:W-:Y:S04]  /*e0050*/  STL [R1+0x2790], R9 ;  /* 0x0027900901007387 */ /* 0x000fe80000100800 */
[----:B------:R-:W-:Y:S01]  /*e0060*/  STL [R1+0x27bc], R10 ;  /* 0x0027bc0a01007387 */ /* 0x000fe20000100800 */
[----:B---3--:R-:W-:-:S02]  /*e0070*/  IADD3.X R16, R16, UR12, RZ, P6, !PT ;  /* 0x0000000c10107c10 */ /* 0x008fc4000b7fe4ff */
[----:B------:R-:W-:Y:S02]  /*e0080*/  IADD3 R28, P6, R28, UR11, RZ ;  /* 0x0000000b1c1c7c10 */ /* 0x000fe4000ffde0ff */
[----:B----4-:R-:W-:Y:S02]  /*e0090*/  IADD3.X R17, R17, UR12, RZ, P5, !PT ;  /* 0x0000000c11117c10 */ /* 0x010fe4000affe4ff */
[----:B------:R-:W-:Y:S02]  /*e00a0*/  IADD3 R18, P5, R18, UR11, RZ ;  /* 0x0000000b12127c10 */ /* 0x000fe4000ffbe0ff */
[----:B------:R-:W-:Y:S01]  /*e00b0*/  IADD3.X R19, R19, UR12, RZ, P3, !PT ;  /* 0x0000000c13137c10 */ /* 0x000fe20009ffe4ff */
[----:B------:R0:W-:Y:S04]  /*e00c0*/  STL [R1+0x2780], R28 ;  /* 0x0027801c01007387 */ /* 0x0001e80000100800 */
[----:B------:R-:W-:Y:S01]  /*e00d0*/  STL [R1+0x2788], R11 ;  /* 0x0027880b01007387 */ /* 0x000fe20000100800 */
[----:B------:R-:W-:-:S02]  /*e00e0*/  IADD3 R13, P3, R13, UR11, RZ ;  /* 0x0000000b0d0d7c10 */ /* 0x000fc4000ff7e0ff */
[----:B------:R-:W-:Y:S01]  /*e00f0*/  IADD3.X R14, R14, UR12, RZ, P2, !PT ;  /* 0x0000000c0e0e7c10 */ /* 0x000fe200097fe4ff */
[----:B0-----:R-:W3:Y:S04]  /*e0100*/  LDL.LU R28, [R1+0x278c] ;  /* 0x00278c00011c7983 */ /* 0x001ee80000300800 */
[----:B------:R-:W-:Y:S04]  /*e0110*/  STL [R1+0x27b4], R16 ;  /* 0x0027b41001007387 */ /* 0x000fe80000100800 */
[----:B------:R-:W-:Y:S04]  /*e0120*/  STL [R1+0x27ac], R17 ;  /* 0x0027ac1101007387 */ /* 0x000fe80000100800 */
[----:B------:R-:W-:Y:S04]  /*e0130*/  STL [R1+0x2778], R18 ;  /* 0x0027781201007387 */ /* 0x000fe80000100800 */
[----:B------:R-:W-:Y:S01]  /*e0140*/  STL [R1+0x27a4], R19 ;  /* 0x0027a41301007387 */ /* 0x000fe20000100800 */
[----:B-----5:R-:W-:-:S03]  /*e0150*/  IADD3 R29, P2, R29, UR11, RZ ;  /* 0x0000000b1d1d7c10 */ /* 0x020fc6000ff5e0ff */
[----:B------:R-:W4:Y:S04]  /*e0160*/  LDL.LU R24, [R1+0x2758] ;  /* 0x0027580001187983 */ /* 0x000f280000300800 */
        /* <DEDUP_REMOVED lines=18> */
[----:B------:R-:W-:-:S05]  /*e0290*/  IADD3.X R0, R0, UR12, RZ, P1, !PT ;  /* 0x0000000c00007c10 */ /* 0x000fca0008ffe4ff */
[----:B------:R0:W-:Y:S04]  /*e02a0*/  STL [R1+0x2794], R0 ;  /* 0x0027940001007387 */ /* 0x0001e80000100800 */
[----:B0-----:R-:W5:Y:S04]  /*e02b0*/  LDL.LU R0, [R1+0x2718] ;  /* 0x0027180001007983 */ /* 0x001f680000300800 */
[----:B------:R-:W5:Y:S04]  /*e02c0*/  LDL.LU R9, [R1+0x2744] ;  /* 0x0027440001097983 */ /* 0x000f680000300800 */
[----:B------:R-:W5:Y:S04]  /*e02d0*/  LDL.LU R10, [R1+0x2710] ;  /* 0x00271000010a7983 */ /* 0x000f680000300800 */
[----:B------:R-:W5:Y:S01]  /*e02e0*/  LDL.LU R11, [R1+0x273c] ;  /* 0x00273c00010b7983 */ /* 0x000f620000300800 */
[----:B--2---:R-:W-:-:S05]  /*e02f0*/  IADD3 R15, P1, R15, UR11, RZ ;  /* 0x0000000b0f0f7c10 */ /* 0x004fca000ff3e0ff */
[----:B------:R0:W-:Y:S04]  /*e0300*/  STL [R1+0x2760], R15 ;  /* 0x0027600f01007387 */ /* 0x0001e80000100800 */
[----:B------:R-:W2:Y:S04]  /*e0310*/  LDL.LU R16, [R1+0x2708] ;  /* 0x0027080001107983 */ /* 0x000ea80000300800 */
[----:B0-----:R-:W2:Y:S04]  /*e0320*/  LDL.LU R15, [R1+0x2734] ;  /* 0x00273400010f7983 */ /* 0x001ea80000300800 */
[----:B------:R-:W2:Y:S04]  /*e0330*/  LDL.LU R17, [R1+0x2700] ;  /* 0x0027000001117983 */ /* 0x000ea80000300800 */
[----:B------:R-:W2:Y:S04]  /*e0340*/  LDL.LU R18, [R1+0x272c] ;  /* 0x00272c0001127983 */ /* 0x000ea80000300800 */
[----:B------:R-:W2:Y:S01]  /*e0350*/  LDL.LU R19, [R1+0x26f8] ;  /* 0x0026f80001137983 */ /* 0x000ea20000300800 */
[----:B---3--:R-:W-:-:S05]  /*e0360*/  IADD3.X R28, R28, UR12, RZ, P0, !PT ;  /* 0x0000000c1c1c7c10 */ /* 0x008fca00087fe4ff */
[----:B------:R0:W-:Y:S04]  /*e0370*/  STL [R1+0x278c], R28 ;  /* 0x00278c1c01007387 */ /* 0x0001e80000100800 */
[----:B------:R-:W3:Y:S04]  /*e0380*/  LDL.LU R13, [R1+0x2724] ;  /* 0x00272400010d7983 */ /* 0x000ee80000300800 */
[----:B------:R-:W3:Y:S01]  /*e0390*/  LDL.LU R14, [R1+0x26f0] ;  /* 0x0026f000010e7983 */ /* 0x000ee20000300800 */
[----:B----4-:R-:W-:Y:S02]  /*e03a0*/  IADD3 R24, P0, R24, UR11, RZ ;  /* 0x0000000b18187c10 */ /* 0x010fe4000ff1e0ff */
[----:B-----5:R-:W-:-:S02]  /*e03b0*/  IADD3.X R25, R25, UR12, RZ, P4, !PT ;  /* 0x0000000c19197c10 */ /* 0x020fc4000a7fe4ff */
[----:B------:R-:W-:Y:S02]  /*e03c0*/  IADD3 R26, P4, R26, UR11, RZ ;  /* 0x0000000b1a1a7c10 */ /* 0x000fe4000ff9e0ff */
[----:B------:R-:W-:Y:S01]  /*e03d0*/  IADD3.X R27, R27, UR12, RZ, P6, !PT ;  /* 0x0000000c1b1b7c10 */ /* 0x000fe2000b7fe4ff */
[----:B0-----:R-:W4:Y:S01]  /*e03e0*/  LDL.LU R28, [R1+0x271c] ;  /* 0x00271c00011c7983 */ /* 0x001f220000300800 */
        /* <DEDUP_REMOVED lines=24> */
[----:B0-----:R-:W5:Y:S01]  /*e0570*/  LDL.LU R29, [R1+0x26e8] ;  /* 0x0026e800011d7983 */ /* 0x001f620000300800 */
[----:B------:R-:W-:-:S03]  /*e0580*/  IADD3 R0, P4, R0, UR11, RZ ;  /* 0x0000000b00007c10 */ /* 0x000fc6000ff9e0ff */
        /* <DEDUP_REMOVED lines=10> */
[----:B------:R-:W-:Y:S01]  /*e0630*/  STL [R1+0x2710], R10 ;  /* 0x0027100a01007387 */ /* 0x000fe20000100800 */
[----:B--2---:R-:W-:-:S02]  /*e0640*/  IADD3 R16, P5, R16, UR11, RZ ;  /* 0x0000000b10107c10 */ /* 0x004fc4000ffbe0ff */
[----:B------:R-:W-:Y:S02]  /*e0650*/  IADD3.X R15, R15, UR12, RZ, P3, !PT ;  /* 0x0000000c0f0f7c10 */ /* 0x000fe40009ffe4ff */
[----:B------:R-:W-:Y:S02]  /*e0660*/  IADD3 R17, P3, R17, UR11, RZ ;  /* 0x0000000b11117c10 */ /* 0x000fe4000ff7e0ff */
[----:B------:R-:W-:Y:S02]  /*e0670*/  IADD3.X R18, R18, UR12, RZ, P2, !PT ;  /* 0x0000000c12127c10 */ /* 0x000fe400097fe4ff */
[----:B------:R-:W-:Y:S01]  /*e0680*/  IADD3 R19, P2, R19, UR11, RZ ;  /* 0x0000000b13137c10 */ /* 0x000fe2000ff5e0ff */
[----:B------:R0:W-:Y:S04]  /*e0690*/  STL [R1+0x2734], R15 ;  /* 0x0027340f01007387 */ /* 0x0001e80000100800 */
[----:B------:R-:W-:Y:S04]  /*e06a0*/  STL [R1+0x273c], R11 ;  /* 0x00273c0b01007387 */ /* 0x000fe80000100800 */
[----:B0-----:R-:W2:Y:S04]  /*e06b0*/  LDL.LU R15, [R1+0x26e0] ;  /* 0x0026e000010f7983 */ /* 0x001ea80000300800 */
[----:B------:R-:W-:Y:S04]  /*e06c0*/  STL [R1+0x2708], R16 ;  /* 0x0027081001007387 */ /* 0x000fe80000100800 */
[----:B------:R-:W-:Y:S04]  /*e06d0*/  STL [R1+0x2700], R17 ;  /* 0x0027001101007387 */ /* 0x000fe80000100800 */
[----:B------:R-:W-:Y:S04]  /*e06e0*/  STL [R1+0x272c], R18 ;  /* 0x00272c1201007387 */ /* 0x000fe80000100800 */
[----:B------:R-:W-:Y:S04]  /*e06f0*/  STL [R1+0x26f8], R19 ;  /* 0x0026f81301007387 */ /* 0x000fe80000100800 */
[----:B------:R-:W2:Y:S01]  /*e0700*/  LDL.LU R24, [R1+0x270c] ;  /* 0x00270c0001187983 */ /* 0x000ea20000300800 */
[----:B---3--:R-:W-:-:S02]  /*e0710*/  IADD3.X R13, R13, UR12, RZ, P1, !PT ;  /* 0x0000000c0d0d7c10 */ /* 0x008fc40008ffe4ff */
[----:B------:R-:W-:-:S03]  /*e0720*/  IADD3 R14, P1, R14, UR11, RZ ;  /* 0x0000000b0e0e7c10 */ /* 0x000fc6000ff3e0ff */
[----:B------:R-:W-:Y:S04]  /*e0730*/  STL [R1+0x2724], R13 ;  /* 0x0027240d01007387 */ /* 0x000fe80000100800 */
[----:B------:R-:W3:Y:S01]  /*e0740*/  LDL.LU R25, [R1+0x26d8] ;  /* 0x0026d80001197983 */ /* 0x000ee20000300800 */
[----:B----4-:R-:W-:-:S03]  /*e0750*/  IADD3.X R28, R28, UR12, RZ, P0, !PT ;  /* 0x0000000c1c1c7c10 */ /* 0x010fc600087fe4ff */
[----:B------:R-:W-:Y:S04]  /*e0760*/  STL [R1+0x26f0], R14 ;  /* 0x0026f00e01007387 */ /* 0x000fe80000100800 */
[----:B------:R-:W4:Y:S04]  /*e0770*/  LDL.LU R26, [R1+0x2704] ;  /* 0x00270400011a7983 */ /* 0x000f280000300800 */
        /* <DEDUP_REMOVED lines=10> */
[----:B0-----:R-:W4:Y:S04]  /*e0820*/  LDL.LU R28, [R1+0x26dc] ;  /* 0x0026dc00011c7983 */ /* 0x001f280000300800 */
[----:B------:R-:W4:Y:S04]  /*e0830*/  LDL.LU R6, [R1+0x26a8] ;  /* 0x0026a80001067983 */ /* 0x000f280000300800 */
[----:B------:R-:W4:Y:S04]  /*e0840*/  LDL.LU R7, [R1+0x26d4] ;  /* 0x0026d40001077983 */ /* 0x000f280000300800 */
[----:B------:R-:W4:Y:S01]  /*e0850*/  LDL.LU R8, [R1+0x26a0] ;  /* 0x0026a00001087983 */ /* 0x000f220000300800 */
[----:B-----5:R-:W-:-:S05]  /*e0860*/  IADD3 R29, P0, R29, UR11, RZ ;  /* 0x0000000b1d1d7c10 */ /* 0x020fca000ff1e0ff */
[----:B------:R0:W-:Y:S04]  /*e0870*/  STL [R1+0x26e8], R29 ;  /* 0x0026e81d01007387 */ /* 0x0001e80000100800 */
[----:B0-----:R-:W5:Y:S01]  /*e0880*/  LDL.LU R29, [R1+0x26cc] ;  /* 0x0026cc00011d7983 */ /* 0x001f620000300800 */
[----:B------:R-:W-:-:S03]  /*e0890*/  IADD3.X R0, R0, UR12, RZ, P4, !PT ;  /* 0x0000000c00007c10 */ /* 0x000fc6000a7fe4ff */
        /* <DEDUP_REMOVED lines=9> */
[----:B--2---:R-:W-:-:S05]  /*e0930*/  IADD3 R15, P4, R15, UR11, RZ ;  /* 0x0000000b0f0f7c10 */ /* 0x004fca000ff9e0ff */
[----:B------:R0:W-:Y:S04]  /*e0940*/  STL [R1+0x26e0], R15 ;  /* 0x0026e00f01007387 */ /* 0x0001e80000100800 */
[----:B------:R-:W2:Y:S04]  /*e0950*/  LDL.LU R13, [R1+0x2678] ;  /* 0x00267800010d7983 */ /* 0x000ea80000300800 */
[----:B------:R-:W2:Y:S01]  /*e0960*/  LDL.LU R14, [R1+0x26a4] ;  /* 0x0026a400010e7983 */ /* 0x000ea20000300800 */
[----:B------:R-:W-:-:S03]  /*e0970*/  IADD3.X R24, R24, UR12, RZ, P6, !PT ;  /* 0x0000000c18187c10 */ /* 0x000fc6000b7fe4ff */
[----:B0-----:R-:W2:Y:S04]  /*e0980*/  LDL.LU R15, [R1+0x2670] ;  /* 0x00267000010f7983 */ /* 0x001ea80000300800 */
[----:B------:R-:W-:Y:S01]  /*e0990*/  STL [R1+0x270c], R24 ;  /* 0x00270c1801007387 */ /* 0x000fe20000100800 */
[----:B---3--:R-:W-:Y:S02]  /*e09a0*/  IADD3 R25, P6, R25, UR11, RZ ;  /* 0x0000000b19197c10 */ /* 0x008fe4000ffde0ff */
[----:B----4-:R-:W-:-:S03]  /*e09b0*/  IADD3.X R26, R26, UR12, RZ, P5, !PT ;  /* 0x0000000c1a1a7c10 */ /* 0x010fc6000affe4ff */
[----:B------:R-:W-:Y:S01]  /*e09c0*/  STL [R1+0x26d8], R25 ;  /* 0x0026d81901007387 */ /* 0x000fe20000100800 */
[----:B------:R-:W-:Y:S02]  /*e09d0*/  IADD3 R27, P5, R27, UR11, RZ ;  /* 0x0000000b1b1b7c10 */ /* 0x000fe4000ffbe0ff */
[----:B------:R-:W-:Y:S02]  /*e09e0*/  IADD3.X R2, R2, UR12, RZ, P3, !PT ;  /* 0x0000000c02027c10 */ /* 0x000fe40009ffe4ff */
        /* <DEDUP_REMOVED lines=19> */
[----:B------:R-:W-:Y:S01]  /*e0b20*/  IADD3.X R7, R7, UR12, RZ, P6, !PT ;  /* 0x0000000c07077c10 */ /* 0x000fe2000b7fe4ff */
[----:B0-----:R-:W3:Y:S04]  /*e0b30*/  LDL.LU R28, [R1+0x269c] ;  /* 0x00269c00011c7983 */ /* 0x001ee80000300800 */
[----:B------:R-:W-:Y:S04]  /*e0b40*/  STL [R1+0x26b0], R5 ;  /* 0x0026b00501007387 */ /* 0x000fe80000100800 */
[----:B------:R-:W-:Y:S01]  /*e0b50*/  STL [R1+0x26a8], R6 ;  /* 0x0026a80601007387 */ /* 0x000fe20000100800 */
[----:B------:R-:W-:-:S02]  /*e0b60*/  IADD3 R8, P6, R8, UR11, RZ ;  /* 0x0000000b08087c10 */ /* 0x000fc4000ffde0ff */
[----:B-----5:R-:W-:Y:S02]  /*e0b70*/  IADD3.X R29, R29, UR12, RZ, P5, !PT ;  /* 0x0000000c1d1d7c10 */ /* 0x020fe4000affe4ff */
[----:B------:R-:W-:-:S03]  /*e0b80*/  IADD3 R9, P5, R9, UR11, RZ ;  /* 0x0000000b09097c10 */ /* 0x000fc6000ffbe0ff */
[----:B------:R0:W-:Y:S04]  /*e0b90*/  STL [R1+0x26cc], R29 ;  /* 0x0026cc1d01007387 */ /* 0x0001e80000100800 */
[----:B------:R-:W-:Y:S01]  /*e0ba0*/  STL [R1+0x26d4], R7 ;  /* 0x0026d40701007387 */ /* 0x000fe20000100800 */
[----:B------:R-:W-:Y:S02]  /*e0bb0*/  IADD3.X R10, R10, UR12, RZ, P3, !PT ;  /* 0x0000000c0a0a7c10 */ /* 0x000fe40009ffe4ff */
[----:B------:R-:W-:Y:S02]  /*e0bc0*/  IADD3.X R16, R16, UR12, RZ, P2, !PT ;  /* 0x0000000c10107c10 */ /* 0x000fe400097fe4ff */
[----:B------:R-:W-:Y:S01]  /*e0bd0*/  IADD3 R11, P3, R11, UR11, RZ ;  /* 0x0000000b0b0b7c10 */ /* 0x000fe2000ff7e0ff */
[----:B0-----:R-:W4:Y:S01]  /*e0be0*/  LDL.LU R29, [R1+0x2668] ;  /* 0x00266800011d7983 */ /* 0x001f220000300800 */
[----:B------:R-:W-:-:S03]  /*e0bf0*/  IADD3 R0, P2, R0, UR11, RZ ;  /* 0x0000000b00007c10 */ /* 0x000fc6000ff5e0ff */
        /* <DEDUP_REMOVED lines=36> */
[----:B------:R0:W-:Y:S04]  /*e0e40*/  STL [R1+0x269c], R28 ;  /* 0x00269c1c01007387 */ /* 0x0001e80000100800 */
[----:B0-----:R-:W3:Y:S04]  /*e0e50*/  LDL.LU R28, [R1+0x2620] ;  /* 0x00262000011c7983 */ /* 0x001ee80000300800 */
[----:B------:R-:W3:Y:S04]  /*e0e60*/  LDL.LU R9, [R1+0x264c] ;  /* 0x00264c0001097983 */ /* 0x000ee80000300800 */
[----:B------:R-:W3:Y:S04]  /*e0e70*/  LDL.LU R10, [R1+0x2618] ;  /* 0x00261800010a7983 */ /* 0x000ee80000300800 */
[----:B------:R-:W3:Y:S01]  /*e0e80*/  LDL.LU R11, [R1+0x2644] ;  /* 0x00264400010b7983 */ /* 0x000ee20000300800 */
[----:B----4-:R-:W-:-:S05]  /*e0e90*/  IADD3 R29, P6, R29, UR11, RZ ;  /* 0x0000000b1d1d7c10 */ /* 0x010fca000ffde0ff */
[----:B------:R0:W-:Y:S04]  /*e0ea0*/  STL [R1+0x2668], R29 ;  /* 0x0026681d01007387 */ /* 0x0001e80000100800 */
[----:B------:R-:W4:Y:S04]  /*e0eb0*/  LDL.LU R16, [R1+0x2610] ;  /* 0x0026100001107983 */ /* 0x000f280000300800 */
[----:B0-----:R-:W4:Y:S01]  /*e0ec0*/  LDL.LU R29, [R1+0x263c] ;  /* 0x00263c00011d7983 */ /* 0x001f220000300800 */
[----:B-----5:R-:W-:-:S03]  /*e0ed0*/  IADD3.X R0, R0, UR12, RZ, P5, !PT ;  /* 0x0000000c00007c10 */ /* 0x020fc6000affe4ff */
        /* <DEDUP_REMOVED lines=39> */
[----:B------:R-:W-:Y:S02]  /*e1150*/  IADD3.X R9, R9, UR12, RZ, P2, !PT ;  /* 0x0000000c09097c10 */ /* 0x000fe400097fe4ff */
[----:B------:R-:W-:Y:S01]  /*e1160*/  IADD3 R10, P2, R10, UR11, RZ ;  /* 0x0000000b0a0a7c10 */ /* 0x000fe2000ff5e0ff */
[----:B------:R0:W-:Y:S04]  /*e1170*/  STL [R1+0x2620], R28 ;  /* 0x0026201c01007387 */ /* 0x0001e80000100800 */
[----:B------:R-:W-:Y:S01]  /*e1180*/  STL [R1+0x2628], R7 ;  /* 0x0026280701007387 */ /* 0x000fe20000100800 */
[----:B------:R-:W-:-:S03]  /*e1190*/  IADD3.X R11, R11, UR12, RZ, P1, !PT ;  /* 0x0000000c0b0b7c10 */ /* 0x000fc60008ffe4ff */
[----:B0-----:R-:W3:Y:S04]  /*e11a0*/  LDL.LU R28, [R1+0x261c] ;  /* 0x00261c00011c7983 */ /* 0x001ee80000300800 */
[----:B------:R-:W-:Y:S04]  /*e11b0*/  STL [R1+0x2654], R8 ;  /* 0x0026540801007387 */ /* 0x000fe80000100800 */
[----:B------:R-:W-:Y:S01]  /*e11c0*/  STL [R1+0x264c], R9 ;  /* 0x00264c0901007387 */ /* 0x000fe20000100800 */
[----:B----4-:R-:W-:-:S03]  /*e11d0*/  IADD3 R16, P1, R16, UR11, RZ ;  /* 0x0000000b10107c10 */ /* 0x010fc6000ff3e0ff */
[----:B------:R-:W-:Y:S01]  /*e11e0*/  STL [R1+0x2618], R10 ;  /* 0x0026180a01007387 */ /* 0x000fe20000100800 */
[----:B------:R-:W-:Y:S02]  /*e11f0*/  IADD3.X R29, R29, UR12, RZ, P0, !PT ;  /* 0x0000000c1d1d7c10 */ /* 0x000fe400087fe4ff */
[----:B-----5:R-:W-:Y:S02]  /*e1200*/  IADD3 R17, P0, R17, UR11, RZ ;  /* 0x0000000b11117c10 */ /* 0x020fe4000ff1e0ff */
[----:B------:R-:W-:Y:S02]  /*e1210*/  IADD3.X R18, R18, UR12, RZ, P4, !PT ;  /* 0x0000000c12127c10 */ /* 0x000fe4000a7fe4ff */
[----:B------:R-:W-:Y:S01]  /*e1220*/  IADD3 R19, P4, R19, UR11, RZ ;  /* 0x0000000b13137c10 */ /* 0x000fe2000ff9e0ff */
[----:B------:R0:W-:Y:S04]  /*e1230*/  STL [R1+0x263c], R29 ;  /* 0x00263c1d01007387 */ /* 0x0001e80000100800 */
[----:B------:R-:W-:Y:S01]  /*e1240*/  STL [R1+0x2644], R11 ;  /* 0x0026440b01007387 */ /* 0x000fe20000100800 */
[----:B------:R-:W-:-:S02]  /*e1250*/  IADD3.X R13, R13, UR12, RZ, P6, !PT ;  /* 0x0000000c0d0d7c10 */ /* 0x000fc4000b7fe4ff */
        /* <DEDUP_REMOVED lines=35> */
[----:B0-----:R-:W3:Y:S04]  /*e1490*/  LDL.LU R28, [R1+0x2590] ;  /* 0x00259000011c7983 */ /* 0x001ee80000300800 */
[----:B------:R-:W3:Y:S04]  /*e14a0*/  LDL.LU R17, [R1+0x25bc] ;  /* 0x0025bc0001117983 */ /* 0x000ee80000300800 */
[----:B------:R-:W3:Y:S04]  /*e14b0*/  LDL.LU R18, [R1+0x2588] ;  /* 0x0025880001127983 */ /* 0x000ee80000300800 */
[----:B------:R-:W3:Y:S01]  /*e14c0*/  LDL.LU R19, [R1+0x25b4] ;  /* 0x0025b40001137983 */ /* 0x000ee20000300800 */
[----:B----4-:R-:W-:-:S05]  /*e14d0*/  IADD3 R29, P3, R29, UR11, RZ ;  /* 0x0000000b1d1d7c10 */ /* 0x010fca000ff7e0ff */
[----:B------:R0:W-:Y:S04]  /*e14e0*/  STL [R1+0x25e8], R29 ;  /* 0x0025e81d01007387 */ /* 0x0001e80000100800 */
[----:B------:R-:W4:Y:S04]  /*e14f0*/  LDL.LU R13, [R1+0x2580] ;  /* 0x00258000010d7983 */ /* 0x000f280000300800 */
[----:B------:R-:W4:Y:S01]  /*e1500*/  LDL.LU R14, [R1+0x25ac] ;  /* 0x0025ac00010e7983 */ /* 0x000f220000300800 */
[----:B-----5:R-:W-:Y:S02]  /*e1510*/  IADD3.X R24, R24, UR12, RZ, P2, !PT ;  /* 0x0000000c18187c10 */ /* 0x020fe400097fe4ff */
[----:B------:R-:W-:-:S02]  /*e1520*/  IADD3 R25, P2, R25, UR11, RZ ;  /* 0x0000000b19197c10 */ /* 0x000fc4000ff5e0ff */
[----:B------:R-:W-:Y:S02]  /*e1530*/  IADD3.X R26, R26, UR12, RZ, P1, !PT ;  /* 0x0000000c1a1a7c10 */ /* 0x000fe40008ffe4ff */
[----:B------:R-:W-:Y:S01]  /*e1540*/  IADD3 R27, P1, R27, UR11, RZ ;  /* 0x0000000b1b1b7c10 */ /* 0x000fe2000ff3e0ff */
[----:B0-----:R-:W5:Y:S01]  /*e1550*/  LDL.LU R29, [R1+0x2578] ;  /* 0x00257800011d7983 */ /* 0x001f620000300800 */
        /* <DEDUP_REMOVED lines=39> */
[----:B------:R-:W-:Y:S02]  /*e17d0*/  IADD3.X R17, R17, UR12, RZ, P6, !PT ;  /* 0x0000000c11117c10 */ /* 0x000fe4000b7fe4ff */
[----:B------:R-:W-:Y:S02]  /*e17e0*/  IADD3 R18, P6, R18, UR11, RZ ;  /* 0x0000000b12127c10 */ /* 0x000fe4000ffde0ff */
[----:B------:R-:W-:Y:S01]  /*e17f0*/  IADD3.X R19, R19, UR12, RZ, P5, !PT ;  /* 0x0000000c13137c10 */ /* 0x000fe2000affe4ff */
[----:B------:R0:W-:Y:S04]  /*e1800*/  STL [R1+0x2590], R28 ;  /* 0x0025901c01007387 */ /* 0x0001e80000100800 */
[----:B------:R-:W-:Y:S04]  /*e1810*/  STL [R1+0x2598], R11 ;  /* 0x0025980b01007387 */ /* 0x000fe80000100800 */
[----:B0-----:R-:W3:Y:S04]  /*e1820*/  LDL.LU R28, [R1+0x259c] ;  /* 0x00259c00011c7983 */ /* 0x001ee80000300800 */
[----:B------:R-:W-:Y:S04]  /*e1830*/  STL [R1+0x25c4], R16 ;  /* 0x0025c41001007387 */ /* 0x000fe80000100800 */
[----:B------:R-:W-:Y:S01]  /*e1840*/  STL [R1+0x25bc], R17 ;  /* 0x0025bc1101007387 */ /* 0x000fe20000100800 */
[----:B----4-:R-:W-:-:S02]  /*e1850*/  IADD3 R13, P5, R13, UR11, RZ ;  /* 0x0000000b0d0d7c10 */ /* 0x010fc4000ffbe0ff */
[----:B------:R-:W-:Y:S01]  /*e1860*/  IADD3.X R14, R14, UR12, RZ, P3, !PT ;  /* 0x0000000c0e0e7c10 */ /* 0x000fe20009ffe4ff */
[----:B------:R-:W-:Y:S04]  /*e1870*/  STL [R1+0x2588], R18 ;  /* 0x0025881201007387 */ /* 0x000fe80000100800 */
[----:B------:R-:W-:Y:S04]  /*e1880*/  STL [R1+0x25b4], R19 ;  /* 0x0025b41301007387 */ /* 0x000fe80000100800 */
[----:B------:R-:W4:Y:S04]  /*e1890*/  LDL.LU R24, [R1+0x2568] ;  /* 0x0025680001187983 */ /* 0x000f280000300800 */
[----:B------:R-:W-:Y:S04]  /*e18a0*/  STL [R1+0x2580], R13 ;  /* 0x0025800d01007387 */ /* 0x000fe80000100800 */
[----:B------:R-:W4:Y:S01]  /*e18b0*/  LDL.LU R25, [R1+0x2594] ;  /* 0x0025940001197983 */ /* 0x000f220000300800 */
[----:B-----5:R-:W-:-:S03]  /*e18c0*/  IADD3 R29, P3, R29, UR11, RZ ;  /* 0x0000000b1d1d7c10 */ /* 0x020fc6000ff7e0ff */
        /* <DEDUP_REMOVED lines=34> */
[----:B------:R-:W-:Y:S01]  /*e1af0*/  IADD3.X R25, R25, UR12, RZ, P0, !PT ;  /* 0x0000000c19197c10 */ /* 0x000fe200087fe4ff */
[----:B0-----:R-:W4:Y:S01]  /*e1b00*/  LDL.LU R28, [R1+0x252c] ;  /* 0x00252c00011c7983 */ /* 0x001f220000300800 */
[----:B-----5:R-:W-:-:S02]  /*e1b10*/  IADD3 R26, P0, R26, UR11, RZ ;  /* 0x0000000b1a1a7c10 */ /* 0x020fc4000ff1e0ff */
[----:B------:R-:W-:Y:S02]  /*e1b20*/  IADD3.X R27, R27, UR12, RZ, P4, !PT ;  /* 0x0000000c1b1b7c10 */ /* 0x000fe4000a7fe4ff */
[----:B------:R-:W-:Y:S01]  /*e1b30*/  IADD3 R2, P4, R2, UR11, RZ ;  /* 0x0000000b02027c10 */ /* 0x000fe2000ff9e0ff */
        /* <DEDUP_REMOVED lines=23> */
[----:B0-----:R-:W5:Y:S04]  /*e1cb0*/  LDL.LU R29, [R1+0x24f8] ;  /* 0x0024f800011d7983 */ /* 0x001f680000300800 */
[----:B------:R-:W-:Y:S04]  /*e1cc0*/  STL [R1+0x256c], R5 ;  /* 0x00256c0501007387 */ /* 0x000fe80000100800 */
[----:B------:R-:W-:Y:S01]  /*e1cd0*/  STL [R1+0x2564], R6 ;  /* 0x0025640601007387 */ /* 0x000fe20000100800 */
[----:B------:R-:W-:-:S05]  /*e1ce0*/  IADD3 R0, P0, R0, UR11, RZ ;  /* 0x0000000b00007c10 */ /* 0x000fca000ff1e0ff */
[----:B------:R0:W-:Y:S04]  /*e1cf0*/  STL [R1+0x2528], R0 ;  /* 0x0025280001007387 */ /* 0x0001e80000100800 */
[----:B------:R-:W-:Y:S04]  /*e1d00*/  STL [R1+0x2530], R7 ;  /* 0x0025300701007387 */ /* 0x000fe80000100800 */
[----:B0-----:R-:W5:Y:S01]  /*e1d10*/  LDL.LU R0, [R1+0x2524] ;  /* 0x0025240001007983 */ /* 0x001f620000300800 */
[----:B------:R-:W-:Y:S02]  /*e1d20*/  IADD3.X R9, R9, UR12, RZ, P4, !PT ;  /* 0x0000000c09097c10 */ /* 0x000fe4000a7fe4ff */
[----:B------:R-:W-:-:S02]  /*e1d30*/  IADD3 R10, P4, R10, UR11, RZ ;  /* 0x0000000b0a0a7c10 */ /* 0x000fc4000ff9e0ff */
        /* <DEDUP_REMOVED lines=40> */
[----:B0-----:R-:W5:Y:S04]  /*e1fc0*/  LDL.LU R29, [R1+0x24dc] ;  /* 0x0024dc00011d7983 */ /* 0x001f680000300800 */
[----:B------:R-:W5:Y:S04]  /*e1fd0*/  LDL.LU R9, [R1+0x24a8] ;  /* 0x0024a80001097983 */ /* 0x000f680000300800 */
[----:B------:R-:W5:Y:S04]  /*e1fe0*/  LDL.LU R10, [R1+0x24d4] ;  /* 0x0024d400010a7983 */ /* 0x000f680000300800 */
[----:B------:R-:W5:Y:S01]  /*e1ff0*/  LDL.LU R11, [R1+0x24a0] ;  /* 0x0024a000010b7983 */ /* 0x000f620000300800 */
[----:B------:R-:W-:-:S05]  /*e2000*/  IADD3.X R0, R0, UR12, RZ, P0, !PT ;  /* 0x0000000c00007c10 */ /* 0x000fca00087fe4ff */
        /* <DEDUP_REMOVED lines=43> */
[----:B------:R-:W-:Y:S02]  /*e22c0*/  IADD3 R9, P6, R9, UR11, RZ ;  /* 0x0000000b09097c10 */ /* 0x000fe4000ffde0ff */
[----:B------:R-:W-:Y:S01]  /*e22d0*/  IADD3.X R10, R10, UR12, RZ, P5, !PT ;  /* 0x0000000c0a0a7c10 */ /* 0x000fe2000affe4ff */
[----:B------:R0:W-:Y:S04]  /*e22e0*/  STL [R1+0x24dc], R29 ;  /* 0x0024dc1d01007387 */ /* 0x0001e80000100800 */
[----:B------:R-:W-:Y:S01]  /*e22f0*/  STL [R1+0x24e4], R7 ;  /* 0x0024e40701007387 */ /* 0x000fe20000100800 */
[----:B------:R-:W-:-:S02]  /*e2300*/  IADD3 R11, P5, R11, UR11, RZ ;  /* 0x0000000b0b0b7c10 */ /* 0x000fc4000ffbe0ff */
[----:B------:R-:W-:Y:S01]  /*e2310*/  IADD3.X R16, R16, UR12, RZ, P3, !PT ;  /* 0x0000000c10107c10 */ /* 0x000fe20009ffe4ff */
[----:B0-----:R-:W4:Y:S04]  /*e2320*/  LDL.LU R29, [R1+0x2478] ;  /* 0x00247800011d7983 */ /* 0x001f280000300800 */
[----:B------:R-:W-:Y:S04]  /*e2330*/  STL [R1+0x24b0], R8 ;  /* 0x0024b00801007387 */ /* 0x000fe80000100800 */
        /* <DEDUP_REMOVED lines=44> */
[----:B0-----:R-:W4:Y:S04]  /*e2600*/  LDL.LU R29, [R1+0x244c] ;  /* 0x00244c00011d7983 */ /* 0x001f280000300800 */
[----:B------:R-:W4:Y:S04]  /*e2610*/  LDL.LU R17, [R1+0x2418] ;  /* 0x0024180001117983 */ /* 0x000f280000300800 */
[----:B------:R-:W4:Y:S04]  /*e2620*/  LDL.LU R18, [R1+0x2444] ;  /* 0x0024440001127983 */ /* 0x000f280000300800 */
[----:B------:R-:W4:Y:S01]  /*e2630*/  LDL.LU R19, [R1+0x2410] ;  /* 0x0024100001137983 */ /* 0x000f220000300800 */
[----:B-----5:R-:W-:-:S05]  /*e2640*/  IADD3.X R0, R0, UR12, RZ, P6, !PT ;  /* 0x0000000c00007c10 */ /* 0x020fca000b7fe4ff */
        /* <DEDUP_REMOVED lines=43> */
[----:B------:R-:W-:Y:S04]  /*e2900*/  STL [R1+0x245c], R9 ;  /* 0x00245c0901007387 */ /* 0x000fe80000100800 */
[----:B------:R-:W-:Y:S01]  /*e2910*/  STL [R1+0x2428], R10 ;  /* 0x0024280a01007387 */ /* 0x000fe20000100800 */
[----:B----4-:R-:W-:-:S02]  /*e2920*/  IADD3 R16, P2, R16, UR11, RZ ;  /* 0x0000000b10107c10 */ /* 0x010fc4000ff5e0ff */
[----:B------:R-:W-:Y:S02]  /*e2930*/  IADD3.X R29, R29, UR12, RZ, P1, !PT ;  /* 0x0000000c1d1d7c10 */ /* 0x000fe40008ffe4ff */
[----:B------:R-:W-:Y:S02]  /*e2940*/  IADD3 R17, P1, R17, UR11, RZ ;  /* 0x0000000b11117c10 */ /* 0x000fe4000ff3e0ff */
[----:B------:R-:W-:Y:S02]  /*e2950*/  IADD3.X R18, R18, UR12, RZ, P0, !PT ;  /* 0x0000000c12127c10 */ /* 0x000fe400087fe4ff */
[----:B------:R-:W-:Y:S01]  /*e2960*/  IADD3 R19, P0, R19, UR11, RZ ;  /* 0x0000000b13137c10 */ /* 0x000fe2000ff1e0ff */
[----:B------:R0:W-:Y:S04]  /*e2970*/  STL [R1+0x244c], R29 ;  /* 0x00244c1d01007387 */ /* 0x0001e80000100800 */
[----:B------:R-:W-:Y:S01]  /*e2980*/  STL [R1+0x2454], R11 ;  /* 0x0024540b01007387 */ /* 0x000fe20000100800 */
[----:B-----5:R-:W-:-:S03]  /*e2990*/  IADD3.X R13, R13, UR12, RZ, P4, !PT ;  /* 0x0000000c0d0d7c10 */ /* 0x020fc6000a7fe4ff */
[----:B0-----:R-:W4:Y:S04]  /*e29a0*/  LDL.LU R29, [R1+0x23f8] ;  /* 0x0023f800011d7983 */ /* 0x001f280000300800 */
[----:B------:R-:W-:Y:S04]  /*e29b0*/  STL [R1+0x2420], R16 ;  /* 0x0024201001007387 */ /* 0x000fe80000100800 */
[----:B------:R-:W-:Y:S01]  /*e29c0*/  STL [R1+0x2418], R17 ;  /* 0x0024181101007387 */ /* 0x000fe20000100800 */
[----:B------:R-:W-:-:S03]  /*e29d0*/  IADD3 R14, P4, R14, UR11, RZ ;  /* 0x0000000b0e0e7c10 */ /* 0x000fc6000ff9e0ff */
[----:B------:R-:W-:Y:S04]  /*e29e0*/  STL [R1+0x2444], R18 ;  /* 0x0024441201007387 */ /* 0x000fe80000100800 */
[----:B------:R-:W-:Y:S04]  /*e29f0*/  STL [R1+0x2410], R19 ;  /* 0x0024101301007387 */ /* 0x000fe80000100800 */
[----:B------:R-:W5:Y:S04]  /*e2a00*/  LDL.LU R24, [R1+0x2424] ;  /* 0x0024240001187983 */ /* 0x000f680000300800 */
[----:B------:R-:W-:Y:S01]  /*e2a10*/  STL [R1+0x243c], R13 ;  /* 0x00243c0d01007387 */ /* 0x000fe20000100800 */
[----:B------:R-:W-:-:S03]  /*e2a20*/  IADD3.X R0, R0, UR12, RZ, P6, !PT ;  /* 0x0000000c00007c10 */ /* 0x000fc6000b7fe4ff */
        /* <DEDUP_REMOVED lines=85> */
[----:B------:R-:W-:Y:S04]  /*e2f80*/  STL [R1+0x23cc], R17 ;  /* 0x0023cc1101007387 */ /* 0x000fe80000100800 */
[----:B------:R-:W-:Y:S01]  /*e2f90*/  STL [R1+0x2398], R18 ;  /* 0x0023981201007387 */ /* 0x000fe20000100800 */
[----:B----4-:R-:W-:-:S02]  /*e2fa0*/  IADD3 R13, P6, R13, UR11, RZ ;  /* 0x0000000b0d0d7c10 */ /* 0x010fc4000ffde0ff */
[----:B------:R-:W-:Y:S01]  /*e2fb0*/  IADD3.X R14, R14, UR12, RZ, P5, !PT ;  /* 0x0000000c0e0e7c10 */ /* 0x000fe2000affe4ff */
[----:B------:R-:W-:Y:S04]  /*e2fc0*/  STL [R1+0x23c4], R19 ;  /* 0x0023c41301007387 */ /* 0x000fe80000100800 */
[----:B------:R-:W4:Y:S04]  /*e2fd0*/  LDL.LU R24, [R1+0x2378] ;  /* 0x0023780001187983 */ /* 0x000f280000300800 */
[----:B------:R-:W-:Y:S04]  /*e2fe0*/  STL [R1+0x2390], R13 ;  /* 0x0023900d01007387 */ /* 0x000fe80000100800 */
[----:B------:R-:W4:Y:S04]  /*e2ff0*/  LDL.LU R25, [R1+0x23a4] ;  /* 0x0023a40001197983 */ /* 0x000f280000300800 */
[----:B------:R-:W-:Y:S04]  /*e3000*/  STL [R1+0x23bc], R14 ;  /* 0x0023bc0e01007387 */ /* 0x000fe80000100800 */
[----:B------:R-:W4:Y:S01]  /*e3010*/  LDL.LU R26, [R1+0x2370] ;  /* 0x00237000011a7983 */ /* 0x000f220000300800 */
[----:B-----5:R-:W-:-:S05]  /*e3020*/  IADD3 R29, P5, R29, UR11, RZ ;  /* 0x0000000b1d1d7c10 */ /* 0x020fca000ffbe0ff */
        /* <DEDUP_REMOVED lines=32> */
[----:B------:R-:W-:-:S02]  /*e3230*/  IADD3.X R25, R25, UR12, RZ, P1, !PT ;  /* 0x0000000c19197c10 */ /* 0x000fc40008ffe4ff */
[----:B------:R-:W-:Y:S01]  /*e3240*/  IADD3 R26, P1, R26, UR11, RZ ;  /* 0x0000000b1a1a7c10 */ /* 0x000fe2000ff3e0ff */
[----:B0-----:R-:W4:Y:S04]  /*e3250*/  LDL.LU R28, [R1+0x233c] ;  /* 0x00233c00011c7983 */ /* 0x001f280000300800 */
[----:B------:R-:W-:Y:S04]  /*e3260*/  STL [R1+0x2378], R24 ;  /* 0x0023781801007387 */ /* 0x000fe80000100800 */
[----:B------:R-:W-:Y:S01]  /*e3270*/  STL [R1+0x23a4], R25 ;  /* 0x0023a41901007387 */ /* 0x000fe20000100800 */
[----:B-----5:R-:W-:-:S02]  /*e3280*/  IADD3.X R27, R27, UR12, RZ, P0, !PT ;  /* 0x0000000c1b1b7c10 */ /* 0x020fc400087fe4ff */
        /* <DEDUP_REMOVED lines=123> */
[----:B------:R-:W-:-:S03]  /*e3a40*/  IADD3 R11, P6, R11, UR11, RZ ;  /* 0x0000000b0b0b7c10 */ /* 0x000fc6000ffde0ff */
[----:B0-----:R-:W4:Y:S01]  /*e3a50*/  LDL.LU R29, [R1+0x2288] ;  /* 0x00228800011d7983 */ /* 0x001f220000300800 */
[----:B------:R-:W-:-:S03]  /*e3a60*/  IADD3.X R16, R16, UR12, RZ, P5, !PT ;  /* 0x0000000c10107c10 */ /* 0x000fc6000affe4ff */
        /* <DEDUP_REMOVED lines=101> */
[----:B------:R-:W-:Y:S04]  /*e40c0*/  STL [R1+0x2264], R11 ;  /* 0x0022640b01007387 */ /* 0x000fe80000100800 */
[----:B0-----:R-:W4:Y:S04]  /*e40d0*/  LDL.LU R29, [R1+0x41f4] ;  /* 0x0041f400011d7983 */ /* 0x001f280000300800 */
[----:B------:R-:W-:Y:S01]  /*e40e0*/  STL [R1+0x421c], R16 ;  /* 0x00421c1001007387 */ /* 0x000fe20000100800 */
[----:B-----5:R-:W-:-:S03]  /*e40f0*/  IADD3.X R13, R13, UR12, RZ, P0, !PT ;  /* 0x0000000c0d0d7c10 */ /* 0x020fc600087fe4ff */
[----:B------:R-:W-:Y:S01]  /*e4100*/  STL [R1+0x4214], R17 ;  /* 0x0042141101007387 */ /* 0x000fe20000100800 */
[----:B------:R-:W-:-:S03]  /*e4110*/  IADD3 R14, P0, R14, UR11, RZ ;  /* 0x0000000b0e0e7c10 */ /* 0x000fc6000ff1e0ff */
[----:B------:R-:W-:Y:S04]  /*e4120*/  STL [R1+0x2258], R18 ;  /* 0x0022581201007387 */ /* 0x000fe80000100800 */
[----:B------:R-:W-:Y:S04]  /*e4130*/  STL [R1+0x420c], R19 ;  /* 0x00420c1301007387 */ /* 0x000fe80000100800 */
[----:B------:R-:W5:Y:S04]  /*e4140*/  LDL.LU R24, [R1+0x4220] ;  /* 0x0042200001187983 */ /* 0x000f680000300800 */
[----:B------:R-:W-:Y:S04]  /*e4150*/  STL [R1+0x2254], R13 ;  /* 0x0022540d01007387 */ /* 0x000fe80000100800 */
[----:B------:R-:W5:Y:S01]  /*e4160*/  LDL.LU R25, [R1+0x41ec] ;  /* 0x0041ec0001197983 */ /* 0x000f620000300800 */
[----:B------:R-:W-:-:S03]  /*e4170*/  IADD3.X R0, R0, UR12, RZ, P4, !PT ;  /* 0x0000000c00007c10 */ /* 0x000fc6000a7fe4ff */
        /* <DEDUP_REMOVED lines=85> */
[----:B------:R-:W-:Y:S04]  /*e46d0*/  STL [R1+0x4194], R18 ;  /* 0x0041941201007387 */ /* 0x000fe80000100800 */
[----:B------:R-:W-:Y:S04]  /*e46e0*/  STL [R1+0x41c0], R19 ;  /* 0x0041c01301007387 */ /* 0x000fe80000100800 */
[----:B------:R-:W3:Y:S01]  /*e46f0*/  LDL.LU R24, [R1+0x4174] ;  /* 0x0041740001187983 */ /* 0x000ee20000300800 */
[----:B----4-:R-:W-:-:S02]  /*e4700*/  IADD3 R13, P4, R13, UR11, RZ ;  /* 0x0000000b0d0d7c10 */ /* 0x010fc4000ff9e0ff */
[----:B------:R-:W-:-:S03]  /*e4710*/  IADD3.X R14, R14, UR12, RZ, P6, !PT ;  /* 0x0000000c0e0e7c10 */ /* 0x000fc6000b7fe4ff */
        /* <DEDUP_REMOVED lines=36> */
[----:B------:R-:W-:Y:S02]  /*e4960*/  IADD3 R24, P3, R24, UR11, RZ ;  /* 0x0000000b18187c10 */ /* 0x000fe4000ff7e0ff */
[----:B----4-:R-:W-:Y:S01]  /*e4970*/  IADD3.X R25, R25, UR12, RZ, P2, !PT ;  /* 0x0000000c19197c10 */ /* 0x010fe200097fe4ff */
[----:B0-----:R-:W4:Y:S01]  /*e4980*/  LDL.LU R28, [R1+0x4138] ;  /* 0x00413800011c7983 */ /* 0x001f220000300800 */
[----:B-----5:R-:W-:-:S03]  /*e4990*/  IADD3 R26, P2, R26, UR11, RZ ;  /* 0x0000000b1a1a7c10 */ /* 0x020fc6000ff5e0ff */
[----:B------:R-:W-:Y:S01]  /*e49a0*/  STL [R1+0x4174], R24 ;  /* 0x0041741801007387 */ /* 0x000fe20000100800 */
        /* <DEDUP_REMOVED lines=367> */
[----:B------:R-:W-:-:S03]  /*e60a0*/  IADD3 R24, P5, R24, UR11, RZ ;  /* 0x0000000b18187c10 */ /* 0x000fc6000ffbe0ff */
[----:B0-----:R-:W3:Y:S01]  /*e60b0*/  LDL.LU R28, [R1+0x3f48] ;  /* 0x003f4800011c7983 */ /* 0x001ee20000300800 */
[----:B----4-:R-:W-:-:S03]  /*e60c0*/  IADD3.X R25, R25, UR12, RZ, P3, !PT ;  /* 0x0000000c19197c10 */ /* 0x010fc60009ffe4ff */
[----:B------:R-:W-:Y:S01]  /*e60d0*/  STL [R1+0x3f84], R24 ;  /* 0x003f841801007387 */ /* 0x000fe20000100800 */
[----:B-----5:R-:W-:-:S03]  /*e60e0*/  IADD3 R26, P3, R26, UR11, RZ ;  /* 0x0000000b1a1a7c10 */ /* 0x020fc6000ff7e0ff */
        /* <DEDUP_REMOVED lines=24> */
[----:B0-----:R-:W4:Y:S04]  /*e6270*/  LDL.LU R29, [R1+0x3f14] ;  /* 0x003f1400011d7983 */ /* 0x001f280000300800 */
        /* <DEDUP_REMOVED lines=29> */
[----:B------:R-:W-:-:S03]  /*e6450*/  IADD3.X R28, R28, UR12, RZ, P5, !PT ;  /* 0x0000000c1c1c7c10 */ /* 0x000fc6000affe4ff */
[----:B------:R-:W-:Y:S04]  /*e6460*/  STL [R1+0x3f1c], R14 ;  /* 0x003f1c0e01007387 */ /* 0x000fe80000100800 */
[----:B------:R-:W3:Y:S04]  /*e6470*/  LDL.LU R26, [R1+0x3f30] ;  /* 0x003f3000011a7983 */ /* 0x000ee80000300800 */
[----:B------:R0:W-:Y:S04]  /*e6480*/  STL [R1+0x3f48], R28 ;  /* 0x003f481c01007387 */ /* 0x0001e80000100800 */
        /* <DEDUP_REMOVED lines=9> */
[----:B0-----:R-:W3:Y:S04]  /*e6520*/  LDL.LU R28, [R1+0x3f08] ;  /* 0x003f0800011c7983 */ /* 0x001ee80000300800 */
[----:B------:R-:W3:Y:S04]  /*e6530*/  LDL.LU R6, [R1+0x3ed4] ;  /* 0x003ed40001067983 */ /* 0x000ee80000300800 */
[----:B------:R-:W3:Y:S04]  /*e6540*/  LDL.LU R7, [R1+0x3f00] ;  /* 0x003f000001077983 */ /* 0x000ee80000300800 */
[----:B------:R-:W3:Y:S01]  /*e6550*/  LDL.LU R8, [R1+0x3ecc] ;  /* 0x003ecc0001087983 */ /* 0x000ee20000300800 */
[----:B----4-:R-:W-:-:S05]  /*e6560*/  IADD3 R29, P5, R29, UR11, RZ ;  /* 0x0000000b1d1d7c10 */ /* 0x010fca000ffbe0ff */
[----:B------:R0:W-:Y:S04]  /*e6570*/  STL [R1+0x3f14], R29 ;  /* 0x003f141d01007387 */ /* 0x0001e80000100800 */
[----:B0-----:R-:W4:Y:S04]  /*e6580*/  LDL.LU R29, [R1+0x3ef8] ;  /* 0x003ef800011d7983 */ /* 0x001f280000300800 */
[----:B------:R-:W4:Y:S04]  /*e6590*/  LDL.LU R9, [R1+0x3ec4] ;  /* 0x003ec40001097983 */ /* 0x000f280000300800 */
[----:B------:R-:W4:Y:S04]  /*e65a0*/  LDL.LU R10, [R1+0x3ef0] ;  /* 0x003ef000010a7983 */ /* 0x000f280000300800 */
[----:B------:R-:W4:Y:S01]  /*e65b0*/  LDL.LU R11, [R1+0x3ebc] ;  /* 0x003ebc00010b7983 */ /* 0x000f220000300800 */
[----:B-----5:R-:W-:-:S05]  /*e65c0*/  IADD3.X R0, R0, UR12, RZ, P3, !PT ;  /* 0x0000000c00007c10 */ /* 0x020fca0009ffe4ff */
        /* <DEDUP_REMOVED lines=14> */
[----:B------:R-:W-:-:S03]  /*e66b0*/  IADD3.X R26, R26, UR12, RZ, P1, !PT ;  /* 0x0000000c1a1a7c10 */ /* 0x000fc60008ffe4ff */
        /* <DEDUP_REMOVED lines=27> */
[----:B----4-:R-:W-:Y:S02]  /*e6870*/  IADD3.X R29, R29, UR12, RZ, P1, !PT ;  /* 0x0000000c1d1d7c10 */ /* 0x010fe40008ffe4ff */
[----:B------:R-:W-:Y:S02]  /*e6880*/  IADD3 R9, P1, R9, UR11, RZ ;  /* 0x0000000b09097c10 */ /* 0x000fe4000ff3e0ff */
[----:B------:R-:W-:Y:S01]  /*e6890*/  IADD3.X R10, R10, UR12, RZ, P0, !PT ;  /* 0x0000000c0a0a7c10 */ /* 0x000fe200087fe4ff */
[----:B------:R0:W-:Y:S04]  /*e68a0*/  STL [R1+0x3ef8], R29 ;  /* 0x003ef81d01007387 */ /* 0x0001e80000100800 */
[----:B------:R-:W-:Y:S01]  /*e68b0*/  STL [R1+0x3f00], R7 ;  /* 0x003f000701007387 */ /* 0x000fe20000100800 */
[----:B------:R-:W-:-:S03]  /*e68c0*/  IADD3 R11, P0, R11, UR11, RZ ;  /* 0x0000000b0b0b7c10 */ /* 0x000fc6000ff1e0ff */
[----:B0-----:R-:W4:Y:S01]  /*e68d0*/  LDL.LU R29, [R1+0x3e94] ;  /* 0x003e9400011d7983 */ /* 0x001f220000300800 */
[----:B-----5:R-:W-:-:S03]  /*e68e0*/  IADD3.X R16, R16, UR12, RZ, P4, !PT ;  /* 0x0000000c10107c10 */ /* 0x020fc6000a7fe4ff */
        /* <DEDUP_REMOVED lines=1072> */
[----:B------:R-:W-:Y:S01]  /*eabf0*/  USHF.L.U32 UR9, UR6, 0x7, URZ ;  /* 0x0000000706097899 */ /* 0x000fe2000800063f */
        /* <DEDUP_REMOVED lines=98> */
[----:B------:R-:W-:-:S02]  /*eb220*/  USHF.R.S32.HI UR10, URZ, 0x1f, UR9 ;  /* 0x0000001f3f0a7899 */ /* 0x000fc40008011409 */
        /* <DEDUP_REMOVED lines=558> */
[----:B0-----:R-:W3:Y:S04]  /*ed510*/  LDL.LU R28, [R1+0x3598] ;  /* 0x00359800011c7983 */ /* 0x001ee80000300800 */
[----:B------:R-:W-:Y:S01]  /*ed520*/  STL [R1+0x35d4], R24 ;  /* 0x0035d41801007387 */ /* 0x000fe20000100800 */
[----:B----4-:R-:W-:Y:S02]  /*ed530*/  IADD3.X R25, R25, UR10, RZ, P1, !PT ;  /* 0x0000000a19197c10 */ /* 0x010fe40008ffe4ff */
        /* <DEDUP_REMOVED lines=1575> */
[----:B------:R-:W2:Y:S01]  /*f37b0*/  LDL.LU R13, [R1+0x2d34] ;  /* 0x002d3400010d7983 */ /* 0x000ea20000300800 */
[----:B------:R-:W-:-:S03]  /*f37c0*/  IADD3.X R24, R24, UR10, RZ, P5, !PT ;  /* 0x0000000a18187c10 */ /* 0x000fc6000affe4ff */
[----:B------:R-:W2:Y:S04]  /*f37d0*/  LDL.LU R14, [R1+0x2d60] ;  /* 0x002d6000010e7983 */ /* 0x000ea80000300800 */
        /* <DEDUP_REMOVED lines=115> */
[----:B------:R-:W-:Y:S01]  /*f3f10*/  STL [R1+0x2d28], R23 ;  /* 0x002d281701007387 */ /* 0x000fe20000100800 */
[----:B------:R-:W-:Y:S02]  /*f3f20*/  IADD3.X R6, R6, UR10, RZ, P3, !PT ;  /* 0x0000000a06067c10 */ /* 0x000fe40009ffe4ff */
[----:B------:R-:W-:Y:S01]  /*f3f30*/  IADD3.X R8, R8, UR10, RZ, P2, !PT ;  /* 0x0000000a08087c10 */ /* 0x000fe200097fe4ff */
[----:B------:R0:W-:Y:S04]  /*f3f40*/  STL [R1+0x2cec], R15 ;  /* 0x002cec0f01007387 */ /* 0x0001e80000100800 */
[----:B------:R-:W-:Y:S01]  /*f3f50*/  STL [R1+0x2cf4], R4 ;  /* 0x002cf40401007387 */ /* 0x000fe20000100800 */
[----:B------:R-:W-:-:S03]  /*f3f60*/  IADD3 R7, P3, R7, UR9, RZ ;  /* 0x0000000907077c10 */ /* 0x000fc6000ff7e0ff */
[----:B0-----:R-:W2:Y:S04]  /*f3f70*/  LDL.LU R15, [R1+0x2cac] ;  /* 0x002cac00010f7983 */ /* 0x001ea80000300800 */
[----:B------:R-:W-:Y:S04]  /*f3f80*/  STL [R1+0x2d20], R5 ;  /* 0x002d200501007387 */ /* 0x000fe80000100800 */
[----:B------:R-:W-:Y:S01]  /*f3f90*/  STL [R1+0x2d18], R6 ;  /* 0x002d180601007387 */ /* 0x000fe20000100800 */
[----:B---3--:R-:W-:Y:S02]  /*f3fa0*/  IADD3 R28, P2, R28, UR9, RZ ;  /* 0x000000091c1c7c10 */ /* 0x008fe4000ff5e0ff */
[----:B------:R-:W-:-:S02]  /*f3fb0*/  IADD3.X R9, R9, UR10, RZ, P1, !PT ;  /* 0x0000000a09097c10 */ /* 0x000fc40008ffe4ff */
        /* <DEDUP_REMOVED lines=87> */
[----:B------:R-:W-:Y:S02]  /*f4530*/  IADD3.X R7, R7, UR10, RZ, P1, !PT ;  /* 0x0000000a07077c10 */ /* 0x000fe40008ffe4ff */
[----:B------:R-:W-:Y:S01]  /*f4540*/  IADD3 R8, P1, R8, UR9, RZ ;  /* 0x0000000908087c10 */ /* 0x000fe2000ff3e0ff */
[----:B------:R-:W-:Y:S04]  /*f4550*/  STL [R1+0x2c74], R5 ;  /* 0x002c740501007387 */ /* 0x000fe80000100800 */
[----:B------:R-:W-:Y:S01]  /*f4560*/  STL [R1+0x2c6c], R6 ;  /* 0x002c6c0601007387 */ /* 0x000fe20000100800 */
[----:B--2---:R-:W-:-:S02]  /*f4570*/  IADD3.X R15, R15, UR10, RZ, P0, !PT ;  /* 0x0000000a0f0f7c10 */ /* 0x004fc400087fe4ff */
        /* <DEDUP_REMOVED lines=58> */
[----:B------:R-:W3:Y:S01]  /*f4920*/  LDL.LU R13, [R1+0x2bf0] ;  /* 0x002bf000010d7983 */ /* 0x000ee20000300800 */
[----:B------:R-:W-:-:S03]  /*f4930*/  IADD3 R24, P0, R24, UR9, RZ ;  /* 0x0000000918187c10 */ /* 0x000fc6000ff1e0ff */
[----:B------:R-:W3:Y:S04]  /*f4940*/  LDL.LU R14, [R1+0x2bbc] ;  /* 0x002bbc00010e7983 */ /* 0x000ee80000300800 */
        /* <DEDUP_REMOVED lines=93> */
[----:B0-----:R-:W2:Y:S01]  /*f4f20*/  LDL.LU R15, [R1+0x2b3c] ;  /* 0x002b3c00010f7983 */ /* 0x001ea20000300800 */
[----:B---3--:R-:W-:-:S03]  /*f4f30*/  IADD3 R25, P6, R25, UR9, RZ ;  /* 0x0000000919197c10 */ /* 0x008fc6000ffde0ff */
[----:B------:R-:W-:Y:S01]  /*f4f40*/  STL [R1+0x2bd8], R24 ;  /* 0x002bd81801007387 */ /* 0x000fe20000100800 */
        /* <DEDUP_REMOVED lines=16> */
[----:B------:R-:W-:Y:S01]  /*f5050*/  STL [R1+0x2b8c], R21 ;  /* 0x002b8c1501007387 */ /* 0x000fe20000100800 */
[----:B------:R-:W-:-:S03]  /*f5060*/  IADD3 R5, P0, R5, UR9, RZ ;  /* 0x0000000905057c10 */ /* 0x000fc6000ff1e0ff */
[----:B------:R-:W-:Y:S04]  /*f5070*/  STL [R1+0x2bb8], R22 ;  /* 0x002bb81601007387 */ /* 0x000fe80000100800 */
[----:B------:R-:W-:Y:S01]  /*f5080*/  STL [R1+0x2b84], R23 ;  /* 0x002b841701007387 */ /* 0x000fe20000100800 */
[----:B------:R-:W-:-:S03]  /*f5090*/  IADD3 R6, P4, R6, UR9, RZ ;  /* 0x0000000906067c10 */ /* 0x000fc6000ff9e0ff */
[----:B------:R0:W-:Y:S04]  /*f50a0*/  STL [R1+0x2ba8], R28 ;  /* 0x002ba81c01007387 */ /* 0x0001e80000100800 */
[----:B------:R-:W-:Y:S01]  /*f50b0*/  STL [R1+0x2bb0], R4 ;  /* 0x002bb00401007387 */ /* 0x000fe20000100800 */
[----:B------:R-:W-:Y:S02]  /*f50c0*/  IADD3.X R7, R7, UR10, RZ, P6, !PT ;  /* 0x0000000a07077c10 */ /* 0x000fe4000b7fe4ff */
[----:B------:R-:W-:Y:S01]  /*f50d0*/  IADD3 R8, P6, R8, UR9, RZ ;  /* 0x0000000908087c10 */ /* 0x000fe2000ffde0ff */
[----:B0-----:R-:W3:Y:S04]  /*f50e0*/  LDL.LU R28, [R1+0x2b68] ;  /* 0x002b6800011c7983 */ /* 0x001ee80000300800 */
[----:B------:R-:W-:Y:S04]  /*f50f0*/  STL [R1+0x2b7c], R5 ;  /* 0x002b7c0501007387 */ /* 0x000fe80000100800 */
[----:B------:R-:W-:Y:S01]  /*f5100*/  STL [R1+0x2b74], R6 ;  /* 0x002b740601007387 */ /* 0x000fe20000100800 */
[----:B----4-:R-:W-:-:S02]  /*f5110*/  IADD3.X R29, R29, UR10, RZ, P5, !PT ;  /* 0x0000000a1d1d7c10 */ /* 0x010fc4000affe4ff */
        /* <DEDUP_REMOVED lines=151> */
[----:B------:R-:W4:Y:S01]  /*f5a90*/  LDL.LU R13, [R1+0x2a4c] ;  /* 0x002a4c00010d7983 */ /* 0x000f220000300800 */
[----:B-----5:R-:W-:-:S03]  /*f5aa0*/  IADD3.X R24, R24, UR10, RZ, P2, !PT ;  /* 0x0000000a18187c10 */ /* 0x020fc600097fe4ff */
[----:B------:R-:W5:Y:S01]  /*f5ab0*/  LDL.LU R14, [R1+0x2a78] ;  /* 0x002a7800010e7983 */ /* 0x000f620000300800 */
        /* <DEDUP_REMOVED lines=55> */
[----:B-----5:R-:W-:-:S03]  /*f5e30*/  IADD3.X R14, R14, UR10, RZ, P3, !PT ;  /* 0x0000000a0e0e7c10 */ /* 0x020fc60009ffe4ff */
[----:B------:R-:W-:Y:S04]  /*f5e40*/  STL [R1+0x2a4c], R13 ;  /* 0x002a4c0d01007387 */ /* 0x000fe80000100800 */
[----:B------:R-:W4:Y:S01]  /*f5e50*/  LDL.LU R25, [R1+0x2a60] ;  /* 0x002a600001197983 */ /* 0x000f220000300800 */
[----:B------:R-:W-:-:S03]  /*f5e60*/  IADD3 R29, P3, R29, UR9, RZ ;  /* 0x000000091d1d7c10 */ /* 0x000fc6000ff7e0ff */
        /* <DEDUP_REMOVED lines=167> */
[----:B------:R-:W-:Y:S04]  /*f68e0*/  STL [R1+0x2974], R9 ;  /* 0x0029740901007387 */ /* 0x000fe80000100800 */
[----:B------:R-:W-:Y:S01]  /*f68f0*/  STL [R1+0x29a0], R10 ;  /* 0x0029a00a01007387 */ /* 0x000fe20000100800 */
[----:B------:R-:W-:-:S05]  /*f6900*/  IADD3 R0, P3, R0, UR9, RZ ;  /* 0x0000000900007c10 */ /* 0x000fca000ff7e0ff */
[----:B------:R0:W-:Y:S04]  /*f6910*/  STL [R1+0x2964], R0 ;  /* 0x0029640001007387 */ /* 0x0001e80000100800 */
[----:B------:R1:W-:Y:S04]  /*f6920*/  STL [R1+0x296c], R11 ;  /* 0x00296c0b01007387 */ /* 0x0003e80000100800 */
[----:B0-----:R-:W5:Y:S01]  /*f6930*/  LDL.LU R0, [R1+0x2970] ;  /* 0x0029700001007983 */ /* 0x001f620000300800 */
[----:B------:R-:W-:Y:S02]  /*f6940*/  IADD3.X R17, R17, UR10, RZ, P2, !PT ;  /* 0x0000000a11117c10 */ /* 0x000fe400097fe4ff */
[----:B------:R-:W-:-:S02]  /*f6950*/  IADD3 R18, P2, R18, UR9, RZ ;  /* 0x0000000912127c10 */ /* 0x000fc4000ff5e0ff */
[----:B------:R-:W-:Y:S01]  /*f6960*/  IADD3.X R19, R19, UR10, RZ, P1, !PT ;  /* 0x0000000a13137c10 */ /* 0x000fe20008ffe4ff */
[----:B------:R0:W-:Y:S04]  /*f6970*/  STL [R1+0x2998], R16 ;  /* 0x0029981001007387 */ /* 0x0001e80000100800 */
[----:B------:R0:W-:Y:S04]  /*f6980*/  STL [R1+0x2990], R17 ;  /* 0x0029901101007387 */ /* 0x0001e80000100800 */
[----:B------:R4:W-:Y:S04]  /*f6990*/  STL [R1+0x295c], R18 ;  /* 0x00295c1201007387 */ /* 0x0009e80000100800 */
[----:B------:R4:W-:Y:S04]  /*f69a0*/  STL [R1+0x2988], R19 ;  /* 0x0029881301007387 */ /* 0x0009e80000100800 */
[----:B------:R-:W5:Y:S01]  /*f69b0*/  LDL.LU R24, [R1+0x38d8] ;  /* 0x0038d80001187983 */ /* 0x000f620000300800 */
[----:B--2---:R-:W-:-:S02]  /*f69c0*/  IADD3 R13, P1, R13, UR9, RZ ;  /* 0x000000090d0d7c10 */ /* 0x004fc4000ff3e0ff */
[----:B------:R-:W-:-:S03]  /*f69d0*/  IADD3.X R14, R14, UR10, RZ, P0, !PT ;  /* 0x0000000a0e0e7c10 */ /* 0x000fc600087fe4ff */
[----:B------:R2:W-:Y:S04]  /*f69e0*/  STL [R1+0x2954], R13 ;  /* 0x0029540d01007387 */ /* 0x0005e80000100800 */
[----:B------:R-:W5:Y:S01]  /*f69f0*/  LDL.LU R25, [R1+0x2968] ;  /* 0x0029680001197983 */ /* 0x000f620000300800 */
[----:B------:R-:W-:-:S03]  /*f6a00*/  IADD3 R15, P0, R15, UR9, RZ ;  /* 0x000000090f0f7c10 */ /* 0x000fc6000ff1e0ff */
[----:B------:R2:W-:Y:S04]  /*f6a10*/  STL [R1+0x2980], R14 ;  /* 0x0029800e01007387 */ /* 0x0005e80000100800 */
        /* <DEDUP_REMOVED lines=15> */
[----:B---3--:R-:W-:-:S05]  /*f6b10*/  IADD3.X R28, R28, UR10, RZ, P4, !PT ;  /* 0x0000000a1c1c7c10 */ /* 0x008fca000a7fe4ff */
[----:B------:R3:W-:Y:S04]  /*f6b20*/  STL [R1+0x2978], R28 ;  /* 0x0029781c01007387 */ /* 0x0007e80000100800 */
[----:B------:R-:W3:Y:S04]  /*f6b30*/  LDL.LU R10, [R1+0x2920] ;  /* 0x00292000010a7983 */ /* 0x000ee80000300800 */
[----:B-1----:R-:W3:Y:S04]  /*f6b40*/  LDL.LU R11, [R1+0x293c] ;  /* 0x00293c00010b7983 */ /* 0x002ee80000300800 */
[----:B0-----:R-:W3:Y:S04]  /*f6b50*/  LDL.LU R16, [R1+0x2918] ;  /* 0x0029180001107983 */ /* 0x001ee80000300800 */
[----:B------:R-:W3:Y:S01]  /*f6b60*/  LDL.LU R17, [R1+0x2938] ;  /* 0x0029380001117983 */ /* 0x000ee20000300800 */
[----:B----4-:R-:W-:-:S05]  /*f6b70*/  IADD3 R29, P4, R29, UR9, RZ ;  /* 0x000000091d1d7c10 */ /* 0x010fca000ff9e0ff */
[----:B------:R0:W-:Y:S04]  /*f6b80*/  STL [R1+0x38c8], R29 ;  /* 0x0038c81d01007387 */ /* 0x0001e80000100800 */
[----:B------:R-:W4:Y:S04]  /*f6b90*/  LDL.LU R18, [R1+0x2910] ;  /* 0x0029100001127983 */ /* 0x000f280000300800 */
[----:B------:R-:W4:Y:S04]  /*f6ba0*/  LDL.LU R19, [R1+0x38c4] ;  /* 0x0038c40001137983 */ /* 0x000f280000300800 */
[----:B--2---:R-:W2:Y:S04]  /*f6bb0*/  LDL.LU R13, [R1+0x2934] ;  /* 0x00293400010d7983 */ /* 0x004ea80000300800 */
[----:B------:R-:W2:Y:S04]  /*f6bc0*/  LDL.LU R14, [R1+0x292c] ;  /* 0x00292c00010e7983 */ /* 0x000ea80000300800 */
[----:B------:R-:W2:Y:S01]  /*f6bd0*/  LDL.LU R15, [R1+0x2924] ;  /* 0x00292400010f7983 */ /* 0x000ea20000300800 */
[----:B-----5:R-:W-:-:S05]  /*f6be0*/  IADD3.X R0, R0, UR10, RZ, P6, !PT ;  /* 0x0000000a00007c10 */ /* 0x020fca000b7fe4ff */
[----:B------:R1:W-:Y:S04]  /*f6bf0*/  STL [R1+0x2970], R0 ;  /* 0x0029700001007387 */ /* 0x0003e80000100800 */
[----:B---3--:R-:W3:Y:S04]  /*f6c00*/  LDL.LU R28, [R1+0x291c] ;  /* 0x00291c00011c7983 */ /* 0x008ee80000300800 */
[----:B0-----:R-:W5:Y:S04]  /*f6c10*/  LDL.LU R29, [R1+0x2914] ;  /* 0x00291400011d7983 */ /* 0x001f680000300800 */
[----:B-1----:R-:W5:Y:S01]  /*f6c20*/  LDL.LU R0, [R1+0x290c] ;  /* 0x00290c0001007983 */ /* 0x002f620000300800 */
[----:B------:R-:W-:-:S05]  /*f6c30*/  IADD3 R24, P6, R24, UR9, RZ ;  /* 0x0000000918187c10 */ /* 0x000fca000ffde0ff */
[----:B------:R1:W-:Y:S01]  /*f6c40*/  STL [R1+0x38d8], R24 ;  /* 0x0038d81801007387 */ /* 0x0003e20000100800 */
[----:B------:R-:W-:-:S04]  /*f6c50*/  UIADD3 UR7, UR5, 0x7f, URZ ;  /* 0x0000007f05077890 */ /* 0x000fc8000fffe03f */
[----:B------:R-:W-:-:S04]  /*f6c60*/  USHF.R.S32.HI UR8, URZ, 0x1f, UR7 ;  /* 0x0000001f3f087899 */ /* 0x000fc80008011407 */
[----:B------:R-:W-:-:S04]  /*f6c70*/  ULEA.HI UR8, UR8, UR7, URZ, 0x7 ;  /* 0x0000000708087291 */ /* 0x000fc8000f8f383f */
[----:B------:R-:W-:Y:S01]  /*f6c80*/  USHF.R.S32.HI UR8, URZ, 0x7, UR8 ;  /* 0x000000073f087899 */ /* 0x000fe20008011408 */
[----:B------:R-:W-:Y:S02]  /*f6c90*/  IADD3.X R25, R25, UR10, RZ, P5, !PT ;  /* 0x0000000a19197c10 */ /* 0x000fe4000affe4ff */
[----:B------:R-:W-:-:S03]  /*f6ca0*/  IADD3 R26, P5, R26, UR9, RZ ;  /* 0x000000091a1a7c10 */ /* 0x000fc6000ffbe0ff */
[----:B------:R1:W-:Y:S01]  /*f6cb0*/  STL [R1+0x2968], R25 ;  /* 0x0029681901007387 */ /* 0x0003e20000100800 */
[----:B------:R-:W-:Y:S02]  /*f6cc0*/  IADD3.X R27, R27, UR10, RZ, P3, !PT ;  /* 0x0000000a1b1b7c10 */ /* 0x000fe40009ffe4ff */
[----:B------:R-:W-:Y:S02]  /*f6cd0*/  IADD3 R2, P3, R2, UR9, RZ ;  /* 0x0000000902027c10 */ /* 0x000fe4000ff7e0ff */
[----:B------:R-:W-:Y:S02]  /*f6ce0*/  IADD3.X R3, R3, UR10, RZ, P2, !PT ;  /* 0x0000000a03037c10 */ /* 0x000fe400097fe4ff */
[----:B------:R-:W-:Y:S01]  /*f6cf0*/  IADD3 R20, P2, R20, UR9, RZ ;  /* 0x0000000914147c10 */ /* 0x000fe2000ff5e0ff */
[----:B------:R1:W-:Y:S01]  /*f6d00*/  STL [R1+0x38d4], R26 ;  /* 0x0038d41a01007387 */ /* 0x0003e20000100800 */
[----:B------:R-:W-:-:S03]  /*f6d10*/  IADD3.X R21, R21, UR10, RZ, P1, !PT ;  /* 0x0000000a15157c10 */ /* 0x000fc60008ffe4ff */
[----:B------:R1:W-:Y:S01]  /*f6d20*/  STL [R1+0x2960], R27 ;  /* 0x0029601b01007387 */ /* 0x0003e20000100800 */
[----:B------:R-:W-:-:S03]  /*f6d30*/  IADD3 R22, P1, R22, UR9, RZ ;  /* 0x0000000916167c10 */ /* 0x000fc6000ff3e0ff */
        /* <DEDUP_REMOVED lines=14> */
[----:B------:R1:W-:Y:S04]  /*f6e20*/  STL [R1+0x2948], R5 ;  /* 0x0029480501007387 */ /* 0x0003e80000100800 */
[----:B------:R1:W-:Y:S04]  /*f6e30*/  STL [R1+0x2930], R6 ;  /* 0x0029300601007387 */ /* 0x0003e80000100800 */
[----:B------:R1:W-:Y:S04]  /*f6e40*/  STL [R1+0x2944], R7 ;  /* 0x0029440701007387 */ /* 0x0003e80000100800 */
[----:B------:R1:W-:Y:S04]  /*f6e50*/  STL [R1+0x2928], R8 ;  /* 0x0029280801007387 */ /* 0x0003e80000100800 */
[----:B------:R1:W-:Y:S01]  /*f6e60*/  STL [R1+0x2940], R9 ;  /* 0x0029400901007387 */ /* 0x0003e20000100800 */
[----:B------:R-:W-:-:S02]  /*f6e70*/  IADD3 R10, P5, R10, UR9, RZ ;  /* 0x000000090a0a7c10 */ /* 0x000fc4000ffbe0ff */
[----:B------:R-:W-:Y:S02]  /*f6e80*/  IADD3.X R11, R11, UR10, RZ, P3, !PT ;  /* 0x0000000a0b0b7c10 */ /* 0x000fe40009ffe4ff */
[----:B------:R-:W-:Y:S02]  /*f6e90*/  IADD3 R16, P3, R16, UR9, RZ ;  /* 0x0000000910107c10 */ /* 0x000fe4000ff7e0ff */
[----:B------:R-:W-:Y:S01]  /*f6ea0*/  IADD3.X R17, R17, UR10, RZ, P2, !PT ;  /* 0x0000000a11117c10 */ /* 0x000fe200097fe4ff */
[----:B------:R1:W-:Y:S04]  /*f6eb0*/  STL [R1+0x2920], R10 ;  /* 0x0029200a01007387 */ /* 0x0003e80000100800 */
[----:B------:R1:W-:Y:S04]  /*f6ec0*/  STL [R1+0x293c], R11 ;  /* 0x00293c0b01007387 */ /* 0x0003e80000100800 */
[----:B------:R1:W-:Y:S04]  /*f6ed0*/  STL [R1+0x2918], R16 ;  /* 0x0029181001007387 */ /* 0x0003e80000100800 */
[----:B------:R1:W-:Y:S01]  /*f6ee0*/  STL [R1+0x2938], R17 ;  /* 0x0029381101007387 */ /* 0x0003e20000100800 */
[----:B----4-:R-:W-:-:S02]  /*f6ef0*/  IADD3 R18, P2, R18, UR9, RZ ;  /* 0x0000000912127c10 */ /* 0x010fc4000ff5e0ff */
[----:B------:R-:W-:Y:S02]  /*f6f00*/  IADD3.X R19, R19, UR10, RZ, P1, !PT ;  /* 0x0000000a13137c10 */ /* 0x000fe40008ffe4ff */
[----:B--2---:R-:W-:Y:S02]  /*f6f10*/  IADD3.X R13, R13, UR10, RZ, P0, !PT ;  /* 0x0000000a0d0d7c10 */ /* 0x004fe400087fe4ff */
[----:B------:R-:W-:Y:S02]  /*f6f20*/  IADD3.X R14, R14, UR10, RZ, P4, !PT ;  /* 0x0000000a0e0e7c10 */ /* 0x000fe4000a7fe4ff */
[----:B------:R-:W-:Y:S01]  /*f6f30*/  IADD3.X R15, R15, UR10, RZ, P6, !PT ;  /* 0x0000000a0f0f7c10 */ /* 0x000fe2000b7fe4ff */
[----:B------:R1:W-:Y:S04]  /*f6f40*/  STL [R1+0x2910], R18 ;  /* 0x0029101201007387 */ /* 0x0003e80000100800 */
[----:B------:R1:W-:Y:S04]  /*f6f50*/  STL [R1+0x38c4], R19 ;  /* 0x0038c41301007387 */ /* 0x0003e80000100800 */
[----:B------:R1:W-:Y:S04]  /*f6f60*/  STL [R1+0x2934], R13 ;  /* 0x0029340d01007387 */ /* 0x0003e80000100800 */
[----:B------:R1:W-:Y:S04]  /*f6f70*/  STL [R1+0x292c], R14 ;  /* 0x00292c0e01007387 */ /* 0x0003e80000100800 */
[----:B------:R1:W-:Y:S01]  /*f6f80*/  STL [R1+0x2924], R15 ;  /* 0x0029240f01007387 */ /* 0x0003e20000100800 */
[----:B------:R-:W-:-:S02]  /*f6f90*/  ISETP.NE.U32.AND P1, PT, R12, UR8, PT ;  /* 0x000000080c007c0c */ /* 0x000fc4000bf25070 */
[----:B---3--:R-:W-:Y:S02]  /*f6fa0*/  IADD3.X R28, R28, UR10, RZ, P5, !PT ;  /* 0x0000000a1c1c7c10 */ /* 0x008fe4000affe4ff */
[----:B-----5:R-:W-:Y:S02]  /*f6fb0*/  IADD3.X R29, R29, UR10, RZ, P3, !PT ;  /* 0x0000000a1d1d7c10 */ /* 0x020fe40009ffe4ff */
[----:B------:R-:W-:-:S05]  /*f6fc0*/  IADD3.X R0, R0, UR10, RZ, P2, !PT ;  /* 0x0000000a00007c10 */ /* 0x000fca00097fe4ff */
[----:B------:R1:W-:Y:S04]  /*f6fd0*/  STL [R1+0x290c], R0 ;  /* 0x00290c0001007387 */ /* 0x0003e80000100800 */
[----:B------:R1:W-:Y:S04]  /*f6fe0*/  STL [R1+0x291c], R28 ;  /* 0x00291c1c01007387 */ /* 0x0003e80000100800 */
[----:B------:R1:W-:Y:S01]  /*f6ff0*/  STL [R1+0x2914], R29 ;  /* 0x0029141d01007387 */ /* 0x0003e20000100800 */
[----:B------:R-:W-:Y:S05]  /*f7000*/  @P1 BRA `(.L_x_2) ;  /* 0xfffff3cc00d01947 */ /* 0x000fea000383ffff */
.L_x_1:
[----:B-1----:R-:W3:Y:S01]  /*f7010*/  LDL.LU R29, [R1+0x310] ;  /* 0x00031000011d7983 */ /* 0x002ee20000300800 */
[----:B------:R-:W-:Y:S01]  /*f7020*/  ULDC.64 UR10, c[0x0][0x228] ;  /* 0x00008a00000a7ab9 */ /* 0x000fe20000000a00 */
[----:B------:R-:W-:Y:S01]  /*f7030*/  ULDC.64 UR12, c[0x0][0x228] ;  /* 0x00008a00000c7ab9 */ /* 0x000fe20000000a00 */
[----:B------:R-:W-:Y:S01]  /*f7040*/  ULDC UR7, c[0x0][0x248] ;  /* 0x0000920000077ab9 */ /* 0x000fe20000000800 */
[----:B------:R-:W-:Y:S01]  /*f7050*/  ULDC UR8, c[0x0][0x248] ;  /* 0x0000920000087ab9 */ /* 0x000fe20000000800 */
[----:B------:R-:W-:Y:S01]  /*f7060*/  ULDC UR9, c[0x0][0x248] ;  /* 0x0000920000097ab9 */ /* 0x000fe20000000800 */
[----:B------:R-:W-:Y:S01]  /*f7070*/  ULDC UR16, c[0x0][0x248] ;  /* 0x0000920000107ab9 */ /* 0x000fe20000000800 */
[----:B------:R-:W-:Y:S01]  /*f7080*/  ULDC.64 UR14, c[0x0][0x220] ;  /* 0x00008800000e7ab9 */ /* 0x000fe20000000a00 */
        /* <DEDUP_REMOVED lines=43> */
[----:B---3--:R0:W-:Y:S04]  /*f7340*/  STL [R1+0x5188], R29 ;  /* 0x0051881d01007387 */ /* 0x0081e80000100800 */
[----:B0-----:R-:W3:Y:S04]  /*f7350*/  LDL.LU R29, [R1+0x228] ;  /* 0x00022800011d7983 */ /* 0x001ee80000300800 */
[----:B---3--:R0:W-:Y:S04]  /*f7360*/  STL [R1+0x518c], R29 ;  /* 0x00518c1d01007387 */ /* 0x0081e80000100800 */
[----:B0-----:R-:W3:Y:S04]  /*f7370*/  LDL.LU R29, [R1+0x224] ;  /* 0x00022400011d7983 */ /* 0x001ee80000300800 */
[----:B------:R-:W4:Y:S04]  /*f7380*/  LDL.LU R28, [R1+0x314] ;  /* 0x00031400011c7983 */ /* 0x000f280000300800 */
[----:B----4-:R0:W-:Y:S04]  /*f7390*/  STL [R1+0x5190], R28 ;  /* 0x0051901c01007387 */ /* 0x0101e80000100800 */
[----:B0-----:R-:W3:Y:S04]  /*f73a0*/  LDL.LU R28, [R1+0x220] ;  /* 0x00022000011c7983 */ /* 0x001ee80000300800 */
        /* <DEDUP_REMOVED lines=25> */
[----:B--2---:R-:W2:Y:S04]  /*f7540*/  LDL.LU R0, [R1+0x95c] ;  /* 0x00095c0001007983 */ /* 0x004ea80000300800 */
[----:B------:R0:W-:Y:S04]  /*f7550*/  STL [R1+0x48e0], R13 ;  /* 0x0048e00d01007387 */ /* 0x0001e80000100800 */
[----:B0-----:R-:W4:Y:S01]  /*f7560*/  LDL.LU R13, [R1+0x22c] ;  /* 0x00022c00010d7983 */ /* 0x001f220000300800 */
[----:B---3--:R-:W-:-:S03]  /*f7570*/  F2FP.SATFINITE.E5M2.F32.PACK_AB_MERGE_C R29, R29, R28, RZ ;  /* 0x0000001c1d1d723e */ /* 0x008fc600048060ff */
[----:B------:R-:W3:Y:S04]  /*f7580*/  LDL.LU R28, [R1+0x5190] ;  /* 0x00519000011c7983 */ /* 0x000ee80000300800 */
[----:B------:R0:W-:Y:S04]  /*f7590*/  STL [R1+0x6b0], R29 ;  /* 0x0006b01d01007387 */ /* 0x0001e80000100800 */
[----:B0-----:R-:W4:Y:S02]  /*f75a0*/  LDL.LU R29, [R1+0x518c] ;  /* 0x00518c00011d7983 */ /* 0x001f240000300800 */
[----:B----4-:R-:W-:-:S02]  /*f75b0*/  F2FP.SATFINITE.E5M2.F32.PACK_AB_MERGE_C R13, R13, R29, RZ ;  /* 0x0000001d0d0d723e */ /* 0x010fc400048060ff */
[----:B------:R-:W3:Y:S01]  /*f75c0*/  LDL.LU R29, [R1+0x5188] ;  /* 0x00518800011d7983 */ /* 0x000ee20000300800 */
[----:B------:R-:W-:Y:S02]  /*f75d0*/  F2FP.SATFINITE.E5M2.F32.PACK_AB_MERGE_C R24, R24, R25, RZ ;  /* 0x000000191818723e */ /* 0x000fe400048060ff */
[----:B------:R-:W-:Y:S01]  /*f75e0*/  F2FP.SATFINITE.E5M2.F32.PACK_AB_MERGE_C R22, R22, R23, RZ ;  /* 0x000000171616723e */ /* 0x000fe200048060ff */
[----:B------:R0:W-:Y:S01]  /*f75f0*/  STL [R1+0x6ac], R13 ;  /* 0x0006ac0d01007387 */ /* 0x0001e20000100800 */
[----:B------:R-:W-:Y:S02]  /*f7600*/  F2FP.SATFINITE.E5M2.F32.PACK_AB_MERGE_C R18, R18, R19, RZ ;  /* 0x000000131212723e */ /* 0x000fe400048060ff */
[----:B------:R-:W-:Y:S02]  /*f7610*/  F2FP.SATFINITE.E5M2.F32.PACK_AB_MERGE_C R16, R16, R17, RZ ;  /* 0x000000111010723e */ /* 0x000fe400048060ff */
[----:B------:R-:W-:Y:S02]  /*f7620*/  F2FP.SATFINITE.E5M2.F32.PACK_AB_MERGE_C R11, R11, R12, RZ ;  /* 0x0000000c0b0b723e */ /* 0x000fe400048060ff */
[----:B------:R-:W-:-:S02]  /*f7630*/  F2FP.SATFINITE.E5M2.F32.PACK_AB_MERGE_C R9, R9, R10, RZ ;  /* 0x0000000a0909723e */ /* 0x000fc400048060ff */
[----:B------:R-:W-:Y:S02]  /*f7640*/  F2FP.SATFINITE.E5M2.F32.PACK_AB_MERGE_C R7, R7, R8, RZ ;  /* 0x000000080707723e */ /* 0x000fe400048060ff */
[----:B0-----:R-:W-:Y:S02]  /*f7650*/  F2FP.SATFINITE.E5M2.F32.PACK_AB_MERGE_C R13, R26, R27, RZ ;  /* 0x0000001b1a0d723e */ /* 0x001fe400048060ff */
[----:B------:R-:W-:Y:S02]  /*f7660*/  F2FP.SATFINITE.E5M2.F32.PACK_AB_MERGE_C R5, R5, R6, RZ ;  /* 0x000000060505723e */ /* 0x000fe400048060ff */
[----:B------:R-:W-:Y:S02]  /*f7670*/  F2FP.SATFINITE.E5M2.F32.PACK_AB_MERGE_C R3, R3, R4, RZ ;  /* 0x000000040303723e */ /* 0x000fe400048060ff */
[----:B--2---:R-:W-:Y:S02]  /*f7680*/  F2FP.SATFINITE.E5M2.F32.PACK_AB_MERGE_C R0, R0, R2, RZ ;  /* 0x000000020000723e */ /* 0x004fe400048060ff */
[----:B---3--:R-:W-:-:S05]  /*f7690*/  F2FP.SATFINITE.E5M2.F32.PACK_AB_MERGE_C R28, R28, R29, RZ ;  /* 0x0000001d1c1c723e */ /* 0x008fca00048060ff */
[----:B------:R-:W-:Y:S04]  /*f76a0*/  STL [R1+0x6a0], R28 ;  /* 0x0006a01c01007387 */ /* 0x000fe80000100800 */
[----:B------:R0:W-:Y:S04]  /*f76b0*/  STL [R1+0x69c], R13 ;  /* 0x00069c0d01007387 */ /* 0x0001e80000100800 */
[----:B------:R-:W-:Y:S04]  /*f76c0*/  STL [R1+0x694], R24 ;  /* 0x0006941801007387 */ /* 0x000fe80000100800 */
[----:B------:R-:W-:Y:S01]  /*f76d0*/  STL [R1+0x690], R22 ;  /* 0x0006901601007387 */ /* 0x000fe20000100800 */
[----:B0-----:R-:W-:-:S05]  /*f76e0*/  F2FP.SATFINITE.E5M2.F32.PACK_AB_MERGE_C R13, R20, R21, RZ ;  /* 0x00000015140d723e */ /* 0x001fca00048060ff */
[----:B------:R0:W-:Y:S04]  /*f76f0*/  STL [R1+0x670], R13 ;  /* 0x0006700d01007387 */ /* 0x0001e80000100800 */
[----:B------:R-:W-:Y:S04]  /*f7700*/  STL [R1+0x664], R18 ;  /* 0x0006641201007387 */ /* 0x000fe80000100800 */
[----:B------:R-:W-:Y:S01]  /*f7710*/  STL [R1+0x638], R16 ;  /* 0x0006381001007387 */ /* 0x000fe20000100800 */
[----:B0-----:R-:W-:-:S05]  /*f7720*/  F2FP.SATFINITE.E5M2.F32.PACK_AB_MERGE_C R13, R14, R15, RZ ;  /* 0x0000000f0e0d723e */ /* 0x001fca00048060ff */
[----:B------:R0:W-:Y:S04]  /*f7730*/  STL [R1+0x61c], R13 ;  /* 0x00061c0d01007387 */ /* 0x0001e80000100800 */
[----:B------:R-:W-:Y:S04]  /*f7740*/  STL [R1+0x600], R11 ;  /* 0x0006000b01007387 */ /* 0x000fe80000100800 */
[----:B------:R-:W-:Y:S04]  /*f7750*/  STL [R1+0x5fc], R9 ;  /* 0x0005fc0901007387 */ /* 0x000fe80000100800 */
[----:B------:R-:W-:Y:S04]  /*f7760*/  STL [R1+0x5e0], R7 ;  /* 0x0005e00701007387 */ /* 0x000fe80000100800 */
[----:B------:R-:W-:Y:S04]  /*f7770*/  STL [R1+0x5dc], R5 ;  /* 0x0005dc0501007387 */ /* 0x000fe80000100800 */
[----:B0-----:R-:W2:Y:S04]  /*f7780*/  LDL.LU R13, [R1+0x1724] ;  /* 0x00172400010d7983 */ /* 0x001ea80000300800 */
[----:B------:R-:W-:Y:S04]  /*f7790*/  STL [R1+0x5c4], R3 ;  /* 0x0005c40301007387 */ /* 0x000fe80000100800 */
[----:B--2---:R0:W-:Y:S04]  /*f77a0*/  STL [R1+0x5108], R13 ;  /* 0x0051080d01007387 */ /* 0x0041e80000100800 */
[----:B------:R-:W-:Y:S04]  /*f77b0*/  STL [R1+0x5c0], R0 ;  /* 0x0005c00001007387 */ /* 0x000fe80000100800 */
        /* <DEDUP_REMOVED lines=67> */
[----:B------:R-:W4:Y:S04]  /*f7bf0*/  LDL.LU R27, [R1+0x1710] ;  /* 0x00171000011b7983 */ /* 0x000f280000300800 */
[----:B------:R-:W4:Y:S04]  /*f7c00*/  LDL.LU R26, [R1+0x1714] ;  /* 0x00171400011a7983 */ /* 0x000f280000300800 */
        /* <DEDUP_REMOVED lines=24> */
[----:B--2---:R-:W-:-:S03]  /*f7d90*/  F2FP.SATFINITE.E5M2.F32.PACK_AB_MERGE_C R13, R13, R29, RZ ;  /* 0x0000001d0d0d723e */ /* 0x004fc600048060ff */
[----:B------:R-:W2:Y:S04]  /*f7da0*/  LDL.LU R29, [R1+0x5184] ;  /* 0x00518400011d7983 */ /* 0x000ea80000300800 */
[----:B------:R0:W-:Y:S04]  /*f7db0*/  STL [R1+0x534], R13 ;  /* 0x0005340d01007387 */ /* 0x0001e80000100800 */
[----:B0-----:R-:W2:Y:S02]  /*f7dc0*/  LDL.LU R13, [R1+0x5180] ;  /* 0x00518000010d7983 */ /* 0x001ea40000300800 */
[----:B--2---:R-:W-:-:S02]  /*f7dd0*/  F2FP.SATFINITE.E5M2.F32.PACK_AB_MERGE_C R13, R13, R29, RZ ;  /* 0x0000001d0d0d723e */ /* 0x004fc400048060ff */
        /* <DEDUP_REMOVED lines=60> */
[----:B------:R-:W2:Y:S01]  /*f81a0*/  LDL.LU R29, [R1+0x5104] ;  /* 0x00510400011d7983 */ /* 0x000ea20000300800 */
[----:B---3--:R-:W-:Y:S02]  /*f81b0*/  F2FP.SATFINITE.E5M2.F32.PACK_AB_MERGE_C R24, R24, R25, RZ ;  /* 0x000000191818723e */ /* 0x008fe400048060ff */
[----:B----4-:R-:W-:Y:S01]  /*f81c0*/  F2FP.SATFINITE.E5M2.F32.PACK_AB_MERGE_C R22, R22, R23, RZ ;  /* 0x000000171616723e */ /* 0x010fe200048060ff */
        /* <DEDUP_REMOVED lines=9> */
[----:B------:R-:W-:Y:S02]  /*f8260*/  F2FP.SATFINITE.E5M2.F32.PACK_AB_MERGE_C R0, R0, R2, RZ ;  /* 0x000000020000723e */ /* 0x000fe400048060ff */
[----:B--2---:R-:W-:-:S05]  /*f8270*/  F2FP.SATFINITE.E5M2.F32.PACK_AB_MERGE_C R28, R28, R29, RZ ;  /* 0x0000001d1c1c723e */ /* 0x004fca00048060ff */
        /* <DEDUP_REMOVED lines=1111> */
[----:B------:R0:W-:Y:S01]  /*fc7f0*/  STL [R1+0x1ec], R13 ;  /* 0x0001ec0d01007387 */ /* 0x0001e20000100800 */
[----:B---3--:R-:W-:Y:S02]  /*fc800*/  F2FP.SATFINITE.E5M2.F32.PACK_AB_MERGE_C R24, R24, R25, RZ ;  /* 0x000000191818723e */ /* 0x008fe400048060ff */
[----:B----4-:R-:W-:Y:S02]  /*fc810*/  F2FP.SATFINITE.E5M2.F32.PACK_AB_MERGE_C R22, R22, R23, RZ ;  /* 0x000000171616723e */ /* 0x010fe400048060ff */
[----:B------:R-:W-:Y:S02]  /*fc820*/  F2FP.SATFINITE.E5M2.F32.PACK_AB_MERGE_C R7, R7, R19, RZ ;  /* 0x000000130707723e */ /* 0x000fe400048060ff */
[----:B------:R-:W-:-:S02]  /*fc830*/  F2FP.SATFINITE.E5M2.F32.PACK_AB_MERGE_C R6, R6, R18, RZ ;  /* 0x000000120606723e */ /* 0x000fc400048060ff */
[----:B------:R-:W-:Y:S02]  /*fc840*/  F2FP.SATFINITE.E5M2.F32.PACK_AB_MERGE_C R5, R5, R8, RZ ;  /* 0x000000080505723e */ /* 0x000fe400048060ff */
[----:B------:R-:W-:Y:S02]  /*fc850*/  F2FP.SATFINITE.E5M2.F32.PACK_AB_MERGE_C R3, R3, R4, RZ ;  /* 0x000000040303723e */ /* 0x000fe400048060ff */
[----:B------:R-:W-:Y:S02]  /*fc860*/  F2FP.SATFINITE.E5M2.F32.PACK_AB_MERGE_C R0, R0, R2, RZ ;  /* 0x000000020000723e */ /* 0x000fe400048060ff */
[----:B0-----:R-:W-:Y:S02]  /*fc870*/  F2FP.SATFINITE.E5M2.F32.PACK_AB_MERGE_C R13, R26, R27, RZ ;  /* 0x0000001b1a0d723e */ /* 0x001fe400048060ff */
[----:B--2---:R-:W-:-:S05]  /*fc880*/  F2FP.SATFINITE.E5M2.F32.PACK_AB_MERGE_C R28, R28, R29, RZ ;  /* 0x0000001d1c1c723e */ /* 0x004fca00048060ff */
[----:B------:R-:W-:Y:S04]  /*fc890*/  STL [R1+0x1e0], R28 ;  /* 0x0001e01c01007387 */ /* 0x000fe80000100800 */
[----:B------:R0:W-:Y:S04]  /*fc8a0*/  STL [R1+0x1ac], R13 ;  /* 0x0001ac0d01007387 */ /* 0x0001e80000100800 */
[----:B------:R-:W-:Y:S04]  /*fc8b0*/  STL [R1+0x1a8], R24 ;  /* 0x0001a81801007387 */ /* 0x000fe80000100800 */
[----:B------:R-:W-:Y:S04]  /*fc8c0*/  STL [R1+0x168], R22 ;  /* 0x0001681601007387 */ /* 0x000fe80000100800 */
[----:B------:R1:W-:Y:S01]  /*fc8d0*/  STL [R1+0x49ac], R7 ;  /* 0x0049ac0701007387 */ /* 0x0003e20000100800 */
[----:B0-----:R-:W-:-:S02]  /*fc8e0*/  F2FP.SATFINITE.E5M2.F32.PACK_AB_MERGE_C R13, R20, R21, RZ ;  /* 0x00000015140d723e */ /* 0x001fc400048060ff */
[----:B-1----:R-:W-:-:S03]  /*fc8f0*/  F2FP.SATFINITE.E5M2.F32.PACK_AB_MERGE_C R7, R11, R12, RZ ;  /* 0x0000000c0b07723e */ /* 0x002fc600048060ff */
[----:B------:R0:W-:Y:S04]  /*fc900*/  STL [R1+0x158], R13 ;  /* 0x0001580d01007387 */ /* 0x0001e80000100800 */
[----:B------:R1:W-:Y:S01]  /*fc910*/  STL [R1+0x49b0], R6 ;  /* 0x0049b00601007387 */ /* 0x0003e20000100800 */
[----:B0-----:R-:W-:Y:S02]  /*fc920*/  F2FP.SATFINITE.E5M2.F32.PACK_AB_MERGE_C R13, R14, R15, RZ ;  /* 0x0000000f0e0d723e */ /* 0x001fe400048060ff */
[----:B-1----:R-:W-:-:S05]  /*fc930*/  F2FP.SATFINITE.E5M2.F32.PACK_AB_MERGE_C R6, R16, R17, RZ ;  /* 0x000000111006723e */ /* 0x002fca00048060ff */
[----:B------:R0:W-:Y:S04]  /*fc940*/  STL [R1+0x368], R6 ;  /* 0x0003680601007387 */ /* 0x0001e80000100800 */
[----:B------:R-:W-:Y:S04]  /*fc950*/  STL [R1+0x384], R13 ;  /* 0x0003840d01007387 */ /* 0x000fe80000100800 */
[----:B------:R-:W-:Y:S01]  /*fc960*/  STL [R1+0x348], R7 ;  /* 0x0003480701007387 */ /* 0x000fe20000100800 */
[----:B0-----:R-:W-:-:S05]  /*fc970*/  F2FP.SATFINITE.E5M2.F32.PACK_AB_MERGE_C R6, R9, R10, RZ ;  /* 0x0000000a0906723e */ /* 0x001fca00048060ff */
[----:B------:R0:W-:Y:S04]  /*fc980*/  STL [R1+0x340], R6 ;  /* 0x0003400601007387 */ /* 0x0001e80000100800 */
        /* <DEDUP_REMOVED lines=160> */
[----:B--2---:R-:W-:-:S02]  /*fd390*/  F2FP.SATFINITE.E5M2.F32.PACK_AB_MERGE_C R6, R13, R7, RZ ;  /* 0x000000070d06723e */ /* 0x004fc400048060ff */
[----:B------:R-:W-:Y:S02]  /*fd3a0*/  F2FP.SATFINITE.E5M2.F32.PACK_AB_MERGE_C R13, R28, R29, RZ ;  /* 0x0000001d1c0d723e */ /* 0x000fe400048060ff */
[----:B------:R-:W-:Y:S01]  /*fd3b0*/  F2FP.SATFINITE.E5M2.F32.PACK_AB_MERGE_C R7, R26, R27, RZ ;  /* 0x0000001b1a07723e */ /* 0x000fe200048060ff */
[----:B------:R0:W-:Y:S04]  /*fd3c0*/  STL [R1+0x160], R6 ;  /* 0x0001600601007387 */ /* 0x0001e80000100800 */
[----:B------:R1:W-:Y:S04]  /*fd3d0*/  STL [R1+0x13c], R13 ;  /* 0x00013c0d01007387 */ /* 0x0003e80000100800 */
[----:B------:R2:W-:Y:S01]  /*fd3e0*/  STL [R1+0x394], R7 ;  /* 0x0003940701007387 */ /* 0x0005e20000100800 */
[----:B0-----:R-:W-:-:S02]  /*fd3f0*/  F2FP.SATFINITE.E5M2.F32.PACK_AB_MERGE_C R6, R24, R25, RZ ;  /* 0x000000191806723e */ /* 0x001fc400048060ff */
[----:B-1----:R-:W-:Y:S02]  /*fd400*/  F2FP.SATFINITE.E5M2.F32.PACK_AB_MERGE_C R13, R22, R23, RZ ;  /* 0x00000017160d723e */ /* 0x002fe400048060ff */
[----:B--2---:R-:W-:Y:S01]  /*fd410*/  F2FP.SATFINITE.E5M2.F32.PACK_AB_MERGE_C R7, R20, R21, RZ ;  /* 0x000000151407723e */ /* 0x004fe200048060ff */
[----:B------:R0:W-:Y:S04]  /*fd420*/  STL [R1+0x120], R6 ;  /* 0x0001200601007387 */ /* 0x0001e80000100800 */
[----:B------:R-:W-:Y:S04]  /*fd430*/  STL [R1+0x11c], R13 ;  /* 0x00011c0d01007387 */ /* 0x000fe80000100800 */
[----:B------:R1:W-:Y:S04]  /*fd440*/  STL [R1+0x104], R7 ;  /* 0x0001040701007387 */ /* 0x0003e80000100800 */
[----:B------:R2:W-:Y:S01]  /*fd450*/  STL [R1+0x49b4], R5 ;  /* 0x0049b40501007387 */ /* 0x0005e20000100800 */
[----:B0-----:R-:W-:-:S02]  /*fd460*/  F2FP.SATFINITE.E5M2.F32.PACK_AB_MERGE_C R6, R18, R19, RZ ;  /* 0x000000131206723e */ /* 0x001fc400048060ff */
[----:B-1----:R-:W-:Y:S02]  /*fd470*/  F2FP.SATFINITE.E5M2.F32.PACK_AB_MERGE_C R7, R12, R14, RZ ;  /* 0x0000000e0c07723e */ /* 0x002fe400048060ff */
[----:B--2---:R-:W-:Y:S01]  /*fd480*/  F2FP.SATFINITE.E5M2.F32.PACK_AB_MERGE_C R5, R15, R16, RZ ;  /* 0x000000100f05723e */ /* 0x004fe200048060ff */
[----:B------:R0:W-:Y:S04]  /*fd490*/  STL [R1+0xfc], R6 ;  /* 0x0000fc0601007387 */ /* 0x0001e80000100800 */
[----:B------:R1:W-:Y:S04]  /*fd4a0*/  STL [R1+0xd4], R5 ;  /* 0x0000d40501007387 */ /* 0x0003e80000100800 */
[----:B------:R-:W-:Y:S01]  /*fd4b0*/  STL [R1+0x2ec], R7 ;  /* 0x0002ec0701007387 */ /* 0x000fe20000100800 */
[----:B0-----:R-:W-:-:S02]  /*fd4c0*/  F2FP.SATFINITE.E5M2.F32.PACK_AB_MERGE_C R6, R10, R11, RZ ;  /* 0x0000000b0a06723e */ /* 0x001fc400048060ff */
[----:B-1----:R-:W-:-:S03]  /*fd4d0*/  F2FP.SATFINITE.E5M2.F32.PACK_AB_MERGE_C R5, R8, R9, RZ ;  /* 0x000000090805723e */ /* 0x002fc600048060ff */
[----:B------:R-:W-:Y:S04]  /*fd4e0*/  STL [R1+0x2e8], R6 ;  /* 0x0002e80601007387 */ /* 0x000fe80000100800 */
[----:B------:R0:W-:Y:S04]  /*fd4f0*/  STL [R1+0x2d0], R5 ;  /* 0x0002d00501007387 */ /* 0x0001e80000100800 */
        /* <DEDUP_REMOVED lines=166> */
[----:B0-----:R-:W-:Y:S02]  /*fdf60*/  F2FP.SATFINITE.E5M2.F32.PACK_AB_MERGE_C R5, R27, R28, RZ ;  /* 0x0000001c1b05723e */ /* 0x001fe400048060ff */
[----:B--2---:R-:W-:-:S02]  /*fdf70*/  F2FP.SATFINITE.E5M2.F32.PACK_AB_MERGE_C R7, R7, R6, RZ ;  /* 0x000000060707723e */ /* 0x004fc400048060ff */
[----:B------:R-:W-:-:S03]  /*fdf80*/  F2FP.SATFINITE.E5M2.F32.PACK_AB_MERGE_C R6, R29, R13, RZ ;  /* 0x0000000d1d06723e */ /* 0x000fc600048060ff */
[----:B------:R0:W-:Y:S04]  /*fdf90*/  STL [R1+0xf4], R7 ;  /* 0x0000f40701007387 */ /* 0x0001e80000100800 */
[----:B------:R1:W-:Y:S04]  /*fdfa0*/  STL [R1+0xe8], R6 ;  /* 0x0000e80601007387 */ /* 0x0003e80000100800 */
[----:B------:R2:W-:Y:S01]  /*fdfb0*/  STL [R1+0xc4], R5 ;  /* 0x0000c40501007387 */ /* 0x0005e20000100800 */
[----:B0-----:R-:W-:Y:S02]  /*fdfc0*/  F2FP.SATFINITE.E5M2.F32.PACK_AB_MERGE_C R7, R25, R26, RZ ;  /* 0x0000001a1907723e */ /* 0x001fe400048060ff */
[----:B-1----:R-:W-:-:S02]  /*fdfd0*/  F2FP.SATFINITE.E5M2.F32.PACK_AB_MERGE_C R6, R23, R24, RZ ;  /* 0x000000181706723e */ /* 0x002fc400048060ff */
[----:B--2---:R-:W-:Y:S01]  /*fdfe0*/  F2FP.SATFINITE.E5M2.F32.PACK_AB_MERGE_C R5, R21, R22, RZ ;  /* 0x000000161505723e */ /* 0x004fe200048060ff */
[----:B------:R0:W-:Y:S04]  /*fdff0*/  STL [R1+0xc0], R7 ;  /* 0x0000c00701007387 */ /* 0x0001e80000100800 */
[----:B------:R1:W-:Y:S04]  /*fe000*/  STL [R1+0xb0], R6 ;  /* 0x0000b00601007387 */ /* 0x0003e80000100800 */
[----:B------:R2:W-:Y:S01]  /*fe010*/  STL [R1+0xa4], R5 ;  /* 0x0000a40501007387 */ /* 0x0005e20000100800 */
[----:B0-----:R-:W-:-:S02]  /*fe020*/  F2FP.SATFINITE.E5M2.F32.PACK_AB_MERGE_C R7, R19, R20, RZ ;  /* 0x000000141307723e */ /* 0x001fc400048060ff */
[----:B-1----:R-:W-:Y:S02]  /*fe030*/  F2FP.SATFINITE.E5M2.F32.PACK_AB_MERGE_C R6, R17, R18, RZ ;  /* 0x000000121106723e */ /* 0x002fe400048060ff */
[----:B--2---:R-:W-:Y:S01]  /*fe040*/  F2FP.SATFINITE.E5M2.F32.PACK_AB_MERGE_C R5, R15, R16, RZ ;  /* 0x000000100f05723e */ /* 0x004fe200048060ff */
[----:B------:R0:W-:Y:S04]  /*fe050*/  STL [R1+0x94], R7 ;  /* 0x0000940701007387 */ /* 0x0001e80000100800 */
[----:B------:R1:W-:Y:S04]  /*fe060*/  STL [R1+0x8c], R6 ;  /* 0x00008c0601007387 */ /* 0x0003e80000100800 */
[----:B------:R2:W-:Y:S01]  /*fe070*/  STL [R1+0x74], R5 ;  /* 0x0000740501007387 */ /* 0x0005e20000100800 */
[----:B0-----:R-:W-:-:S02]  /*fe080*/  F2FP.SATFINITE.E5M2.F32.PACK_AB_MERGE_C R7, R12, R14, RZ ;  /* 0x0000000e0c07723e */ /* 0x001fc400048060ff */
[----:B-1----:R-:W-:Y:S02]  /*fe090*/  F2FP.SATFINITE.E5M2.F32.PACK_AB_MERGE_C R6, R10, R11, RZ ;  /* 0x0000000b0a06723e */ /* 0x002fe400048060ff */
[----:B--2---:R-:W-:Y:S01]  /*fe0a0*/  F2FP.SATFINITE.E5M2.F32.PACK_AB_MERGE_C R5, R8, R9, RZ ;  /* 0x000000090805723e */ /* 0x004fe200048060ff */
[----:B------:R-:W-:Y:S04]  /*fe0b0*/  STL [R1+0x70], R7 ;  /* 0x0000700701007387 */ /* 0x000fe80000100800 */
        /* <DEDUP_REMOVED lines=93> */
[----:B------:R-:W3:Y:S04]  /*fe690*/  LDL.LU R2, [R1+0xbc8] ;  /* 0x000bc80001027983 */ /* 0x000ee80000300800 */
[----:B------:R-:W3:Y:S01]  /*fe6a0*/  LDL.LU R0, [R1+0xbcc] ;  /* 0x000bcc0001007983 */ /* 0x000ee20000300800 */
        /* <DEDUP_REMOVED lines=63> */
[----:B----4-:R-:W-:Y:S02]  /*feaa0*/  F2FP.SATFINITE.E5M2.F32.PACK_AB_MERGE_C R3, R3, R4, RZ ;  /* 0x000000040303723e */ /* 0x010fe400048060ff */
[----:B---3--:R-:W-:Y:S02]  /*feab0*/  F2FP.SATFINITE.E5M2.F32.PACK_AB_MERGE_C R0, R0, R2, RZ ;  /* 0x000000020000723e */ /* 0x008fe400048060ff */
[----:B0-----:R-:W-:Y:S02]  /*feac0*/  F2FP.SATFINITE.E5M2.F32.PACK_AB_MERGE_C R5, R29, R13, RZ ;  /* 0x0000000d1d05723e */ /* 0x001fe400048060ff */
[----:B------:R-:W-:-:S02]  /*fead0*/  F2FP.SATFINITE.E5M2.F32.PACK_AB_MERGE_C R13, R21, R22, RZ ;  /* 0x00000016150d723e */ /* 0x000fc400048060ff */
[----:B--2---:R-:W-:Y:S02]  /*feae0*/  F2FP.SATFINITE.E5M2.F32.PACK_AB_MERGE_C R6, R7, R6, RZ ;  /* 0x000000060706723e */ /* 0x004fe400048060ff */
        /* <DEDUP_REMOVED lines=20> */
[----:B------:R-:W-:Y:S04]  /*fec30*/  STL [R1+0x30], R5 ;  /* 0x0000300501007387 */ /* 0x000fe80000100800 */
[----:B------:R-:W2:Y:S04]  /*fec40*/  LDL.LU R13, [R1+0xc7c] ;  /* 0x000c7c00010d7983 */ /* 0x000ea80000300800 */
        /* <DEDUP_REMOVED lines=121> */
[----:B------:R-:W3:Y:S04]  /*ff3e0*/  LDL.LU R5, [R1+0x4c24] ;  /* 0x004c240001057983 */ /* 0x000ee80000300800 */
[----:B------:R-:W-:Y:S01]  /*ff3f0*/  STL [R1+0x88], R13 ;  /* 0x0000880d01007387 */ /* 0x000fe20000100800 */
[----:B---3--:R-:W-:Y:S02]  /*ff400*/  F2FP.SATFINITE.E5M2.F32.PACK_AB_MERGE_C R6, R6, R5, RZ ;  /* 0x000000050606723e */ /* 0x008fe400048060ff */
[----:B----4-:R-:W-:Y:S02]  /*ff410*/  F2FP.SATFINITE.E5M2.F32.PACK_AB_MERGE_C R5, R29, R7, RZ ;  /* 0x000000071d05723e */ /* 0x010fe400048060ff */
[----:B------:R-:W-:Y:S02]  /*ff420*/  F2FP.SATFINITE.E5M2.F32.PACK_AB_MERGE_C R7, R27, R28, RZ ;  /* 0x0000001c1b07723e */ /* 0x000fe400048060ff */
[----:B------:R-:W-:-:S02]  /*ff430*/  F2FP.SATFINITE.E5M2.F32.PACK_AB_MERGE_C R29, R15, R16, RZ ;  /* 0x000000100f1d723e */ /* 0x000fc400048060ff */
[----:B------:R-:W-:Y:S01]  /*ff440*/  F2FP.SATFINITE.E5M2.F32.PACK_AB_MERGE_C R28, R12, R14, RZ ;  /* 0x0000000e0c1c723e */ /* 0x000fe200048060ff */
[----:B------:R0:W-:Y:S04]  /*ff450*/  STL [R1+0x7c], R6 ;  /* 0x00007c0601007387 */ /* 0x0001e80000100800 */
[----:B------:R1:W-:Y:S04]  /*ff460*/  STL [R1+0x78], R5 ;  /* 0x0000780501007387 */ /* 0x0003e80000100800 */
[----:B------:R2:W-:Y:S01]  /*ff470*/  STL [R1+0x5c], R7 ;  /* 0x00005c0701007387 */ /* 0x0005e20000100800 */
[----:B0-----:R-:W-:-:S02]  /*ff480*/  F2FP.SATFINITE.E5M2.F32.PACK_AB_MERGE_C R6, R25, R26, RZ ;  /* 0x0000001a1906723e */ /* 0x001fc400048060ff */
[----:B-1----:R-:W-:Y:S02]  /*ff490*/  F2FP.SATFINITE.E5M2.F32.PACK_AB_MERGE_C R5, R23, R24, RZ ;  /* 0x000000181705723e */ /* 0x002fe400048060ff */
[----:B--2---:R-:W-:Y:S02]  /*ff4a0*/  F2FP.SATFINITE.E5M2.F32.PACK_AB_MERGE_C R7, R21, R22, RZ ;  /* 0x000000161507723e */ /* 0x004fe400048060ff */
[----:B------:R-:W-:Y:S02]  /*ff4b0*/  F2FP.SATFINITE.E5M2.F32.PACK_AB_MERGE_C R25, R10, R11, RZ ;  /* 0x0000000b0a19723e */ /* 0x000fe400048060ff */
[----:B------:R-:W-:Y:S01]  /*ff4c0*/  F2FP.SATFINITE.E5M2.F32.PACK_AB_MERGE_C R24, R8, R9, RZ ;  /* 0x000000090818723e */ /* 0x000fe200048060ff */
[----:B------:R0:W-:Y:S04]  /*ff4d0*/  STL [R1+0x58], R6 ;  /* 0x0000580601007387 */ /* 0x0001e80000100800 */
[----:B------:R1:W-:Y:S04]  /*ff4e0*/  STL [R1+0x4c], R5 ;  /* 0x00004c0501007387 */ /* 0x0003e80000100800 */
[----:B------:R-:W-:Y:S01]  /*ff4f0*/  STL [R1+0x48], R7 ;  /* 0x0000480701007387 */ /* 0x000fe20000100800 */
[----:B------:R-:W-:-:S02]  /*ff500*/  F2FP.SATFINITE.E5M2.F32.PACK_AB_MERGE_C R22, R3, R4, RZ ;  /* 0x000000040316723e */ /* 0x000fc400048060ff */
[----:B------:R-:W-:Y:S02]  /*ff510*/  F2FP.SATFINITE.E5M2.F32.PACK_AB_MERGE_C R21, R0, R2, RZ ;  /* 0x000000020015723e */ /* 0x000fe400048060ff */
[----:B0-----:R-:W-:Y:S02]  /*ff520*/  F2FP.SATFINITE.E5M2.F32.PACK_AB_MERGE_C R6, R19, R20, RZ ;  /* 0x000000141306723e */ /* 0x001fe400048060ff */
[----:B-1----:R-:W-:-:S03]  /*ff530*/  F2FP.SATFINITE.E5M2.F32.PACK_AB_MERGE_C R5, R17, R18, RZ ;  /* 0x000000121105723e */ /* 0x002fc600048060ff */
[----:B------:R-:W-:Y:S04]  /*ff540*/  STL [R1+0x3c], R6 ;  /* 0x00003c0601007387 */ /* 0x000fe80000100800 */
[----:B------:R-:W-:Y:S04]  /*ff550*/  STL [R1+0x4978], R29 ;  /* 0x0049781d01007387 */ /* 0x000fe80000100800 */
[----:B------:R-:W-:Y:S04]  /*ff560*/  STL [R1+0x38], R5 ;  /* 0x0000380501007387 */ /* 0x000fe80000100800 */
[----:B------:R-:W-:Y:S04]  /*ff570*/  STL [R1+0x497c], R28 ;  /* 0x00497c1c01007387 */ /* 0x000fe80000100800 */
[----:B------:R-:W-:Y:S04]  /*ff580*/  STL [R1+0x4980], R25 ;  /* 0x0049801901007387 */ /* 0x000fe80000100800 */
[----:B------:R-:W-:Y:S04]  /*ff590*/  STL [R1+0x4984], R24 ;  /* 0x0049841801007387 */ /* 0x000fe80000100800 */
[----:B------:R-:W-:Y:S04]  /*ff5a0*/  STL [R1+0x4990], R22 ;  /* 0x0049901601007387 */ /* 0x000fe80000100800 */
[----:B------:R-:W2:Y:S04]  /*ff5b0*/  LDL.LU R18, [R1+0x17c4] ;  /* 0x0017c40001127983 */ /* 0x000ea80000300800 */
[----:B------:R-:W3:Y:S04]  /*ff5c0*/  LDL.LU R17, [R1+0x17cc] ;  /* 0x0017cc0001117983 */ /* 0x000ee80000300800 */
[----:B---3--:R0:W-:Y:S04]  /*ff5d0*/  STL [R1+0x4c20], R17 ;  /* 0x004c201101007387 */ /* 0x0081e80000100800 */
[----:B0-----:R-:W2:Y:S04]  /*ff5e0*/  LDL.LU R17, [R1+0x17c0] ;  /* 0x0017c00001117983 */ /* 0x001ea80000300800 */
[----:B------:R-:W3:Y:S04]  /*ff5f0*/  LDL.LU R4, [R1+0xd14] ;  /* 0x000d140001047983 */ /* 0x000ee80000300800 */
[----:B---3--:R0:W-:Y:S04]  /*ff600*/  STL [R1+0x4c1c], R4 ;  /* 0x004c1c0401007387 */ /* 0x0081e80000100800 */
[----:B0-----:R-:W3:Y:S04]  /*ff610*/  LDL.LU R4, [R1+0x17c8] ;  /* 0x0017c80001047983 */ /* 0x001ee80000300800 */
[----:B------:R-:W4:Y:S04]  /*ff620*/  LDL.LU R3, [R1+0xd1c] ;  /* 0x000d1c0001037983 */ /* 0x000f280000300800 */
[----:B----4-:R0:W-:Y:S04]  /*ff630*/  STL [R1+0x4c18], R3 ;  /* 0x004c180301007387 */ /* 0x0101e80000100800 */
[----:B0-----:R-:W4:Y:S04]  /*ff640*/  LDL.LU R3, [R1+0xd10] ;  /* 0x000d100001037983 */ /* 0x001f280000300800 */
        /* <DEDUP_REMOVED lines=23> */
[----:B0-----:R-:W3:Y:S01]  /*ff7c0*/  LDL.LU R24, [R1+0xd28] ;  /* 0x000d280001187983 */ /* 0x001ee20000300800 */
[----:B------:R-:W-:-:S03]  /*ff7d0*/  F2FP.SATFINITE.E5M2.F32.PACK_AB_MERGE_C R18, R18, R17, RZ ;  /* 0x000000111212723e */ /* 0x000fc600048060ff */
[----:B---3--:R0:W-:Y:S04]  /*ff7e0*/  STL [R1+0x4c10], R24 ;  /* 0x004c101801007387 */ /* 0x0081e80000100800 */
[----:B0-----:R-:W3:Y:S04]  /*ff7f0*/  LDL.LU R24, [R1+0xd20] ;  /* 0x000d200001187983 */ /* 0x001ee80000300800 */
        /* <DEDUP_REMOVED lines=22> */
[----:B------:R0:W-:Y:S04]  /*ff960*/  STL [R1+0x4994], R21 ;  /* 0x0049941501007387 */ /* 0x0001e80000100800 */
[----:B0-----:R-:W3:Y:S04]  /*ff970*/  LDL.LU R21, [R1+0xd8c] ;  /* 0x000d8c0001157983 */ /* 0x001ee80000300800 */
[----:B------:R-:W4:Y:S04]  /*ff980*/  LDL.LU R17, [R1+0x4c20] ;  /* 0x004c200001117983 */ /* 0x000f280000300800 */
[----:B------:R0:W-:Y:S04]  /*ff990*/  STL [R1+0x49a0], R18 ;  /* 0x0049a01201007387 */ /* 0x0001e80000100800 */
[----:B0-----:R-:W3:Y:S01]  /*ff9a0*/  LDL.LU R18, [R1+0xd88] ;  /* 0x000d880001127983 */ /* 0x001ee20000300800 */
[----:B----4-:R-:W-:-:S03]  /*ff9b0*/  F2FP.SATFINITE.E5M2.F32.PACK_AB_MERGE_C R17, R17, R4, RZ ;  /* 0x000000041111723e */ /* 0x010fc600048060ff */
[----:B------:R-:W4:Y:S04]  /*ff9c0*/  LDL.LU R4, [R1+0x4c1c] ;  /* 0x004c1c0001047983 */ /* 0x000f280000300800 */
[----:B------:R0:W-:Y:S04]  /*ff9d0*/  STL [R1+0x49a4], R17 ;  /* 0x0049a41101007387 */ /* 0x0001e80000100800 */
[----:B0-----:R-:W3:Y:S01]  /*ff9e0*/  LDL.LU R17, [R1+0xd84] ;  /* 0x000d840001117983 */ /* 0x001ee20000300800 */
[----:B----4-:R-:W-:-:S03]  /*ff9f0*/  F2FP.SATFINITE.E5M2.F32.PACK_AB_MERGE_C R4, R4, R3, RZ ;  /* 0x000000030404723e */ /* 0x010fc600048060ff */
[----:B------:R-:W2:Y:S04]  /*ffa00*/  LDL.LU R3, [R1+0x4c18] ;  /* 0x004c180001037983 */ /* 0x000ea80000300800 */
[----:B------:R0:W-:Y:S04]  /*ffa10*/  STL [R1+0x49b8], R4 ;  /* 0x0049b80401007387 */ /* 0x0001e80000100800 */
[----:B0-----:R-:W4:Y:S01]  /*ffa20*/  LDL.LU R4, [R1+0xd80] ;  /* 0x000d800001047983 */ /* 0x001f220000300800 */
[----:B--2---:R-:W-:-:S03]  /*ffa30*/  F2FP.SATFINITE.E5M2.F32.PACK_AB_MERGE_C R3, R3, R22, RZ ;  /* 0x000000160303723e */ /* 0x004fc600048060ff */
[----:B------:R-:W3:Y:S04]  /*ffa40*/  LDL.LU R22, [R1+0x4c14] ;  /* 0x004c140001167983 */ /* 0x000ee80000300800 */
[----:B------:R0:W-:Y:S04]  /*ffa50*/  STL [R1+0x49bc], R3 ;  /* 0x0049bc0301007387 */ /* 0x0001e80000100800 */
[----:B0-----:R-:W2:Y:S01]  /*ffa60*/  LDL.LU R3, [R1+0xd7c] ;  /* 0x000d7c0001037983 */ /* 0x001ea20000300800 */
[----:B---3--:R-:W-:-:S03]  /*ffa70*/  F2FP.SATFINITE.E5M2.F32.PACK_AB_MERGE_C R22, R22, R24, RZ ;  /* 0x000000181616723e */ /* 0x008fc600048060ff */
[----:B------:R-:W3:Y:S04]  /*ffa80*/  LDL.LU R24, [R1+0x4c10] ;  /* 0x004c100001187983 */ /* 0x000ee80000300800 */
[----:B------:R0:W-:Y:S04]  /*ffa90*/  STL [R1+0xdc], R22 ;  /* 0x0000dc1601007387 */ /* 0x0001e80000100800 */
[----:B0-----:R-:W3:Y:S02]  /*ffaa0*/  LDL.LU R22, [R1+0x4c0c] ;  /* 0x004c0c0001167983 */ /* 0x001ee40000300800 */
[----:B---3--:R-:W-:-:S02]  /*ffab0*/  F2FP.SATFINITE.E5M2.F32.PACK_AB_MERGE_C R22, R22, R24, RZ ;  /* 0x000000181616723e */ /* 0x008fc400048060ff */
        /* <DEDUP_REMOVED lines=14> */
[----:B0-----:R-:W2:Y:S02]  /*ffba0*/  LDL.LU R22, [R1+0x4bec] ;  /* 0x004bec0001167983 */ /* 0x001ea40000300800 */
[----:B--2---:R-:W-:-:S02]  /*ffbb0*/  F2FP.SATFINITE.E5M2.F32.PACK_AB_MERGE_C R3, R3, R22, RZ ;  /* 0x000000160303723e */ /* 0x004fc400048060ff */
[----:B------:R-:W3:Y:S04]  /*ffbc0*/  LDL.LU R22, [R1+0x4be8] ;  /* 0x004be80001167983 */ /* 0x000ee80000300800 */
[----:B------:R4:W-:Y:S01]  /*ffbd0*/  STL [R1+0x9c], R3 ;  /* 0x00009c0301007387 */ /* 0x0009e20000100800 */
[----:B------:R-:W-:Y:S02]  /*ffbe0*/  F2FP.SATFINITE.E5M2.F32.PACK_AB_MERGE_C R13, R13, R29, RZ ;  /* 0x0000001d0d0d723e */ /* 0x000fe400048060ff */
[----:B------:R-:W-:Y:S02]  /*ffbf0*/  F2FP.SATFINITE.E5M2.F32.PACK_AB_MERGE_C R0, R0, R2, RZ ;  /* 0x000000020000723e */ /* 0x000fe400048060ff */
[----:B----4-:R-:W-:Y:S02]  /*ffc00*/  F2FP.SATFINITE.E5M2.F32.PACK_AB_MERGE_C R3, R17, R4, RZ ;  /* 0x000000041103723e */ /* 0x010fe400048060ff */
[----:B------:R-:W-:-:S03]  /*ffc10*/  F2FP.SATFINITE.E5M2.F32.PACK_AB_MERGE_C R17, R21, R18, RZ ;  /* 0x000000121511723e */ /* 0x000fc600048060ff */
[----:B------:R0:W-:Y:S04]  /*ffc20*/  STL [R1+0x84], R3 ;  /* 0x0000840301007387 */ /* 0x0001e80000100800 */
[----:B------:R-:W-:Y:S01]  /*ffc30*/  STL [R1+0xe0], R17 ;  /* 0x0000e01101007387 */ /* 0x000fe20000100800 */
[----:B0-----:R-:W-:Y:S02]  /*ffc40*/  F2FP.SATFINITE.E5M2.F32.PACK_AB_MERGE_C R3, R28, R25, RZ ;  /* 0x000000191c03723e */ /* 0x001fe400048060ff */
[----:B---3--:R-:W-:-:S05]  /*ffc50*/  F2FP.SATFINITE.E5M2.F32.PACK_AB_MERGE_C R4, R24, R22, RZ ;  /* 0x000000161804723e */ /* 0x008fca00048060ff */
[----:B------:R0:W-:Y:S04]  /*ffc60*/  STL [R1+0x6c], R4 ;  /* 0x00006c0401007387 */ /* 0x0001e80000100800 */
[----:B------:R1:W-:Y:S04]  /*ffc70*/  STL [R1+0x64], R3 ;  /* 0x0000640301007387 */ /* 0x0003e80000100800 */
[----:B------:R-:W-:Y:S01]  /*ffc80*/  STL [R1+0x50], R13 ;  /* 0x0000500d01007387 */ /* 0x000fe20000100800 */
[----:B0-----:R-:W-:Y:S02]  /*ffc90*/  F2FP.SATFINITE.E5M2.F32.PACK_AB_MERGE_C R4, R6, R5, RZ ;  /* 0x000000050604723e */ /* 0x001fe400048060ff */
[----:B-1----:R-:W-:-:S02]  /*ffca0*/  F2FP.SATFINITE.E5M2.F32.PACK_AB_MERGE_C R3, R27, R7, RZ ;  /* 0x000000071b03723e */ /* 0x002fc400048060ff */
[----:B------:R-:W-:Y:S02]  /*ffcb0*/  F2FP.SATFINITE.E5M2.F32.PACK_AB_MERGE_C R5, R23, R26, RZ ;  /* 0x0000001a1705723e */ /* 0x000fe400048060ff */
[----:B------:R-:W-:Y:S02]  /*ffcc0*/  F2FP.SATFINITE.E5M2.F32.PACK_AB_MERGE_C R26, R12, R14, RZ ;  /* 0x0000000e0c1a723e */ /* 0x000fe400048060ff */
[----:B------:R-:W-:Y:S01]  /*ffcd0*/  F2FP.SATFINITE.E5M2.F32.PACK_AB_MERGE_C R27, R10, R11, RZ ;  /* 0x0000000b0a1b723e */ /* 0x000fe200048060ff */
[----:B------:R0:W-:Y:S04]  /*ffce0*/  STL [R1+0x54], R4 ;  /* 0x0000540401007387 */ /* 0x0001e80000100800 */
[----:B------:R1:W-:Y:S04]  /*ffcf0*/  STL [R1+0x44], R3 ;  /* 0x0000440301007387 */ /* 0x0003e80000100800 */
[----:B------:R-:W-:Y:S01]  /*ffd00*/  STL [R1+0xd8], R5 ;  /* 0x0000d80501007387 */ /* 0x000fe20000100800 */
[----:B------:R-:W-:-:S02]  /*ffd10*/  F2FP.SATFINITE.E5M2.F32.PACK_AB_MERGE_C R23, R8, R9, RZ ;  /* 0x000000090817723e */ /* 0x000fc400048060ff */
[----:B0-----:R-:W-:Y:S02]  /*ffd20*/  F2FP.SATFINITE.E5M2.F32.PACK_AB_MERGE_C R4, R19, R20, RZ ;  /* 0x000000141304723e */ /* 0x001fe400048060ff */
[----:B-1----:R-:W-:-:S03]  /*ffd30*/  F2FP.SATFINITE.E5M2.F32.PACK_AB_MERGE_C R3, R15, R16, RZ ;  /* 0x000000100f03723e */ /* 0x002fc600048060ff */
[----:B------:R-:W-:Y:S04]  /*ffd40*/  STL [R1+0x34], R4 ;  /* 0x0000340401007387 */ /* 0x000fe80000100800 */
[----:B------:R-:W-:Y:S04]  /*ffd50*/  STL [R1+0x4988], R26 ;  /* 0x0049881a01007387 */ /* 0x000fe80000100800 */
[----:B------:R-:W-:Y:S04]  /*ffd60*/  STL [R1+0x2c], R3 ;  /* 0x00002c0301007387 */ /* 0x000fe80000100800 */
[----:B------:R-:W-:Y:S04]  /*ffd70*/  STL [R1+0x498c], R27 ;  /* 0x00498c1b01007387 */ /* 0x000fe80000100800 */
[----:B------:R-:W-:Y:S04]  /*ffd80*/  STL [R1+0x4998], R23 ;  /* 0x0049981701007387 */ /* 0x000fe80000100800 */
[----:B------:R-:W2:Y:S04]  /*ffd90*/  LDL.LU R20, [R1+0xdf4] ;  /* 0x000df40001147983 */ /* 0x000ea80000300800 */
[----:B------:R-:W3:Y:S04]  /*ffda0*/  LDL.LU R19, [R1+0xdfc] ;  /* 0x000dfc0001137983 */ /* 0x000ee80000300800 */
[----:B------:R-:W-:Y:S04]  /*ffdb0*/  STL [R1+0xec], R0 ;  /* 0x0000ec0001007387 */ /* 0x000fe80000100800 */
        /* <DEDUP_REMOVED lines=11> */
[----:B------:R-:W3:Y:S04]  /*ffe70*/  LDL.LU R12, [R1+0x17b4] ;  /* 0x0017b400010c7983 */ /* 0x000ee80000300800 */
[----:B---3--:R0:W-:Y:S04]  /*ffe80*/  STL [R1+0x4bcc], R12 ;  /* 0x004bcc0c01007387 */ /* 0x0081e80000100800 */
[----:B0-----:R-:W3:Y:S04]  /*ffe90*/  LDL.LU R12, [R1+0xe1c] ;  /* 0x000e1c00010c7983 */ /* 0x001ee80000300800 */
[----:B---3--:R0:W-:Y:S04]  /*ffea0*/  STL [R1+0x4bd4], R12 ;  /* 0x004bd40c01007387 */ /* 0x0081e80000100800 */
[----:B0-----:R-:W3:Y:S04]  /*ffeb0*/  LDL.LU R12, [R1+0xe10] ;  /* 0x000e1000010c7983 */ /* 0x001ee80000300800 */
[----:B------:R-:W4:Y:S04]  /*ffec0*/  LDL.LU R11, [R1+0x17bc] ;  /* 0x0017bc00010b7983 */ /* 0x000f280000300800 */
[----:B----4-:R0:W-:Y:S04]  /*ffed0*/  STL [R1+0x4bc8], R11 ;  /* 0x004bc80b01007387 */ /* 0x0101e80000100800 */
[----:B0-----:R-:W4:Y:S04]  /*ffee0*/  LDL.LU R11, [R1+0x17b0] ;  /* 0x0017b000010b7983 */ /* 0x001f280000300800 */
[----:B----4-:R0:W-:Y:S04]  /*ffef0*/  STL [R1+0x4bd0], R11 ;  /* 0x004bd00b01007387 */ /* 0x0101e80000100800 */
[----:B0-----:R-:W4:Y:S04]  /*fff00*/  LDL.LU R11, [R1+0xe18] ;  /* 0x000e1800010b7983 */ /* 0x001f280000300800 */
[----:B------:R-:W2:Y:S01]  /*fff10*/  LDL.LU R10, [R1+0x17a4] ;  /* 0x0017a400010a7983 */ /* 0x000ea20000300800 */
[----:B------:R-:W-:-:S03]  /*fff20*/  F2FP.SATFINITE.E5M2.F32.PACK_AB_MERGE_C R20, R20, R19, RZ ;  /* 0x000000131414723e */ /* 0x000fc600048060ff */
        /* <DEDUP_REMOVED lines=23> */
[----:B------:R-:W3:Y:S04]  /*1000a0*/  LDL.LU R19, [R1+0x4be4] ;  /* 0x004be40001137983 */ /* 0x000ee80000300800 */
[----:B------:R0:W-:Y:S04]  /*1000b0*/  STL [R1+0x499c], R20 ;  /* 0x00499c1401007387 */ /* 0x0001e80000100800 */
[----:B0-----:R-:W2:Y:S01]  /*1000c0*/  LDL.LU R20, [R1+0xe34] ;  /* 0x000e340001147983 */ /* 0x001ea20000300800 */
[----:B---3--:R-:W-:-:S03]  /*1000d0*/  F2FP.SATFINITE.E5M2.F32.PACK_AB_MERGE_C R19, R19, R15, RZ ;  /* 0x0000000f1313723e */ /* 0x008fc600048060ff */
        /* <DEDUP_REMOVED lines=12> */
[----:B------:R-:W4:Y:S04]  /*1001a0*/  LDL.LU R12, [R1+0x4bd4] ;  /* 0x004bd400010c7983 */ /* 0x000f280000300800 */
[----:B------:R0:W-:Y:S04]  /*1001b0*/  STL [R1+0x49c8], R14 ;  /* 0x0049c80e01007387 */ /* 0x0001e80000100800 */
[----:B0-----:R-:W3:Y:S01]  /*1001c0*/  LDL.LU R14, [R1+0x17a8] ;  /* 0x0017a800010e7983 */ /* 0x001ee20000300800 */
[----:B----4-:R-:W-:-:S03]  /*1001d0*/  F2FP.SATFINITE.E5M2.F32.PACK_AB_MERGE_C R12, R12, R11, RZ ;  /* 0x0000000b0c0c723e */ /* 0x010fc600048060ff */
[----:B------:R-:W4:Y:S04]  /*1001e0*/  LDL.LU R11, [R1+0x4bd0] ;  /* 0x004bd000010b7983 */ /* 0x000f280000300800 */
[----:B------:R0:W-:Y:S04]  /*1001f0*/  STL [R1+0x100], R12 ;  /* 0x0001000c01007387 */ /* 0x0001e80000100800 */
[----:B0-----:R-:W4:Y:S02]  /*100200*/  LDL.LU R12, [R1+0x4bcc] ;  /* 0x004bcc00010c7983 */ /* 0x001f240000300800 */
[----:B----4-:R-:W-:-:S02]  /*100210*/  F2FP.SATFINITE.E5M2.F32.PACK_AB_MERGE_C R12, R12, R11, RZ ;  /* 0x0000000b0c0c723e */ /* 0x010fc400048060ff */
[----:B------:R-:W2:Y:S04]  /*100220*/  LDL.LU R11, [R1+0x4bc8] ;  /* 0x004bc800010b7983 */ /* 0x000ea80000300800 */
[----:B------:R0:W-:Y:S04]  /*100230*/  STL [R1+0x49cc], R12 ;  /* 0x0049cc0c01007387 */ /* 0x0001e80000100800 */
[----:B0-----:R-:W4:Y:S01]  /*100240*/  LDL.LU R12, [R1+0x17a0] ;  /* 0x0017a000010c7983 */ /* 0x001f220000300800 */
[----:B--2---:R-:W-:-:S03]  /*100250*/  F2FP.SATFINITE.E5M2.F32.PACK_AB_MERGE_C R11, R11, R10, RZ ;  /* 0x0000000a0b0b723e */ /* 0x004fc600048060ff */
[----:B------:R-:W4:Y:S01]  /*100260*/  LDL.LU R10, [R1+0x4bc4] ;  /* 0x004bc400010a7983 */ /* 0x000f220000300800 */
[----:B---3--:R-:W-:Y:S02]  /*100270*/  F2FP.SATFINITE.E5M2.F32.PACK_AB_MERGE_C R9, R9, R14, RZ ;  /* 0x0000000e0909723e */ /* 0x008fe400048060ff */
[----:B------:R-:W-:Y:S02]  /*100280*/  F2FP.SATFINITE.E5M2.F32.PACK_AB_MERGE_C R2, R2, R16, RZ ;  /* 0x000000100202723e */ /* 0x000fe400048060ff */
[----:B------:R-:W-:Y:S01]  /*100290*/  F2FP.SATFINITE.E5M2.F32.PACK_AB_MERGE_C R8, R8, R15, RZ ;  /* 0x0000000f0808723e */ /* 0x000fe200048060ff */
[----:B------:R-:W-:Y:S01]  /*1002a0*/  STL [R1+0x49d0], R11 ;  /* 0x0049d00b01007387 */ /* 0x000fe20000100800 */
[----:B------:R-:W-:Y:S02]  /*1002b0*/  F2FP.SATFINITE.E5M2.F32.PACK_AB_MERGE_C R4, R17, R4, RZ ;  /* 0x000000041104723e */ /* 0x000fe400048060ff */
[----:B------:R-:W-:Y:S02]  /*1002c0*/  F2FP.SATFINITE.E5M2.F32.PACK_AB_MERGE_C R0, R0, R7, RZ ;  /* 0x000000070000723e */ /* 0x000fe400048060ff */
[----:B----4-:R-:W-:-:S05]  /*1002d0*/  F2FP.SATFINITE.E5M2.F32.PACK_AB_MERGE_C R10, R10, R12, RZ ;  /* 0x0000000c0a0a723e */ /* 0x010fca00048060ff */
[----:B------:R-:W-:Y:S04]  /*1002e0*/  STL [R1+0x49d4], R10 ;  /* 0x0049d40a01007387 */ /* 0x000fe80000100800 */
[----:B------:R0:W-:Y:S04]  /*1002f0*/  STL [R1+0x49d8], R9 ;  /* 0x0049d80901007387 */ /* 0x0001e80000100800 */
[----:B------:R1:W-:Y:S04]  /*100300*/  STL [R1+0x49dc], R2 ;  /* 0x0049dc0201007387 */ /* 0x0003e80000100800 */
[----:B------:R2:W-:Y:S01]  /*100310*/  STL [R1+0x49e0], R8 ;  /* 0x0049e00801007387 */ /* 0x0005e20000100800 */
[----:B0-----:R-:W-:-:S02]  /*100320*/  F2FP.SATFINITE.E5M2.F32.PACK_AB_MERGE_C R9, R20, R19, RZ ;  /* 0x000000131409723e */ /* 0x001fc400048060ff */
[----:B-1----:R-:W-:Y:S02]  /*100330*/  F2FP.SATFINITE.E5M2.F32.PACK_AB_MERGE_C R2, R3, R26, RZ ;  /* 0x0000001a0302723e */ /* 0x002fe400048060ff */
[----:B--2---:R-:W-:Y:S02]  /*100340*/  F2FP.SATFINITE.E5M2.F32.PACK_AB_MERGE_C R8, R27, R23, RZ ;  /* 0x000000171b08723e */ /* 0x004fe400048060ff */
[----:B------:R-:W-:Y:S01]  /*100350*/  F2FP.SATFINITE.E5M2.F32.PACK_AB_MERGE_C R3, R21, R18, RZ ;  /* 0x000000121503723e */ /* 0x000fe200048060ff */
[----:B------:R-:W-:Y:S04]  /*100360*/  STL [R1+0xa4c], R9 ;  /* 0x000a4c0901007387 */ /* 0x000fe80000100800 */
[----:B------:R-:W-:Y:S04]  /*100370*/  STL [R1+0xa48], R8 ;  /* 0x000a480801007387 */ /* 0x000fe80000100800 */
        /* <DEDUP_REMOVED lines=8> */
[----:B------:R-:W-:Y:S04]  /*100400*/  STL [R1+0xac8], R3 ;  /* 0x000ac80301007387 */ /* 0x000fe80000100800 */
[----:B------:R-:W2:Y:S01]  /*100410*/  LDL.LU R8, [R1+0x1794] ;  /* 0x0017940001087983 */ /* 0x000ea20000300800 */
[----:B0-----:R-:W-:-:S05]  /*100420*/  F2FP.SATFINITE.E5M2.F32.PACK_AB_MERGE_C R2, R6, R5, RZ ;  /* 0x000000050602723e */ /* 0x001fca00048060ff */
        /* <DEDUP_REMOVED lines=164> */
[----:B0-----:R-:W-:Y:S02]  /*100e70*/  F2FP.SATFINITE.E5M2.F32.PACK_AB_MERGE_C R8, R14, R12, RZ ;  /* 0x0000000c0e08723e */ /* 0x001fe400048060ff */
[----:B--2---:R-:W-:Y:S02]  /*100e80*/  F2FP.SATFINITE.E5M2.F32.PACK_AB_MERGE_C R2, R9, R2, RZ ;  /* 0x000000020902723e */ /* 0x004fe400048060ff */
[----:B----4-:R-:W-:-:S03]  /*100e90*/  F2FP.SATFINITE.E5M2.F32.PACK_AB_MERGE_C R9, R11, R10, RZ ;  /* 0x0000000a0b09723e */ /* 0x010fc600048060ff */
        /* <DEDUP_REMOVED lines=8> */
[----:B------:R-:W-:Y:S01]  /*100f20*/  STL [R1+0xa14], R8 ;  /* 0x000a140801007387 */ /* 0x000fe20000100800 */
[----:B0-----:R-:W-:-:S02]  /*100f30*/  F2FP.SATFINITE.E5M2.F32.PACK_AB_MERGE_C R2, R3, R26, RZ ;  /* 0x0000001a0302723e */ /* 0x001fc400048060ff */
        /* <DEDUP_REMOVED lines=9> */
[----:B------:R-:W-:Y:S04]  /*100fd0*/  STL [R1+0xa7c], R3 ;  /* 0x000a7c0301007387 */ /* 0x000fe80000100800 */
[----:B------:R-:W2:Y:S01]  /*100fe0*/  LDL.LU R8, [R1+0x103c] ;  /* 0x00103c0001087983 */ /* 0x000ea20000300800 */
[----:B------:R-:W-:-:S02]  /*100ff0*/  F2FP.SATFINITE.E5M2.F32.PACK_AB_MERGE_C R0, R0, R7, RZ ;  /* 0x000000070000723e */ /* 0x000fc400048060ff */
        /* <DEDUP_REMOVED lines=396> */
[----:B----4-:R0:W-:Y:S04]  /*1028c0*/  STL [R1+0x4a0c], R17 ;  /* 0x004a0c1101007387 */ /* 0x0101e80000100800 */
[----:B0-----:R-:W4:Y:S04]  /*1028d0*/  LDL.LU R17, [R1+0x87c] ;  /* 0x00087c0001117983 */ /* 0x001f280000300800 */
[----:B----4-:R0:W-:Y:S04]  /*1028e0*/  STL [R1+0x4a14], R17 ;  /* 0x004a141101007387 */ /* 0x0101e80000100800 */
[----:B0-----:R-:W4:Y:S04]  /*1028f0*/  LDL.LU R17, [R1+0x874] ;  /* 0x0008740001117983 */ /* 0x001f280000300800 */
        /* <DEDUP_REMOVED lines=27> */
[----:B0-----:R-:W2:Y:S01]  /*102ab0*/  LDL.LU R2, [R1+0x7e0] ;  /* 0x0007e00001027983 */ /* 0x001ea20000300800 */
        /* <DEDUP_REMOVED lines=35> */
[----:B------:R0:W-:Y:S01]  /*102cf0*/  STL [R1+0xa20], R28 ;  /* 0x000a201c01007387 */ /* 0x0001e20000100800 */
[----:B----4-:R-:W-:-:S03]  /*102d00*/  F2FP.SATFINITE.E5M2.F32.PACK_AB_MERGE_C R17, R17, R8, RZ ;  /* 0x000000081111723e */ /* 0x010fc600048060ff */
[----:B0-----:R-:W4:Y:S01]  /*102d10*/  LDL.LU R28, [R1+0x15c] ;  /* 0x00015c00011c7983 */ /* 0x001f220000300800 */
[----:B---3--:R-:W-:-:S03]  /*102d20*/  F2FP.SATFINITE.E5M2.F32.PACK_AB_MERGE_C R13, R13, R29, RZ ;  /* 0x0000001d0d0d723e */ /* 0x008fc600048060ff */
[----:B------:R-:W3:Y:S04]  /*102d30*/  LDL.LU R29, [R1+0x164] ;  /* 0x00016400011d7983 */ /* 0x000ee80000300800 */
[----:B------:R0:W-:Y:S04]  /*102d40*/  STL [R1+0xa44], R13 ;  /* 0x000a440d01007387 */ /* 0x0001e80000100800 */
[----:B0-----:R-:W3:Y:S04]  /*102d50*/  LDL.LU R13, [R1+0x140] ;  /* 0x00014000010d7983 */ /* 0x001ee80000300800 */
        /* <DEDUP_REMOVED lines=14> */
[----:B0-----:R-:W4:Y:S01]  /*102e40*/  LDL R17, [R1+0x1820] ;  /* 0x0018200001117983 */ /* 0x001f220000100800 */
        /* <DEDUP_REMOVED lines=19> */
[----:B------:R-:W-:Y:S02]  /*102f80*/  F2FP.SATFINITE.E5M2.F32.PACK_AB_MERGE_C R11, R11, R10, RZ ;  /* 0x0000000a0b0b723e */ /* 0x000fe400048060ff */
[----:B------:R-:W-:Y:S02]  /*102f90*/  F2FP.SATFINITE.E5M2.F32.PACK_AB_MERGE_C R14, R14, R12, RZ ;  /* 0x0000000c0e0e723e */ /* 0x000fe400048060ff */
[----:B------:R-:W-:Y:S01]  /*102fa0*/  F2FP.SATFINITE.E5M2.F32.PACK_AB_MERGE_C R15, R15, R16, RZ ;  /* 0x000000100f0f723e */ /* 0x000fe200048060ff */
[----:B0-----:R-:W3:Y:S01]  /*102fb0*/  LDL.LU R8, [R1+0x49e0] ;  /* 0x0049e00001087983 */ /* 0x001ee20000300800 */
[----:B------:R-:W-:-:S02]  /*102fc0*/  F2FP.SATFINITE.E5M2.F32.PACK_AB_MERGE_C R4, R4, R3, RZ ;  /* 0x000000030404723e */ /* 0x000fc400048060ff */
[----:B------:R-:W-:Y:S02]  /*102fd0*/  F2FP.SATFINITE.E5M2.F32.PACK_AB_MERGE_C R6, R6, R5, RZ ;  /* 0x000000050606723e */ /* 0x000fe400048060ff */
[----:B------:R-:W-:Y:S02]  /*102fe0*/  F2FP.SATFINITE.E5M2.F32.PACK_AB_MERGE_C R19, R19, R7, RZ ;  /* 0x000000071313723e */ /* 0x000fe400048060ff */
[----:B--2---:R-:W-:Y:S02]  /*102ff0*/  F2FP.SATFINITE.E5M2.F32.PACK_AB_MERGE_C R9, R9, R2, RZ ;  /* 0x000000020909723e */ /* 0x004fe400048060ff */
        /* <DEDUP_REMOVED lines=18> */
[----:B------:R-:W2:Y:S01]  /*103120*/  LDL.LU R7, [R1+0x49ac] ;  /* 0x0049ac0001077983 */ /* 0x000ea20000300800 */
[----:B------:R-:W-:-:S03]  /*103130*/  F2FP.SATFINITE.E5M2.F32.PACK_AB_MERGE_C R20, R23, R20, RZ ;  /* 0x000000141714723e */ /* 0x000fc600048060ff */
[----:B------:R0:W-:Y:S01]  /*103140*/  STL [R1+0xbd0], R19 ;  /* 0x000bd01301007387 */ /* 0x0001e20000100800 */
[----:B------:R-:W-:-:S03]  /*103150*/  F2FP.SATFINITE.E5M2.F32.PACK_AB_MERGE_C R18, R0, R18, RZ ;  /* 0x000000120012723e */ /* 0x000fc600048060ff */
[----:B------:R-:W-:Y:S01]  /*103160*/  STL [R1+0xbcc], R20 ;  /* 0x000bcc1401007387 */ /* 0x000fe20000100800 */
[----:B0-----:R-:W-:Y:S01]  /*103170*/  F2FP.SATFINITE.E5M2.F32.PACK_AB_MERGE_C R19, R26, R27, RZ ;  /* 0x0000001b1a13723e */ /* 0x001fe200048060ff */
[----:B----4-:R-:W-:-:S04]  /*103180*/  VIADD R0, R17, 0xab ;  /* 0x000000ab11007836 */ /* 0x010fc80000000000 */
[----:B------:R0:W-:Y:S04]  /*103190*/  STL [R1+0xbf0], R19 ;  /* 0x000bf01301007387 */ /* 0x0001e80000100800 */
[----:B------:R1:W-:Y:S01]  /*1031a0*/  STL [R1+0xbec], R18 ;  /* 0x000bec1201007387 */ /* 0x0003e20000100800 */
[----:B------:R-:W-:Y:S02]  /*1031b0*/  LOP3.LUT R26, R28, 0xffff, RZ, 0xc0, !PT ;  /* 0x0000ffff1c1a7812 */ /* 0x000fe400078ec0ff */
[----:B------:R-:W-:Y:S02]  /*1031c0*/  ISETP.GE.AND P1, PT, R0, UR11, PT ;  /* 0x0000000b00007c0c */ /* 0x000fe4000bf26270 */
[----:B0-----:R-:W-:Y:S02]  /*1031d0*/  F2FP.SATFINITE.E5M2.F32.PACK_AB_MERGE_C R19, R22, R21, RZ ;  /* 0x000000151613723e */ /* 0x001fe400048060ff */
[----:B-1----:R-:W-:-:S02]  /*1031e0*/  F2FP.SATFINITE.E5M2.F32.PACK_AB_MERGE_C R18, R25, R24, RZ ;  /* 0x000000181912723e */ /* 0x002fc400048060ff */
[----:B---3--:R-:W-:Y:S01]  /*1031f0*/  LOP3.LUT R23, R29, 0xffff, RZ, 0xc0, !PT ;  /* 0x0000ffff1d177812 */ /* 0x008fe200078ec0ff */
[----:B------:R-:W-:Y:S01]  /*103200*/  VIADD R0, R17, 0xaa ;  /* 0x000000aa11007836 */ /* 0x000fe20000000000 */
[----:B------:R-:W-:Y:S01]  /*103210*/  ULDC UR11, c[0x0][0x248] ;  /* 0x00009200000b7ab9 */ /* 0x000fe20000000800 */
[----:B------:R0:W-:Y:S04]  /*103220*/  STL [R1+0xc10], R19 ;  /* 0x000c101301007387 */ /* 0x0001e80000100800 */
[----:B------:R1:W-:Y:S04]  /*103230*/  STL [R1+0xbfc], R18 ;  /* 0x000bfc1201007387 */ /* 0x0003e80000100800 */
[----:B------:R-:W3:Y:S04]  /*103240*/  LDL.LU R21, [R1+0x218] ;  /* 0x0002180001157983 */ /* 0x000ee80000300800 */
[----:B------:R-:W4:Y:S04]  /*103250*/  LDL.LU R22, [R1+0x1cc] ;  /* 0x0001cc0001167983 */ /* 0x000f280000300800 */
[----:B------:R-:W4:Y:S04]  /*103260*/  LDL.LU R17, [R1+0x208] ;  /* 0x0002080001117983 */ /* 0x000f280000300800 */
[----:B------:R-:W-:Y:S01]  /*103270*/  STL [R1+0x15c], R26 ;  /* 0x00015c1a01007387 */ /* 0x000fe20000100800 */
[----:B0-----:R-:W-:-:S03]  /*103280*/  LOP3.LUT R19, R13, 0xffff, RZ, 0xc0, !PT ;  /* 0x0000ffff0d137812 */ /* 0x001fc600078ec0ff */
[----:B-1----:R-:W4:Y:S04]  /*103290*/  LDL.LU R18, [R1+0x1c4] ;  /* 0x0001c40001127983 */ /* 0x002f280000300800 */
[----:B------:R-:W-:Y:S04]  /*1032a0*/  STL [R1+0x174], R23 ;  /* 0x0001741701007387 */ /* 0x000fe80000100800 */
[----:B------:R-:W4:Y:S04]  /*1032b0*/  LDL.LU R24, [R1+0x198] ;  /* 0x0001980001187983 */ /* 0x000f280000300800 */
[----:B------:R-:W-:Y:S04]  /*1032c0*/  STL [R1+0x20c], R19 ;  /* 0x00020c1301007387 */ /* 0x000fe80000100800 */
[----:B------:R-:W4:Y:S01]  /*1032d0*/  LDL.LU R25, [R1+0x188] ;  /* 0x0001880001197983 */ /* 0x000f220000300800 */
[----:B------:R-:W-:Y:S01]  /*1032e0*/  ISETP.GE.AND P0, PT, R0, UR13, PT ;  /* 0x0000000d00007c0c */ /* 0x000fe2000bf06270 */
[----:B------:R-:W-:Y:S01]  /*1032f0*/  ULDC UR13, c[0x0][0x248] ;  /* 0x00009200000d7ab9 */ /* 0x000fe20000000800 */
[----:B--2---:R-:W-:-:S02]  /*103300*/  LOP3.LUT R27, R2, 0xffff, RZ, 0xc0, !PT ;  /* 0x0000ffff021b7812 */ /* 0x004fc400078ec0ff */
[----:B------:R-:W-:Y:S02]  /*103310*/  LOP3.LUT R3, R3, 0xffff, RZ, 0xc0, !PT ;  /* 0x0000ffff03037812 */ /* 0x000fe400078ec0ff */
[----:B------:R-:W-:Y:S02]  /*103320*/  LOP3.LUT R4, R4, 0xffff, RZ, 0xc0, !PT ;  /* 0x0000ffff04047812 */ /* 0x000fe400078ec0ff */
[----:B------:R-:W-:Y:S02]  /*103330*/  LOP3.LUT R20, R5, 0xffff, RZ, 0xc0, !PT ;  /* 0x0000ffff05147812 */ /* 0x000fe400078ec0ff */
[----:B------:R-:W-:Y:S02]  /*103340*/  PRMT R2, R4, 0x3340, R1 ;  /* 0x0000334004027816 */ /* 0x000fe40000000001 */
[----:B------:R-:W-:Y:S02]  /*103350*/  LOP3.LUT R7, R7, 0xffff, RZ, 0xc0, !PT ;  /* 0x0000ffff07077812 */ /* 0x000fe400078ec0ff */
[----:B------:R-:W-:-:S02]  /*103360*/  LOP3.LUT R6, R6, 0xffff, RZ, 0xc0, !PT ;  /* 0x0000ffff06067812 */ /* 0x000fc400078ec0ff */
[----:B------:R-:W-:Y:S01]  /*103370*/  PRMT R5, R26, 0x3340, R7 ;  /* 0x000033401a057816 */ /* 0x000fe20000000007 */
[----:B------:R-:W-:Y:S04]  /*103380*/  STL [R1+0x170], R7 ;  /* 0x0001700701007387 */ /* 0x000fe80000100800 */
[----:B------:R-:W-:Y:S04]  /*103390*/  STL [R1+0x164], R4 ;  /* 0x0001640401007387 */ /* 0x000fe80000100800 */
[----:B------:R0:W-:Y:S04]  /*1033a0*/  STL [R1+0x16c], R6 ;  /* 0x00016c0601007387 */ /* 0x0001e80000100800 */
[----:B------:R1:W-:Y:S04]  /*1033b0*/  STL [R1+0x1e4], R3 ;  /* 0x0001e40301007387 */ /* 0x0003e80000100800 */
[----:B------:R-:W-:Y:S04]  /*1033c0*/  STL [R1+0x1fc], R27 ;  /* 0x0001fc1b01007387 */ /* 0x000fe80000100800 */
[----:B------:R-:W2:Y:S01]  /*1033d0*/  LDL.LU R28, [R1+0x180] ;  /* 0x00018000011c7983 */ /* 0x000ea20000300800 */
[----:B------:R-:W-:-:S03]  /*1033e0*/  PRMT R0, R5, 0x5410, R2 ;  /* 0x0000541005007816 */ /* 0x000fc60000000002 */
[----:B------:R-:W2:Y:S04]  /*1033f0*/  LDL.LU R13, [R1+0xd4] ;  /* 0x0000d400010d7983 */ /* 0x000ea80000300800 */
[----:B------:R-:W-:Y:S04]  /*103400*/  STL [R1+0x1c0], R20 ;  /* 0x0001c01401007387 */ /* 0x000fe80000100800 */
[----:B------:R-:W2:Y:S04]  /*103410*/  LDL.LU R29, [R1+0x28] ;  /* 0x00002800011d7983 */ /* 0x000ea80000300800 */
[----:B------:R-:W2:Y:S01]  /*103420*/  LDL.LU R2, [R1+0x74] ;  /* 0x0000740001027983 */ /* 0x000ea20000300800 */
[----:B0-----:R-:W-:-:S02]  /*103430*/  PRMT R6, R23, 0x3340, R6 ;  /* 0x0000334017067816 */ /* 0x001fc40000000006 */
[----:B-1----:R-:W-:Y:S01]  /*103440*/  PRMT R3, R3, 0x3340, R1 ;  /* 0x0000334003037816 */ /* 0x002fe20000000001 */
[----:B------:R0:W-:Y:S03]  /*103450*/  STL [R1+0xd4c], R0 ;  /* 0x000d4c0001007387 */ /* 0x0001e60000100800 */
[----:B------:R-:W-:Y:S02]  /*103460*/  PRMT R5, R6, 0x5410, R3 ;  /* 0x0000541006057816 */ /* 0x000fe40000000003 */
[----:B------:R-:W2:Y:S01]  /*103470*/  LDL.LU R3, [R1+0x70] ;  /* 0x0000700001037983 */ /* 0x000ea20000300800 */
[----:B------:R-:W-:Y:S02]  /*103480*/  PRMT R4, R27, 0x3340, R1 ;  /* 0x000033401b047816 */ /* 0x000fe40000000001 */
[----:B------:R-:W-:-:S04]  /*103490*/  PRMT R7, R19, 0x3340, R20 ;  /* 0x0000334013077816 */ /* 0x000fc80000000014 */
[----:B0-----:R-:W-:Y:S01]  /*1034a0*/  PRMT R0, R7, 0x5410, R4 ;  /* 0x0000541007007816 */ /* 0x001fe20000000004 */
[----:B------:R0:W-:Y:S01]  /*1034b0*/  STL [R1+0xd48], R5 ;  /* 0x000d480501007387 */ /* 0x0001e20000100800 */
[----:B---3--:R-:W-:Y:S02]  /*1034c0*/  LOP3.LUT R6, R21, 0xffff, RZ, 0xc0, !PT ;  /* 0x0000ffff15067812 */ /* 0x008fe400078ec0ff */
[----:B----4-:R-:W-:Y:S01]  /*1034d0*/  LOP3.LUT R7, R22, 0xffff, RZ, 0xc0, !PT ;  /* 0x0000ffff16077812 */ /* 0x010fe200078ec0ff */
[----:B------:R1:W-:Y:S04]  /*1034e0*/  STL [R1+0xd44], R0 ;  /* 0x000d440001007387 */ /* 0x0003e80000100800 */
[----:B------:R-:W3:Y:S04]  /*1034f0*/  LDL.LU R27, [R1+0x290] ;  /* 0x00029000011b7983 */ /* 0x000ee80000300800 */
[----:B------:R-:W4:Y:S04]  /*103500*/  LDL.LU R26, [R1+0x274] ;  /* 0x00027400011a7983 */ /* 0x000f280000300800 */
[----:B------:R1:W-:Y:S01]  /*103510*/  STL [R1+0x1b8], R6 ;  /* 0x0001b80601007387 */ /* 0x0003e20000100800 */
[----:B------:R-:W-:-:S03]  /*103520*/  LOP3.LUT R20, R17, 0xffff, RZ, 0xc0, !PT ;  /* 0x0000ffff11147812 */ /* 0x000fc600078ec0ff */
[----:B------:R-:W3:Y:S04]  /*103530*/  LDL.LU R21, [R1+0x200] ;  /* 0x0002000001157983 */ /* 0x000ee80000300800 */
[----:B------:R1:W-:Y:S01]  /*103540*/  STL [R1+0x1cc], R7 ;  /* 0x0001cc0701007387 */ /* 0x0003e20000100800 */
[----:B0-----:R-:W-:-:S03]  /*103550*/  LOP3.LUT R5, R18, 0xffff, RZ, 0xc0, !PT ;  /* 0x0000ffff12057812 */ /* 0x001fc600078ec0ff */
[----:B------:R-:W3:Y:S01]  /*103560*/  LDL.LU R22, [R1+0x1e8] ;  /* 0x0001e80001167983 */ /* 0x000ee20000300800 */
[----:B------:R-:W-:-:S03]  /*103570*/  LOP3.LUT R17, R24, 0xffff, RZ, 0xc0, !PT ;  /* 0x0000ffff18117812 */ /* 0x000fc600078ec0ff */
[----:B------:R-:W3:Y:S01]  /*103580*/  LDL.LU R24, [R1+0x194] ;  /* 0x0001940001187983 */ /* 0x000ee20000300800 */
[----:B------:R-:W-:-:S03]  /*103590*/  LOP3.LUT R18, R25, 0xffff, RZ, 0xc0, !PT ;  /* 0x0000ffff19127812 */ /* 0x000fc600078ec0ff */
[----:B------:R-:W-:Y:S04]  /*1035a0*/  STL [R1+0x79c], R20 ;  /* 0x00079c1401007387 */ /* 0x000fe80000100800 */
[----:B------:R0:W-:Y:S04]  /*1035b0*/  STL [R1+0x140], R5 ;  /* 0x0001400501007387 */ /* 0x0001e80000100800 */
[----:B------:R-:W-:Y:S04]  /*1035c0*/  STL [R1+0x1f4], R17 ;  /* 0x0001f41101007387 */ /* 0x000fe80000100800 */
[----:B------:R-:W3:Y:S04]  /*1035d0*/  LDL.LU R25, [R1+0x168] ;  /* 0x0001680001197983 */ /* 0x000ee80000300800 */
[----:B------:R-:W-:Y:S01]  /*1035e0*/  STL [R1+0x208], R18 ;  /* 0x0002081201007387 */ /* 0x000fe20000100800 */
[----:B-1----:R-:W-:-:S02]  /*1035f0*/  LOP3.LUT R0, R8, 0xffff, RZ, 0xc0, !PT ;  /* 0x0000ffff08007812 */ /* 0x002fc400078ec0ff */
[----:B------:R-:W-:Y:S02]  /*103600*/  PRMT R6, R6, 0x3340, R17 ;  /* 0x0000334006067816 */ /* 0x000fe40000000011 */
[----:B------:R-:W-:Y:S02]  /*103610*/  PRMT R7, R7, 0x3340, R18 ;  /* 0x0000334007077816 */ /* 0x000fe40000000012 */
[----:B--2---:R-:W-:Y:S02]  /*103620*/  LOP3.LUT R23, R28, 0xffff, RZ, 0xc0, !PT ;  /* 0x0000ffff1c177812 */ /* 0x004fe400078ec0ff */
[----:B------:R-:W-:Y:S01]  /*103630*/  LOP3.LUT R19, R13, 0xffff, RZ, 0xc0, !PT ;  /* 0x0000ffff0d137812 */ /* 0x000fe200078ec0ff */
[----:B------:R-:W2:Y:S04]  /*103640*/  LDL.LU R28, [R1+0x158] ;  /* 0x00015800011c7983 */ /* 0x000ea80000300800 */
[----:B------:R-:W2:Y:S01]  /*103650*/  LDL.LU R13, [R1+0xfc] ;  /* 0x0000fc00010d7983 */ /* 0x000ea20000300800 */
[----:B------:R-:W-:-:S02]  /*103660*/  LOP3.LUT R2, R2, 0xffff, RZ, 0xc0, !PT ;  /* 0x0000ffff02027812 */ /* 0x000fc400078ec0ff */
[----:B------:R-:W-:Y:S01]  /*103670*/  LOP3.LUT R4, R29, 0xffff, RZ, 0xc0, !PT ;  /* 0x0000ffff1d047812 */ /* 0x000fe200078ec0ff */
[----:B------:R1:W-:Y:S04]  /*103680*/  STL [R1+0xd4], R19 ;  /* 0x0000d41301007387 */ /* 0x0003e80000100800 */
[----:B------:R-:W-:Y:S04]  /*103690*/  STL [R1+0x798], R23 ;  /* 0x0007981701007387 */ /* 0x000fe80000100800 */
[----:B------:R4:W-:Y:S04]  /*1036a0*/  STL [R1+0x1b0], R0 ;  /* 0x0001b00001007387 */ /* 0x0009e80000100800 */
[----:B------:R-:W2:Y:S01]  /*1036b0*/  LDL.LU R29, [R1+0x30] ;  /* 0x00003000011d7983 */ /* 0x000ea20000300800 */
[----:B------:R-:W-:-:S03]  /*1036c0*/  LOP3.LUT R3, R3, 0xffff, RZ, 0xc0, !PT ;  /* 0x0000ffff03037812 */ /* 0x000fc600078ec0ff */
[----:B------:R4:W-:Y:S01]  /*1036d0*/  STL [R1+0x1d0], R2 ;  /* 0x0001d00201007387 */ /* 0x0009e20000100800 */
[----:B0-----:R-:W-:-:S03]  /*1036e0*/  PRMT R5, R5, 0x3340, R19 ;  /* 0x0000334005057816 */ /* 0x001fc60000000013 */
[----:B------:R0:W-:Y:S04]  /*1036f0*/  STL [R1+0x218], R3 ;  /* 0x0002180301007387 */ /* 0x0001e80000100800 */
[----:B------:R0:W-:Y:S04]  /*103700*/  STL [R1+0x7a0], R4 ;  /* 0x0007a00401007387 */ /* 0x0001e80000100800 */
[----:B-1----:R-:W2:Y:S04]  /*103710*/  LDL.LU R19, [R1+0x49a8] ;  /* 0x0049a80001137983 */ /* 0x002ea80000300800 */
[----:B------:R-:W2:Y:S04]  /*103720*/  LDL.LU R17, [R1+0x49a4] ;  /* 0x0049a40001117983 */ /* 0x000ea80000300800 */
[----:B------:R-:W2:Y:S01]  /*103730*/  LDL.LU R18, [R1+0x49a0] ;  /* 0x0049a00001127983 */ /* 0x000ea20000300800 */
[----:B----4-:R-:W-:-:S02]  /*103740*/  PRMT R0, R0, 0x3340, R1 ;  /* 0x0000334000007816 */ /* 0x010fc40000000001 */
[----:B------:R-:W-:Y:S02]  /*103750*/  PRMT R2, R2, 0x3340, R1 ;  /* 0x0000334002027816 */ /* 0x000fe40000000001 */
[----:B------:R-:W-:Y:S02]  /*103760*/  PRMT R8, R20, 0x3340, R23 ;  /* 0x0000334014087816 */ /* 0x000fe40000000017 */
[----:B------:R-:W-:Y:S02]  /*103770*/  PRMT R0, R5, 0x5410, R0 ;  /* 0x0000541005007816 */ /* 0x000fe40000000000 */
[--C-:B0-----:R-:W-:Y:S02]  /*103780*/  PRMT R3, R3, 0x3340, R1.reuse ;  /* 0x0000334003037816 */ /* 0x101fe40000000001 */
[----:B------:R-:W-:Y:S02]  /*103790*/  PRMT R5, R6, 0x5410, R2 ;  /* 0x0000541006057816 */ /* 0x000fe40000000002 */
[----:B------:R-:W-:-:S02]  /*1037a0*/  PRMT R4, R4, 0x3340, R1 ;  /* 0x0000334004047816 */ /* 0x000fc40000000001 */
[----:B------:R-:W-:Y:S01]  /*1037b0*/  PRMT R2, R7, 0x5410, R3 ;  /* 0x0000541007027816 */ /* 0x000fe20000000003 */
[----:B------:R0:W-:Y:S04]  /*1037c0*/  STL [R1+0xd40], R0 ;  /* 0x000d400001007387 */ /* 0x0001e80000100800 */
[----:B------:R1:W-:Y:S01]  /*1037d0*/  STL [R1+0xd3c], R5 ;  /* 0x000d3c0501007387 */ /* 0x0003e20000100800 */
[----:B------:R-:W-:Y:S02]  /*1037e0*/  LOP3.LUT R6, R26, 0xffff, RZ, 0xc0, !PT ;  /* 0x0000ffff1a067812 */ /* 0x000fe400078ec0ff */
[----:B---3--:R-:W-:Y:S01]  /*1037f0*/  LOP3.LUT R7, R21, 0xffff, RZ, 0xc0, !PT ;  /* 0x0000ffff15077812 */ /* 0x008fe200078ec0ff */
[----:B------:R-:W-:Y:S01]  /*103800*/  STL [R1+0xd38], R2 ;  /* 0x000d380201007387 */ /* 0x000fe20000100800 */
[----:B0-----:R-:W-:-:S02]  /*103810*/  PRMT R0, R8, 0x5410, R4 ;  /* 0x0000541008007816 */ /* 0x001fc40000000004 */
[----:B-1----:R-:W-:Y:S02]  /*103820*/  LOP3.LUT R5, R27, 0xffff, RZ, 0xc0, !PT ;  /* 0x0000ffff1b057812 */ /* 0x002fe400078ec0ff */
[----:B------:R-:W-:Y:S02]  /*103830*/  LOP3.LUT R8, R22, 0xffff, RZ, 0xc0, !PT ;  /* 0x0000ffff16087812 */ /* 0x000fe400078ec0ff */
[----:B------:R-:W-:Y:S01]  /*103840*/  LOP3.LUT R20, R24, 0xffff, RZ, 0xc0, !PT ;  /* 0x0000ffff18147812 */ /* 0x000fe200078ec0ff */
[----:B------:R-:W-:Y:S04]  /*103850*/  STL [R1+0xd34], R0 ;  /* 0x000d340001007387 */ /* 0x000fe80000100800 */
[----:B------:R0:W-:Y:S04]  /*103860*/  STL [R1+0x790], R5 ;  /* 0x0007900501007387 */ /* 0x0001e80000100800 */
[----:B------:R-:W3:Y:S01]  /*103870*/  LDL.LU R26, [R1+0x314] ;  /* 0x00031400011a7983 */ /* 0x000ee20000300800 */
[----:B------:R-:W-:-:S03]  /*103880*/  LOP3.LUT R23, R25, 0xffff, RZ, 0xc0, !PT ;  /* 0x0000ffff19177812 */ /* 0x000fc600078ec0ff */
[----:B------:R1:W-:Y:S04]  /*103890*/  STL [R1+0x180], R6 ;  /* 0x0001800601007387 */ /* 0x0003e80000100800 */
[----:B------:R4:W-:Y:S04]  /*1038a0*/  STL [R1+0x188], R7 ;  /* 0x0001880701007387 */ /* 0x0009e80000100800 */
[----:B------:R-:W-:Y:S04]  /*1038b0*/  STL [R1+0x784], R8 ;  /* 0x0007840801007387 */ /* 0x000fe80000100800 */
[----:B------:R-:W-:Y:S04]  /*1038c0*/  STL [R1+0x78c], R20 ;  /* 0x00078c1401007387 */ /* 0x000fe80000100800 */
[----:B------:R-:W-:Y:S04]  /*1038d0*/  STL [R1+0x198], R23 ;  /* 0x0001981701007387 */ /* 0x000fe80000100800 */
[----:B------:R-:W3:Y:S04]  /*1038e0*/  LDL.LU R22, [R1+0x2e4] ;  /* 0x0002e40001167983 */ /* 0x000ee80000300800 */
[----:B------:R-:W3:Y:S01]  /*1038f0*/  LDL.LU R24, [R1+0x2e0] ;  /* 0x0002e00001187983 */ /* 0x000ee20000300800 */
[----:B------:R-:W-:-:S02]  /*103900*/  LOP3.LUT R4, R9, 0xffff, RZ, 0xc0, !PT ;  /* 0x0000ffff09047812 */ /* 0x000fc400078ec0ff */
[----:B0-----:R-:W-:Y:S02]  /*103910*/  PRMT R5, R5, 0x3340, R20 ;  /* 0x0000334005057816 */ /* 0x001fe40000000014 */
[----:B-1----:R-:W-:Y:S02]  /*103920*/  PRMT R6, R6, 0x3340, R23 ;  /* 0x0000334006067816 */ /* 0x002fe40000000017 */
[----:B--2---:R-:W-:Y:S02]  /*103930*/  LOP3.LUT R27, R28, 0xffff, RZ, 0xc0, !PT ;  /* 0x0000ffff1c1b7812 */ /* 0x004fe400078ec0ff */
[----:B------:R-:W-:-:S03]  /*103940*/  LOP3.LUT R13, R13, 0xffff, RZ, 0xc0, !PT ;  /* 0x0000ffff0d0d7812 */ /* 0x000fc600078ec0ff */
[----:B------:R-:W-:Y:S01]  /*103950*/  STL [R1+0x194], R27 ;  /* 0x0001941b01007387 */ /* 0x000fe20000100800 */
[----:B------:R-:W-:-:S03]  /*103960*/  LOP3.LUT R0, R29, 0xffff, RZ, 0xc0, !PT ;  /* 0x0000ffff1d007812 */ /* 0x000fc600078ec0ff */
[----:B------:R-:W-:Y:S04]  /*103970*/  STL [R1+0x780], R13 ;  /* 0x0007800d01007387 */ /* 0x000fe80000100800 */
[----:B------:R-:W2:Y:S04]  /*103980*/  LDL.LU R25, [R1+0x270] ;  /* 0x0002700001197983 */ /* 0x000ea80000300800 */
[----:B------:R0:W-:Y:S01]  /*103990*/  STL [R1+0x794], R0 ;  /* 0x0007940001007387 */ /* 0x0001e20000100800 */
[----:B----4-:R-:W-:Y:S02]  /*1039a0*/  PRMT R7, R7, 0x3340, R27 ;  /* 0x0000334007077816 */ /* 0x010fe4000000001b */
[----:B------:R-:W-:-:S02]  /*1039b0*/  LOP3.LUT R2, R18, 0xffff, RZ, 0xc0, !PT ;  /* 0x0000ffff12027812 */ /* 0x000fc400078ec0ff */
[----:B------:R-:W-:Y:S02]  /*1039c0*/  LOP3.LUT R3, R17, 0xffff, RZ, 0xc0, !PT ;  /* 0x0000ffff11037812 */ /* 0x000fe400078ec0ff */
[----:B0-----:R-:W-:Y:S01]  /*1039d0*/  PRMT R0, R0, 0x3340, R1 ;  /* 0x0000334000007816 */ /* 0x001fe20000000001 */
[----:B------:R0:W-:Y:S04]  /*1039e0*/  STL [R1+0x168], R2 ;  /* 0x0001680201007387 */ /* 0x0001e80000100800 */
[----:B------:R-:W4:Y:S04]  /*1039f0*/  LDL.LU R28, [R1+0x1d8] ;  /* 0x0001d800011c7983 */ /* 0x000f280000300800 */
[----:B------:R1:W-:Y:S04]  /*103a00*/  STL [R1+0x200], R3 ;  /* 0x0002000301007387 */ /* 0x0003e80000100800 */
[----:B------:R1:W-:Y:S04]  /*103a10*/  STL [R1+0x788], R4 ;  /* 0x0007880401007387 */ /* 0x0003e80000100800 */
[----:B------:R-:W4:Y:S04]  /*103a20*/  LDL.LU R17, [R1+0x1d4] ;  /* 0x0001d40001117983 */ /* 0x000f280000300800 */
[----:B------:R-:W4:Y:S01]  /*103a30*/  LDL.LU R21, [R1+0x1b4] ;  /* 0x0001b40001157983 */ /* 0x000f220000300800 */
[----:B------:R-:W-:-:S03]  /*103a40*/  PRMT R5, R5, 0x5410, R0 ;  /* 0x0000541005057816 */ /* 0x000fc60000000000 */
[----:B------:R-:W4:Y:S04]  /*103a50*/  LDL.LU R29, [R1+0x104] ;  /* 0x00010400011d7983 */ /* 0x000f280000300800 */
[----:B------:R-:W4:Y:S04]  /*103a60*/  LDL.LU R20, [R1+0x499c] ;  /* 0x00499c0001147983 */ /* 0x000f280000300800 */
[----:B------:R-:W4:Y:S01]  /*103a70*/  LDL.LU R23, [R1+0x4998] ;  /* 0x0049980001177983 */ /* 0x000f220000300800 */
[--C-:B0-----:R-:W-:Y:S02]  /*103a80*/  PRMT R2, R2, 0x3340, R1.reuse ;  /* 0x0000334002027816 */ /* 0x101fe40000000001 */
[----:B-1----:R-:W-:-:S02]  /*103a90*/  PRMT R3, R3, 0x3340, R1 ;  /* 0x0000334003037816 */ /* 0x002fc40000000001 */
[----:B------:R-:W-:Y:S02]  /*103aa0*/  PRMT R4, R4, 0x3340, R1 ;  /* 0x0000334004047816 */ /* 0x000fe40000000001 */
[----:B------:R-:W-:Y:S02]  /*103ab0*/  PRMT R0, R6, 0x5410, R2 ;  /* 0x0000541006007816 */ /* 0x000fe40000000002 */
[----:B------:R-:W-:Y:S02]  /*103ac0*/  PRMT R8, R8, 0x3340, R13 ;  /* 0x0000334008087816 */ /* 0x000fe4000000000d */
[----:B------:R-:W-:Y:S01]  /*103ad0*/  PRMT R2, R7, 0x5410, R3 ;  /* 0x0000541007027816 */ /* 0x000fe20000000003 */
[----:B------:R-:W4:Y:S04]  /*103ae0*/  LDL.LU R13, [R1+0x94] ;  /* 0x00009400010d7983 */ /* 0x000f280000300800 */
[----:B------:R-:W-:Y:S04]  /*103af0*/  STL [R1+0xd30], R5 ;  /* 0x000d300501007387 */ /* 0x000fe80000100800 */
[----:B------:R-:W4:Y:S04]  /*103b00*/  LDL.LU R3, [R1+0x8c] ;  /* 0x00008c0001037983 */ /* 0x000f280000300800 */
[----:B------:R0:W-:Y:S04]  /*103b10*/  STL [R1+0xd2c], R0 ;  /* 0x000d2c0001007387 */ /* 0x0001e80000100800 */
[----:B------:R-:W-:Y:S01]  /*103b20*/  STL [R1+0xd28], R2 ;  /* 0x000d280201007387 */ /* 0x000fe20000100800 */
[----:B0-----:R-:W-:-:S03]  /*103b30*/  PRMT R0, R8, 0x5410, R4 ;  /* 0x0000541008007816 */ /* 0x001fc60000000004 */
[----:B------:R-:W4:Y:S01]  /*103b40*/  LDL.LU R4, [R1+0x40] ;  /* 0x0000400001047983 */ /* 0x000f220000300800 */
[----:B---3--:R-:W-:-:S03]  /*103b50*/  LOP3.LUT R6, R26, 0xffff, RZ, 0xc0, !PT ;  /* 0x0000ffff1a067812 */ /* 0x008fc600078ec0ff */
[----:B------:R0:W-:Y:S04]  /*103b60*/  STL [R1+0xd24], R0 ;  /* 0x000d240001007387 */ /* 0x0001e80000100800 */
[----:B------:R-:W3:Y:S01]  /*103b70*/  LDL.LU R18, [R1+0x2b8] ;  /* 0x0002b80001127983 */ /* 0x000ee20000300800 */
[----:B------:R-:W-:-:S03]  /*103b80*/  LOP3.LUT R7, R22, 0xffff, RZ, 0xc0, !PT ;  /* 0x0000ffff16077812 */ /* 0x000fc600078ec0ff */
[----:B------:R-:W3:Y:S04]  /*103b90*/  LDL.LU R27, [R1+0x2b0] ;  /* 0x0002b000011b7983 */ /* 0x000ee80000300800 */
[----:B------:R-:W3:Y:S01]  /*103ba0*/  LDL.LU R26, [R1+0x28c] ;  /* 0x00028c00011a7983 */ /* 0x000ee20000300800 */
[----:B------:R-:W-:-:S03]  /*103bb0*/  LOP3.LUT R8, R24, 0xffff, RZ, 0xc0, !PT ;  /* 0x0000ffff18087812 */ /* 0x000fc600078ec0ff */
[----:B------:R-:W-:Y:S04]  /*103bc0*/  STL [R1+0x70], R6 ;  /* 0x0000700601007387 */ /* 0x000fe80000100800 */
[----:B------:R-:W3:Y:S04]  /*103bd0*/  LDL.LU R24, [R1+0x2a8] ;  /* 0x0002a80001187983 */ /* 0x000ee80000300800 */
[----:B------:R-:W-:Y:S01]  /*103be0*/  STL [R1+0x1bc], R7 ;  /* 0x0001bc0701007387 */ /* 0x000fe20000100800 */
[----:B0-----:R-:W-:Y:S02]  /*103bf0*/  LOP3.LUT R0, R10, 0xffff, RZ, 0xc0, !PT ;  /* 0x0000ffff0a007812 */ /* 0x001fe400078ec0ff */
[----:B--2---:R-:W-:-:S02]  /*103c00*/  LOP3.LUT R5, R25, 0xffff, RZ, 0xc0, !PT ;  /* 0x0000ffff19057812 */ /* 0x004fc400078ec0ff */
[----:B------:R-:W2:Y:S04]  /*103c10*/  LDL.LU R25, [R1+0x1ac] ;  /* 0x0001ac0001197983 */ /* 0x000ea80000300800 */
[----:B------:R-:W-:Y:S04]  /*103c20*/  STL [R1+0x1c4], R8 ;  /* 0x0001c40801007387 */ /* 0x000fe80000100800 */
[----:B------:R0:W-:Y:S01]  /*103c30*/  STL [R1+0x74], R5 ;  /* 0x0000740501007387 */ /* 0x0001e20000100800 */
[----:B----4-:R-:W-:-:S03]  /*103c40*/  LOP3.LUT R22, R28, 0xffff, RZ, 0xc0, !PT ;  /* 0x0000ffff1c167812 */ /* 0x010fc600078ec0ff */
[----:B------:R-:W4:Y:S01]  /*103c50*/  LDL.LU R28, [R1+0x1a8] ;  /* 0x0001a800011c7983 */ /* 0x000f220000300800 */
[----:B------:R-:W-:Y:S02]  /*103c60*/  LOP3.LUT R17, R17, 0xffff, RZ, 0xc0, !PT ;  /* 0x0000ffff11117812 */ /* 0x000fe400078ec0ff */
[----:B------:R-:W-:Y:S02]  /*103c70*/  LOP3.LUT R9, R21, 0xffff, RZ, 0xc0, !PT ;  /* 0x0000ffff15097812 */ /* 0x000fe400078ec0ff */
[----:B------:R-:W-:Y:S01]  /*103c80*/  LOP3.LUT R21, R29, 0xffff, RZ, 0xc0, !PT ;  /* 0x0000ffff1d157812 */ /* 0x000fe200078ec0ff */
[----:B------:R-:W-:Y:S04]  /*103c90*/  STL [R1+0x158], R22 ;  /* 0x0001581601007387 */ /* 0x000fe80000100800 */
[----:B------:R-:W4:Y:S04]  /*103ca0*/  LDL.LU R29, [R1+0x120] ;  /* 0x00012000011d7983 */ /* 0x000f280000300800 */
[----:B------:R-:W-:Y:S04]  /*103cb0*/  STL [R1+0x1d8], R17 ;  /* 0x0001d81101007387 */ /* 0x000fe80000100800 */
[----:B------:R1:W-:Y:S04]  /*103cc0*/  STL [R1+0x104], R21 ;  /* 0x0001041501007387 */ /* 0x0003e80000100800 */
[----:B------:R-:W-:Y:S04]  /*103cd0*/  STL [R1+0x1e8], R9 ;  /* 0x0001e80901007387 */ /* 0x000fe80000100800 */
[----:B------:R1:W-:Y:S01]  /*103ce0*/  STL [R1+0xfc], R0 ;  /* 0x0000fc0001007387 */ /* 0x0003e20000100800 */
[----:B------:R-:W-:-:S02]  /*103cf0*/  LOP3.LUT R2, R13, 0xffff, RZ, 0xc0, !PT ;  /* 0x0000ffff0d027812 */ /* 0x000fc400078ec0ff */
[----:B------:R-:W-:Y:S01]  /*103d00*/  LOP3.LUT R3, R3, 0xffff, RZ, 0xc0, !PT ;  /* 0x0000ffff03037812 */ /* 0x000fe200078ec0ff */
[----:B------:R-:W4:Y:S04]  /*103d10*/  LDL.LU R13, [R1+0x11c] ;  /* 0x00011c00010d7983 */ /* 0x000f280000300800 */
[----:B------:R1:W-:Y:S01]  /*103d20*/  STL [R1+0x1d4], R2 ;  /* 0x0001d40201007387 */ /* 0x0003e20000100800 */
[----:B0-----:R-:W-:-:S03]  /*103d30*/  PRMT R5, R5, 0x3340, R21 ;  /* 0x0000334005057816 */ /* 0x001fc60000000015 */
[----:B------:R0:W-:Y:S01]  /*103d40*/  STL [R1+0x1b4], R3 ;  /* 0x0001b40301007387 */ /* 0x0001e20000100800 */
[----:B------:R-:W-:Y:S02]  /*103d50*/  PRMT R6, R6, 0x3340, R22 ;  /* 0x0000334006067816 */ /* 0x000fe40000000016 */
[----:B------:R-:W-:-:S05]  /*103d60*/  LOP3.LUT R4, R4, 0xffff, RZ, 0xc0, !PT ;  /* 0x0000ffff04047812 */ /* 0x000fca00078ec0ff */
[----:B------:R3:W-:Y:S04]  /*103d70*/  STL [R1+0x290], R4 ;  /* 0x0002900401007387 */ /* 0x0007e80000100800 */
[----:B-1----:R-:W4:Y:S04]  /*103d80*/  LDL.LU R21, [R1+0x4994] ;  /* 0x0049940001157983 */ /* 0x002f280000300800 */
[----:B------:R-:W4:Y:S01]  /*103d90*/  LDL.LU R22, [R1+0x4990] ;  /* 0x0049900001167983 */ /* 0x000f220000300800 */
[--C-:B------:R-:W-:Y:S02]  /*103da0*/  PRMT R0, R0, 0x3340, R1.reuse ;  /* 0x0000334000007816 */ /* 0x100fe40000000001 */
[----:B------:R-:W-:-:S02]  /*103db0*/  PRMT R2, R2, 0x3340, R1 ;  /* 0x0000334002027816 */ /* 0x000fc40000000001 */
[----:B0-----:R-:W-:Y:S02]  /*103dc0*/  PRMT R3, R3, 0x3340, R1 ;  /* 0x0000334003037816 */ /* 0x001fe40000000001 */
[----:B------:R-:W-:Y:S02]  /*103dd0*/  PRMT R7, R7, 0x3340, R17 ;  /* 0x0000334007077816 */ /* 0x000fe40000000011 */
[----:B------:R-:W-:Y:S02]  /*103de0*/  PRMT R0, R5, 0x5410, R0 ;  /* 0x0000541005007816 */ /* 0x000fe40000000000 */
[----:B------:R-:W-:Y:S02]  /*103df0*/  PRMT R8, R8, 0x3340, R9 ;  /* 0x0000334008087816 */ /* 0x000fe40000000009 */
[----:B------:R-:W-:Y:S02]  /*103e00*/  PRMT R5, R6, 0x5410, R2 ;  /* 0x0000541006057816 */ /* 0x000fe40000000002 */
[----:B---3--:R-:W-:-:S02]  /*103e10*/  PRMT R4, R4, 0x3340, R1 ;  /* 0x0000334004047816 */ /* 0x008fc40000000001 */
[----:B------:R-:W-:Y:S01]  /*103e20*/  PRMT R2, R7, 0x5410, R3 ;  /* 0x0000541007027816 */ /* 0x000fe20000000003 */
[----:B------:R0:W-:Y:S04]  /*103e30*/  STL [R1+0xd20], R0 ;  /* 0x000d200001007387 */ /* 0x0001e80000100800 */
[----:B------:R1:W-:Y:S01]  /*103e40*/  STL [R1+0xd1c], R5 ;  /* 0x000d1c0501007387 */ /* 0x0003e20000100800 */
[----:B------:R-:W-:Y:S02]  /*103e50*/  LOP3.LUT R6, R27, 0xffff, RZ, 0xc0, !PT ;  /* 0x0000ffff1b067812 */ /* 0x000fe400078ec0ff */
[----:B------:R-:W-:Y:S01]  /*103e60*/  LOP3.LUT R7, R26, 0xffff, RZ, 0xc0, !PT ;  /* 0x0000ffff1a077812 */ /* 0x000fe200078ec0ff */
[----:B------:R-:W-:Y:S01]  /*103e70*/  STL [R1+0xd18], R2 ;  /* 0x000d180201007387 */ /* 0x000fe20000100800 */
[----:B0-----:R-:W-:-:S02]  /*103e80*/  PRMT R0, R8, 0x5410, R4 ;  /* 0x0000541008007816 */ /* 0x001fc40000000004 */
[----:B-1----:R-:W-:Y:S02]  /*103e90*/  LOP3.LUT R5, R18, 0xffff, RZ, 0xc0, !PT ;  /* 0x0000ffff12057812 */ /* 0x002fe400078ec0ff */
[----:B------:R-:W-:Y:S01]  /*103ea0*/  LOP3.LUT R8, R24, 0xffff, RZ, 0xc0, !PT ;  /* 0x0000ffff18087812 */ /* 0x000fe200078ec0ff */
[----:B------:R0:W-:Y:S04]  /*103eb0*/  STL [R1+0xd14], R0 ;  /* 0x000d140001007387 */ /* 0x0001e80000100800 */
[----:B------:R-:W3:Y:S04]  /*103ec0*/  LDL.LU R10, [R1+0x300] ;  /* 0x00030000010a7983 */ /* 0x000ee80000300800 */
[----:B------:R1:W-:Y:S04]  /*103ed0*/  STL [R1+0x40], R5 ;  /* 0x0000400501007387 */ /* 0x0003e80000100800 */
[----:B------:R1:W-:Y:S04]  /*103ee0*/  STL [R1+0x274], R6 ;  /* 0x0002740601007387 */ /* 0x0003e80000100800 */
[----:B------:R-:W-:Y:S01]  /*103ef0*/  STL [R1+0x28c], R7 ;  /* 0x00028c0701007387 */ /* 0x000fe20000100800 */
[----:B------:R-:W-:-:S02]  /*103f00*/  LOP3.LUT R3, R12, 0xffff, RZ, 0xc0, !PT ;  /* 0x0000ffff0c037812 */ /* 0x000fc400078ec0ff */
[----:B------:R-:W-:Y:S02]  /*103f10*/  LOP3.LUT R4, R11, 0xffff, RZ, 0xc0, !PT ;  /* 0x0000ffff0b047812 */ /* 0x000fe400078ec0ff */
[----:B--2---:R-:W-:Y:S02]  /*103f20*/  LOP3.LUT R27, R25, 0xffff, RZ, 0xc0, !PT ;  /* 0x0000ffff191b7812 */ /* 0x004fe400078ec0ff */
[----:B----4-:R-:W-:Y:S02]  /*103f30*/  LOP3.LUT R26, R28, 0xffff, RZ, 0xc0, !PT ;  /* 0x0000ffff1c1a7812 */ /* 0x010fe400078ec0ff */
[----:B------:R-:W2:Y:S04]  /*103f40*/  LDL.LU R28, [R1+0x2fc] ;  /* 0x0002fc00011c7983 */ /* 0x000ea80000300800 */
[----:B------:R4:W-:Y:S04]  /*103f50*/  STL [R1+0x8c], R27 ;  /* 0x00008c1b01007387 */ /* 0x0009e80000100800 */
[----:B------:R-:W-:Y:S01]  /*103f60*/  STL [R1+0x2e4], R8 ;  /* 0x0002e40801007387 */ /* 0x000fe20000100800 */
[----:B------:R-:W-:-:S03]  /*103f70*/  LOP3.LUT R24, R29, 0xffff, RZ, 0xc0, !PT ;  /* 0x0000ffff1d187812 */ /* 0x000fc600078ec0ff */
[----:B------:R4:W-:Y:S04]  /*103f80*/  STL [R1+0x270], R26 ;  /* 0x0002701a01007387 */ /* 0x0009e80000100800 */
[----:B------:R-:W2:Y:S04]  /*103f90*/  LDL.LU R9, [R1+0x2bc] ;  /* 0x0002bc0001097983 */ /* 0x000ea80000300800 */
[----:B------:R-:W2:Y:S04]  /*103fa0*/  LDL.LU R17, [R1+0x1ec] ;  /* 0x0001ec0001117983 */ /* 0x000ea80000300800 */
[----:B------:R4:W-:Y:S04]  /*103fb0*/  STL [R1+0x1ac], R24 ;  /* 0x0001ac1801007387 */ /* 0x0009e80000100800 */
[----:B------:R-:W2:Y:S04]  /*103fc0*/  LDL.LU R18, [R1+0x1e0] ;  /* 0x0001e00001127983 */ /* 0x000ea80000300800 */
[----:B------:R-:W2:Y:S01]  /*103fd0*/  LDL.LU R29, [R1+0xb0] ;  /* 0x0000b000011d7983 */ /* 0x000ea20000300800 */
[----:B------:R-:W-:-:S05]  /*103fe0*/  LOP3.LUT R25, R13, 0xffff, RZ, 0xc0, !PT ;  /* 0x0000ffff0d197812 */ /* 0x000fca00078ec0ff */
[----:B------:R4:W-:Y:S04]  /*103ff0*/  STL [R1+0x2e0], R25 ;  /* 0x0002e01901007387 */ /* 0x0009e80000100800 */
[----:B------:R-:W2:Y:S01]  /*104000*/  LDL.LU R13, [R1+0xa4] ;  /* 0x0000a400010d7983 */ /* 0x000ea20000300800 */
[----:B0-----:R-:W-:Y:S02]  /*104010*/  LOP3.LUT R0, R22, 0xffff, RZ, 0xc0, !PT ;  /* 0x0000ffff16007812 */ /* 0x001fe400078ec0ff */
[----:B------:R-:W-:Y:S01]  /*104020*/  LOP3.LUT R2, R21, 0xffff, RZ, 0xc0, !PT ;  /* 0x0000ffff15027812 */ /* 0x000fe200078ec0ff */
[----:B------:R-:W2:Y:S04]  /*104030*/  LDL.LU R22, [R1+0x308] ;  /* 0x0003080001167983 */ /* 0x000ea80000300800 */
[----:B------:R-:W2:Y:S04]  /*104040*/  LDL.LU R21, [R1+0x31c] ;  /* 0x00031c0001157983 */ /* 0x000ea80000300800 */
[----:B------:R0:W-:Y:S04]  /*104050*/  STL [R1+0x1a8], R0 ;  /* 0x0001a80001007387 */ /* 0x0001e80000100800 */
[----:B------:R-:W2:Y:S04]  /*104060*/  LDL.LU R12, [R1+0x324] ;  /* 0x00032400010c7983 */ /* 0x000ea80000300800 */
[----:B------:R0:W-:Y:S04]  /*104070*/  STL [R1+0x120], R2 ;  /* 0x0001200201007387 */ /* 0x0001e80000100800 */
[----:B------:R0:W-:Y:S04]  /*104080*/  STL [R1+0x2b0], R3 ;  /* 0x0002b00301007387 */ /* 0x0001e80000100800 */
[----:B------:R3:W-:Y:S01]  /*104090*/  STL [R1+0x2b8], R4 ;  /* 0x0002b80401007387 */ /* 0x0007e20000100800 */
[----:B-1----:R-:W-:-:S02]  /*1040a0*/  PRMT R5, R5, 0x3340, R27 ;  /* 0x0000334005057816 */ /* 0x002fc4000000001b */
[----:B------:R-:W-:Y:S01]  /*1040b0*/  PRMT R6, R6, 0x3340, R26 ;  /* 0x0000334006067816 */ /* 0x000fe2000000001a */
[----:B----4-:R-:W4:Y:S04]  /*1040c0*/  LDL.LU R27, [R1+0x498c] ;  /* 0x00498c00011b7983 */ /* 0x010f280000300800 */
[----:B------:R-:W4:Y:S01]  /*1040d0*/  LDL.LU R26, [R1+0x4988] ;  /* 0x00498800011a7983 */ /* 0x000f220000300800 */
[----:B------:R-:W-:Y:S02]  /*1040e0*/  PRMT R7, R7, 0x3340, R24 ;  /* 0x0000334007077816 */ /* 0x000fe40000000018 */
[----:B------:R-:W-:Y:S01]  /*1040f0*/  PRMT R8, R8, 0x3340, R25 ;  /* 0x0000334008087816 */ /* 0x000fe20000000019 */
[----:B------:R-:W4:Y:S04]  /*104100*/  LDL.LU R24, [R1+0x4984] ;  /* 0x0049840001187983 */ /* 0x000f280000300800 */
[----:B------:R-:W4:Y:S01]  /*104110*/  LDL.LU R25, [R1+0x4980] ;  /* 0x0049800001197983 */ /* 0x000f220000300800 */
[----:B0-----:R-:W-:-:S02]  /*104120*/  PRMT R0, R0, 0x3340, R1 ;  /* 0x0000334000007816 */ /* 0x001fc40000000001 */
[--C-:B------:R-:W-:Y:S02]  /*104130*/  PRMT R2, R2, 0x3340, R1.reuse ;  /* 0x0000334002027816 */ /* 0x100fe40000000001 */
[--C-:B------:R-:W-:Y:S02]  /*104140*/  PRMT R3, R3, 0x3340, R1.reuse ;  /* 0x0000334003037816 */ /* 0x100fe40000000001 */
[----:B------:R-:W-:Y:S02]  /*104150*/  PRMT R0, R5, 0x5410, R0 ;  /* 0x0000541005007816 */ /* 0x000fe40000000000 */
[----:B------:R-:W-:Y:S02]  /*104160*/  PRMT R5, R6, 0x5410, R2 ;  /* 0x0000541006057816 */ /* 0x000fe40000000002 */
[----:B---3--:R-:W-:Y:S02]  /*104170*/  PRMT R4, R4, 0x3340, R1 ;  /* 0x0000334004047816 */ /* 0x008fe40000000001 */
[----:B------:R-:W-:Y:S01]  /*104180*/  PRMT R2, R7, 0x5410, R3 ;  /* 0x0000541007027816 */ /* 0x000fe20000000003 */
[----:B------:R0:W-:Y:S04]  /*104190*/  STL [R1+0xd10], R0 ;  /* 0x000d100001007387 */ /* 0x0001e80000100800 */
[----:B------:R-:W-:Y:S04]  /*1041a0*/  STL [R1+0xd0c], R5 ;  /* 0x000d0c0501007387 */ /* 0x000fe80000100800 */
[----:B------:R-:W-:Y:S01]  /*1041b0*/  STL [R1+0xd08], R2 ;  /* 0x000d080201007387 */ /* 0x000fe20000100800 */
[----:B0-----:R-:W-:-:S02]  /*1041c0*/  PRMT R0, R8, 0x5410, R4 ;  /* 0x0000541008007816 */ /* 0x001fc40000000004 */
[----:B------:R-:W-:-:S03]  /*1041d0*/  LOP3.LUT R8, R10, 0xffff, RZ, 0xc0, !PT ;  /* 0x0000ffff0a087812 */ /* 0x000fc600078ec0ff */
[----:B------:R0:W-:Y:S01]  /*1041e0*/  STL [R1+0xd04], R0 ;  /* 0x000d040001007387 */ /* 0x0001e20000100800 */
[----:B--2---:R-:W-:Y:S02]  /*1041f0*/  LOP3.LUT R28, R28, 0xffff, RZ, 0xc0, !PT ;  /* 0x0000ffff1c1c7812 */ /* 0x004fe400078ec0ff */
[----:B------:R-:W-:Y:S02]  /*104200*/  LOP3.LUT R11, R18, 0xffff, RZ, 0xc0, !PT ;  /* 0x0000ffff120b7812 */ /* 0x000fe400078ec0ff */
[----:B0-----:R-:W-:Y:S02]  /*104210*/  LOP3.LUT R0, R29, 0xffff, RZ, 0xc0, !PT ;  /* 0x0000ffff1d007812 */ /* 0x001fe400078ec0ff */
[----:B------:R-:W-:Y:S02]  /*104220*/  LOP3.LUT R2, R13, 0xffff, RZ, 0xc0, !PT ;  /* 0x0000ffff0d027812 */ /* 0x000fe400078ec0ff */
[----:B------:R-:W-:Y:S02]  /*104230*/  LOP3.LUT R7, R22, 0xffff, RZ, 0xc0, !PT ;  /* 0x0000ffff16077812 */ /* 0x000fe400078ec0ff */
[----:B------:R-:W-:-:S02]  /*104240*/  LOP3.LUT R6, R21, 0xffff, RZ, 0xc0, !PT ;  /* 0x0000ffff15067812 */ /* 0x000fc400078ec0ff */
[----:B------:R-:W-:Y:S02]  /*104250*/  LOP3.LUT R5, R12, 0xffff, RZ, 0xc0, !PT ;  /* 0x0000ffff0c057812 */ /* 0x000fe400078ec0ff */
[----:B------:R-:W-:Y:S02]  /*104260*/  LOP3.LUT R21, R9, 0xffff, RZ, 0xc0, !PT ;  /* 0x0000ffff09157812 */ /* 0x000fe400078ec0ff */
[----:B------:R-:W-:Y:S01]  /*104270*/  LOP3.LUT R12, R17, 0xffff, RZ, 0xc0, !PT ;  /* 0x0000ffff110c7812 */ /* 0x000fe200078ec0ff */
[----:B------:R0:W-:Y:S04]  /*104280*/  STL [R1+0x94], R5 ;  /* 0x0000940501007387 */ /* 0x0001e80000100800 */
[----:B------:R-:W2:Y:S04]  /*104290*/  LDL.LU R22, [R1+0x364] ;  /* 0x0003640001167983 */ /* 0x000ea80000300800 */
[----:B------:R-:W-:Y:S04]  /*1042a0*/  STL [R1+0x2a8], R6 ;  /* 0x0002a80601007387 */ /* 0x000fe80000100800 */
[----:B------:R-:W-:Y:S04]  /*1042b0*/  STL [R1+0x314], R7 ;  /* 0x0003140701007387 */ /* 0x000fe80000100800 */
[----:B------:R-:W-:Y:S04]  /*1042c0*/  STL [R1+0x328], R8 ;  /* 0x0003280801007387 */ /* 0x000fe80000100800 */
[----:B------:R-:W-:Y:S04]  /*1042d0*/  STL [R1+0x11c], R28 ;  /* 0x00011c1c01007387 */ /* 0x000fe80000100800 */
[----:B------:R-:W-:Y:S04]  /*1042e0*/  STL [R1+0x2bc], R21 ;  /* 0x0002bc1501007387 */ /* 0x000fe80000100800 */
[----:B------:R-:W3:Y:S04]  /*1042f0*/  LDL.LU R18, [R1+0x34c] ;  /* 0x00034c0001127983 */ /* 0x000ee80000300800 */
[----:B------:R-:W-:Y:S04]  /*104300*/  STL [R1+0x324], R12 ;  /* 0x0003240c01007387 */ /* 0x000fe80000100800 */
[----:B------:R1:W-:Y:S04]  /*104310*/  STL [R1+0xb0], R0 ;  /* 0x0000b00001007387 */ /* 0x0003e80000100800 */
[----:B------:R-:W-:Y:S04]  /*104320*/  STL [R1+0x31c], R11 ;  /* 0x00031c0b01007387 */ /* 0x000fe80000100800 */
[----:B------:R-:W3:Y:S01]  /*104330*/  LDL.LU R13, [R1+0x310] ;  /* 0x00031000010d7983 */ /* 0x000ee20000300800 */
[----:B----4-:R-:W-:-:S03]  /*104340*/  LOP3.LUT R3, R25, 0xffff, RZ, 0xc0, !PT ;  /* 0x0000ffff19037812 */ /* 0x010fc600078ec0ff */
[----:B------:R-:W4:Y:S04]  /*104350*/  LDL.LU R10, [R1+0x33c] ;  /* 0x00033c00010a7983 */ /* 0x000f280000300800 */
[----:B------:R1:W-:Y:S01]  /*104360*/  STL [R1+0xa4], R2 ;  /* 0x0000a40201007387 */ /* 0x0003e20000100800 */
[----:B------:R-:W-:-:S03]  /*104370*/  LOP3.LUT R4, R24, 0xffff, RZ, 0xc0, !PT ;  /* 0x0000ffff18047812 */ /* 0x000fc600078ec0ff */
[----:B------:R-:W4:Y:S04]  /*104380*/  LDL.LU R25, [R1+0x354] ;  /* 0x0003540001197983 */ /* 0x000f280000300800 */
[----:B------:R-:W4:Y:S01]  /*104390*/  LDL.LU R24, [R1+0x350] ;  /* 0x0003500001187983 */ /* 0x000f220000300800 */
[----:B0-----:R-:W-:Y:S02]  /*1043a0*/  PRMT R5, R5, 0x3340, R28 ;  /* 0x0000334005057816 */ /* 0x001fe4000000001c */
[----:B-1----:R-:W-:Y:S01]  /*1043b0*/  PRMT R0, R0, 0x3340, R1 ;  /* 0x0000334000007816 */ /* 0x002fe20000000001 */
[----:B------:R0:W-:Y:S04]  /*1043c0*/  STL [R1+0x308], R3 ;  /* 0x0003080301007387 */ /* 0x0001e80000100800 */
[----:B------:R-:W4:Y:S01]  /*1043d0*/  LDL.LU R9, [R1+0x2c8] ;  /* 0x0002c80001097983 */ /* 0x000f220000300800 */
[----:B------:R-:W-:-:S03]  /*1043e0*/  PRMT R6, R6, 0x3340, R21 ;  /* 0x0000334006067816 */ /* 0x000fc60000000015 */
[----:B------:R1:W-:Y:S01]  /*1043f0*/  STL [R1+0x300], R4 ;  /* 0x0003000401007387 */ /* 0x0003e20000100800 */
[--C-:B------:R-:W-:Y:S02]  /*104400*/  PRMT R2, R2, 0x3340, R1.reuse ;  /* 0x0000334002027816 */ /* 0x100fe40000000001 */
[----:B------:R-:W-:Y:S01]  /*104410*/  PRMT R7, R7, 0x3340, R12 ;  /* 0x0000334007077816 */ /* 0x000fe2000000000c */
[----:B------:R-:W4:Y:S01]  /*104420*/  LDL.LU R29, [R1+0x13c] ;  /* 0x00013c00011d7983 */ /* 0x000f220000300800 */
[----:B------:R-:W-:Y:S02]  /*104430*/  PRMT R5, R5, 0x5410, R0 ;  /* 0x0000541005057816 */ /* 0x000fe40000000000 */
[--C-:B0-----:R-:W-:Y:S02]  /*104440*/  PRMT R3, R3, 0x3340, R1.reuse ;  /* 0x0000334003037816 */ /* 0x101fe40000000001 */
[----:B------:R-:W-:Y:S01]  /*104450*/  PRMT R0, R6, 0x5410, R2 ;  /* 0x0000541006007816 */ /* 0x000fe20000000002 */
[----:B------:R-:W4:Y:S01]  /*104460*/  LDL.LU R17, [R1+0xc4] ;  /* 0x0000c40001117983 */ /* 0x000f220000300800 */
[----:B-1----:R-:W-:-:S02]  /*104470*/  PRMT R4, R4, 0x3340, R1 ;  /* 0x0000334004047816 */ /* 0x002fc40000000001 */
[----:B------:R-:W-:Y:S01]  /*104480*/  PRMT R2, R7, 0x5410, R3 ;  /* 0x0000541007027816 */ /* 0x000fe20000000003 */
[----:B------:R-:W4:Y:S01]  /*104490*/  LDL.LU R28, [R1+0x497c] ;  /* 0x00497c00011c7983 */ /* 0x000f220000300800 */
[----:B------:R-:W-:-:S03]  /*1044a0*/  PRMT R8, R8, 0x3340, R11 ;  /* 0x0000334008087816 */ /* 0x000fc6000000000b */
[----:B------:R-:W-:Y:S04]  /*1044b0*/  STL [R1+0xd00], R5 ;  /* 0x000d000501007387 */ /* 0x000fe80000100800 */
[----:B------:R-:W4:Y:S04]  /*1044c0*/  LDL.LU R3, [R1+0xc0] ;  /* 0x0000c00001037983 */ /* 0x000f280000300800 */
[----:B------:R0:W-:Y:S04]  /*1044d0*/  STL [R1+0xcfc], R0 ;  /* 0x000cfc0001007387 */ /* 0x0001e80000100800 */
[----:B------:R-:W-:Y:S01]  /*1044e0*/  STL [R1+0xcf8], R2 ;  /* 0x000cf80201007387 */ /* 0x000fe20000100800 */
[----:B0-----:R-:W-:-:S03]  /*1044f0*/  PRMT R0, R8, 0x5410, R4 ;  /* 0x0000541008007816 */ /* 0x001fc60000000004 */
[----:B------:R-:W4:Y:S04]  /*104500*/  LDL.LU R4, [R1+0x60] ;  /* 0x0000600001047983 */ /* 0x000f280000300800 */
[----:B------:R0:W-:Y:S04]  /*104510*/  STL [R1+0xcf4], R0 ;  /* 0x000cf40001007387 */ /* 0x0001e80000100800 */
[----:B------:R-:W4:Y:S04]  /*104520*/  LDL.LU R11, [R1+0x3a4] ;  /* 0x0003a400010b7983 */ /* 0x000f280000300800 */
[----:B------:R-:W4:Y:S04]  /*104530*/  LDL.LU R12, [R1+0x3a0] ;  /* 0x0003a000010c7983 */ /* 0x000f280000300800 */
[----:B------:R-:W4:Y:S01]  /*104540*/  LDL.LU R21, [R1+0x39c] ;  /* 0x00039c0001157983 */ /* 0x000f220000300800 */
[----:B0-----:R-:W-:-:S02]  /*104550*/  LOP3.LUT R0, R14, 0xffff, RZ, 0xc0, !PT ;  /* 0x0000ffff0e007812 */ /* 0x001fc400078ec0ff */
[----:B--2---:R-:W-:Y:S02]  /*104560*/  LOP3.LUT R6, R22, 0xffff, RZ, 0xc0, !PT ;  /* 0x0000ffff16067812 */ /* 0x004fe400078ec0ff */
[----:B---3--:R-:W-:-:S03]  /*104570*/  LOP3.LUT R7, R18, 0xffff, RZ, 0xc0, !PT ;  /* 0x0000ffff12077812 */ /* 0x008fc600078ec0ff */
[----:B------:R-:W-:Y:S04]  /*104580*/  STL [R1+0x1e0], R6 ;  /* 0x0001e00601007387 */ /* 0x000fe80000100800 */
[----:B------:R-:W2:Y:S04]  /*104590*/  LDL.LU R22, [R1+0x38c] ;  /* 0x00038c0001167983 */ /* 0x000ea80000300800 */
[----:B------:R-:W3:Y:S01]  /*1045a0*/  LDL.LU R18, [R1+0x2d8] ;  /* 0x0002d80001127983 */ /* 0x000ee20000300800 */
[----:B------:R-:W-:-:S03]  /*1045b0*/  LOP3.LUT R13, R13, 0xffff, RZ, 0xc0, !PT ;  /* 0x0000ffff0d0d7812 */ /* 0x000fc600078ec0ff */
[----:B------:R-:W-:Y:S01]  /*1045c0*/  STL [R1+0x34c], R7 ;  /* 0x00034c0701007387 */ /* 0x000fe20000100800 */
[----:B----4-:R-:W-:Y:S02]  /*1045d0*/  LOP3.LUT R5, R25, 0xffff, RZ, 0xc0, !PT ;  /* 0x0000ffff19057812 */ /* 0x010fe400078ec0ff */
[----:B------:R-:W-:Y:S02]  /*1045e0*/  LOP3.LUT R8, R24, 0xffff, RZ, 0xc0, !PT ;  /* 0x0000ffff18087812 */ /* 0x000fe400078ec0ff */
[----:B------:R-:W-:Y:S01]  /*1045f0*/  LOP3.LUT R25, R10, 0xffff, RZ, 0xc0, !PT ;  /* 0x0000ffff0a197812 */ /* 0x000fe200078ec0ff */
[----:B------:R0:W-:Y:S01]  /*104600*/  STL [R1+0x1ec], R5 ;  /* 0x0001ec0501007387 */ /* 0x0001e20000100800 */
[----:B------:R-:W-:-:S03]  /*104610*/  LOP3.LUT R24, R9, 0xffff, RZ, 0xc0, !PT ;  /* 0x0000ffff09187812 */ /* 0x000fc600078ec0ff */
[----:B------:R-:W-:Y:S01]  /*104620*/  STL [R1+0x350], R8 ;  /* 0x0003500801007387 */ /* 0x000fe20000100800 */
[----:B------:R-:W-:-:S03]  /*104630*/  LOP3.LUT R29, R29, 0xffff, RZ, 0xc0, !PT ;  /* 0x0000ffff1d1d7812 */ /* 0x000fc600078ec0ff */
[----:B------:R-:W-:Y:S04]  /*104640*/  STL [R1+0x310], R13 ;  /* 0x0003100d01007387 */ /* 0x000fe80000100800 */
[----:B------:R-:W-:Y:S04]  /*104650*/  STL [R1+0x364], R25 ;  /* 0x0003641901007387 */ /* 0x000fe80000100800 */
[----:B------:R1:W-:Y:S01]  /*104660*/  STL [R1+0x2fc], R29 ;  /* 0x0002fc1d01007387 */ /* 0x0003e20000100800 */
[----:B------:R-:W-:-:S03]  /*104670*/  LOP3.LUT R2, R17, 0xffff, RZ, 0xc0, !PT ;  /* 0x0000ffff11027812 */ /* 0x000fc600078ec0ff */
[----:B------:R-:W-:Y:S04]  /*104680*/  STL [R1+0x354], R24 ;  /* 0x0003541801007387 */ /* 0x000fe80000100800 */
[----:B------:R4:W-:Y:S04]  /*104690*/  STL [R1+0x13c], R0 ;  /* 0x00013c0001007387 */ /* 0x0009e80000100800 */
[----:B------:R-:W2:Y:S04]  /*1046a0*/  LDL.LU R9, [R1+0x21c] ;  /* 0x00021c0001097983 */ /* 0x000ea80000300800 */
[----:B------:R4:W-:Y:S04]  /*1046b0*/  STL [R1+0xc4], R2 ;  /* 0x0000c40201007387 */ /* 0x0009e80000100800 */
[----:B------:R-:W2:Y:S01]  /*1046c0*/  LDL.LU R10, [R1+0x214] ;  /* 0x00021400010a7983 */ /* 0x000ea20000300800 */
[----:B------:R-:W-:-:S03]  /*1046d0*/  LOP3.LUT R3, R3, 0xffff, RZ, 0xc0, !PT ;  /* 0x0000ffff03037812 */ /* 0x000fc600078ec0ff */
[----:B------:R-:W2:Y:S01]  /*1046e0*/  LDL.LU R17, [R1+0x154] ;  /* 0x0001540001117983 */ /* 0x000ea20000300800 */
[----:B0-----:R-:W-:-:S03]  /*1046f0*/  PRMT R5, R5, 0x3340, R29 ;  /* 0x0000334005057816 */ /* 0x001fc6000000001d */
[----:B------:R0:W-:Y:S01]  /*104700*/  STL [R1+0x3a8], R3 ;  /* 0x0003a80301007387 */ /* 0x0001e20000100800 */
[----:B------:R-:W-:Y:S02]  /*104710*/  LOP3.LUT R4, R4, 0xffff, RZ, 0xc0, !PT ;  /* 0x0000ffff04047812 */ /* 0x000fe400078ec0ff */
[----:B------:R-:W-:-:S03]  /*104720*/  PRMT R6, R6, 0x3340, R13 ;  /* 0x0000334006067816 */ /* 0x000fc6000000000d */
[----:B------:R0:W-:Y:S04]  /*104730*/  STL [R1+0x398], R4 ;  /* 0x0003980401007387 */ /* 0x0001e80000100800 */
[----:B-1----:R-:W2:Y:S04]  /*104740*/  LDL.LU R29, [R1+0x4978] ;  /* 0x00497800011d7983 */ /* 0x002ea80000300800 */
[----:B------:R-:W2:Y:S01]  /*104750*/  LDL.LU R13, [R1+0x4974] ;  /* 0x00497400010d7983 */ /* 0x000ea20000300800 */
[--C-:B----4-:R-:W-:Y:S02]  /*104760*/  PRMT R0, R0, 0x3340, R1.reuse ;  /* 0x0000334000007816 */ /* 0x110fe40000000001 */
[----:B------:R-:W-:-:S02]  /*104770*/  PRMT R2, R2, 0x3340, R1 ;  /* 0x0000334002027816 */ /* 0x000fc40000000001 */
[----:B0-----:R-:W-:Y:S02]  /*104780*/  PRMT R3, R3, 0x3340, R1 ;  /* 0x0000334003037816 */ /* 0x001fe40000000001 */
[----:B------:R-:W-:Y:S02]  /*104790*/  PRMT R7, R7, 0x3340, R25 ;  /* 0x0000334007077816 */ /* 0x000fe40000000019 */
[----:B------:R-:W-:Y:S02]  /*1047a0*/  PRMT R0, R5, 0x5410, R0 ;  /* 0x0000541005007816 */ /* 0x000fe40000000000 */
[----:B------:R-:W-:Y:S02]  /*1047b0*/  PRMT R5, R6, 0x5410, R2 ;  /* 0x0000541006057816 */ /* 0x000fe40000000002 */
[----:B------:R-:W-:Y:S02]  /*1047c0*/  PRMT R8, R8, 0x3340, R24 ;  /* 0x0000334008087816 */ /* 0x000fe40000000018 */
[----:B------:R-:W-:-:S02]  /*1047d0*/  PRMT R4, R4, 0x3340, R1 ;  /* 0x0000334004047816 */ /* 0x000fc40000000001 */
[----:B------:R-:W-:Y:S01]  /*1047e0*/  PRMT R2, R7, 0x5410, R3 ;  /* 0x0000541007027816 */ /* 0x000fe20000000003 */
[----:B------:R0:W-:Y:S04]  /*1047f0*/  STL [R1+0xcf0], R0 ;  /* 0x000cf00001007387 */ /* 0x0001e80000100800 */
[----:B------:R1:W-:Y:S01]  /*104800*/  STL [R1+0xcec], R5 ;  /* 0x000cec0501007387 */ /* 0x0003e20000100800 */
[----:B------:R-:W-:Y:S02]  /*104810*/  LOP3.LUT R6, R12, 0xffff, RZ, 0xc0, !PT ;  /* 0x0000ffff0c067812 */ /* 0x000fe400078ec0ff */
[----:B------:R-:W-:Y:S01]  /*104820*/  LOP3.LUT R7, R21, 0xffff, RZ, 0xc0, !PT ;  /* 0x0000ffff15077812 */ /* 0x000fe200078ec0ff */
[----:B------:R-:W-:Y:S01]  /*104830*/  STL [R1+0xce8], R2 ;  /* 0x000ce80201007387 */ /* 0x000fe20000100800 */
[----:B0-----:R-:W-:-:S02]  /*104840*/  PRMT R0, R8, 0x5410, R4 ;  /* 0x0000541008007816 */ /* 0x001fc40000000004 */
[----:B-1----:R-:W-:-:S03]  /*104850*/  LOP3.LUT R5, R11, 0xffff, RZ, 0xc0, !PT ;  /* 0x0000ffff0b057812 */ /* 0x002fc600078ec0ff */
[----:B------:R0:W-:Y:S04]  /*104860*/  STL [R1+0xce4], R0 ;  /* 0x000ce40001007387 */ /* 0x0001e80000100800 */
[----:B------:R-:W-:Y:S04]  /*104870*/  STL [R1+0x60], R5 ;  /* 0x0000600501007387 */ /* 0x000fe80000100800 */
[----:B------:R-:W-:Y:S04]  /*104880*/  STL [R1+0xc0], R6 ;  /* 0x0000c00601007387 */ /* 0x000fe80000100800 */
[----:B------:R-:W4:Y:S04]  /*104890*/  LDL.LU R24, [R1+0x3f0] ;  /* 0x0003f00001187983 */ /* 0x000f280000300800 */
[----:B------:R-:W-:Y:S01]  /*1048a0*/  STL [R1+0x3a4], R7 ;  /* 0x0003a40701007387 */ /* 0x000fe20000100800 */
[----:B------:R-:W-:-:S02]  /*1048b0*/  LOP3.LUT R4, R15, 0xffff, RZ, 0xc0, !PT ;  /* 0x0000ffff0f047812 */ /* 0x000fc400078ec0ff */
[----:B---3--:R-:W-:Y:S02]  /*1048c0*/  LOP3.LUT R18, R18, 0xffff, RZ, 0xc0, !PT ;  /* 0x0000ffff12127812 */ /* 0x008fe400078ec0ff */
[----:B--2---:R-:W-:-:S03]  /*1048d0*/  LOP3.LUT R8, R22, 0xffff, RZ, 0xc0, !PT ;  /* 0x0000ffff16087812 */ /* 0x004fc600078ec0ff */
[----:B------:R-:W-:Y:S04]  /*1048e0*/  STL [R1+0x33c], R18 ;  /* 0x00033c1201007387 */ /* 0x000fe80000100800 */
[----:B------:R-:W2:Y:S04]  /*1048f0*/  LDL.LU R25, [R1+0x3ec] ;  /* 0x0003ec0001197983 */ /* 0x000ea80000300800 */
[----:B------:R-:W-:Y:S04]  /*104900*/  STL [R1+0x3ac], R8 ;  /* 0x0003ac0801007387 */ /* 0x000fe80000100800 */
[----:B------:R-:W3:Y:S04]  /*104910*/  LDL.LU R11, [R1+0x3d0] ;  /* 0x0003d000010b7983 */ /* 0x000ee80000300800 */
[----:B------:R-:W3:Y:S01]  /*104920*/  LDL.LU R12, [R1+0x390] ;  /* 0x00039000010c7983 */ /* 0x000ee20000300800 */
[----:B------:R-:W-:-:S02]  /*104930*/  LOP3.LUT R9, R9, 0xffff, RZ, 0xc0, !PT ;  /* 0x0000ffff09097812 */ /* 0x000fc400078ec0ff */
[----:B0-----:R-:W-:Y:S02]  /*104940*/  LOP3.LUT R0, R10, 0xffff, RZ, 0xc0, !PT ;  /* 0x0000ffff0a007812 */ /* 0x001fe400078ec0ff */
[----:B------:R-:W-:Y:S01]  /*104950*/  LOP3.LUT R3, R17, 0xffff, RZ, 0xc0, !PT ;  /* 0x0000ffff11037812 */ /* 0x000fe200078ec0ff */
[----:B------:R-:W-:Y:S04]  /*104960*/  STL [R1+0x21c], R9 ;  /* 0x00021c0901007387 */ /* 0x000fe80000100800 */
[----:B------:R-:W-:Y:S04]  /*104970*/  STL [R1+0x3a0], R0 ;  /* 0x0003a00001007387 */ /* 0x000fe80000100800 */
[----:B------:R0:W-:Y:S04]  /*104980*/  STL [R1+0x39c], R3 ;  /* 0x00039c0301007387 */ /* 0x0001e80000100800 */
[----:B------:R-:W3:Y:S04]  /*104990*/  LDL.LU R17, [R1+0x37c] ;  /* 0x00037c0001117983 */ /* 0x000ee80000300800 */
[----:B------:R-:W3:Y:S04]  /*1049a0*/  LDL.LU R14, [R1+0x36c] ;  /* 0x00036c00010e7983 */ /* 0x000ee80000300800 */
[----:B------:R-:W3:Y:S01]  /*1049b0*/  LDL.LU R21, [R1+0x2f8] ;  /* 0x0002f80001157983 */ /* 0x000ee20000300800 */
[----:B------:R-:W-:Y:S01]  /*1049c0*/  LOP3.LUT R2, R29, 0xffff, RZ, 0xc0, !PT ;  /* 0x0000ffff1d027812 */ /* 0x000fe200078ec0ff */
[----:B------:R-:W-:Y:S01]  /*1049d0*/  IMAD.MOV.U32 R29, RZ, RZ, R3 ;  /* 0x000000ffff1d7224 */ /* 0x000fe200078e0003 */
[----:B0-----:R-:W-:-:S02]  /*1049e0*/  LOP3.LUT R3, R28, 0xffff, RZ, 0xc0, !PT ;  /* 0x0000ffff1c037812 */ /* 0x001fc400078ec0ff */
[----:B------:R-:W-:Y:S01]  /*1049f0*/  LOP3.LUT R13, R13, 0xffff, RZ, 0xc0, !PT ;  /* 0x0000ffff0d0d7812 */ /* 0x000fe200078ec0ff */
[----:B------:R0:W-:Y:S04]  /*104a00*/  STL [R1+0x68], R2 ;  /* 0x0000680201007387 */ /* 0x0001e80000100800 */
[----:B------:R1:W-:Y:S04]  /*104a10*/  STL [R1+0x38c], R3 ;  /* 0x00038c0301007387 */ /* 0x0003e80000100800 */
[----:B------:R-:W-:Y:S04]  /*104a20*/  STL [R1+0x4968], R13 ;  /* 0x0049680d01007387 */ /* 0x000fe80000100800 */
[----:B------:R1:W-:Y:S04]  /*104a30*/  STL [R1+0x3e4], R4 ;  /* 0x0003e40401007387 */ /* 0x0003e80000100800 */
[----:B------:R-:W3:Y:S04]  /*104a40*/  LDL.LU R22, [R1+0x160] ;  /* 0x0001600001167983 */ /* 0x000ee80000300800 */
[----:B------:R-:W3:Y:S01]  /*104a50*/  LDL.LU R10, [R1+0xf4] ;  /* 0x0000f400010a7983 */ /* 0x000ee20000300800 */
[----:B------:R-:W-:-:S02]  /*104a60*/  PRMT R6, R6, 0x3340, R9 ;  /* 0x0000334006067816 */ /* 0x000fc40000000009 */
[----:B------:R-:W-:Y:S01]  /*104a70*/  PRMT R5, R5, 0x3340, R18 ;  /* 0x0000334005057816 */ /* 0x000fe20000000012 */
[----:B------:R-:W3:Y:S04]  /*104a80*/  LDL.LU R9, [R1+0xe8] ;  /* 0x0000e80001097983 */ /* 0x000ee80000300800 */
[----:B------:R-:W3:Y:S01]  /*104a90*/  LDL.LU R18, [R1+0x80] ;  /* 0x0000800001127983 */ /* 0x000ee20000300800 */
[----:B------:R-:W-:Y:S01]  /*104aa0*/  IMAD.MOV.U32 R28, RZ, RZ, R0 ;  /* 0x000000ffff1c7224 */ /* 0x000fe200078e0000 */
[--C-:B------:R-:W-:Y:S02]  /*104ab0*/  PRMT R0, R13, 0x3340, R1.reuse ;  /* 0x000033400d007816 */ /* 0x100fe40000000001 */
[--C-:B0-----:R-:W-:Y:S02]  /*104ac0*/  PRMT R2, R2, 0x3340, R1.reuse ;  /* 0x0000334002027816 */ /* 0x101fe40000000001 */
[----:B-1----:R-:W-:-:S02]  /*104ad0*/  PRMT R3, R3, 0x3340, R1 ;  /* 0x0000334003037816 */ /* 0x002fc40000000001 */
[----:B------:R-:W-:Y:S02]  /*104ae0*/  PRMT R0, R5, 0x5410, R0 ;  /* 0x0000541005007816 */ /* 0x000fe40000000000 */
[----:B------:R-:W-:Y:S02]  /*104af0*/  PRMT R7, R7, 0x3340, R28 ;  /* 0x0000334007077816 */ /* 0x000fe4000000001c */
[----:B------:R-:W-:Y:S02]  /*104b00*/  PRMT R4, R4, 0x3340, R1 ;  /* 0x0000334004047816 */ /* 0x000fe40000000001 */
[----:B------:R-:W-:Y:S02]  /*104b10*/  PRMT R8, R8, 0x3340, R29 ;  /* 0x0000334008087816 */ /* 0x000fe4000000001d */
[----:B------:R-:W-:Y:S02]  /*104b20*/  PRMT R5, R6, 0x5410, R2 ;  /* 0x0000541006057816 */ /* 0x000fe40000000002 */
[----:B------:R-:W-:Y:S01]  /*104b30*/  PRMT R2, R7, 0x5410, R3 ;  /* 0x0000541007027816 */ /* 0x000fe20000000003 */
[----:B------:R0:W-:Y:S04]  /*104b40*/  STL [R1+0xce0], R0 ;  /* 0x000ce00001007387 */ /* 0x0001e80000100800 */
[----:B------:R-:W-:Y:S01]  /*104b50*/  STL [R1+0xcdc], R5 ;  /* 0x000cdc0501007387 */ /* 0x000fe20000100800 */
[----:B----4-:R-:W-:-:S03]  /*104b60*/  LOP3.LUT R6, R24, 0xffff, RZ, 0xc0, !PT ;  /* 0x0000ffff18067812 */ /* 0x010fc600078ec0ff */
[----:B------:R-:W-:Y:S01]  /*104b70*/  STL [R1+0xcd8], R2 ;  /* 0x000cd80201007387 */ /* 0x000fe20000100800 */
[----:B0-----:R-:W-:-:S05]  /*104b80*/  PRMT R0, R8, 0x5410, R4 ;  /* 0x0000541008007816 */ /* 0x001fca0000000004 */
[----:B------:R0:W-:Y:S04]  /*104b90*/  STL [R1+0xcd4], R0 ;  /* 0x000cd40001007387 */ /* 0x0001e80000100800 */
[----:B------:R-:W-:Y:S04]  /*104ba0*/  STL [R1+0x154], R6 ;  /* 0x0001540601007387 */ /* 0x000fe80000100800 */
[----:B------:R-:W4:Y:S01]  /*104bb0*/  LDL.LU R24, [R1+0x408] ;  /* 0x0004080001187983 */ /* 0x000f220000300800 */
[----:B0-----:R-:W-:Y:S02]  /*104bc0*/  LOP3.LUT R0, R16, 0xffff, RZ, 0xc0, !PT ;  /* 0x0000ffff10007812 */ /* 0x001fe400078ec0ff */
[----:B--2---:R-:W-:-:S02]  /*104bd0*/  LOP3.LUT R7, R25, 0xffff, RZ, 0xc0, !PT ;  /* 0x0000ffff19077812 */ /* 0x004fc400078ec0ff */
[----:B---3--:R-:W-:Y:S02]  /*104be0*/  LOP3.LUT R5, R12, 0xffff, RZ, 0xc0, !PT ;  /* 0x0000ffff0c057812 */ /* 0x008fe400078ec0ff */
[----:B------:R-:W-:Y:S01]  /*104bf0*/  LOP3.LUT R8, R11, 0xffff, RZ, 0xc0, !PT ;  /* 0x0000ffff0b087812 */ /* 0x000fe200078ec0ff */
[----:B------:R-:W-:Y:S04]  /*104c00*/  STL [R1+0x214], R7 ;  /* 0x0002140701007387 */ /* 0x000fe80000100800 */
[----:B------:R-:W-:Y:S04]  /*104c10*/  STL [R1+0x778], R5 ;  /* 0x0007780501007387 */ /* 0x000fe80000100800 */
[----:B------:R-:W2:Y:S04]  /*104c20*/  LDL.LU R25, [R1+0x3d4] ;  /* 0x0003d40001197983 */ /* 0x000ea80000300800 */
[----:B------:R-:W-:Y:S04]  /*104c30*/  STL [R1+0x3f0], R8 ;  /* 0x0003f00801007387 */ /* 0x000fe80000100800 */
[----:B------:R-:W3:Y:S04]  /*104c40*/  LDL.LU R11, [R1+0x404] ;  /* 0x00040400010b7983 */ /* 0x000ee80000300800 */
[----:B------:R-:W3:Y:S01]  /*104c50*/  LDL.LU R12, [R1+0x3e8] ;  /* 0x0003e800010c7983 */ /* 0x000ee20000300800 */
[----:B------:R-:W-:-:S02]  /*104c60*/  LOP3.LUT R28, R17, 0xffff, RZ, 0xc0, !PT ;  /* 0x0000ffff111c7812 */ /* 0x000fc400078ec0ff */
[----:B------:R-:W-:Y:S02]  /*104c70*/  LOP3.LUT R15, R14, 0xffff, RZ, 0xc0, !PT ;  /* 0x0000ffff0e0f7812 */ /* 0x000fe400078ec0ff */
[----:B------:R-:W-:Y:S01]  /*104c80*/  LOP3.LUT R14, R21, 0xffff, RZ, 0xc0, !PT ;  /* 0x0000ffff150e7812 */ /* 0x000fe200078ec0ff */
[----:B------:R-:W3:Y:S04]  /*104c90*/  LDL.LU R17, [R1+0x288] ;  /* 0x0002880001117983 */ /* 0x000ee80000300800 */
[----:B------:R-:W-:Y:S04]  /*104ca0*/  STL [R1+0x390], R28 ;  /* 0x0003901c01007387 */ /* 0x000fe80000100800 */
[----:B------:R-:W-:Y:S04]  /*104cb0*/  STL [R1+0x37c], R15 ;  /* 0x00037c0f01007387 */ /* 0x000fe80000100800 */
[----:B------:R-:W-:Y:S04]  /*104cc0*/  STL [R1+0x3ec], R14 ;  /* 0x0003ec0e01007387 */ /* 0x000fe80000100800 */
[----:B------:R0:W-:Y:S01]  /*104cd0*/  STL [R1+0x774], R0 ;  /* 0x0007740001007387 */ /* 0x0001e20000100800 */
[----:B------:R-:W-:-:S02]  /*104ce0*/  LOP3.LUT R2, R10, 0xffff, RZ, 0xc0, !PT ;  /* 0x0000ffff0a027812 */ /* 0x000fc400078ec0ff */
[----:B------:R-:W-:Y:S02]  /*104cf0*/  LOP3.LUT R3, R9, 0xffff, RZ, 0xc0, !PT ;  /* 0x0000ffff09037812 */ /* 0x000fe400078ec0ff */
[----:B------:R-:W-:Y:S01]  /*104d00*/  LOP3.LUT R4, R18, 0xffff, RZ, 0xc0, !PT ;  /* 0x0000ffff12047812 */ /* 0x000fe200078ec0ff */
[----:B------:R1:W-:Y:S04]  /*104d10*/  STL [R1+0xf4], R2 ;  /* 0x0000f40201007387 */ /* 0x0003e80000100800 */
[----:B------:R-:W3:Y:S01]  /*104d20*/  LDL.LU R21, [R1+0x284] ;  /* 0x0002840001157983 */ /* 0x000ee20000300800 */
[----:B------:R-:W-:-:S03]  /*104d30*/  LOP3.LUT R13, R22, 0xffff, RZ, 0xc0, !PT ;  /* 0x0000ffff160d7812 */ /* 0x000fc600078ec0ff */
[----:B------:R1:W-:Y:S04]  /*104d40*/  STL [R1+0xe8], R3 ;  /* 0x0000e80301007387 */ /* 0x0003e80000100800 */
[----:B------:R-:W3:Y:S04]  /*104d50*/  LDL.LU R22, [R1+0x190] ;  /* 0x0001900001167983 */ /* 0x000ee80000300800 */
[----:B------:R1:W-:Y:S04]  /*104d60*/  STL [R1+0x3d0], R4 ;  /* 0x0003d00401007387 */ /* 0x0003e80000100800 */
[----:B------:R-:W3:Y:S04]  /*104d70*/  LDL.LU R10, [R1+0x18c] ;  /* 0x00018c00010a7983 */ /* 0x000ee80000300800 */
[----:B------:R-:W3:Y:S04]  /*104d80*/  LDL.LU R9, [R1+0x3c] ;  /* 0x00003c0001097983 */ /* 0x000ee80000300800 */
[----:B------:R-:W3:Y:S01]  /*104d90*/  LDL.LU R18, [R1+0x38] ;  /* 0x0000380001127983 */ /* 0x000ee20000300800 */
[----:B0-----:R-:W-:-:S02]  /*104da0*/  PRMT R0, R0, 0x3340, R1 ;  /* 0x0000334000007816 */ /* 0x001fc40000000001 */
[----:B------:R-:W-:Y:S02]  /*104db0*/  PRMT R5, R5, 0x3340, R13 ;  /* 0x0000334005057816 */ /* 0x000fe4000000000d */
[--C-:B-1----:R-:W-:Y:S02]  /*104dc0*/  PRMT R2, R2, 0x3340, R1.reuse ;  /* 0x0000334002027816 */ /* 0x102fe40000000001 */
[----:B------:R-:W-:Y:S02]  /*104dd0*/  PRMT R6, R6, 0x3340, R28 ;  /* 0x0000334006067816 */ /* 0x000fe4000000001c */
[----:B------:R-:W-:Y:S02]  /*104de0*/  PRMT R3, R3, 0x3340, R1 ;  /* 0x0000334003037816 */ /* 0x000fe40000000001 */
[----:B------:R-:W-:Y:S02]  /*104df0*/  PRMT R0, R5, 0x5410, R0 ;  /* 0x0000541005007816 */ /* 0x000fe40000000000 */
[----:B------:R-:W-:-:S02]  /*104e00*/  PRMT R7, R7, 0x3340, R15 ;  /* 0x0000334007077816 */ /* 0x000fc4000000000f */
[----:B------:R-:W-:Y:S02]  /*104e10*/  PRMT R5, R6, 0x5410, R2 ;  /* 0x0000541006057816 */ /* 0x000fe40000000002 */
[----:B------:R-:W-:Y:S02]  /*104e20*/  PRMT R4, R4, 0x3340, R1 ;  /* 0x0000334004047816 */ /* 0x000fe40000000001 */
[----:B------:R-:W-:Y:S01]  /*104e30*/  PRMT R8, R8, 0x3340, R14 ;  /* 0x0000334008087816 */ /* 0x000fe2000000000e */
[----:B------:R-:W-:Y:S01]  /*104e40*/  STL [R1+0x496c], R13 ;  /* 0x00496c0d01007387 */ /* 0x000fe20000100800 */
[----:B------:R-:W-:-:S03]  /*104e50*/  PRMT R2, R7, 0x5410, R3 ;  /* 0x0000541007027816 */ /* 0x000fc60000000003 */
[----:B------:R0:W-:Y:S04]  /*104e60*/  STL [R1+0xcd0], R0 ;  /* 0x000cd00001007387 */ /* 0x0001e80000100800 */
[----:B------:R4:W-:Y:S04]  /*104e70*/  STL [R1+0xccc], R5 ;  /* 0x000ccc0501007387 */ /* 0x0009e80000100800 */
[----:B------:R-:W-:Y:S01]  /*104e80*/  STL [R1+0xcc8], R2 ;  /* 0x000cc80201007387 */ /* 0x000fe20000100800 */
[----:B0-----:R-:W-:Y:S02]  /*104e90*/  PRMT R0, R8, 0x5410, R4 ;  /* 0x0000541008007816 */ /* 0x001fe40000000004 */
[----:B----4-:R-:W-:-:S03]  /*104ea0*/  LOP3.LUT R5, R24, 0xffff, RZ, 0xc0, !PT ;  /* 0x0000ffff18057812 */ /* 0x010fc600078ec0ff */
[----:B------:R0:W-:Y:S04]  /*104eb0*/  STL [R1+0xcc4], R0 ;  /* 0x000cc40001007387 */ /* 0x0001e80000100800 */
[----:B------:R1:W-:Y:S01]  /*104ec0*/  STL [R1+0x160], R5 ;  /* 0x0001600501007387 */ /* 0x0003e20000100800 */
[----:B------:R-:W-:Y:S02]  /*104ed0*/  LOP3.LUT R3, R20, 0xffff, RZ, 0xc0, !PT ;  /* 0x0000ffff14037812 */ /* 0x000fe400078ec0ff */
[----:B------:R-:W-:Y:S02]  /*104ee0*/  LOP3.LUT R4, R19, 0xffff, RZ, 0xc0, !PT ;  /* 0x0000ffff13047812 */ /* 0x000fe400078ec0ff */
[----:B--2---:R-:W-:Y:S02]  /*104ef0*/  LOP3.LUT R6, R25, 0xffff, RZ, 0xc0, !PT ;  /* 0x0000ffff19067812 */ /* 0x004fe400078ec0ff */
[----:B---3--:R-:W-:-:S02]  /*104f00*/  LOP3.LUT R7, R11, 0xffff, RZ, 0xc0, !PT ;  /* 0x0000ffff0b077812 */ /* 0x008fc400078ec0ff */
[----:B------:R-:W-:Y:S01]  /*104f10*/  LOP3.LUT R8, R12, 0xffff, RZ, 0xc0, !PT ;  /* 0x0000ffff0c087812 */ /* 0x000fe200078ec0ff */
[----:B------:R-:W-:Y:S04]  /*104f20*/  STL [R1+0x3d4], R6 ;  /* 0x0003d40601007387 */ /* 0x000fe80000100800 */
[----:B------:R-:W2:Y:S04]  /*104f30*/  LDL.LU R14, [R1+0x4b8] ;  /* 0x0004b800010e7983 */ /* 0x000ea80000300800 */
[----:B------:R-:W-:Y:S01]  /*104f40*/  STL [R1+0x424], R7 ;  /* 0x0004240701007387 */ /* 0x000fe20000100800 */
[----:B------:R-:W-:-:S05]  /*104f50*/  LOP3.LUT R17, R17, 0xffff, RZ, 0xc0, !PT ;  /* 0x0000ffff11117812 */ /* 0x000fca00078ec0ff */
[----:B------:R3:W-:Y:S04]  /*104f60*/  STL [R1+0x3e8], R17 ;  /* 0x0003e81101007387 */ /* 0x0007e80000100800 */
[----:B------:R-:W4:Y:S04]  /*104f70*/  LDL.LU R24, [R1+0x450] ;  /* 0x0004500001187983 */ /* 0x000f280000300800 */
[----:B------:R-:W-:Y:S04]  /*104f80*/  STL [R1+0x420], R8 ;  /* 0x0004200801007387 */ /* 0x000fe80000100800 */
[----:B------:R-:W4:Y:S04]  /*104f90*/  LDL.LU R25, [R1+0x44c] ;  /* 0x00044c0001197983 */ /* 0x000f280000300800 */
[----:B------:R-:W4:Y:S01]  /*104fa0*/  LDL.LU R11, [R1+0x43c] ;  /* 0x00043c00010b7983 */ /* 0x000f220000300800 */
[----:B------:R-:W-:-:S02]  /*104fb0*/  LOP3.LUT R16, R21, 0xffff, RZ, 0xc0, !PT ;  /* 0x0000ffff15107812 */ /* 0x000fc400078ec0ff */
[----:B------:R-:W-:Y:S02]  /*104fc0*/  LOP3.LUT R15, R22, 0xffff, RZ, 0xc0, !PT ;  /* 0x0000ffff160f7812 */ /* 0x000fe400078ec0ff */
[----:B------:R-:W-:Y:S02]  /*104fd0*/  LOP3.LUT R13, R10, 0xffff, RZ, 0xc0, !PT ;  /* 0x0000ffff0a0d7812 */ /* 0x000fe400078ec0ff */
[----:B0-----:R-:W-:Y:S02]  /*104fe0*/  LOP3.LUT R0, R9, 0xffff, RZ, 0xc0, !PT ;  /* 0x0000ffff09007812 */ /* 0x001fe400078ec0ff */
[----:B------:R-:W-:Y:S01]  /*104ff0*/  LOP3.LUT R2, R18, 0xffff, RZ, 0xc0, !PT ;  /* 0x0000ffff12027812 */ /* 0x000fe200078ec0ff */
[----:B------:R-:W-:Y:S04]  /*105000*/  STL [R1+0x288], R16 ;  /* 0x0002881001007387 */ /* 0x000fe80000100800 */
[----:B------:R-:W-:Y:S04]  /*105010*/  STL [R1+0x41c], R15 ;  /* 0x00041c0f01007387 */ /* 0x000fe80000100800 */
[----:B------:R0:W-:Y:S04]  /*105020*/  STL [R1+0x80], R0 ;  /* 0x0000800001007387 */ /* 0x0001e80000100800 */
[----:B------:R-:W-:Y:S04]  /*105030*/  STL [R1+0x418], R13 ;  /* 0x0004180d01007387 */ /* 0x000fe80000100800 */
[----:B------:R0:W-:Y:S04]  /*105040*/  STL [R1+0x18c], R2 ;  /* 0x00018c0201007387 */ /* 0x0001e80000100800 */
[----:B------:R0:W-:Y:S04]  /*105050*/  STL [R1+0x444], R3 ;  /* 0x0004440301007387 */ /* 0x0001e80000100800 */
[----:B------:R-:W4:Y:S04]  /*105060*/  LDL.LU R29, [R1+0x3c0] ;  /* 0x0003c000011d7983 */ /* 0x000f280000300800 */
[----:B------:R-:W4:Y:S04]  /*105070*/  LDL.LU R9, [R1+0x3b8] ;  /* 0x0003b80001097983 */ /* 0x000f280000300800 */
[----:B------:R0:W-:Y:S04]  /*105080*/  STL [R1+0x404], R4 ;  /* 0x0004040401007387 */ /* 0x0001e80000100800 */
[----:B------:R-:W4:Y:S04]  /*105090*/  LDL.LU R12, [R1+0x29c] ;  /* 0x00029c00010c7983 */ /* 0x000f280000300800 */
[----:B------:R-:W4:Y:S04]  /*1050a0*/  LDL.LU R21, [R1+0x298] ;  /* 0x0002980001157983 */ /* 0x000f280000300800 */
[----:B------:R-:W4:Y:S04]  /*1050b0*/  LDL.LU R22, [R1+0x118] ;  /* 0x0001180001167983 */ /* 0x000f280000300800 */
[----:B------:R-:W4:Y:S01]  /*1050c0*/  LDL.LU R10, [R1+0x110] ;  /* 0x00011000010a7983 */ /* 0x000f220000300800 */
[----:B-1----:R-:W-:-:S03]  /*1050d0*/  PRMT R5, R5, 0x3340, R17 ;  /* 0x0000334005057816 */ /* 0x002fc60000000011 */
[----:B---3--:R-:W3:Y:S04]  /*1050e0*/  LDL.LU R17, [R1+0x4c] ;  /* 0x00004c0001117983 */ /* 0x008ee80000300800 */
[----:B------:R-:W3:Y:S01]  /*1050f0*/  LDL.LU R18, [R1+0x48] ;  /* 0x0000480001127983 */ /* 0x000ee20000300800 */
[--C-:B0-----:R-:W-:Y:S02]  /*105100*/  PRMT R0, R0, 0x3340, R1.reuse ;  /* 0x0000334000007816 */ /* 0x101fe40000000001 */
[--C-:B------:R-:W-:Y:S02]  /*105110*/  PRMT R2, R2, 0x3340, R1.reuse ;  /* 0x0000334002027816 */ /* 0x100fe40000000001 */
[----:B------:R-:W-:Y:S02]  /*105120*/  PRMT R6, R6, 0x3340, R16 ;  /* 0x0000334006067816 */ /* 0x000fe40000000010 */
[----:B------:R-:W-:-:S02]  /*105130*/  PRMT R3, R3, 0x3340, R1 ;  /* 0x0000334003037816 */ /* 0x000fc40000000001 */
[----:B------:R-:W-:Y:S02]  /*105140*/  PRMT R0, R5, 0x5410, R0 ;  /* 0x0000541005007816 */ /* 0x000fe40000000000 */
[----:B------:R-:W-:Y:S02]  /*105150*/  PRMT R7, R7, 0x3340, R15 ;  /* 0x0000334007077816 */ /* 0x000fe4000000000f */
[----:B------:R-:W-:Y:S02]  /*105160*/  PRMT R5, R6, 0x5410, R2 ;  /* 0x0000541006057816 */ /* 0x000fe40000000002 */
[----:B------:R-:W-:Y:S02]  /*105170*/  PRMT R4, R4, 0x3340, R1 ;  /* 0x0000334004047816 */ /* 0x000fe40000000001 */
[----:B------:R-:W-:Y:S02]  /*105180*/  PRMT R8, R8, 0x3340, R13 ;  /* 0x0000334008087816 */ /* 0x000fe4000000000d */
[----:B------:R-:W-:Y:S01]  /*105190*/  PRMT R2, R7, 0x5410, R3 ;  /* 0x0000541007027816 */ /* 0x000fe20000000003 */
[----:B------:R0:W-:Y:S04]  /*1051a0*/  STL [R1+0xcc0], R0 ;  /* 0x000cc00001007387 */ /* 0x0001e80000100800 */
[----:B------:R2:W-:Y:S04]  /*1051b0*/  STL [R1+0xcbc], R5 ;  /* 0x000cbc0501007387 */ /* 0x0005e80000100800 */
[----:B------:R-:W-:Y:S01]  /*1051c0*/  STL [R1+0xcb8], R2 ;  /* 0x000cb80201007387 */ /* 0x000fe20000100800 */
[----:B0-----:R-:W-:-:S05]  /*1051d0*/  PRMT R0, R8, 0x5410, R4 ;  /* 0x0000541008007816 */ /* 0x001fca0000000004 */
[----:B------:R0:W-:Y:S01]  /*1051e0*/  STL [R1+0xcb4], R0 ;  /* 0x000cb40001007387 */ /* 0x0001e20000100800 */
[----:B--2---:R-:W-:-:S05]  /*1051f0*/  LOP3.LUT R5, R14, 0xffff, RZ, 0xc0, !PT ;  /* 0x0000ffff0e057812 */ /* 0x004fca00078ec0ff */
[----:B------:R-:W-:Y:S04]  /*105200*/  STL [R1+0x190], R5 ;  /* 0x0001900501007387 */ /* 0x000fe80000100800 */
[----:B------:R-:W2:Y:S01]  /*105210*/  LDL.LU R14, [R1+0x4bc] ;  /* 0x0004bc00010e7983 */ /* 0x000ea20000300800 */
[----:B----4-:R-:W-:Y:S02]  /*105220*/  LOP3.LUT R6, R24, 0xffff, RZ, 0xc0, !PT ;  /* 0x0000ffff18067812 */ /* 0x010fe400078ec0ff */
[----:B------:R-:W-:Y:S02]  /*105230*/  LOP3.LUT R7, R25, 0xffff, RZ, 0xc0, !PT ;  /* 0x0000ffff19077812 */ /* 0x000fe400078ec0ff */
[----:B------:R-:W-:Y:S01]  /*105240*/  LOP3.LUT R8, R11, 0xffff, RZ, 0xc0, !PT ;  /* 0x0000ffff0b087812 */ /* 0x000fe200078ec0ff */
[----:B------:R1:W-:Y:S04]  /*105250*/  STL [R1+0x408], R6 ;  /* 0x0004080601007387 */ /* 0x0003e80000100800 */
[----:B------:R-:W4:Y:S04]  /*105260*/  LDL.LU R24, [R1+0x4c4] ;  /* 0x0004c40001187983 */ /* 0x000f280000300800 */
[----:B------:R-:W-:Y:S04]  /*105270*/  STL [R1+0x450], R7 ;  /* 0x0004500701007387 */ /* 0x000fe80000100800 */
[----:B------:R-:W4:Y:S04]  /*105280*/  LDL.LU R25, [R1+0x4cc] ;  /* 0x0004cc0001197983 */ /* 0x000f280000300800 */
[----:B------:R-:W-:Y:S04]  /*105290*/  STL [R1+0x4d8], R8 ;  /* 0x0004d80801007387 */ /* 0x000fe80000100800 */
[----:B------:R-:W4:Y:S01]  /*1052a0*/  LDL.LU R11, [R1+0x438] ;  /* 0x00043800010b7983 */ /* 0x000f220000300800 */
[----:B------:R-:W-:-:S02]  /*1052b0*/  LOP3.LUT R16, R29, 0xffff, RZ, 0xc0, !PT ;  /* 0x0000ffff1d107812 */ /* 0x000fc400078ec0ff */
[----:B------:R-:W-:Y:S02]  /*1052c0*/  LOP3.LUT R9, R9, 0xffff, RZ, 0xc0, !PT ;  /* 0x0000ffff09097812 */ /* 0x000fe400078ec0ff */
[----:B------:R-:W-:Y:S02]  /*1052d0*/  LOP3.LUT R15, R12, 0xffff, RZ, 0xc0, !PT ;  /* 0x0000ffff0c0f7812 */ /* 0x000fe400078ec0ff */
[----:B------:R-:W-:Y:S02]  /*1052e0*/  LOP3.LUT R13, R21, 0xffff, RZ, 0xc0, !PT ;  /* 0x0000ffff150d7812 */ /* 0x000fe400078ec0ff */
[----:B0-----:R-:W-:Y:S01]  /*1052f0*/  LOP3.LUT R0, R22, 0xffff, RZ, 0xc0, !PT ;  /* 0x0000ffff16007812 */ /* 0x001fe200078ec0ff */
[----:B------:R-:W-:Y:S01]  /*105300*/  STL [R1+0x3c0], R16 ;  /* 0x0003c01001007387 */ /* 0x000fe20000100800 */
[----:B------:R-:W-:-:S03]  /*105310*/  LOP3.LUT R2, R10, 0xffff, RZ, 0xc0, !PT ;  /* 0x0000ffff0a027812 */ /* 0x000fc600078ec0ff */
[----:B------:R0:W-:Y:S04]  /*105320*/  STL [R1+0x3b8], R9 ;  /* 0x0003b80901007387 */ /* 0x0001e80000100800 */
[----:B------:R-:W-:Y:S01]  /*105330*/  STL [R1+0x44c], R15 ;  /* 0x00044c0f01007387 */ /* 0x000fe20000100800 */
[----:B---3--:R-:W-:-:S03]  /*105340*/  LOP3.LUT R3, R17, 0xffff, RZ, 0xc0, !PT ;  /* 0x0000ffff11037812 */ /* 0x008fc600078ec0ff */
[----:B------:R3:W-:Y:S04]  /*105350*/  STL [R1+0x298], R0 ;  /* 0x0002980001007387 */ /* 0x0007e80000100800 */
[----:B------:R-:W-:Y:S04]  /*105360*/  STL [R1+0x4c8], R13 ;  /* 0x0004c80d01007387 */ /* 0x000fe80000100800 */
[----:B------:R3:W-:Y:S01]  /*105370*/  STL [R1+0x110], R2 ;  /* 0x0001100201007387 */ /* 0x0007e20000100800 */
[----:B------:R-:W-:-:S03]  /*105380*/  LOP3.LUT R4, R18, 0xffff, RZ, 0xc0, !PT ;  /* 0x0000ffff12047812 */ /* 0x000fc600078ec0ff */
[----:B------:R-:W4:Y:S04]  /*105390*/  LDL.LU R12, [R1+0x3cc] ;  /* 0x0003cc00010c7983 */ /* 0x000f280000300800 */
[----:B------:R3:W-:Y:S04]  /*1053a0*/  STL [R1+0x43c], R3 ;  /* 0x00043c0301007387 */ /* 0x0007e80000100800 */
[----:B------:R-:W4:Y:S04]  /*1053b0*/  LDL.LU R21, [R1+0x3c8] ;  /* 0x0003c80001157983 */ /* 0x000f280000300800 */
[----:B------:R-:W4:Y:S04]  /*1053c0*/  LDL.LU R22, [R1+0x338] ;  /* 0x0003380001167983 */ /* 0x000f280000300800 */
[----:B------:R3:W-:Y:S04]  /*1053d0*/  STL [R1+0x4b8], R4 ;  /* 0x0004b80401007387 */ /* 0x0007e80000100800 */
[----:B------:R-:W4:Y:S04]  /*1053e0*/  LDL.LU R18, [R1+0x1dc] ;  /* 0x0001dc0001127983 */ /* 0x000f280000300800 */
[----:B------:R-:W4:Y:S01]  /*1053f0*/  LDL.LU R10, [R1+0x12c] ;  /* 0x00012c00010a7983 */ /* 0x000f220000300800 */
[----:B-1----:R-:W-:-:S03]  /*105400*/  PRMT R6, R6, 0x3340, R9 ;  /* 0x0000334006067816 */ /* 0x002fc60000000009 */
[----:B0-----:R-:W4:Y:S04]  /*105410*/  LDL.LU R9, [R1+0x128] ;  /* 0x0001280001097983 */ /* 0x001f280000300800 */
[----:B------:R-:W4:Y:S01]  /*105420*/  LDL.LU R17, [R1+0xac] ;  /* 0x0000ac0001117983 */ /* 0x000f220000300800 */
[--C-:B---3--:R-:W-:Y:S02]  /*105430*/  PRMT R0, R0, 0x3340, R1.reuse ;  /* 0x0000334000007816 */ /* 0x108fe40000000001 */
[----:B------:R-:W-:Y:S02]  /*105440*/  PRMT R5, R5, 0x3340, R16 ;  /* 0x0000334005057816 */ /* 0x000fe40000000010 */
[--C-:B------:R-:W-:Y:S02]  /*105450*/  PRMT R2, R2, 0x3340, R1.reuse ;  /* 0x0000334002027816 */ /* 0x100fe40000000001 */
        /* <DEDUP_REMOVED lines=8> */
[----:B------:R-:W-:Y:S04]  /*1054e0*/  STL [R1+0xcac], R5 ;  /* 0x000cac0501007387 */ /* 0x000fe80000100800 */
[----:B------:R-:W-:Y:S01]  /*1054f0*/  STL [R1+0xca8], R2 ;  /* 0x000ca80201007387 */ /* 0x000fe20000100800 */
[----:B0-----:R-:W-:-:S05]  /*105500*/  PRMT R0, R8, 0x5410, R4 ;  /* 0x0000541008007816 */ /* 0x001fca0000000004 */
[----:B------:R0:W-:Y:S02]  /*105510*/  STL [R1+0xca4], R0 ;  /* 0x000ca40001007387 */ /* 0x0001e40000100800 */
[----:B0-----:R-:W-:Y:S02]  /*105520*/  LOP3.LUT R0, R23, 0xffff, RZ, 0xc0, !PT ;  /* 0x0000ffff17007812 */ /* 0x001fe400078ec0ff */
[----:B--2---:R-:W-:-:S05]  /*105530*/  LOP3.LUT R6, R14, 0xffff, RZ, 0xc0, !PT ;  /* 0x0000ffff0e067812 */ /* 0x004fca00078ec0ff */
[----:B------:R-:W-:Y:S04]  /*105540*/  STL [R1+0x4bc], R6 ;  /* 0x0004bc0601007387 */ /* 0x000fe80000100800 */
[----:B------:R-:W2:Y:S01]  /*105550*/  LDL.LU R14, [R1+0x4fc] ;  /* 0x0004fc00010e7983 */ /* 0x000ea20000300800 */
[----:B----4-:R-:W-:Y:S02]  /*105560*/  LOP3.LUT R7, R24, 0xffff, RZ, 0xc0, !PT ;  /* 0x0000ffff18077812 */ /* 0x010fe400078ec0ff */
[----:B------:R-:W-:Y:S02]  /*105570*/  LOP3.LUT R8, R25, 0xffff, RZ, 0xc0, !PT ;  /* 0x0000ffff19087812 */ /* 0x000fe400078ec0ff */
[----:B------:R-:W-:Y:S01]  /*105580*/  LOP3.LUT R5, R11, 0xffff, RZ, 0xc0, !PT ;  /* 0x0000ffff0b057812 */ /* 0x000fe200078ec0ff */
[----:B------:R-:W-:Y:S04]  /*105590*/  STL [R1+0x4c4], R7 ;  /* 0x0004c40701007387 */ /* 0x000fe80000100800 */
[----:B------:R0:W-:Y:S04]  /*1055a0*/  STL [R1+0x118], R5 ;  /* 0x0001180501007387 */ /* 0x0001e80000100800 */
[----:B------:R-:W3:Y:S04]  /*1055b0*/  LDL.LU R24, [R1+0x4e8] ;  /* 0x0004e80001187983 */ /* 0x000ee80000300800 */
[----:B------:R-:W-:Y:S04]  /*1055c0*/  STL [R1+0x520], R8 ;  /* 0x0005200801007387 */ /* 0x000fe80000100800 */
[----:B------:R-:W4:Y:S04]  /*1055d0*/  LDL.LU R25, [R1+0x4e4] ;  /* 0x0004e40001197983 */ /* 0x000f280000300800 */
[----:B------:R-:W4:Y:S01]  /*1055e0*/  LDL.LU R11, [R1+0x454] ;  /* 0x00045400010b7983 */ /* 0x000f220000300800 */
[----:B------:R-:W-:-:S02]  /*1055f0*/  LOP3.LUT R16, R12, 0xffff, RZ, 0xc0, !PT ;  /* 0x0000ffff0c107812 */ /* 0x000fc400078ec0ff */
[----:B------:R-:W-:Y:S02]  /*105600*/  LOP3.LUT R15, R21, 0xffff, RZ, 0xc0, !PT ;  /* 0x0000ffff150f7812 */ /* 0x000fe400078ec0ff */
[----:B------:R-:W-:Y:S02]  /*105610*/  LOP3.LUT R13, R22, 0xffff, RZ, 0xc0, !PT ;  /* 0x0000ffff160d7812 */ /* 0x000fe400078ec0ff */
[----:B------:R-:W-:Y:S01]  /*105620*/  LOP3.LUT R18, R18, 0xffff, RZ, 0xc0, !PT ;  /* 0x0000ffff12127812 */ /* 0x000fe200078ec0ff */
[----:B------:R-:W-:Y:S01]  /*105630*/  STL [R1+0x438], R16 ;  /* 0x0004381001007387 */ /* 0x000fe20000100800 */
[----:B------:R-:W-:-:S03]  /*105640*/  LOP3.LUT R2, R10, 0xffff, RZ, 0xc0, !PT ;  /* 0x0000ffff0a027812 */ /* 0x000fc600078ec0ff */
[----:B------:R-:W-:Y:S01]  /*105650*/  STL [R1+0x4cc], R15 ;  /* 0x0004cc0f01007387 */ /* 0x000fe20000100800 */
[----:B------:R-:W-:-:S03]  /*105660*/  LOP3.LUT R3, R9, 0xffff, RZ, 0xc0, !PT ;  /* 0x0000ffff09037812 */ /* 0x000fc600078ec0ff */
[----:B------:R1:W-:Y:S04]  /*105670*/  STL [R1+0x48], R18 ;  /* 0x0000481201007387 */ /* 0x0003e80000100800 */
[----:B------:R1:W-:Y:S04]  /*105680*/  STL [R1+0x4c], R0 ;  /* 0x00004c0001007387 */ /* 0x0003e80000100800 */
[----:B------:R-:W-:Y:S01]  /*105690*/  STL [R1+0x51c], R13 ;  /* 0x00051c0d01007387 */ /* 0x000fe20000100800 */
[----:B------:R-:W-:-:S03]  /*1056a0*/  LOP3.LUT R4, R17, 0xffff, RZ, 0xc0, !PT ;  /* 0x0000ffff11047812 */ /* 0x000fc600078ec0ff */
[----:B------:R1:W-:Y:S04]  /*1056b0*/  STL [R1+0x508], R2 ;  /* 0x0005080201007387 */ /* 0x0003e80000100800 */
[----:B------:R-:W4:Y:S04]  /*1056c0*/  LDL.LU R12, [R1+0x344] ;  /* 0x00034400010c7983 */ /* 0x000f280000300800 */
[----:B------:R1:W-:Y:S04]  /*1056d0*/  STL [R1+0x4f4], R3 ;  /* 0x0004f40301007387 */ /* 0x0003e80000100800 */
[----:B------:R-:W4:Y:S04]  /*1056e0*/  LDL.LU R21, [R1+0x2c4] ;  /* 0x0002c40001157983 */ /* 0x000f280000300800 */
[----:B------:R1:W-:Y:S04]  /*1056f0*/  STL [R1+0x504], R4 ;  /* 0x0005040401007387 */ /* 0x0003e80000100800 */
[----:B------:R-:W4:Y:S04]  /*105700*/  LDL.LU R10, [R1+0x2c0] ;  /* 0x0002c000010a7983 */ /* 0x000f280000300800 */
[----:B------:R-:W4:Y:S04]  /*105710*/  LDL.LU R22, [R1+0x204] ;  /* 0x0002040001167983 */ /* 0x000f280000300800 */
[----:B------:R-:W4:Y:S04]  /*105720*/  LDL.LU R9, [R1+0xb8] ;  /* 0x0000b80001097983 */ /* 0x000f280000300800 */
[----:B------:R-:W4:Y:S01]  /*105730*/  LDL.LU R17, [R1+0x5c] ;  /* 0x00005c0001117983 */ /* 0x000f220000300800 */
[----:B0-----:R-:W-:-:S03]  /*105740*/  PRMT R5, R5, 0x3340, R18 ;  /* 0x0000334005057816 */ /* 0x001fc60000000012 */
[----:B-1----:R-:W4:Y:S01]  /*105750*/  LDL.LU R18, [R1+0x58] ;  /* 0x0000580001127983 */ /* 0x002f220000300800 */
[--C-:B------:R-:W-:Y:S02]  /*105760*/  PRMT R0, R0, 0x3340, R1.reuse ;  /* 0x0000334000007816 */ /* 0x100fe40000000001 */
[--C-:B------:R-:W-:Y:S02]  /*105770*/  PRMT R2, R2, 0x3340, R1.reuse ;  /* 0x0000334002027816 */ /* 0x100fe40000000001 */
[----:B------:R-:W-:Y:S02]  /*105780*/  PRMT R6, R6, 0x3340, R16 ;  /* 0x0000334006067816 */ /* 0x000fe40000000010 */
[----:B------:R-:W-:Y:S02]  /*105790*/  PRMT R3, R3, 0x3340, R1 ;  /* 0x0000334003037816 */ /* 0x000fe40000000001 */
[----:B------:R-:W-:Y:S02]  /*1057a0*/  PRMT R0, R5, 0x5410, R0 ;  /* 0x0000541005007816 */ /* 0x000fe40000000000 */
[----:B------:R-:W-:-:S02]  /*1057b0*/  PRMT R7, R7, 0x3340, R15 ;  /* 0x0000334007077816 */ /* 0x000fc4000000000f */
        /* <DEDUP_REMOVED lines=9> */
[----:B------:R-:W-:Y:S02]  /*105850*/  LOP3.LUT R4, R26, 0xffff, RZ, 0xc0, !PT ;  /* 0x0000ffff1a047812 */ /* 0x000fe400078ec0ff */
[----:B--2---:R-:W-:-:S05]  /*105860*/  LOP3.LUT R5, R14, 0xffff, RZ, 0xc0, !PT ;  /* 0x0000ffff0e057812 */ /* 0x004fca00078ec0ff */
[----:B------:R-:W-:Y:S04]  /*105870*/  STL [R1+0x4fc], R5 ;  /* 0x0004fc0501007387 */ /* 0x000fe80000100800 */
[----:B------:R-:W2:Y:S01]  /*105880*/  LDL.LU R14, [R1+0x534] ;  /* 0x00053400010e7983 */ /* 0x000ea20000300800 */
[----:B---3--:R-:W-:Y:S02]  /*105890*/  LOP3.LUT R6, R24, 0xffff, RZ, 0xc0, !PT ;  /* 0x0000ffff18067812 */ /* 0x008fe400078ec0ff */
[----:B----4-:R-:W-:Y:S02]  /*1058a0*/  LOP3.LUT R7, R25, 0xffff, RZ, 0xc0, !PT ;  /* 0x0000ffff19077812 */ /* 0x010fe400078ec0ff */
[----:B------:R-:W-:Y:S01]  /*1058b0*/  LOP3.LUT R8, R11, 0xffff, RZ, 0xc0, !PT ;  /* 0x0000ffff0b087812 */ /* 0x000fe200078ec0ff */
[----:B------:R-:W-:Y:S04]  /*1058c0*/  STL [R1+0x4e8], R6 ;  /* 0x0004e80601007387 */ /* 0x000fe80000100800 */
[----:B------:R-:W3:Y:S04]  /*1058d0*/  LDL.LU R24, [R1+0x53c] ;  /* 0x00053c0001187983 */ /* 0x000ee80000300800 */
[----:B------:R1:W-:Y:S04]  /*1058e0*/  STL [R1+0x4e4], R7 ;  /* 0x0004e40701007387 */ /* 0x0003e80000100800 */
[----:B------:R-:W4:Y:S04]  /*1058f0*/  LDL.LU R25, [R1+0x52c] ;  /* 0x00052c0001197983 */ /* 0x000f280000300800 */
[----:B------:R-:W-:Y:S04]  /*105900*/  STL [R1+0x548], R8 ;  /* 0x0005480801007387 */ /* 0x000fe80000100800 */
[----:B------:R-:W4:Y:S01]  /*105910*/  LDL.LU R11, [R1+0x458] ;  /* 0x00045800010b7983 */ /* 0x000f220000300800 */
[----:B------:R-:W-:-:S02]  /*105920*/  LOP3.LUT R16, R12, 0xffff, RZ, 0xc0, !PT ;  /* 0x0000ffff0c107812 */ /* 0x000fc400078ec0ff */
[----:B------:R-:W-:Y:S01]  /*105930*/  LOP3.LUT R15, R21, 0xffff, RZ, 0xc0, !PT ;  /* 0x0000ffff150f7812 */ /* 0x000fe200078ec0ff */
[----:B------:R-:W4:Y:S01]  /*105940*/  LDL.LU R12, [R1+0x400] ;  /* 0x00040000010c7983 */ /* 0x000f220000300800 */
[----:B------:R-:W-:Y:S02]  /*105950*/  LOP3.LUT R10, R10, 0xffff, RZ, 0xc0, !PT ;  /* 0x0000ffff0a0a7812 */ /* 0x000fe400078ec0ff */
[----:B------:R-:W-:Y:S02]  /*105960*/  LOP3.LUT R13, R22, 0xffff, RZ, 0xc0, !PT ;  /* 0x0000ffff160d7812 */ /* 0x000fe400078ec0ff */
[----:B0-----:R-:W-:Y:S01]  /*105970*/  LOP3.LUT R0, R9, 0xffff, RZ, 0xc0, !PT ;  /* 0x0000ffff09007812 */ /* 0x001fe200078ec0ff */
[----:B------:R-:W-:Y:S01]  /*105980*/  STL [R1+0x454], R16 ;  /* 0x0004541001007387 */ /* 0x000fe20000100800 */
[----:B------:R-:W-:-:S03]  /*105990*/  LOP3.LUT R2, R17, 0xffff, RZ, 0xc0, !PT ;  /* 0x0000ffff11027812 */ /* 0x000fc600078ec0ff */
[----:B------:R-:W-:Y:S01]  /*1059a0*/  STL [R1+0x1dc], R15 ;  /* 0x0001dc0f01007387 */ /* 0x000fe20000100800 */
[----:B------:R-:W-:-:S03]  /*1059b0*/  LOP3.LUT R3, R18, 0xffff, RZ, 0xc0, !PT ;  /* 0x0000ffff12037812 */ /* 0x000fc600078ec0ff */
[----:B------:R0:W-:Y:S04]  /*1059c0*/  STL [R1+0x12c], R10 ;  /* 0x00012c0a01007387 */ /* 0x0001e80000100800 */
[----:B------:R0:W-:Y:S04]  /*1059d0*/  STL [R1+0x76c], R0 ;  /* 0x00076c0001007387 */ /* 0x0001e80000100800 */
[----:B------:R-:W-:Y:S04]  /*1059e0*/  STL [R1+0x544], R13 ;  /* 0x0005440d01007387 */ /* 0x000fe80000100800 */
[----:B------:R0:W-:Y:S04]  /*1059f0*/  STL [R1+0x128], R2 ;  /* 0x0001280201007387 */ /* 0x0001e80000100800 */
[----:B------:R0:W-:Y:S04]  /*105a00*/  STL [R1+0x2c0], R3 ;  /* 0x0002c00301007387 */ /* 0x0001e80000100800 */
[----:B------:R-:W4:Y:S04]  /*105a10*/  LDL.LU R17, [R1+0x3f8] ;  /* 0x0003f80001117983 */ /* 0x000f280000300800 */
[----:B------:R0:W-:Y:S04]  /*105a20*/  STL [R1+0x538], R4 ;  /* 0x0005380401007387 */ /* 0x0001e80000100800 */
[----:B------:R-:W4:Y:S04]  /*105a30*/  LDL.LU R21, [R1+0x360] ;  /* 0x0003600001157983 */ /* 0x000f280000300800 */
[----:B------:R-:W4:Y:S04]  /*105a40*/  LDL.LU R9, [R1+0x210] ;  /* 0x0002100001097983 */ /* 0x000f280000300800 */
[----:B------:R-:W4:Y:S01]  /*105a50*/  LDL.LU R22, [R1+0x150] ;  /* 0x0001500001167983 */ /* 0x000f220000300800 */
[----:B-1----:R-:W-:-:S03]  /*105a60*/  PRMT R7, R7, 0x3340, R10 ;  /* 0x0000334007077816 */ /* 0x002fc6000000000a */
[----:B0-----:R-:W4:Y:S04]  /*105a70*/  LDL.LU R10, [R1+0x148] ;  /* 0x00014800010a7983 */ /* 0x001f280000300800 */
[----:B------:R-:W4:Y:S01]  /*105a80*/  LDL.LU R18, [R1+0xd0] ;  /* 0x0000d00001127983 */ /* 0x000f220000300800 */
[--C-:B------:R-:W-:Y:S02]  /*105a90*/  PRMT R0, R0, 0x3340, R1.reuse ;  /* 0x0000334000007816 */ /* 0x100fe40000000001 */
[----:B------:R-:W-:Y:S02]  /*105aa0*/  PRMT R5, R5, 0x3340, R16 ;  /* 0x0000334005057816 */ /* 0x000fe40000000010 */
[----:B------:R-:W-:Y:S02]  /*105ab0*/  PRMT R2, R2, 0x3340, R1 ;  /* 0x0000334002027816 */ /* 0x000fe40000000001 */
[----:B------:R-:W-:-:S02]  /*105ac0*/  PRMT R6, R6, 0x3340, R15 ;  /* 0x0000334006067816 */ /* 0x000fc4000000000f */
[--C-:B------:R-:W-:Y:S02]  /*105ad0*/  PRMT R3, R3, 0x3340, R1.reuse ;  /* 0x0000334003037816 */ /* 0x100fe40000000001 */
        /* <DEDUP_REMOVED lines=12> */
[----:B------:R-:W-:Y:S01]  /*105ba0*/  STL [R1+0x534], R6 ;  /* 0x0005340601007387 */ /* 0x000fe20000100800 */
[----:B---3--:R-:W-:Y:S02]  /*105bb0*/  LOP3.LUT R7, R24, 0xffff, RZ, 0xc0, !PT ;  /* 0x0000ffff18077812 */ /* 0x008fe400078ec0ff */
[----:B----4-:R-:W-:Y:S02]  /*105bc0*/  LOP3.LUT R8, R25, 0xffff, RZ, 0xc0, !PT ;  /* 0x0000ffff19087812 */ /* 0x010fe400078ec0ff */
[----:B------:R-:W-:Y:S01]  /*105bd0*/  LOP3.LUT R5, R11, 0xffff, RZ, 0xc0, !PT ;  /* 0x0000ffff0b057812 */ /* 0x000fe200078ec0ff */
[----:B------:R-:W-:Y:S04]  /*105be0*/  STL [R1+0xb8], R7 ;  /* 0x0000b80701007387 */ /* 0x000fe80000100800 */
[----:B------:R0:W-:Y:S04]  /*105bf0*/  STL [R1+0x768], R5 ;  /* 0x0007680501007387 */ /* 0x0001e80000100800 */
[----:B------:R-:W2:Y:S04]  /*105c00*/  LDL.LU R29, [R1+0x518] ;  /* 0x00051800011d7983 */ /* 0x000ea80000300800 */
[----:B------:R-:W-:Y:S01]  /*105c10*/  STL [R1+0x53c], R8 ;  /* 0x00053c0801007387 */ /* 0x000fe20000100800 */
[----:B------:R-:W-:-:S05]  /*105c20*/  LOP3.LUT R16, R12, 0xffff, RZ, 0xc0, !PT ;  /* 0x0000ffff0c107812 */ /* 0x000fca00078ec0ff */
[----:B------:R-:W-:Y:S04]  /*105c30*/  STL [R1+0x52c], R16 ;  /* 0x00052c1001007387 */ /* 0x000fe80000100800 */
[----:B------:R-:W3:Y:S04]  /*105c40*/  LDL.LU R14, [R1+0x514] ;  /* 0x00051400010e7983 */ /* 0x000ee80000300800 */
[----:B------:R-:W4:Y:S04]  /*105c50*/  LDL.LU R24, [R1+0x484] ;  /* 0x0004840001187983 */ /* 0x000f280000300800 */
[----:B------:R-:W4:Y:S01]  /*105c60*/  LDL.LU R25, [R1+0x474] ;  /* 0x0004740001197983 */ /* 0x000f220000300800 */
[----:B------:R-:W-:-:S02]  /*105c70*/  LOP3.LUT R15, R17, 0xffff, RZ, 0xc0, !PT ;  /* 0x0000ffff110f7812 */ /* 0x000fc400078ec0ff */
[----:B------:R-:W-:Y:S02]  /*105c80*/  LOP3.LUT R13, R21, 0xffff, RZ, 0xc0, !PT ;  /* 0x0000ffff150d7812 */ /* 0x000fe400078ec0ff */
[----:B------:R-:W-:Y:S01]  /*105c90*/  LOP3.LUT R9, R9, 0xffff, RZ, 0xc0, !PT ;  /* 0x0000ffff09097812 */ /* 0x000fe200078ec0ff */
[----:B------:R-:W4:Y:S01]  /*105ca0*/  LDL.LU R17, [R1+0x2f4] ;  /* 0x0002f40001117983 */ /* 0x000f220000300800 */
[----:B------:R-:W-:-:S03]  /*105cb0*/  LOP3.LUT R2, R22, 0xffff, RZ, 0xc0, !PT ;  /* 0x0000ffff16027812 */ /* 0x000fc600078ec0ff */
[----:B------:R-:W-:Y:S01]  /*105cc0*/  STL [R1+0xac], R15 ;  /* 0x0000ac0f01007387 */ /* 0x000fe20000100800 */
[----:B------:R-:W-:-:S03]  /*105cd0*/  LOP3.LUT R3, R10, 0xffff, RZ, 0xc0, !PT ;  /* 0x0000ffff0a037812 */ /* 0x000fc600078ec0ff */
[----:B------:R1:W-:Y:S04]  /*105ce0*/  STL [R1+0x760], R9 ;  /* 0x0007600901007387 */ /* 0x0003e80000100800 */
[----:B------:R-:W-:Y:S01]  /*105cf0*/  STL [R1+0x458], R13 ;  /* 0x0004580d01007387 */ /* 0x000fe20000100800 */
[----:B------:R-:W-:-:S03]  /*105d00*/  LOP3.LUT R4, R18, 0xffff, RZ, 0xc0, !PT ;  /* 0x0000ffff12047812 */ /* 0x000fc600078ec0ff */
[----:B------:R1:W-:Y:S04]  /*105d10*/  STL [R1+0x764], R0 ;  /* 0x0007640001007387 */ /* 0x0003e80000100800 */
[----:B------:R1:W-:Y:S04]  /*105d20*/  STL [R1+0x204], R2 ;  /* 0x0002040201007387 */ /* 0x0003e80000100800 */
        /* <DEDUP_REMOVED lines=8> */
[----:B-1----:R-:W4:Y:S04]  /*105db0*/  LDL.LU R9, [R1+0x34] ;  /* 0x0000340001097983 */ /* 0x002f280000300800 */
[----:B------:R-:W4:Y:S01]  /*105dc0*/  LDL.LU R18, [R1+0x2c] ;  /* 0x00002c0001127983 */ /* 0x000f220000300800 */
[--C-:B------:R-:W-:Y:S02]  /*105dd0*/  PRMT R0, R0, 0x3340, R1.reuse ;  /* 0x0000334000007816 */ /* 0x100fe40000000001 */
        /* <DEDUP_REMOVED lines=15> */
[----:B------:R1:W-:Y:S01]  /*105ed0*/  STL [R1+0x148], R5 ;  /* 0x0001480501007387 */ /* 0x0003e20000100800 */
[----:B---3--:R-:W-:Y:S02]  /*105ee0*/  LOP3.LUT R6, R14, 0xffff, RZ, 0xc0, !PT ;  /* 0x0000ffff0e067812 */ /* 0x008fe400078ec0ff */
[----:B----4-:R-:W-:Y:S02]  /*105ef0*/  LOP3.LUT R7, R24, 0xffff, RZ, 0xc0, !PT ;  /* 0x0000ffff18077812 */ /* 0x010fe400078ec0ff */
        /* <DEDUP_REMOVED lines=10> */
[----:B------:R-:W-:-:S03]  /*105fa0*/  LOP3.LUT R16, R11, 0xffff, RZ, 0xc0, !PT ;  /* 0x0000ffff0b107812 */ /* 0x000fc600078ec0ff */
[----:B------:R-:W4:Y:S01]  /*105fb0*/  LDL.LU R11, [R1+0x414] ;  /* 0x00041400010b7983 */ /* 0x000f220000300800 */
[----:B------:R-:W-:Y:S02]  /*105fc0*/  LOP3.LUT R15, R12, 0xffff, RZ, 0xc0, !PT ;  /* 0x0000ffff0c0f7812 */ /* 0x000fe400078ec0ff */
[----:B------:R-:W-:Y:S02]  /*105fd0*/  LOP3.LUT R13, R21, 0xffff, RZ, 0xc0, !PT ;  /* 0x0000ffff150d7812 */ /* 0x000fe400078ec0ff */
[----:B0-----:R-:W-:Y:S02]  /*105fe0*/  LOP3.LUT R0, R22, 0xffff, RZ, 0xc0, !PT ;  /* 0x0000ffff16007812 */ /* 0x001fe400078ec0ff */
[----:B------:R-:W-:Y:S01]  /*105ff0*/  LOP3.LUT R2, R10, 0xffff, RZ, 0xc0, !PT ;  /* 0x0000ffff0a027812 */ /* 0x000fe200078ec0ff */
[----:B------:R-:W-:Y:S04]  /*106000*/  STL [R1+0x518], R16 ;  /* 0x0005181001007387 */ /* 0x000fe80000100800 */
[----:B------:R-:W-:Y:S01]  /*106010*/  STL [R1+0x514], R15 ;  /* 0x0005140f01007387 */ /* 0x000fe20000100800 */
[----:B------:R-:W-:-:S03]  /*106020*/  LOP3.LUT R3, R9, 0xffff, RZ, 0xc0, !PT ;  /* 0x0000ffff09037812 */ /* 0x000fc600078ec0ff */
[----:B------:R0:W-:Y:S01]  /*106030*/  STL [R1+0x484], R0 ;  /* 0x0004840001007387 */ /* 0x0001e20000100800 */
[----:B------:R-:W-:-:S03]  /*106040*/  LOP3.LUT R4, R18, 0xffff, RZ, 0xc0, !PT ;  /* 0x0000ffff12047812 */ /* 0x000fc600078ec0ff */
[----:B------:R-:W-:Y:S04]  /*106050*/  STL [R1+0x580], R13 ;  /* 0x0005800d01007387 */ /* 0x000fe80000100800 */
        /* <DEDUP_REMOVED lines=27> */
[----:B------:R-:W-:Y:S01]  /*106210*/  STL [R1+0x24c], R5 ;  /* 0x00024c0501007387 */ /* 0x000fe20000100800 */
[----:B----4-:R-:W-:Y:S02]  /*106220*/  LOP3.LUT R6, R14, 0xffff, RZ, 0xc0, !PT ;  /* 0x0000ffff0e067812 */ /* 0x010fe400078ec0ff */
[----:B------:R-:W-:Y:S02]  /*106230*/  LOP3.LUT R7, R24, 0xffff, RZ, 0xc0, !PT ;  /* 0x0000ffff18077812 */ /* 0x000fe400078ec0ff */
[----:B------:R-:W-:Y:S02]  /*106240*/  LOP3.LUT R8, R25, 0xffff, RZ, 0xc0, !PT ;  /* 0x0000ffff19087812 */ /* 0x000fe400078ec0ff */
[----:B------:R-:W-:Y:S01]  /*106250*/  LOP3.LUT R16, R11, 0xffff, RZ, 0xc0, !PT ;  /* 0x0000ffff0b107812 */ /* 0x000fe200078ec0ff */
[----:B------:R-:W-:Y:S04]  /*106260*/  STL [R1+0x568], R6 ;  /* 0x0005680601007387 */ /* 0x000fe80000100800 */
[----:B------:R-:W2:Y:S04]  /*106270*/  LDL.LU R29, [R1+0x5e0] ;  /* 0x0005e000011d7983 */ /* 0x000ea80000300800 */
[----:B------:R1:W-:Y:S04]  /*106280*/  STL [R1+0x5c4], R7 ;  /* 0x0005c40701007387 */ /* 0x0003e80000100800 */
[----:B------:R-:W-:Y:S04]  /*106290*/  STL [R1+0x210], R16 ;  /* 0x0002101001007387 */ /* 0x000fe80000100800 */
[----:B------:R-:W4:Y:S04]  /*1062a0*/  LDL.LU R14, [R1+0x5dc] ;  /* 0x0005dc00010e7983 */ /* 0x000f280000300800 */
[----:B------:R-:W-:Y:S04]  /*1062b0*/  STL [R1+0x5c0], R8 ;  /* 0x0005c00801007387 */ /* 0x000fe80000100800 */
[----:B------:R-:W4:Y:S04]  /*1062c0*/  LDL.LU R24, [R1+0x5b0] ;  /* 0x0005b00001187983 */ /* 0x000f280000300800 */
[----:B------:R-:W4:Y:S04]  /*1062d0*/  LDL.LU R25, [R1+0x4c0] ;  /* 0x0004c00001197983 */ /* 0x000f280000300800 */
[----:B------:R-:W4:Y:S01]  /*1062e0*/  LDL.LU R11, [R1+0x430] ;  /* 0x00043000010b7983 */ /* 0x000f220000300800 */
[----:B------:R-:W-:-:S02]  /*1062f0*/  LOP3.LUT R15, R12, 0xffff, RZ, 0xc0, !PT ;  /* 0x0000ffff0c0f7812 */ /* 0x000fc400078ec0ff */
[----:B------:R-:W-:Y:S02]  /*106300*/  LOP3.LUT R9, R9, 0xffff, RZ, 0xc0, !PT ;  /* 0x0000ffff09097812 */ /* 0x000fe400078ec0ff */
[----:B------:R-:W-:Y:S02]  /*106310*/  LOP3.LUT R13, R21, 0xffff, RZ, 0xc0, !PT ;  /* 0x0000ffff150d7812 */ /* 0x000fe400078ec0ff */
[----:B0-----:R-:W-:Y:S02]  /*106320*/  LOP3.LUT R0, R22, 0xffff, RZ, 0xc0, !PT ;  /* 0x0000ffff16007812 */ /* 0x001fe400078ec0ff */
[----:B------:R-:W-:Y:S01]  /*106330*/  LOP3.LUT R2, R10, 0xffff, RZ, 0xc0, !PT ;  /* 0x0000ffff0a027812 */ /* 0x000fe200078ec0ff */
[----:B------:R-:W-:Y:S01]  /*106340*/  STL [R1+0x410], R15 ;  /* 0x0004100f01007387 */ /* 0x000fe20000100800 */
[----:B---3--:R-:W-:-:S03]  /*106350*/  LOP3.LUT R3, R17, 0xffff, RZ, 0xc0, !PT ;  /* 0x0000ffff11037812 */ /* 0x008fc600078ec0ff */
[----:B------:R0:W-:Y:S04]  /*106360*/  STL [R1+0x58c], R9 ;  /* 0x00058c0901007387 */ /* 0x0001e80000100800 */
        /* <DEDUP_REMOVED lines=12> */
[----:B0-----:R-:W4:Y:S04]  /*106430*/  LDL.LU R9, [R1+0x1a0] ;  /* 0x0001a00001097983 */ /* 0x001f280000300800 */
[----:B------:R-:W4:Y:S01]  /*106440*/  LDL.LU R18, [R1+0x10c] ;  /* 0x00010c0001127983 */ /* 0x000f220000300800 */
[--C-:B---3--:R-:W-:Y:S02]  /*106450*/  PRMT R0, R0, 0x3340, R1.reuse ;  /* 0x0000334000007816 */ /* 0x108fe40000000001 */
        /* <DEDUP_REMOVED lines=14> */
[----:B--2---:R-:W-:Y:S02]  /*106540*/  LOP3.LUT R6, R29, 0xffff, RZ, 0xc0, !PT ;  /* 0x0000ffff1d067812 */ /* 0x004fe400078ec0ff */
[----:B----4-:R-:W-:Y:S02]  /*106550*/  LOP3.LUT R7, R14, 0xffff, RZ, 0xc0, !PT ;  /* 0x0000ffff0e077812 */ /* 0x010fe400078ec0ff */
[----:B-1----:R-:W-:Y:S02]  /*106560*/  LOP3.LUT R5, R25, 0xffff, RZ, 0xc0, !PT ;  /* 0x0000ffff19057812 */ /* 0x002fe400078ec0ff */
[----:B------:R-:W-:Y:S01]  /*106570*/  LOP3.LUT R8, R24, 0xffff, RZ, 0xc0, !PT ;  /* 0x0000ffff18087812 */ /* 0x000fe200078ec0ff */
[----:B------:R-:W-:Y:S01]  /*106580*/  STL [R1+0x5e4], R6 ;  /* 0x0005e40601007387 */ /* 0x000fe20000100800 */
[----:B------:R-:W-:-:S03]  /*106590*/  LOP3.LUT R16, R11, 0xffff, RZ, 0xc0, !PT ;  /* 0x0000ffff0b107812 */ /* 0x000fc600078ec0ff */
[----:B------:R-:W-:Y:S04]  /*1065a0*/  STL [R1+0x5e8], R7 ;  /* 0x0005e80701007387 */ /* 0x000fe80000100800 */
[----:B------:R1:W-:Y:S04]  /*1065b0*/  STL [R1+0x4c0], R5 ;  /* 0x0004c00501007387 */ /* 0x0003e80000100800 */
[----:B------:R-:W2:Y:S04]  /*1065c0*/  LDL.LU R29, [R1+0x5bc] ;  /* 0x0005bc00011d7983 */ /* 0x000ea80000300800 */
[----:B------:R-:W-:Y:S04]  /*1065d0*/  STL [R1+0x60c], R8 ;  /* 0x00060c0801007387 */ /* 0x000fe80000100800 */
[----:B------:R-:W-:Y:S04]  /*1065e0*/  STL [R1+0x5e0], R16 ;  /* 0x0005e01001007387 */ /* 0x000fe80000100800 */
[----:B------:R-:W3:Y:S04]  /*1065f0*/  LDL.LU R14, [R1+0x554] ;  /* 0x00055400010e7983 */ /* 0x000ee80000300800 */
        /* <DEDUP_REMOVED lines=41> */
[----:B---3--:R-:W-:Y:S02]  /*106890*/  LOP3.LUT R6, R14, 0xffff, RZ, 0xc0, !PT ;  /* 0x0000ffff0e067812 */ /* 0x008fe400078ec0ff */
[----:B----4-:R-:W-:Y:S01]  /*1068a0*/  LOP3.LUT R7, R24, 0xffff, RZ, 0xc0, !PT ;  /* 0x0000ffff18077812 */ /* 0x010fe200078ec0ff */
[----:B------:R-:W-:Y:S01]  /*1068b0*/  STL [R1+0x10c], R5 ;  /* 0x00010c0501007387 */ /* 0x000fe20000100800 */
[----:B------:R-:W-:Y:S02]  /*1068c0*/  LOP3.LUT R16, R11, 0xffff, RZ, 0xc0, !PT ;  /* 0x0000ffff0b107812 */ /* 0x000fe400078ec0ff */
[----:B------:R-:W-:Y:S01]  /*1068d0*/  LOP3.LUT R8, R25, 0xffff, RZ, 0xc0, !PT ;  /* 0x0000ffff19087812 */ /* 0x000fe200078ec0ff */
[----:B------:R-:W-:Y:S04]  /*1068e0*/  STL [R1+0x5f0], R6 ;  /* 0x0005f00601007387 */ /* 0x000fe80000100800 */
[----:B------:R-:W2:Y:S04]  /*1068f0*/  LDL.LU R29, [R1+0x600] ;  /* 0x00060000011d7983 */ /* 0x000ea80000300800 */
[----:B------:R1:W-:Y:S04]  /*106900*/  STL [R1+0x430], R7 ;  /* 0x0004300701007387 */ /* 0x0003e80000100800 */
[----:B------:R-:W-:Y:S04]  /*106910*/  STL [R1+0x90], R16 ;  /* 0x0000901001007387 */ /* 0x000fe80000100800 */
[----:B------:R-:W3:Y:S04]  /*106920*/  LDL.LU R14, [R1+0x5fc] ;  /* 0x0005fc00010e7983 */ /* 0x000ee80000300800 */
        /* <DEDUP_REMOVED lines=43> */
[----:B----4-:R-:W-:Y:S02]  /*106be0*/  LOP3.LUT R5, R25, 0xffff, RZ, 0xc0, !PT ;  /* 0x0000ffff19057812 */ /* 0x010fe400078ec0ff */
        /* <DEDUP_REMOVED lines=10> */
[----:B------:R-:W4:Y:S01]  /*106c90*/  LDL.LU R25, [R1+0x4f8] ;  /* 0x0004f80001197983 */ /* 0x000f220000300800 */
[----:B------:R-:W-:-:S02]  /*106ca0*/  LOP3.LUT R15, R17, 0xffff, RZ, 0xc0, !PT ;  /* 0x0000ffff110f7812 */ /* 0x000fc400078ec0ff */
[----:B------:R-:W-:Y:S02]  /*106cb0*/  LOP3.LUT R13, R12, 0xffff, RZ, 0xc0, !PT ;  /* 0x0000ffff0c0d7812 */ /* 0x000fe400078ec0ff */
[----:B------:R-:W-:Y:S02]  /*106cc0*/  LOP3.LUT R9, R9, 0xffff, RZ, 0xc0, !PT ;  /* 0x0000ffff09097812 */ /* 0x000fe400078ec0ff */
[----:B0-----:R-:W-:Y:S01]  /*106cd0*/  LOP3.LUT R0, R21, 0xffff, RZ, 0xc0, !PT ;  /* 0x0000ffff15007812 */ /* 0x001fe200078ec0ff */
        /* <DEDUP_REMOVED lines=37> */
[----:B------:R1:W-:Y:S01]  /*106f30*/  STL [R1+0x57c], R5 ;  /* 0x00057c0501007387 */ /* 0x0003e20000100800 */
[----:B------:R-:W-:-:S03]  /*106f40*/  LOP3.LUT R8, R25, 0xffff, RZ, 0xc0, !PT ;  /* 0x0000ffff19087812 */ /* 0x000fc600078ec0ff */
        /* <DEDUP_REMOVED lines=206> */
[----:B-1----:R-:W-:Y:S02]  /*107c30*/  LOP3.LUT R5, R11, 0xffff, RZ, 0xc0, !PT ;  /* 0x0000ffff0b057812 */ /* 0x002fe400078ec0ff */
[----:B------:R-:W-:Y:S02]  /*107c40*/  LOP3.LUT R8, R25, 0xffff, RZ, 0xc0, !PT ;  /* 0x0000ffff19087812 */ /* 0x000fe400078ec0ff */
[----:B------:R-:W-:Y:S01]  /*107c50*/  LOP3.LUT R16, R12, 0xffff, RZ, 0xc0, !PT ;  /* 0x0000ffff0c107812 */ /* 0x000fe200078ec0ff */
[----:B------:R-:W-:Y:S04]  /*107c60*/  STL [R1+0x6c8], R7 ;  /* 0x0006c80701007387 */ /* 0x000fe80000100800 */
[----:B------:R1:W-:Y:S04]  /*107c70*/  STL [R1+0x744], R5 ;  /* 0x0007440501007387 */ /* 0x0003e80000100800 */
[----:B------:R-:W2:Y:S04]  /*107c80*/  LDL.LU R14, [R1+0x5d0] ;  /* 0x0005d000010e7983 */ /* 0x000ea80000300800 */
[----:B------:R-:W-:Y:S04]  /*107c90*/  STL [R1+0x6c4], R8 ;  /* 0x0006c40801007387 */ /* 0x000fe80000100800 */
[----:B------:R-:W-:Y:S04]  /*107ca0*/  STL [R1+0x4d4], R16 ;  /* 0x0004d41001007387 */ /* 0x000fe80000100800 */
[----:B------:R-:W4:Y:S04]  /*107cb0*/  LDL.LU R25, [R1+0x5c8] ;  /* 0x0005c80001197983 */ /* 0x000f280000300800 */
        /* <DEDUP_REMOVED lines=9> */
[----:B---3--:R-:W-:-:S03]  /*107d50*/  LOP3.LUT R3, R17, 0xffff, RZ, 0xc0, !PT ;  /* 0x0000ffff11037812 */ /* 0x008fc600078ec0ff */
        /* <DEDUP_REMOVED lines=32> */
[----:B------:R-:W-:Y:S01]  /*107f60*/  LOP3.LUT R7, R11, 0xffff, RZ, 0xc0, !PT ;  /* 0x0000ffff0b077812 */ /* 0x000fe200078ec0ff */
        /* <DEDUP_REMOVED lines=51> */
[----:B----4-:R-:W-:Y:S02]  /*1082a0*/  LOP3.LUT R6, R25, 0xffff, RZ, 0xc0, !PT ;  /* 0x0000ffff19067812 */ /* 0x010fe400078ec0ff */
[----:B------:R-:W-:Y:S02]  /*1082b0*/  LOP3.LUT R7, R11, 0xffff, RZ, 0xc0, !PT ;  /* 0x0000ffff0b077812 */ /* 0x000fe400078ec0ff */
[----:B------:R-:W-:Y:S02]  /*1082c0*/  LOP3.LUT R8, R12, 0xffff, RZ, 0xc0, !PT ;  /* 0x0000ffff0c087812 */ /* 0x000fe400078ec0ff */
[----:B------:R-:W-:Y:S01]  /*1082d0*/  LOP3.LUT R17, R17, 0xffff, RZ, 0xc0, !PT ;  /* 0x0000ffff11117812 */ /* 0x000fe200078ec0ff */
[----:B------:R-:W-:Y:S04]  /*1082e0*/  STL [R1+0x6a0], R6 ;  /* 0x0006a00601007387 */ /* 0x000fe80000100800 */
[----:B------:R-:W2:Y:S04]  /*1082f0*/  LDL.LU R14, [R1+0x6b0] ;  /* 0x0006b000010e7983 */ /* 0x000ea80000300800 */
[----:B------:R-:W-:Y:S04]  /*108300*/  STL [R1+0x71c], R7 ;  /* 0x00071c0701007387 */ /* 0x000fe80000100800 */
[----:B------:R4:W-:Y:S04]  /*108310*/  STL [R1+0x4f0], R17 ;  /* 0x0004f01101007387 */ /* 0x0009e80000100800 */
[----:B------:R-:W2:Y:S04]  /*108320*/  LDL.LU R25, [R1+0x6ac] ;  /* 0x0006ac0001197983 */ /* 0x000ea80000300800 */
[----:B------:R-:W-:Y:S04]  /*108330*/  STL [R1+0x718], R8 ;  /* 0x0007180801007387 */ /* 0x000fe80000100800 */
[----:B------:R-:W2:Y:S04]  /*108340*/  LDL.LU R11, [R1+0x640] ;  /* 0x00064000010b7983 */ /* 0x000ea80000300800 */
[----:B------:R-:W2:Y:S01]  /*108350*/  LDL.LU R12, [R1+0x590] ;  /* 0x00059000010c7983 */ /* 0x000ea20000300800 */
[----:B------:R-:W-:-:S02]  /*108360*/  LOP3.LUT R16, R21, 0xffff, RZ, 0xc0, !PT ;  /* 0x0000ffff15107812 */ /* 0x000fc400078ec0ff */
[----:B------:R-:W-:Y:S02]  /*108370*/  LOP3.LUT R15, R29, 0xffff, RZ, 0xc0, !PT ;  /* 0x0000ffff1d0f7812 */ /* 0x000fe400078ec0ff */
[----:B------:R-:W-:Y:S02]  /*108380*/  LOP3.LUT R13, R24, 0xffff, RZ, 0xc0, !PT ;  /* 0x0000ffff180d7812 */ /* 0x000fe400078ec0ff */
[----:B0-----:R-:W-:Y:S01]  /*108390*/  LOP3.LUT R0, R22, 0xffff, RZ, 0xc0, !PT ;  /* 0x0000ffff16007812 */ /* 0x001fe200078ec0ff */
[----:B------:R-:W2:Y:S01]  /*1083a0*/  LDL.LU R21, [R1+0x510] ;  /* 0x0005100001157983 */ /* 0x000ea20000300800 */
[----:B------:R-:W-:-:S03]  /*1083b0*/  LOP3.LUT R2, R10, 0xffff, RZ, 0xc0, !PT ;  /* 0x0000ffff0a027812 */ /* 0x000fc600078ec0ff */
[----:B------:R-:W-:Y:S01]  /*1083c0*/  STL [R1+0x69c], R16 ;  /* 0x00069c1001007387 */ /* 0x000fe20000100800 */
[----:B---3--:R-:W-:-:S03]  /*1083d0*/  LOP3.LUT R3, R9, 0xffff, RZ, 0xc0, !PT ;  /* 0x0000ffff09037812 */ /* 0x008fc600078ec0ff */
[----:B------:R-:W-:Y:S04]  /*1083e0*/  STL [R1+0x714], R15 ;  /* 0x0007140f01007387 */ /* 0x000fe80000100800 */
[----:B------:R0:W-:Y:S01]  /*1083f0*/  STL [R1+0x5d8], R0 ;  /* 0x0005d80001007387 */ /* 0x0001e20000100800 */
[----:B------:R-:W-:-:S03]  /*108400*/  LOP3.LUT R4, R18, 0xffff, RZ, 0xc0, !PT ;  /* 0x0000ffff12047812 */ /* 0x000fc600078ec0ff */
[----:B------:R-:W-:Y:S04]  /*108410*/  STL [R1+0x710], R13 ;  /* 0x0007100d01007387 */ /* 0x000fe80000100800 */
[----:B------:R3:W-:Y:S04]  /*108420*/  STL [R1+0x5d4], R2 ;  /* 0x0005d40201007387 */ /* 0x0007e80000100800 */
[----:B------:R3:W-:Y:S04]  /*108430*/  STL [R1+0x70c], R3 ;  /* 0x00070c0301007387 */ /* 0x0007e80000100800 */
[----:B------:R-:W2:Y:S04]  /*108440*/  LDL.LU R22, [R1+0x50c] ;  /* 0x00050c0001167983 */ /* 0x000ea80000300800 */
[----:B------:R3:W-:Y:S04]  /*108450*/  STL [R1+0x708], R4 ;  /* 0x0007080401007387 */ /* 0x0007e80000100800 */
[----:B------:R-:W2:Y:S04]  /*108460*/  LDL.LU R29, [R1+0x460] ;  /* 0x00046000011d7983 */ /* 0x000ea80000300800 */
[----:B------:R-:W2:Y:S04]  /*108470*/  LDL.LU R24, [R1+0x368] ;  /* 0x0003680001187983 */ /* 0x000ea80000300800 */
[----:B------:R-:W2:Y:S04]  /*108480*/  LDL.LU R10, [R1+0xdc] ;  /* 0x0000dc00010a7983 */ /* 0x000ea80000300800 */
[----:B------:R-:W2:Y:S01]  /*108490*/  LDL.LU R9, [R1+0x2ec] ;  /* 0x0002ec0001097983 */ /* 0x000ea20000300800 */
[----:B-1----:R-:W-:-:S03]  /*1084a0*/  PRMT R5, R5, 0x3340, R17 ;  /* 0x0000334005057816 */ /* 0x002fc60000000011 */
[----:B----4-:R-:W4:Y:S04]  /*1084b0*/  LDL.LU R17, [R1+0x2e8] ;  /* 0x0002e80001117983 */ /* 0x010f280000300800 */
[----:B------:R-:W4:Y:S01]  /*1084c0*/  LDL.LU R18, [R1+0x230] ;  /* 0x0002300001127983 */ /* 0x000f220000300800 */
[--C-:B0-----:R-:W-:Y:S02]  /*1084d0*/  PRMT R0, R0, 0x3340, R1.reuse ;  /* 0x0000334000007816 */ /* 0x101fe40000000001 */
[--C-:B---3--:R-:W-:Y:S02]  /*1084e0*/  PRMT R2, R2, 0x3340, R1.reuse ;  /* 0x0000334002027816 */ /* 0x108fe40000000001 */
        /* <DEDUP_REMOVED lines=14> */
[----:B------:R-:W-:Y:S02]  /*1085d0*/  LOP3.LUT R7, R25, 0xffff, RZ, 0xc0, !PT ;  /* 0x0000ffff19077812 */ /* 0x000fe400078ec0ff */
[----:B-1----:R-:W-:Y:S02]  /*1085e0*/  LOP3.LUT R5, R12, 0xffff, RZ, 0xc0, !PT ;  /* 0x0000ffff0c057812 */ /* 0x002fe400078ec0ff */
[----:B------:R-:W-:Y:S01]  /*1085f0*/  LOP3.LUT R8, R11, 0xffff, RZ, 0xc0, !PT ;  /* 0x0000ffff0b087812 */ /* 0x000fe200078ec0ff */
[----:B------:R-:W-:Y:S04]  /*108600*/  STL [R1+0x730], R6 ;  /* 0x0007300601007387 */ /* 0x000fe80000100800 */
[----:B------:R-:W-:Y:S04]  /*108610*/  STL [R1+0x72c], R7 ;  /* 0x00072c0701007387 */ /* 0x000fe80000100800 */
[----:B------:R-:W-:Y:S04]  /*108620*/  STL [R1+0x590], R5 ;  /* 0x0005900501007387 */ /* 0x000fe80000100800 */
[----:B------:R-:W2:Y:S01]  /*108630*/  LDL.LU R25, [R1+0x65c] ;  /* 0x00065c0001197983 */ /* 0x000ea20000300800 */
[----:B------:R-:W-:-:S03]  /*108640*/  LOP3.LUT R15, R21, 0xffff, RZ, 0xc0, !PT ;  /* 0x0000ffff150f7812 */ /* 0x000fc600078ec0ff */
[----:B------:R-:W-:Y:S04]  /*108650*/  STL [R1+0x728], R8 ;  /* 0x0007280801007387 */ /* 0x000fe80000100800 */
[----:B------:R-:W-:Y:S04]  /*108660*/  STL [R1+0x720], R15 ;  /* 0x0007200f01007387 */ /* 0x000fe80000100800 */
[----:B------:R-:W3:Y:S04]  /*108670*/  LDL.LU R11, [R1+0x650] ;  /* 0x00065000010b7983 */ /* 0x000ee80000300800 */
[----:B------:R-:W3:Y:S04]  /*108680*/  LDL.LU R12, [R1+0x648] ;  /* 0x00064800010c7983 */ /* 0x000ee80000300800 */
[----:B------:R-:W3:Y:S01]  /*108690*/  LDL.LU R21, [R1+0x5a4] ;  /* 0x0005a40001157983 */ /* 0x000ee20000300800 */
[----:B------:R-:W-:-:S02]  /*1086a0*/  LOP3.LUT R14, R22, 0xffff, RZ, 0xc0, !PT ;  /* 0x0000ffff160e7812 */ /* 0x000fc400078ec0ff */
[----:B------:R-:W-:Y:S02]  /*1086b0*/  LOP3.LUT R13, R29, 0xffff, RZ, 0xc0, !PT ;  /* 0x0000ffff1d0d7812 */ /* 0x000fe400078ec0ff */
[----:B------:R-:W-:Y:S02]  /*1086c0*/  LOP3.LUT R16, R24, 0xffff, RZ, 0xc0, !PT ;  /* 0x0000ffff18107812 */ /* 0x000fe400078ec0ff */
[----:B0-----:R-:W-:Y:S01]  /*1086d0*/  LOP3.LUT R0, R10, 0xffff, RZ, 0xc0, !PT ;  /* 0x0000ffff0a007812 */ /* 0x001fe200078ec0ff */
[----:B------:R-:W3:Y:S01]  /*1086e0*/  LDL.LU R22, [R1+0x488] ;  /* 0x0004880001167983 */ /* 0x000ee20000300800 */
[----:B------:R-:W-:-:S03]  /*1086f0*/  LOP3.LUT R2, R9, 0xffff, RZ, 0xc0, !PT ;  /* 0x0000ffff09027812 */ /* 0x000fc600078ec0ff */
[----:B------:R-:W-:Y:S01]  /*108700*/  STL [R1+0x6b0], R14 ;  /* 0x0006b00e01007387 */ /* 0x000fe20000100800 */
[----:B----4-:R-:W-:-:S03]  /*108710*/  LOP3.LUT R3, R17, 0xffff, RZ, 0xc0, !PT ;  /* 0x0000ffff11037812 */ /* 0x010fc600078ec0ff */
[----:B------:R-:W-:Y:S04]  /*108720*/  STL [R1+0x50c], R16 ;  /* 0x00050c1001007387 */ /* 0x000fe80000100800 */
[----:B------:R-:W-:Y:S01]  /*108730*/  STL [R1+0x724], R13 ;  /* 0x0007240d01007387 */ /* 0x000fe20000100800 */
[----:B------:R-:W-:-:S03]  /*108740*/  LOP3.LUT R4, R18, 0xffff, RZ, 0xc0, !PT ;  /* 0x0000ffff12047812 */ /* 0x000fc600078ec0ff */
[----:B------:R0:W-:Y:S04]  /*108750*/  STL [R1+0x510], R0 ;  /* 0x0005100001007387 */ /* 0x0001e80000100800 */
[----:B------:R1:W-:Y:S04]  /*108760*/  STL [R1+0x6ac], R2 ;  /* 0x0006ac0201007387 */ /* 0x0003e80000100800 */
[----:B------:R4:W-:Y:S04]  /*108770*/  STL [R1+0x73c], R3 ;  /* 0x00073c0301007387 */ /* 0x0009e80000100800 */
[----:B------:R-:W3:Y:S04]  /*108780*/  LDL.LU R10, [R1+0x480] ;  /* 0x00048000010a7983 */ /* 0x000ee80000300800 */
[----:B------:R4:W-:Y:S04]  /*108790*/  STL [R1+0x738], R4 ;  /* 0x0007380401007387 */ /* 0x0009e80000100800 */
[----:B------:R-:W3:Y:S04]  /*1087a0*/  LDL.LU R28, [R1+0x470] ;  /* 0x00047000011c7983 */ /* 0x000ee80000300800 */
[----:B------:R-:W3:Y:S04]  /*1087b0*/  LDL.LU R29, [R1+0x384] ;  /* 0x00038400011d7983 */ /* 0x000ee80000300800 */
[----:B------:R-:W3:Y:S04]  /*1087c0*/  LDL.LU R24, [R1+0x25c] ;  /* 0x00025c0001187983 */ /* 0x000ee80000300800 */
[----:B------:R-:W3:Y:S04]  /*1087d0*/  LDL.LU R9, [R1+0xf8] ;  /* 0x0000f80001097983 */ /* 0x000ee80000300800 */
[----:B------:R-:W3:Y:S04]  /*1087e0*/  LDL.LU R17, [R1+0x248] ;  /* 0x0002480001117983 */ /* 0x000ee80000300800 */
[----:B------:R-:W3:Y:S01]  /*1087f0*/  LDL.LU R18, [R1+0x23c] ;  /* 0x00023c0001127983 */ /* 0x000ee20000300800 */
[----:B0-----:R-:W-:-:S02]  /*108800*/  PRMT R0, R0, 0x3340, R1 ;  /* 0x0000334000007816 */ /* 0x001fc40000000001 */
[----:B------:R-:W-:Y:S02]  /*108810*/  PRMT R5, R5, 0x3340, R16 ;  /* 0x0000334005057816 */ /* 0x000fe40000000010 */
[----:B-1----:R-:W-:Y:S02]  /*108820*/  PRMT R2, R2, 0x3340, R1 ;  /* 0x0000334002027816 */ /* 0x002fe40000000001 */
[----:B------:R-:W-:Y:S02]  /*108830*/  PRMT R6, R6, 0x3340, R15 ;  /* 0x0000334006067816 */ /* 0x000fe4000000000f */
[----:B----4-:R-:W-:Y:S02]  /*108840*/  PRMT R3, R3, 0x3340, R1 ;  /* 0x0000334003037816 */ /* 0x010fe40000000001 */
        /* <DEDUP_REMOVED lines=14> */
[----:B------:R-:W-:Y:S02]  /*108930*/  LOP3.LUT R6, R21, 0xffff, RZ, 0xc0, !PT ;  /* 0x0000ffff15067812 */ /* 0x000fe400078ec0ff */
[----:B------:R-:W-:Y:S01]  /*108940*/  LOP3.LUT R8, R12, 0xffff, RZ, 0xc0, !PT ;  /* 0x0000ffff0c087812 */ /* 0x000fe200078ec0ff */
[----:B------:R-:W-:Y:S04]  /*108950*/  STL [R1+0x434], R7 ;  /* 0x0004340701007387 */ /* 0x000fe80000100800 */
[----:B------:R-:W2:Y:S01]  /*108960*/  LDL.LU R25, [R1+0x658] ;  /* 0x0006580001197983 */ /* 0x000ea20000300800 */
[----:B------:R-:W-:-:S03]  /*108970*/  LOP3.LUT R11, R22, 0xffff, RZ, 0xc0, !PT ;  /* 0x0000ffff160b7812 */ /* 0x000fc600078ec0ff */
[----:B------:R-:W-:Y:S04]  /*108980*/  STL [R1+0x4ec], R6 ;  /* 0x0004ec0601007387 */ /* 0x000fe80000100800 */
[----:B------:R3:W-:Y:S04]  /*108990*/  STL [R1+0x5a4], R11 ;  /* 0x0005a40b01007387 */ /* 0x0007e80000100800 */
[----:B------:R-:W-:Y:S04]  /*1089a0*/  STL [R1+0x734], R8 ;  /* 0x0007340801007387 */ /* 0x000fe80000100800 */
[----:B------:R-:W4:Y:S04]  /*1089b0*/  LDL.LU R12, [R1+0x644] ;  /* 0x00064400010c7983 */ /* 0x000f280000300800 */
        /* <DEDUP_REMOVED lines=8> */
[----:B------:R-:W-:Y:S01]  /*108a40*/  STL [R1+0xbc], R14 ;  /* 0x0000bc0e01007387 */ /* 0x000fe20000100800 */
[----:B------:R-:W-:-:S03]  /*108a50*/  LOP3.LUT R3, R17, 0xffff, RZ, 0xc0, !PT ;  /* 0x0000ffff11037812 */ /* 0x000fc600078ec0ff */
[----:B------:R-:W-:Y:S04]  /*108a60*/  STL [R1+0x470], R16 ;  /* 0x0004701001007387 */ /* 0x000fe80000100800 */
[----:B------:R-:W-:Y:S01]  /*108a70*/  STL [R1+0x65c], R13 ;  /* 0x00065c0d01007387 */ /* 0x000fe20000100800 */
[----:B------:R-:W-:-:S03]  /*108a80*/  LOP3.LUT R4, R18, 0xffff, RZ, 0xc0, !PT ;  /* 0x0000ffff12047812 */ /* 0x000fc600078ec0ff */
[----:B------:R0:W-:Y:S04]  /*108a90*/  STL [R1+0x480], R0 ;  /* 0x0004800001007387 */ /* 0x0001e80000100800 */
[----:B------:R0:W-:Y:S04]  /*108aa0*/  STL [R1+0x460], R2 ;  /* 0x0004600201007387 */ /* 0x0001e80000100800 */
[----:B------:R0:W-:Y:S04]  /*108ab0*/  STL [R1+0x648], R3 ;  /* 0x0006480301007387 */ /* 0x0001e80000100800 */
[----:B------:R-:W4:Y:S04]  /*108ac0*/  LDL.LU R9, [R1+0x46c] ;  /* 0x00046c0001097983 */ /* 0x000f280000300800 */
[----:B------:R0:W-:Y:S04]  /*108ad0*/  STL [R1+0x650], R4 ;  /* 0x0006500401007387 */ /* 0x0001e80000100800 */
[----:B------:R-:W4:Y:S01]  /*108ae0*/  LDL.LU R15, [R1+0x468] ;  /* 0x00046800010f7983 */ /* 0x000f220000300800 */
[----:B-1----:R-:W-:-:S03]  /*108af0*/  PRMT R5, R5, 0x3340, R11 ;  /* 0x0000334005057816 */ /* 0x002fc6000000000b */
[----:B---3--:R-:W3:Y:S04]  /*108b00*/  LDL.LU R11, [R1+0x370] ;  /* 0x00037000010b7983 */ /* 0x008ee80000300800 */
[----:B------:R-:W3:Y:S04]  /*108b10*/  LDL.LU R28, [R1+0x258] ;  /* 0x00025800011c7983 */ /* 0x000ee80000300800 */
[----:B------:R-:W3:Y:S04]  /*108b20*/  LDL.LU R29, [R1+0xe0] ;  /* 0x0000e000011d7983 */ /* 0x000ee80000300800 */
[----:B------:R-:W3:Y:S04]  /*108b30*/  LDL.LU R17, [R1+0x22c] ;  /* 0x00022c0001117983 */ /* 0x000ee80000300800 */
[----:B------:R-:W3:Y:S01]  /*108b40*/  LDL.LU R18, [R1+0x220] ;  /* 0x0002200001127983 */ /* 0x000ee20000300800 */
[----:B0-----:R-:W-:-:S02]  /*108b50*/  PRMT R0, R0, 0x3340, R1 ;  /* 0x0000334000007816 */ /* 0x001fc40000000001 */
[--C-:B------:R-:W-:Y:S02]  /*108b60*/  PRMT R2, R2, 0x3340, R1.reuse ;  /* 0x0000334002027816 */ /* 0x100fe40000000001 */
[----:B------:R-:W-:Y:S02]  /*108b70*/  PRMT R6, R6, 0x3340, R16 ;  /* 0x0000334006067816 */ /* 0x000fe40000000010 */
[----:B------:R-:W-:Y:S02]  /*108b80*/  PRMT R3, R3, 0x3340, R1 ;  /* 0x0000334003037816 */ /* 0x000fe40000000001 */
[----:B------:R-:W-:Y:S02]  /*108b90*/  PRMT R0, R5, 0x5410, R0 ;  /* 0x0000541005007816 */ /* 0x000fe40000000000 */
[----:B------:R-:W-:Y:S02]  /*108ba0*/  PRMT R7, R7, 0x3340, R14 ;  /* 0x0000334007077816 */ /* 0x000fe4000000000e */
[----:B------:R-:W-:-:S02]  /*108bb0*/  PRMT R5, R6, 0x5410, R2 ;  /* 0x0000541006057816 */ /* 0x000fc40000000002 */
[----:B------:R-:W-:Y:S02]  /*108bc0*/  PRMT R4, R4, 0x3340, R1 ;  /* 0x0000334004047816 */ /* 0x000fe40000000001 */
[----:B------:R-:W-:Y:S01]  /*108bd0*/  PRMT R8, R8, 0x3340, R13 ;  /* 0x0000334008087816 */ /* 0x000fe2000000000d */
[----:B------:R0:W-:Y:S01]  /*108be0*/  STL [R1+0x848], R0 ;  /* 0x0008480001007387 */ /* 0x0001e20000100800 */
[----:B------:R-:W-:-:S03]  /*108bf0*/  PRMT R2, R7, 0x5410, R3 ;  /* 0x0000541007027816 */ /* 0x000fc60000000003 */
        /* <DEDUP_REMOVED lines=14> */
[----:B------:R-:W-:Y:S04]  /*108ce0*/  STL [R1+0x644], R8 ;  /* 0x0006440801007387 */ /* 0x000fe80000100800 */
[----:B------:R-:W4:Y:S04]  /*108cf0*/  LDL.LU R25, [R1+0x654] ;  /* 0x0006540001197983 */ /* 0x000f280000300800 */
[----:B------:R-:W4:Y:S04]  /*108d00*/  LDL.LU R21, [R1+0x64c] ;  /* 0x00064c0001157983 */ /* 0x000f280000300800 */
[----:B------:R-:W4:Y:S01]  /*108d10*/  LDL.LU R22, [R1+0x5a0] ;  /* 0x0005a00001167983 */ /* 0x000f220000300800 */
[----:B------:R-:W-:-:S02]  /*108d20*/  LOP3.LUT R14, R9, 0xffff, RZ, 0xc0, !PT ;  /* 0x0000ffff090e7812 */ /* 0x000fc400078ec0ff */
[----:B------:R-:W-:Y:S01]  /*108d30*/  LOP3.LUT R13, R15, 0xffff, RZ, 0xc0, !PT ;  /* 0x0000ffff0f0d7812 */ /* 0x000fe200078ec0ff */
[----:B------:R-:W4:Y:S04]  /*108d40*/  LDL.LU R9, [R1+0x498] ;  /* 0x0004980001097983 */ /* 0x000f280000300800 */
[----:B------:R-:W4:Y:S01]  /*108d50*/  LDL.LU R10, [R1+0x47c] ;  /* 0x00047c00010a7983 */ /* 0x000f220000300800 */
[----:B---3--:R-:W-:Y:S02]  /*108d60*/  LOP3.LUT R11, R11, 0xffff, RZ, 0xc0, !PT ;  /* 0x0000ffff0b0b7812 */ /* 0x008fe400078ec0ff */
[----:B0-----:R-:W-:Y:S02]  /*108d70*/  LOP3.LUT R0, R28, 0xffff, RZ, 0xc0, !PT ;  /* 0x0000ffff1c007812 */ /* 0x001fe400078ec0ff */
[----:B------:R-:W-:Y:S01]  /*108d80*/  LOP3.LUT R2, R29, 0xffff, RZ, 0xc0, !PT ;  /* 0x0000ffff1d027812 */ /* 0x000fe200078ec0ff */
[----:B------:R-:W-:Y:S01]  /*108d90*/  STL [R1+0x64], R14 ;  /* 0x0000640e01007387 */ /* 0x000fe20000100800 */
[----:B------:R-:W-:-:S03]  /*108da0*/  LOP3.LUT R3, R17, 0xffff, RZ, 0xc0, !PT ;  /* 0x0000ffff11037812 */ /* 0x000fc600078ec0ff */
[----:B------:R-:W-:Y:S04]  /*108db0*/  STL [R1+0x63c], R13 ;  /* 0x00063c0d01007387 */ /* 0x000fe80000100800 */
[----:B------:R0:W-:Y:S01]  /*108dc0*/  STL [R1+0x78], R11 ;  /* 0x0000780b01007387 */ /* 0x0001e20000100800 */
[----:B------:R-:W-:-:S03]  /*108dd0*/  LOP3.LUT R4, R18, 0xffff, RZ, 0xc0, !PT ;  /* 0x0000ffff12047812 */ /* 0x000fc600078ec0ff */
[----:B------:R3:W-:Y:S04]  /*108de0*/  STL [R1+0x84], R0 ;  /* 0x0000840001007387 */ /* 0x0007e80000100800 */
[----:B------:R3:W-:Y:S04]  /*108df0*/  STL [R1+0x7c], R2 ;  /* 0x00007c0201007387 */ /* 0x0007e80000100800 */
[----:B------:R3:W-:Y:S04]  /*108e00*/  STL [R1+0x494], R3 ;  /* 0x0004940301007387 */ /* 0x0007e80000100800 */
[----:B------:R-:W4:Y:S04]  /*108e10*/  LDL.LU R17, [R1+0x478] ;  /* 0x0004780001117983 */ /* 0x000f280000300800 */
[----:B------:R3:W-:Y:S04]  /*108e20*/  STL [R1+0x658], R4 ;  /* 0x0006580401007387 */ /* 0x0007e80000100800 */
[----:B------:R-:W4:Y:S04]  /*108e30*/  LDL.LU R18, [R1+0x378] ;  /* 0x0003780001127983 */ /* 0x000f280000300800 */
[----:B------:R-:W4:Y:S01]  /*108e40*/  LDL.LU R16, [R1+0x254] ;  /* 0x0002540001107983 */ /* 0x000f220000300800 */
[----:B-1----:R-:W-:-:S03]  /*108e50*/  PRMT R6, R6, 0x3340, R11 ;  /* 0x0000334006067816 */ /* 0x002fc6000000000b */
[----:B------:R-:W4:Y:S04]  /*108e60*/  LDL.LU R15, [R1+0xd8] ;  /* 0x0000d800010f7983 */ /* 0x000f280000300800 */
[----:B0-----:R-:W4:Y:S01]  /*108e70*/  LDL.LU R11, [R1+0x238] ;  /* 0x00023800010b7983 */ /* 0x001f220000300800 */
[----:B------:R-:W-:-:S03]  /*108e80*/  PRMT R5, R5, 0x3340, R12 ;  /* 0x0000334005057816 */ /* 0x000fc6000000000c */
[----:B------:R-:W4:Y:S01]  /*108e90*/  LDL.LU R12, [R1+0x228] ;  /* 0x00022800010c7983 */ /* 0x000f220000300800 */
[--C-:B---3--:R-:W-:Y:S02]  /*108ea0*/  PRMT R0, R0, 0x3340, R1.reuse ;  /* 0x0000334000007816 */ /* 0x108fe40000000001 */
[--C-:B------:R-:W-:Y:S02]  /*108eb0*/  PRMT R2, R2, 0x3340, R1.reuse ;  /* 0x0000334002027816 */ /* 0x100fe40000000001 */
[----:B------:R-:W-:Y:S02]  /*108ec0*/  PRMT R3, R3, 0x3340, R1 ;  /* 0x0000334003037816 */ /* 0x000fe40000000001 */
[----:B------:R-:W-:Y:S02]  /*108ed0*/  PRMT R7, R7, 0x3340, R14 ;  /* 0x0000334007077816 */ /* 0x000fe4000000000e */
[----:B------:R-:W-:Y:S02]  /*108ee0*/  PRMT R0, R5, 0x5410, R0 ;  /* 0x0000541005007816 */ /* 0x000fe40000000000 */
[----:B------:R-:W-:-:S02]  /*108ef0*/  PRMT R5, R6, 0x5410, R2 ;  /* 0x0000541006057816 */ /* 0x000fc40000000002 */
        /* <DEDUP_REMOVED lines=11> */
[----:B------:R1:W-:Y:S04]  /*108fb0*/  STL [R1+0x34], R5 ;  /* 0x0000340501007387 */ /* 0x0003e80000100800 */
[----:B------:R-:W-:Y:S01]  /*108fc0*/  STL [R1+0x64c], R8 ;  /* 0x00064c0801007387 */ /* 0x000fe20000100800 */
[----:B------:R-:W-:-:S03]  /*108fd0*/  LOP3.LUT R9, R9, 0xffff, RZ, 0xc0, !PT ;  /* 0x0000ffff09097812 */ /* 0x000fc600078ec0ff */
[----:B------:R-:W-:Y:S01]  /*108fe0*/  STL [R1+0x28], R6 ;  /* 0x0000280601007387 */ /* 0x000fe20000100800 */
[----:B------:R-:W-:Y:S02]  /*108ff0*/  LOP3.LUT R28, R25, 0xffff, RZ, 0xc0, !PT ;  /* 0x0000ffff191c7812 */ /* 0x000fe400078ec0ff */
[----:B------:R-:W-:Y:S01]  /*109000*/  LOP3.LUT R29, R10, 0xffff, RZ, 0xc0, !PT ;  /* 0x0000ffff0a1d7812 */ /* 0x000fe200078ec0ff */
[----:B------:R-:W-:Y:S04]  /*109010*/  STL [R1+0x38], R9 ;  /* 0x0000380901007387 */ /* 0x000fe80000100800 */
[----:B------:R-:W2:Y:S04]  /*109020*/  LDL.LU R24, [R1+0x67c] ;  /* 0x00067c0001187983 */ /* 0x000ea80000300800 */
[----:B------:R-:W3:Y:S04]  /*109030*/  LDL.LU R25, [R1+0x668] ;  /* 0x0006680001197983 */ /* 0x000ee80000300800 */
[----:B------:R-:W4:Y:S04]  /*109040*/  LDL.LU R10, [R1+0x660] ;  /* 0x00066000010a7983 */ /* 0x000f280000300800 */
[----:B------:R-:W3:Y:S04]  /*109050*/  LDL.LU R22, [R1+0x5a8] ;  /* 0x0005a80001167983 */ /* 0x000ee80000300800 */
[----:B------:R-:W3:Y:S01]  /*109060*/  LDL.LU R21, [R1+0x4ac] ;  /* 0x0004ac0001157983 */ /* 0x000ee20000300800 */
[----:B------:R-:W-:-:S02]  /*109070*/  LOP3.LUT R14, R17, 0xffff, RZ, 0xc0, !PT ;  /* 0x0000ffff110e7812 */ /* 0x000fc400078ec0ff */
[----:B------:R-:W-:Y:S02]  /*109080*/  LOP3.LUT R7, R18, 0xffff, RZ, 0xc0, !PT ;  /* 0x0000ffff12077812 */ /* 0x000fe400078ec0ff */
[----:B0-----:R-:W-:Y:S01]  /*109090*/  LOP3.LUT R0, R16, 0xffff, RZ, 0xc0, !PT ;  /* 0x0000ffff10007812 */ /* 0x001fe200078ec0ff */
[----:B------:R-:W3:Y:S01]  /*1090a0*/  LDL.LU R17, [R1+0x490] ;  /* 0x0004900001117983 */ /* 0x000ee20000300800 */
[----:B------:R-:W-:-:S03]  /*1090b0*/  LOP3.LUT R2, R15, 0xffff, RZ, 0xc0, !PT ;  /* 0x0000ffff0f027812 */ /* 0x000fc600078ec0ff */
[----:B------:R-:W3:Y:S01]  /*1090c0*/  LDL.LU R18, [R1+0x48c] ;  /* 0x00048c0001127983 */ /* 0x000ee20000300800 */
[----:B------:R-:W-:-:S03]  /*1090d0*/  LOP3.LUT R3, R11, 0xffff, RZ, 0xc0, !PT ;  /* 0x0000ffff0b037812 */ /* 0x000fc600078ec0ff */
        /* <DEDUP_REMOVED lines=10> */
[----:B------:R-:W3:Y:S01]  /*109180*/  LDL.LU R13, [R1+0x250] ;  /* 0x00025000010d7983 */ /* 0x000ee20000300800 */
[----:B-1----:R-:W-:-:S02]  /*109190*/  PRMT R5, R5, 0x3340, R9 ;  /* 0x0000334005057816 */ /* 0x002fc40000000009 */
[--C-:B0-----:R-:W-:Y:S02]  /*1091a0*/  PRMT R0, R0, 0x3340, R1.reuse ;  /* 0x0000334000007816 */ /* 0x101fe40000000001 */
[----:B------:R-:W-:Y:S02]  /*1091b0*/  PRMT R2, R2, 0x3340, R1 ;  /* 0x0000334002027816 */ /* 0x000fe40000000001 */
[----:B------:R-:W-:Y:S02]  /*1091c0*/  PRMT R6, R6, 0x3340, R7 ;  /* 0x0000334006067816 */ /* 0x000fe40000000007 */
[----:B------:R-:W-:Y:S02]  /*1091d0*/  PRMT R3, R3, 0x3340, R1 ;  /* 0x0000334003037816 */ /* 0x000fe40000000001 */
[----:B------:R-:W-:Y:S02]  /*1091e0*/  PRMT R0, R5, 0x5410, R0 ;  /* 0x0000541005007816 */ /* 0x000fe40000000000 */
[----:B------:R-:W-:-:S02]  /*1091f0*/  PRMT R7, R28, 0x3340, R29 ;  /* 0x000033401c077816 */ /* 0x000fc4000000001d */
[----:B------:R-:W-:Y:S02]  /*109200*/  PRMT R4, R4, 0x3340, R1 ;  /* 0x0000334004047816 */ /* 0x000fe40000000001 */
[----:B------:R-:W-:Y:S01]  /*109210*/  PRMT R8, R8, 0x3340, R14 ;  /* 0x0000334008087816 */ /* 0x000fe2000000000e */
[----:B------:R-:W3:Y:S04]  /*109220*/  LDL.LU R9, [R1+0x244] ;  /* 0x0002440001097983 */ /* 0x000ee80000300800 */
[----:B------:R-:W-:Y:S01]  /*109230*/  STL [R1+0x4970], R29 ;  /* 0x0049701d01007387 */ /* 0x000fe20000100800 */
[----:B------:R-:W-:Y:S02]  /*109240*/  PRMT R5, R6, 0x5410, R2 ;  /* 0x0000541006057816 */ /* 0x000fe40000000002 */
[----:B------:R-:W-:Y:S01]  /*109250*/  PRMT R2, R7, 0x5410, R3 ;  /* 0x0000541007027816 */ /* 0x000fe20000000003 */
[----:B------:R0:W-:Y:S04]  /*109260*/  STL [R1+0x894], R0 ;  /* 0x0008940001007387 */ /* 0x0001e80000100800 */
[----:B------:R1:W-:Y:S04]  /*109270*/  STL [R1+0x9cc], R5 ;  /* 0x0009cc0501007387 */ /* 0x0003e80000100800 */
[----:B------:R-:W-:Y:S01]  /*109280*/  STL [R1+0x9e8], R2 ;  /* 0x0009e80201007387 */ /* 0x000fe20000100800 */
[----:B0-----:R-:W-:-:S05]  /*109290*/  PRMT R0, R8, 0x5410, R4 ;  /* 0x0000541008007816 */ /* 0x001fca0000000004 */
[----:B------:R-:W-:Y:S04]  /*1092a0*/  STL [R1+0x9dc], R0 ;  /* 0x0009dc0001007387 */ /* 0x000fe80000100800 */
[----:B------:R-:W3:Y:S01]  /*1092b0*/  LDL.LU R15, [R1+0x680] ;  /* 0x00068000010f7983 */ /* 0x000ee20000300800 */
[----:B----4-:R-:W-:Y:S02]  /*1092c0*/  LOP3.LUT R10, R10, 0xffff, RZ, 0xc0, !PT ;  /* 0x0000ffff0a0a7812 */ /* 0x010fe400078ec0ff */
[----:B--2---:R-:W-:Y:S02]  /*1092d0*/  LOP3.LUT R27, R24, 0xffff, RZ, 0xc0, !PT ;  /* 0x0000ffff181b7812 */ /* 0x004fe400078ec0ff */
[----:B---3--:R-:W-:Y:S02]  /*1092e0*/  LOP3.LUT R24, R25, 0xffff, RZ, 0xc0, !PT ;  /* 0x0000ffff19187812 */ /* 0x008fe400078ec0ff */
[----:B------:R-:W-:Y:S01]  /*1092f0*/  LOP3.LUT R26, R21, 0xffff, RZ, 0xc0, !PT ;  /* 0x0000ffff151a7812 */ /* 0x000fe200078ec0ff */
[----:B------:R0:W-:Y:S04]  /*109300*/  STL [R1+0x488], R10 ;  /* 0x0004880a01007387 */ /* 0x0001e80000100800 */
[----:B------:R-:W2:Y:S04]  /*109310*/  LDL.LU R20, [R1+0x678] ;  /* 0x0006780001147983 */ /* 0x000ea80000300800 */
[----:B------:R-:W3:Y:S04]  /*109320*/  LDL.LU R14, [R1+0x674] ;  /* 0x00067400010e7983 */ /* 0x000ee80000300800 */
[----:B------:R-:W4:Y:S01]  /*109330*/  LDL.LU R21, [R1+0x5ac] ;  /* 0x0005ac0001157983 */ /* 0x000f220000300800 */
[----:B------:R-:W-:-:S02]  /*109340*/  LOP3.LUT R16, R18, 0xffff, RZ, 0xc0, !PT ;  /* 0x0000ffff12107812 */ /* 0x000fc400078ec0ff */
[----:B------:R-:W-:Y:S02]  /*109350*/  PRMT R7, R27, 0x3340, R26 ;  /* 0x000033401b077816 */ /* 0x000fe4000000001a */
[----:B------:R-:W-:Y:S02]  /*109360*/  LOP3.LUT R19, R17, 0xffff, RZ, 0xc0, !PT ;  /* 0x0000ffff11137812 */ /* 0x000fe400078ec0ff */
[----:B------:R-:W-:Y:S01]  /*109370*/  LOP3.LUT R22, R22, 0xffff, RZ, 0xc0, !PT ;  /* 0x0000ffff16167812 */ /* 0x000fe200078ec0ff */
[----:B------:R0:W-:Y:S04]  /*109380*/  STL [R1+0x47c], R16 ;  /* 0x00047c1001007387 */ /* 0x0001e80000100800 */
[----:B------:R-:W2:Y:S04]  /*109390*/  LDL.LU R18, [R1+0x4b0] ;  /* 0x0004b00001127983 */ /* 0x000ea80000300800 */
[----:B------:R-:W2:Y:S01]  /*1093a0*/  LDL.LU R17, [R1+0x4a4] ;  /* 0x0004a40001117983 */ /* 0x000ea20000300800 */
[----:B-1----:R-:W-:-:S03]  /*1093b0*/  LOP3.LUT R5, R11, 0xffff, RZ, 0xc0, !PT ;  /* 0x0000ffff0b057812 */ /* 0x002fc600078ec0ff */
[----:B------:R-:W2:Y:S01]  /*1093c0*/  LDL.LU R29, [R1+0x4a0] ;  /* 0x0004a000011d7983 */ /* 0x000ea20000300800 */
[----:B------:R-:W-:Y:S02]  /*1093d0*/  LOP3.LUT R25, R12, 0xffff, RZ, 0xc0, !PT ;  /* 0x0000ffff0c197812 */ /* 0x000fe400078ec0ff */
[----:B------:R-:W-:Y:S02]  /*1093e0*/  LOP3.LUT R6, R23, 0xffff, RZ, 0xc0, !PT ;  /* 0x0000ffff17067812 */ /* 0x000fe400078ec0ff */
[----:B------:R-:W-:Y:S02]  /*1093f0*/  LOP3.LUT R3, R13, 0xffff, RZ, 0xc0, !PT ;  /* 0x0000ffff0d037812 */ /* 0x000fe400078ec0ff */
[----:B0-----:R-:W-:Y:S02]  /*109400*/  PRMT R10, R10, 0x3340, R16 ;  /* 0x000033400a0a7816 */ /* 0x001fe40000000010 */
[--C-:B------:R-:W-:Y:S01]  /*109410*/  PRMT R0, R25, 0x3340, R1.reuse ;  /* 0x0000334019007816 */ /* 0x100fe20000000001 */
[----:B------:R-:W2:Y:S04]  /*109420*/  LDL.LU R11, [R1+0x264] ;  /* 0x00026400010b7983 */ /* 0x000ea80000300800 */
[----:B------:R-:W2:Y:S01]  /*109430*/  LDL.LU R12, [R1+0x260] ;  /* 0x00026000010c7983 */ /* 0x000ea20000300800 */
[----:B------:R-:W-:-:S02]  /*109440*/  PRMT R2, R6, 0x3340, R1 ;  /* 0x0000334006027816 */ /* 0x000fc40000000001 */
[----:B------:R-:W-:Y:S01]  /*109450*/  PRMT R16, R7, 0x5410, R0 ;  /* 0x0000541007107816 */ /* 0x000fe20000000000 */
[----:B------:R-:W-:Y:S01]  /*109460*/  STL [R1+0x468], R3 ;  /* 0x0004680301007387 */ /* 0x000fe20000100800 */
[----:B------:R-:W-:-:S03]  /*109470*/  PRMT R8, R22, 0x3340, R5 ;  /* 0x0000334016087816 */ /* 0x000fc60000000005 */
[----:B------:R-:W2:Y:S04]  /*109480*/  LDL.LU R7, [R1+0x280] ;  /* 0x0002800001077983 */ /* 0x000ea80000300800 */
[----:B------:R-:W2:Y:S04]  /*109490*/  LDL.LU R0, [R1+0x100] ;  /* 0x0001000001007983 */ /* 0x000ea80000300800 */
[----:B------:R0:W-:Y:S02]  /*1094a0*/  STL [R1+0xaec], R16 ;  /* 0x000aec1001007387 */ /* 0x0001e40000100800 */
[----:B0-----:R-:W-:-:S02]  /*1094b0*/  PRMT R16, R8, 0x5410, R2 ;  /* 0x0000541008107816 */ /* 0x001fc40000000002 */
[----:B------:R-:W2:Y:S01]  /*1094c0*/  LDL.LU R2, [R1+0x394] ;  /* 0x0003940001027983 */ /* 0x000ea20000300800 */
[----:B------:R-:W-:Y:S02]  /*1094d0*/  LOP3.LUT R13, R9, 0xffff, RZ, 0xc0, !PT ;  /* 0x0000ffff090d7812 */ /* 0x000fe400078ec0ff */
[----:B------:R-:W-:Y:S02]  /*1094e0*/  PRMT R3, R3, 0x3340, R1 ;  /* 0x0000334003037816 */ /* 0x000fe40000000001 */
[----:B------:R-:W-:Y:S02]  /*1094f0*/  PRMT R9, R24, 0x3340, R19 ;  /* 0x0000334018097816 */ /* 0x000fe40000000013 */
[----:B------:R-:W-:Y:S02]  /*109500*/  PRMT R4, R13, 0x3340, R1 ;  /* 0x000033400d047816 */ /* 0x000fe40000000001 */
[----:B------:R-:W-:Y:S02]  /*109510*/  PRMT R8, R9, 0x5410, R3 ;  /* 0x0000541009087816 */ /* 0x000fe40000000003 */
[----:B------:R-:W-:Y:S01]  /*109520*/  PRMT R3, R10, 0x5410, R4 ;  /* 0x000054100a037816 */ /* 0x000fe20000000004 */
[----:B------:R0:W-:Y:S04]  /*109530*/  STL [R1+0xb10], R16 ;  /* 0x000b101001007387 */ /* 0x0001e80000100800 */
[----:B------:R1:W-:Y:S01]  /*109540*/  STL [R1+0xb44], R8 ;  /* 0x000b440801007387 */ /* 0x0003e20000100800 */
[----:B------:R-:W-:-:S03]  /*109550*/  LOP3.LUT R23, R15, 0xffff, RZ, 0xc0, !PT ;  /* 0x0000ffff0f177812 */ /* 0x000fc600078ec0ff */
[----:B0-----:R-:W2:Y:S04]  /*109560*/  LDL.LU R16, [R1+0x688] ;  /* 0x0006880001107983 */ /* 0x001ea80000300800 */
[----:B------:R0:W-:Y:S04]  /*109570*/  STL [R1+0xb3c], R3 ;  /* 0x000b3c0301007387 */ /* 0x0001e80000100800 */
[----:B------:R-:W2:Y:S01]  /*109580*/  LDL.LU R15, [R1+0x174] ;  /* 0x00017400010f7983 */ /* 0x000ea20000300800 */
[----:B---3--:R-:W-:Y:S02]  /*109590*/  LOP3.LUT R14, R14, 0xffff, RZ, 0xc0, !PT ;  /* 0x0000ffff0e0e7812 */ /* 0x008fe400078ec0ff */
[----:B----4-:R-:W-:-:S02]  /*1095a0*/  LOP3.LUT R21, R21, 0xffff, RZ, 0xc0, !PT ;  /* 0x0000ffff15157812 */ /* 0x010fc400078ec0ff */
[----:B--2---:R-:W-:Y:S02]  /*1095b0*/  LOP3.LUT R20, R20, 0xffff, RZ, 0xc0, !PT ;  /* 0x0000ffff14147812 */ /* 0x004fe400078ec0ff */
[----:B------:R-:W-:Y:S02]  /*1095c0*/  LOP3.LUT R18, R18, 0xffff, RZ, 0xc0, !PT ;  /* 0x0000ffff12127812 */ /* 0x000fe400078ec0ff */
[----:B------:R-:W-:Y:S02]  /*1095d0*/  LOP3.LUT R29, R29, 0xffff, RZ, 0xc0, !PT ;  /* 0x0000ffff1d1d7812 */ /* 0x000fe400078ec0ff */
[----:B------:R-:W-:Y:S02]  /*1095e0*/  PRMT R10, R23, 0x3340, R18 ;  /* 0x00003340170a7816 */ /* 0x000fe40000000012 */
[----:B------:R-:W-:Y:S01]  /*1095f0*/  LOP3.LUT R17, R17, 0xffff, RZ, 0xc0, !PT ;  /* 0x0000ffff11117812 */ /* 0x000fe200078ec0ff */
[----:B------:R-:W-:Y:S01]  /*109600*/  STL [R1+0x490], R14 ;  /* 0x0004900e01007387 */ /* 0x000fe20000100800 */
[----:B-1----:R-:W-:-:S02]  /*109610*/  LOP3.LUT R8, R11, 0xffff, RZ, 0xc0, !PT ;  /* 0x0000ffff0b087812 */ /* 0x002fc400078ec0ff */
[----:B------:R-:W-:Y:S02]  /*109620*/  LOP3.LUT R9, R12, 0xffff, RZ, 0xc0, !PT ;  /* 0x0000ffff0c097812 */ /* 0x000fe400078ec0ff */
[----:B0-----:R-:W-:Y:S02]  /*109630*/  LOP3.LUT R3, R7, 0xffff, RZ, 0xc0, !PT ;  /* 0x0000ffff07037812 */ /* 0x001fe400078ec0ff */
[----:B------:R-:W-:Y:S02]  /*109640*/  LOP3.LUT R7, R0, 0xffff, RZ, 0xc0, !PT ;  /* 0x0000ffff00077812 */ /* 0x000fe400078ec0ff */
[----:B------:R-:W-:Y:S01]  /*109650*/  PRMT R0, R3, 0x3340, R1 ;  /* 0x0000334003007816 */ /* 0x000fe20000000001 */
[----:B------:R-:W-:Y:S04]  /*109660*/  STL [R1+0x48c], R29 ;  /* 0x00048c1d01007387 */ /* 0x000fe80000100800 */
[----:B------:R0:W-:Y:S01]  /*109670*/  STL [R1+0x478], R8 ;  /* 0x0004780801007387 */ /* 0x0001e20000100800 */
[----:B------:R-:W-:-:S02]  /*109680*/  PRMT R10, R10, 0x5410, R0 ;  /* 0x000054100a0a7816 */ /* 0x000fc40000000000 */
[----:B------:R-:W-:Y:S02]  /*109690*/  LOP3.LUT R4, R2, 0xffff, RZ, 0xc0, !PT ;  /* 0x0000ffff02047812 */ /* 0x000fe400078ec0ff */
[--C-:B------:R-:W-:Y:S02]  /*1096a0*/  PRMT R2, R7, 0x3340, R1.reuse ;  /* 0x0000334007027816 */ /* 0x100fe40000000001 */
[----:B------:R-:W-:Y:S02]  /*1096b0*/  PRMT R11, R21, 0x3340, R4 ;  /* 0x00003340150b7816 */ /* 0x000fe40000000004 */
[----:B0-----:R-:W-:Y:S01]  /*1096c0*/  PRMT R8, R8, 0x3340, R1 ;  /* 0x0000334008087816 */ /* 0x001fe20000000001 */
[----:B------:R-:W-:Y:S01]  /*1096d0*/  STL [R1+0x4a4], R9 ;  /* 0x0004a40901007387 */ /* 0x000fe20000100800 */
[----:B------:R-:W-:Y:S02]  /*1096e0*/  PRMT R12, R20, 0x3340, R17 ;  /* 0x00003340140c7816 */ /* 0x000fe40000000011 */
[----:B------:R-:W-:-:S02]  /*1096f0*/  PRMT R14, R14, 0x3340, R29 ;  /* 0x000033400e0e7816 */ /* 0x000fc4000000001d */
[----:B------:R-:W-:Y:S01]  /*109700*/  PRMT R2, R11, 0x5410, R2 ;  /* 0x000054100b027816 */ /* 0x000fe20000000002 */
[----:B------:R-:W2:Y:S04]  /*109710*/  LDL.LU R29, [R1+0x4970] ;  /* 0x00497000011d7983 */ /* 0x000ea80000300800 */
[----:B------:R-:W3:Y:S04]  /*109720*/  LDL.LU R0, [R1+0x170] ;  /* 0x0001700001007983 */ /* 0x000ee80000300800 */
[----:B------:R0:W-:Y:S01]  /*109730*/  STL [R1+0xb50], R10 ;  /* 0x000b500a01007387 */ /* 0x0001e20000100800 */
[----:B------:R-:W-:-:S03]  /*109740*/  PRMT R8, R12, 0x5410, R8 ;  /* 0x000054100c087816 */ /* 0x000fc60000000008 */
[----:B0-----:R-:W4:Y:S04]  /*109750*/  LDL.LU R10, [R1+0x16c] ;  /* 0x00016c00010a7983 */ /* 0x001f280000300800 */
[----:B------:R-:W2:Y:S04]  /*109760*/  LDL.LU R11, [R1+0x15c] ;  /* 0x00015c00010b7983 */ /* 0x000ea80000300800 */
[----:B------:R0:W-:Y:S04]  /*109770*/  STL [R1+0xb74], R2 ;  /* 0x000b740201007387 */ /* 0x0001e80000100800 */
[----:B0-----:R-:W4:Y:S04]  /*109780*/  LDL.LU R2, [R1+0x164] ;  /* 0x0001640001027983 */ /* 0x001f280000300800 */
[----:B------:R-:W4:Y:S04]  /*109790*/  LDL.LU R12, [R1+0x4b4] ;  /* 0x0004b400010c7983 */ /* 0x000f280000300800 */
[----:B------:R0:W-:Y:S04]  /*1097a0*/  STL [R1+0xba4], R8 ;  /* 0x000ba40801007387 */ /* 0x0001e80000100800 */
[----:B0-----:R-:W4:Y:S01]  /*1097b0*/  LDL.LU R8, [R1+0x27c] ;  /* 0x00027c0001087983 */ /* 0x001f220000300800 */
[----:B------:R-:W-:-:S02]  /*1097c0*/  PRMT R9, R9, 0x3340, R1 ;  /* 0x0000334009097816 */ /* 0x000fc40000000001 */
[----:B------:R-:W-:Y:S02]  /*1097d0*/  LOP3.LUT R16, R16, 0xffff, RZ, 0xc0, !PT ;  /* 0x0000ffff10107812 */ /* 0x000fe400078ec0ff */
[----:B------:R-:W-:-:S05]  /*1097e0*/  PRMT R14, R14, 0x5410, R9 ;  /* 0x000054100e0e7816 */ /* 0x000fca0000000009 */
[----:B------:R0:W-:Y:S01]  /*1097f0*/  STL [R1+0xba0], R14 ;  /* 0x000ba00e01007387 */ /* 0x0001e20000100800 */
[----:B------:R-:W-:-:S04]  /*109800*/  SHF.R.U32.HI R15, RZ, 0x8, R15 ;  /* 0x00000008ff0f7819 */ /* 0x000fc8000001160f */
[----:B------:R-:W-:Y:S02]  /*109810*/  LOP3.LUT R15, R15, 0xffff, RZ, 0xc0, !PT ;  /* 0x0000ffff0f0f7812 */ /* 0x000fe400078ec0ff */
[----:B---3--:R-:W-:-:S04]  /*109820*/  SHF.R.U32.HI R0, RZ, 0x8, R0 ;  /* 0x00000008ff007819 */ /* 0x008fc80000011600 */
[----:B------:R-:W-:Y:S02]  /*109830*/  LOP3.LUT R0, R0, 0xffff, RZ, 0xc0, !PT ;  /* 0x0000ffff00007812 */ /* 0x000fe400078ec0ff */
[----:B--2---:R-:W-:Y:S02]  /*109840*/  SHF.R.U32.HI R11, RZ, 0x8, R11 ;  /* 0x00000008ff0b7819 */ /* 0x004fe4000001160b */
[----:B----4-:R-:W-:Y:S02]  /*109850*/  SHF.R.U32.HI R10, RZ, 0x8, R10 ;  /* 0x00000008ff0a7819 */ /* 0x010fe4000001160a */
[----:B------:R-:W-:Y:S02]  /*109860*/  LOP3.LUT R11, R11, 0xffff, RZ, 0xc0, !PT ;  /* 0x0000ffff0b0b7812 */ /* 0x000fe400078ec0ff */
[----:B------:R-:W-:Y:S02]  /*109870*/  LOP3.LUT R9, R12, 0xffff, RZ, 0xc0, !PT ;  /* 0x0000ffff0c097812 */ /* 0x000fe400078ec0ff */
[----:B0-----:R-:W-:-:S02]  /*109880*/  SHF.R.U32.HI R14, RZ, 0x8, R2 ;  /* 0x00000008ff0e7819 */ /* 0x001fc40000011602 */
[----:B------:R-:W-:Y:S02]  /*109890*/  PRMT R12, R16, 0x3340, R9 ;  /* 0x00003340100c7816 */ /* 0x000fe40000000009 */
[----:B------:R-:W-:-:S04]  /*1098a0*/  LOP3.LUT R8, R8, 0xffff, RZ, 0xc0, !PT ;  /* 0x0000ffff08087812 */ /* 0x000fc800078ec0ff */
[--C-:B------:R-:W-:Y:S02]  /*1098b0*/  PRMT R2, R8, 0x3340, R1.reuse ;  /* 0x0000334008027816 */ /* 0x100fe40000000001 */
[----:B------:R-:W-:Y:S02]  /*1098c0*/  LOP3.LUT R14, R14, 0xffff, RZ, 0xc0, !PT ;  /* 0x0000ffff0e0e7812 */ /* 0x000fe400078ec0ff */
[----:B------:R-:W-:Y:S02]  /*1098d0*/  PRMT R2, R12, 0x5410, R2 ;  /* 0x000054100c027816 */ /* 0x000fe40000000002 */
[----:B------:R-:W-:Y:S02]  /*1098e0*/  PRMT R11, R11, 0x3340, R0 ;  /* 0x000033400b0b7816 */ /* 0x000fe40000000000 */
[----:B------:R-:W-:Y:S01]  /*1098f0*/  LOP3.LUT R10, R10, 0xffff, RZ, 0xc0, !PT ;  /* 0x0000ffff0a0a7812 */ /* 0x000fe200078ec0ff */
[----:B------:R-:W2:Y:S04]  /*109900*/  LDL.LU R12, [R1+0x20c] ;  /* 0x00020c00010c7983 */ /* 0x000ea80000300800 */
[----:B------:R0:W-:Y:S01]  /*109910*/  STL [R1+0xbbc], R2 ;  /* 0x000bbc0201007387 */ /* 0x0001e20000100800 */
[----:B------:R-:W-:-:S02]  /*109920*/  PRMT R14, R14, 0x3340, R1 ;  /* 0x000033400e0e7816 */ /* 0x000fc40000000001 */
[----:B------:R-:W-:Y:S01]  /*109930*/  PRMT R10, R15, 0x3340, R10 ;  /* 0x000033400f0a7816 */ /* 0x000fe2000000000a */
[----:B0-----:R-:W3:Y:S04]  /*109940*/  LDL.LU R2, [R1+0xd4] ;  /* 0x0000d40001027983 */ /* 0x001ee80000300800 */
[----:B------:R-:W4:Y:S04]  /*109950*/  LDL.LU R0, [R1+0x140] ;  /* 0x0001400001007983 */ /* 0x000f280000300800 */
[----:B------:R0:W-:Y:S04]  /*109960*/  STL [R1+0x3fc], R11 ;  /* 0x0003fc0b01007387 */ /* 0x0001e80000100800 */
[----:B0-----:R-:W3:Y:S04]  /*109970*/  LDL.LU R11, [R1+0x1e4] ;  /* 0x0001e400010b7983 */ /* 0x001ee80000300800 */
[----:B------:R0:W-:Y:S04]  /*109980*/  STL [R1+0x340], R14 ;  /* 0x0003400e01007387 */ /* 0x0001e80000100800 */
[----:B0-----:R-:W4:Y:S04]  /*109990*/  LDL.LU R14, [R1+0x1c0] ;  /* 0x0001c000010e7983 */ /* 0x001f280000300800 */
[----:B------:R-:W4:Y:S04]  /*1099a0*/  LDL R15, [R1+0x1820] ;  /* 0x00182000010f7983 */ /* 0x000f280000100800 */
[----:B------:R0:W-:Y:S04]  /*1099b0*/  STL [R1+0x3f8], R10 ;  /* 0x0003f80a01007387 */ /* 0x0001e80000100800 */
[----:B0-----:R-:W4:Y:S01]  /*1099c0*/  LDL.LU R10, [R1+0x1fc] ;  /* 0x0001fc00010a7983 */ /* 0x001f220000300800 */
[----:B--2---:R-:W-:-:S04]  /*1099d0*/  SHF.R.U32.HI R12, RZ, 0x8, R12 ;  /* 0x00000008ff0c7819 */ /* 0x004fc8000001160c */
[----:B------:R-:W-:Y:S02]  /*1099e0*/  LOP3.LUT R12, R12, 0xffff, RZ, 0xc0, !PT ;  /* 0x0000ffff0c0c7812 */ /* 0x000fe400078ec0ff */
[----:B---3--:R-:W-:-:S04]  /*1099f0*/  SHF.R.U32.HI R11, RZ, 0x8, R11 ;  /* 0x00000008ff0b7819 */ /* 0x008fc8000001160b */
[----:B------:R-:W-:Y:S02]  /*109a00*/  LOP3.LUT R11, R11, 0xffff, RZ, 0xc0, !PT ;  /* 0x0000ffff0b0b7812 */ /* 0x000fe400078ec0ff */
[----:B----4-:R-:W-:Y:S02]  /*109a10*/  SHF.R.U32.HI R14, RZ, 0x8, R14 ;  /* 0x00000008ff0e7819 */ /* 0x010fe4000001160e */
[----:B------:R-:W-:Y:S02]  /*109a20*/  PRMT R11, R11, 0x3340, R1 ;  /* 0x000033400b0b7816 */ /* 0x000fe40000000001 */
[----:B------:R-:W-:Y:S02]  /*109a30*/  LOP3.LUT R14, R14, 0xffff, RZ, 0xc0, !PT ;  /* 0x0000ffff0e0e7812 */ /* 0x000fe400078ec0ff */
[----:B------:R-:W-:Y:S02]  /*109a40*/  SHF.R.U32.HI R10, RZ, 0x8, R10 ;  /* 0x00000008ff0a7819 */ /* 0x000fe4000001160a */
[----:B------:R-:W-:-:S02]  /*109a50*/  PRMT R14, R12, 0x3340, R14 ;  /* 0x000033400c0e7816 */ /* 0x000fc4000000000e */
[----:B------:R-:W-:Y:S01]  /*109a60*/  LOP3.LUT R10, R10, 0xffff, RZ, 0xc0, !PT ;  /* 0x0000ffff0a0a7812 */ /* 0x000fe200078ec0ff */
[----:B------:R0:W-:Y:S03]  /*109a70*/  STL [R1+0x334], R11 ;  /* 0x0003340b01007387 */ /* 0x0001e60000100800 */
[----:B------:R-:W-:Y:S01]  /*109a80*/  PRMT R10, R10, 0x3340, R1 ;  /* 0x000033400a0a7816 */ /* 0x000fe20000000001 */
[----:B0-----:R-:W2:Y:S04]  /*109a90*/  LDL.LU R11, [R1+0x1b0] ;  /* 0x0001b000010b7983 */ /* 0x001ea80000300800 */
[----:B------:R-:W3:Y:S04]  /*109aa0*/  LDL.LU R12, [R1+0x1b8] ;  /* 0x0001b800010c7983 */ /* 0x000ee80000300800 */
[----:B------:R0:W-:Y:S04]  /*109ab0*/  STL [R1+0x3f4], R14 ;  /* 0x0003f40e01007387 */ /* 0x0001e80000100800 */
[----:B0-----:R-:W4:Y:S04]  /*109ac0*/  LDL.LU R14, [R1+0x1f4] ;  /* 0x0001f400010e7983 */ /* 0x001f280000300800 */
[----:B------:R0:W-:Y:S04]  /*109ad0*/  STL [R1+0x32c], R10 ;  /* 0x00032c0a01007387 */ /* 0x0001e80000100800 */
[----:B0-----:R-:W4:Y:S01]  /*109ae0*/  LDL.LU R10, [R1+0x1d0] ;  /* 0x0001d000010a7983 */ /* 0x001f220000300800 */
[----:B------:R-:W-:-:S02]  /*109af0*/  SHF.R.U32.HI R0, RZ, 0x8, R0 ;  /* 0x00000008ff007819 */ /* 0x000fc40000011600 */
[----:B------:R-:W-:Y:S02]  /*109b00*/  SHF.R.U32.HI R2, RZ, 0x8, R2 ;  /* 0x00000008ff027819 */ /* 0x000fe40000011602 */
[----:B------:R-:W-:Y:S02]  /*109b10*/  LOP3.LUT R0, R0, 0xffff, RZ, 0xc0, !PT ;  /* 0x0000ffff00007812 */ /* 0x000fe400078ec0ff */
[----:B------:R-:W-:-:S04]  /*109b20*/  LOP3.LUT R2, R2, 0xffff, RZ, 0xc0, !PT ;  /* 0x0000ffff02027812 */ /* 0x000fc800078ec0ff */
[----:B------:R-:W-:Y:S02]  /*109b30*/  PRMT R2, R0, 0x3340, R2 ;  /* 0x0000334000027816 */ /* 0x000fe40000000002 */
[----:B------:R-:W4:Y:S04]  /*109b40*/  LDL.LU R0, [R1+0x1cc] ;  /* 0x0001cc0001007983 */ /* 0x000f280000300800 */
[----:B------:R0:W-:Y:S04]  /*109b50*/  STL [R1+0x3e0], R2 ;  /* 0x0003e00201007387 */ /* 0x0001e80000100800 */
[----:B0-----:R-:W4:Y:S01]  /*109b60*/  LDL.LU R2, [R1+0x208] ;  /* 0x0002080001027983 */ /* 0x001f220000300800 */
[----:B--2---:R-:W-:-:S02]  /*109b70*/  SHF.R.U32.HI R11, RZ, 0x8, R11 ;  /* 0x00000008ff0b7819 */ /* 0x004fc4000001160b */
[----:B---3--:R-:W-:Y:S02]  /*109b80*/  SHF.R.U32.HI R12, RZ, 0x8, R12 ;  /* 0x00000008ff0c7819 */ /* 0x008fe4000001160c */
[----:B------:R-:W-:Y:S02]  /*109b90*/  LOP3.LUT R11, R11, 0xffff, RZ, 0xc0, !PT ;  /* 0x0000ffff0b0b7812 */ /* 0x000fe400078ec0ff */
[----:B------:R-:W-:Y:S02]  /*109ba0*/  LOP3.LUT R12, R12, 0xffff, RZ, 0xc0, !PT ;  /* 0x0000ffff0c0c7812 */ /* 0x000fe400078ec0ff */
[----:B----4-:R-:W-:Y:S02]  /*109bb0*/  SHF.R.U32.HI R14, RZ, 0x8, R14 ;  /* 0x00000008ff0e7819 */ /* 0x010fe4000001160e */
[----:B------:R-:W-:Y:S02]  /*109bc0*/  PRMT R11, R11, 0x3340, R1 ;  /* 0x000033400b0b7816 */ /* 0x000fe40000000001 */
[----:B------:R-:W-:-:S02]  /*109bd0*/  LOP3.LUT R14, R14, 0xffff, RZ, 0xc0, !PT ;  /* 0x0000ffff0e0e7812 */ /* 0x000fc400078ec0ff */
[----:B------:R-:W-:Y:S02]  /*109be0*/  SHF.R.U32.HI R10, RZ, 0x8, R10 ;  /* 0x00000008ff0a7819 */ /* 0x000fe4000001160a */
[----:B------:R-:W-:Y:S02]  /*109bf0*/  PRMT R14, R12, 0x3340, R14 ;  /* 0x000033400c0e7816 */ /* 0x000fe4000000000e */
        /* <DEDUP_REMOVED lines=49> */
[----:B------:R-:W2:Y:S01]  /*109f10*/  LDL.LU R11, [R1+0x1bc] ;  /* 0x0001bc00010b7983 */ /* 0x000ea20000300800 */
[----:B------:R-:W-:-:S02]  /*109f20*/  LOP3.LUT R14, R14, 0xffff, RZ, 0xc0, !PT ;  /* 0x0000ffff0e0e7812 */ /* 0x000fc400078ec0ff */
[----:B------:R-:W-:Y:S02]  /*109f30*/  SHF.R.U32.HI R10, RZ, 0x8, R10 ;  /* 0x00000008ff0a7819 */ /* 0x000fe4000001160a */
[--C-:B------:R-:W-:Y:S02]  /*109f40*/  PRMT R14, R14, 0x3340, R1.reuse ;  /* 0x000033400e0e7816 */ /* 0x100fe40000000001 */
[----:B------:R-:W-:Y:S01]  /*109f50*/  LOP3.LUT R10, R10, 0xffff, RZ, 0xc0, !PT ;  /* 0x0000ffff0a0a7812 */ /* 0x000fe200078ec0ff */
[----:B------:R0:W-:Y:S03]  /*109f60*/  STL [R1+0x3c4], R12 ;  /* 0x0003c40c01007387 */ /* 0x0001e60000100800 */
[----:B------:R-:W-:Y:S01]  /*109f70*/  PRMT R10, R10, 0x3340, R1 ;  /* 0x000033400a0a7816 */ /* 0x000fe20000000001 */
[----:B0-----:R-:W3:Y:S04]  /*109f80*/  LDL.LU R12, [R1+0x1d8] ;  /* 0x0001d800010c7983 */ /* 0x001ee80000300800 */
        /* <DEDUP_REMOVED lines=18> */
[----:B------:R-:W2:Y:S01]  /*10a0b0*/  LDL.LU R12, [R1+0x290] ;  /* 0x00029000010c7983 */ /* 0x000ea20000300800 */
[----:B------:R-:W-:Y:S02]  /*10a0c0*/  LOP3.LUT R14, R14, 0xffff, RZ, 0xc0, !PT ;  /* 0x0000ffff0e0e7812 */ /* 0x000fe400078ec0ff */
[----:B------:R-:W-:Y:S02]  /*10a0d0*/  SHF.R.U32.HI R10, RZ, 0x8, R10 ;  /* 0x00000008ff0a7819 */ /* 0x000fe4000001160a */
[----:B------:R-:W-:-:S02]  /*10a0e0*/  PRMT R14, R14, 0x3340, R1 ;  /* 0x000033400e0e7816 */ /* 0x000fc40000000001 */
[----:B------:R-:W-:Y:S01]  /*10a0f0*/  LOP3.LUT R10, R10, 0xffff, RZ, 0xc0, !PT ;  /* 0x0000ffff0a0a7812 */ /* 0x000fe200078ec0ff */
[----:B------:R0:W-:Y:S03]  /*10a100*/  STL [R1+0x3b4], R11 ;  /* 0x0003b40b01007387 */ /* 0x0001e60000100800 */
[----:B------:R-:W-:Y:S01]  /*10a110*/  PRMT R10, R10, 0x3340, R1 ;  /* 0x000033400a0a7816 */ /* 0x000fe20000000001 */
[----:B0-----:R-:W3:Y:S04]  /*10a120*/  LDL.LU R11, [R1+0x120] ;  /* 0x00012000010b7983 */ /* 0x001ee80000300800 */
[----:B------:R0:W-:Y:S04]  /*10a130*/  STL [R1+0x2ec], R14 ;  /* 0x0002ec0e01007387 */ /* 0x0001e80000100800 */
[----:B0-----:R-:W4:Y:S04]  /*10a140*/  LDL.LU R14, [R1+0x8c] ;  /* 0x00008c00010e7983 */ /* 0x001f280000300800 */
[----:B------:R0:W-:Y:S04]  /*10a150*/  STL [R1+0x2e8], R10 ;  /* 0x0002e80a01007387 */ /* 0x0001e80000100800 */
[----:B0-----:R-:W2:Y:S01]  /*10a160*/  LDL.LU R10, [R1+0x40] ;  /* 0x00004000010a7983 */ /* 0x001ea20000300800 */
[----:B------:R-:W-:-:S02]  /*10a170*/  SHF.R.U32.HI R2, RZ, 0x8, R2 ;  /* 0x00000008ff027819 */ /* 0x000fc40000011602 */
[----:B------:R-:W-:Y:S02]  /*10a180*/  SHF.R.U32.HI R0, RZ, 0x8, R0 ;  /* 0x00000008ff007819 */ /* 0x000fe40000011600 */
[----:B------:R-:W-:Y:S02]  /*10a190*/  SHF.R.U32.HI R16, RZ, 0x8, R16 ;  /* 0x00000008ff107819 */ /* 0x000fe40000011610 */
[----:B------:R-:W-:Y:S02]  /*10a1a0*/  LOP3.LUT R2, R2, 0xffff, RZ, 0xc0, !PT ;  /* 0x0000ffff02027812 */ /* 0x000fe400078ec0ff */
[----:B------:R-:W-:Y:S02]  /*10a1b0*/  LOP3.LUT R0, R0, 0xffff, RZ, 0xc0, !PT ;  /* 0x0000ffff00007812 */ /* 0x000fe400078ec0ff */
[----:B------:R-:W-:Y:S02]  /*10a1c0*/  SHF.R.U32.HI R9, RZ, 0x8, R9 ;  /* 0x00000008ff097819 */ /* 0x000fe40000011609 */
[----:B------:R-:W-:-:S02]  /*10a1d0*/  SHF.R.U32.HI R8, RZ, 0x8, R8 ;  /* 0x00000008ff087819 */ /* 0x000fc40000011608 */
[----:B------:R-:W-:Y:S02]  /*10a1e0*/  PRMT R2, R2, 0x3340, R0 ;  /* 0x0000334002027816 */ /* 0x000fe40000000000 */
[----:B------:R-:W-:Y:S02]  /*10a1f0*/  LOP3.LUT R16, R16, 0xffff, RZ, 0xc0, !PT ;  /* 0x0000ffff10107812 */ /* 0x000fe400078ec0ff */
[----:B------:R-:W-:Y:S02]  /*10a200*/  LOP3.LUT R9, R9, 0xffff, RZ, 0xc0, !PT ;  /* 0x0000ffff09097812 */ /* 0x000fe400078ec0ff */
[----:B------:R-:W-:Y:S01]  /*10a210*/  LOP3.LUT R8, R8, 0xffff, RZ, 0xc0, !PT ;  /* 0x0000ffff08087812 */ /* 0x000fe200078ec0ff */
[----:B------:R4:W-:Y:S01]  /*10a220*/  STL [R1+0x3b0], R2 ;  /* 0x0003b00201007387 */ /* 0x0009e20000100800 */
[----:B------:R-:W-:Y:S02]  /*10a230*/  PRMT R16, R16, 0x3340, R9 ;  /* 0x0000334010107816 */ /* 0x000fe40000000009 */
[----:B------:R-:W-:-:S02]  /*10a240*/  PRMT R8, R8, 0x3340, R1 ;  /* 0x0000334008087816 */ /* 0x000fc40000000001 */
[----:B----4-:R-:W-:Y:S02]  /*10a250*/  SHF.R.U32.HI R2, RZ, 0x8, R14 ;  /* 0x00000008ff027819 */ /* 0x010fe4000001160e */
[----:B------:R-:W4:Y:S01]  /*10a260*/  LDL.LU R14, [R1+0x2e0] ;  /* 0x0002e000010e7983 */ /* 0x000f220000300800 */
[----:B--2---:R-:W-:Y:S02]  /*10a270*/  SHF.R.U32.HI R0, RZ, 0x8, R10 ;  /* 0x00000008ff007819 */ /* 0x004fe4000001160a */
[----:B------:R-:W-:Y:S02]  /*10a280*/  SHF.R.U32.HI R10, RZ, 0x8, R12 ;  /* 0x00000008ff0a7819 */ /* 0x000fe4000001160c */
[----:B------:R-:W2:Y:S04]  /*10a290*/  LDL.LU R12, [R1+0x2b8] ;  /* 0x0002b800010c7983 */ /* 0x000ea80000300800 */
[----:B------:R-:W4:Y:S01]  /*10a2a0*/  LDL.LU R9, [R1+0x274] ;  /* 0x0002740001097983 */ /* 0x000f220000300800 */
[----:B------:R-:W-:-:S03]  /*10a2b0*/  LOP3.LUT R10, R10, 0xffff, RZ, 0xc0, !PT ;  /* 0x0000ffff0a0a7812 */ /* 0x000fc600078ec0ff */
[----:B------:R0:W-:Y:S01]  /*10a2c0*/  STL [R1+0x394], R16 ;  /* 0x0003941001007387 */ /* 0x0001e20000100800 */
[----:B------:R-:W-:-:S03]  /*10a2d0*/  PRMT R10, R10, 0x3340, R1 ;  /* 0x000033400a0a7816 */ /* 0x000fc60000000001 */
[----:B0-----:R-:W2:Y:S04]  /*10a2e0*/  LDL.LU R16, [R1+0x1a8] ;  /* 0x0001a80001107983 */ /* 0x001ea80000300800 */
[----:B------:R0:W-:Y:S04]  /*10a2f0*/  STL [R1+0x2dc], R8 ;  /* 0x0002dc0801007387 */ /* 0x0001e80000100800 */
[----:B0-----:R-:W2:Y:S04]  /*10a300*/  LDL.LU R8, [R1+0x1ac] ;  /* 0x0001ac0001087983 */ /* 0x001ea80000300800 */
[----:B------:R0:W-:Y:S04]  /*10a310*/  STL [R1+0x2d8], R10 ;  /* 0x0002d80a01007387 */ /* 0x0001e80000100800 */
[----:B0-----:R-:W2:Y:S01]  /*10a320*/  LDL.LU R10, [R1+0x270] ;  /* 0x00027000010a7983 */ /* 0x001ea20000300800 */
[----:B------:R-:W-:-:S02]  /*10a330*/  LOP3.LUT R0, R0, 0xffff, RZ, 0xc0, !PT ;  /* 0x0000ffff00007812 */ /* 0x000fc400078ec0ff */
[----:B------:R-:W-:-:S04]  /*10a340*/  LOP3.LUT R2, R2, 0xffff, RZ, 0xc0, !PT ;  /* 0x0000ffff02027812 */ /* 0x000fc800078ec0ff */
[----:B------:R-:W-:Y:S02]  /*10a350*/  PRMT R0, R0, 0x3340, R2 ;  /* 0x0000334000007816 */ /* 0x000fe40000000002 */
[----:B---3--:R-:W-:Y:S01]  /*10a360*/  SHF.R.U32.HI R11, RZ, 0x8, R11 ;  /* 0x00000008ff0b7819 */ /* 0x008fe2000001160b */
[----:B------:R-:W3:Y:S04]  /*10a370*/  LDL.LU R2, [R1+0x28c] ;  /* 0x00028c0001027983 */ /* 0x000ee80000300800 */
[----:B------:R2:W-:Y:S01]  /*10a380*/  STL [R1+0x388], R0 ;  /* 0x0003880001007387 */ /* 0x0005e20000100800 */
[----:B------:R-:W-:-:S04]  /*10a390*/  LOP3.LUT R11, R11, 0xffff, RZ, 0xc0, !PT ;  /* 0x0000ffff0b0b7812 */ /* 0x000fc800078ec0ff */
[----:B------:R-:W-:Y:S02]  /*10a3a0*/  PRMT R11, R11, 0x3340, R1 ;  /* 0x000033400b0b7816 */ /* 0x000fe40000000001 */
[----:B----4-:R-:W-:-:S04]  /*10a3b0*/  SHF.R.U32.HI R9, RZ, 0x8, R9 ;  /* 0x00000008ff097819 */ /* 0x010fc80000011609 */
[----:B------:R-:W-:Y:S02]  /*10a3c0*/  LOP3.LUT R9, R9, 0xffff, RZ, 0xc0, !PT ;  /* 0x0000ffff09097812 */ /* 0x000fe400078ec0ff */
[----:B--2---:R-:W-:Y:S02]  /*10a3d0*/  SHF.R.U32.HI R0, RZ, 0x8, R8 ;  /* 0x00000008ff007819 */ /* 0x004fe40000011608 */
[----:B------:R-:W-:Y:S02]  /*10a3e0*/  SHF.R.U32.HI R8, RZ, 0x8, R16 ;  /* 0x00000008ff087819 */ /* 0x000fe40000011610 */
[----:B------:R-:W2:Y:S01]  /*10a3f0*/  LDL.LU R16, [R1+0xa4] ;  /* 0x0000a40001107983 */ /* 0x000ea20000300800 */
[----:B------:R-:W-:-:S04]  /*10a400*/  SHF.R.U32.HI R10, RZ, 0x8, R10 ;  /* 0x00000008ff0a7819 */ /* 0x000fc8000001160a */
[----:B------:R-:W-:Y:S02]  /*10a410*/  LOP3.LUT R10, R10, 0xffff, RZ, 0xc0, !PT ;  /* 0x0000ffff0a0a7812 */ /* 0x000fe400078ec0ff */
[----:B------:R-:W-:Y:S02]  /*10a420*/  LOP3.LUT R8, R8, 0xffff, RZ, 0xc0, !PT ;  /* 0x0000ffff08087812 */ /* 0x000fe400078ec0ff */
[----:B------:R-:W-:Y:S02]  /*10a430*/  PRMT R9, R9, 0x3340, R10 ;  /* 0x0000334009097816 */ /* 0x000fe4000000000a */
[----:B------:R-:W4:Y:S04]  /*10a440*/  LDL.LU R10, [R1+0x94] ;  /* 0x00009400010a7983 */ /* 0x000f280000300800 */
[----:B------:R0:W-:Y:S01]  /*10a450*/  STL [R1+0x384], R9 ;  /* 0x0003840901007387 */ /* 0x0001e20000100800 */
[----:B------:R-:W-:-:S03]  /*10a460*/  PRMT R8, R8, 0x3340, R1 ;  /* 0x0000334008087816 */ /* 0x000fc60000000001 */
[----:B0-----:R-:W2:Y:S04]  /*10a470*/  LDL.LU R9, [R1+0x2b0] ;  /* 0x0002b00001097983 */ /* 0x001ea80000300800 */
[----:B------:R0:W-:Y:S04]  /*10a480*/  STL [R1+0x2c8], R11 ;  /* 0x0002c80b01007387 */ /* 0x0001e80000100800 */
[----:B0-----:R-:W2:Y:S04]  /*10a490*/  LDL.LU R11, [R1+0x11c] ;  /* 0x00011c00010b7983 */ /* 0x001ea80000300800 */
[----:B------:R0:W-:Y:S04]  /*10a4a0*/  STL [R1+0x2c4], R8 ;  /* 0x0002c40801007387 */ /* 0x0001e80000100800 */
[----:B0-----:R-:W2:Y:S01]  /*10a4b0*/  LDL.LU R8, [R1+0x2e4] ;  /* 0x0002e40001087983 */ /* 0x001ea20000300800 */
[----:B---3--:R-:W-:-:S02]  /*10a4c0*/  SHF.R.U32.HI R2, RZ, 0x8, R2 ;  /* 0x00000008ff027819 */ /* 0x008fc40000011602 */
[----:B------:R-:W-:Y:S02]  /*10a4d0*/  LOP3.LUT R0, R0, 0xffff, RZ, 0xc0, !PT ;  /* 0x0000ffff00007812 */ /* 0x000fe400078ec0ff */
[----:B------:R-:W-:-:S04]  /*10a4e0*/  LOP3.LUT R2, R2, 0xffff, RZ, 0xc0, !PT ;  /* 0x0000ffff02027812 */ /* 0x000fc800078ec0ff */
[----:B------:R-:W-:-:S05]  /*10a4f0*/  PRMT R2, R2, 0x3340, R0 ;  /* 0x0000334002027816 */ /* 0x000fca0000000000 */
[----:B------:R0:W-:Y:S02]  /*10a500*/  STL [R1+0x380], R2 ;  /* 0x0003800201007387 */ /* 0x0001e40000100800 */
[----:B0-----:R-:W-:Y:S02]  /*10a510*/  SHF.R.U32.HI R2, RZ, 0x8, R14 ;  /* 0x00000008ff027819 */ /* 0x001fe4000001160e */
[----:B------:R-:W3:Y:S02]  /*10a520*/  LDL.LU R14, [R1+0x308] ;  /* 0x00030800010e7983 */ /* 0x000ee40000300800 */
[----:B------:R-:W-:Y:S02]  /*10a530*/  LOP3.LUT R2, R2, 0xffff, RZ, 0xc0, !PT ;  /* 0x0000ffff02027812 */ /* 0x000fe400078ec0ff */
[----:B----4-:R-:W-:-:S04]  /*10a540*/  SHF.R.U32.HI R10, RZ, 0x8, R10 ;  /* 0x00000008ff0a7819 */ /* 0x010fc8000001160a */
[----:B------:R-:W-:Y:S02]  /*10a550*/  LOP3.LUT R10, R10, 0xffff, RZ, 0xc0, !PT ;  /* 0x0000ffff0a0a7812 */ /* 0x000fe400078ec0ff */
[----:B--2---:R-:W-:-:S04]  /*10a560*/  SHF.R.U32.HI R9, RZ, 0x8, R9 ;  /* 0x00000008ff097819 */ /* 0x004fc80000011609 */
[----:B------:R-:W-:Y:S02]  /*10a570*/  LOP3.LUT R9, R9, 0xffff, RZ, 0xc0, !PT ;  /* 0x0000ffff09097812 */ /* 0x000fe400078ec0ff */
[----:B------:R-:W-:Y:S02]  /*10a580*/  SHF.R.U32.HI R11, RZ, 0x8, R11 ;  /* 0x00000008ff0b7819 */ /* 0x000fe4000001160b */
[----:B------:R-:W-:Y:S02]  /*10a590*/  PRMT R9, R9, 0x3340, R1 ;  /* 0x0000334009097816 */ /* 0x000fe40000000001 */
[----:B------:R-:W-:Y:S02]  /*10a5a0*/  LOP3.LUT R11, R11, 0xffff, RZ, 0xc0, !PT ;  /* 0x0000ffff0b0b7812 */ /* 0x000fe400078ec0ff */
[----:B------:R-:W-:Y:S02]  /*10a5b0*/  SHF.R.U32.HI R0, RZ, 0x8, R8 ;  /* 0x00000008ff007819 */ /* 0x000fe40000011608 */
[----:B------:R-:W-:-:S02]  /*10a5c0*/  SHF.R.U32.HI R8, RZ, 0x8, R12 ;  /* 0x00000008ff087819 */ /* 0x000fc4000001160c */
[----:B------:R-:W-:Y:S01]  /*10a5d0*/  PRMT R11, R10, 0x3340, R11 ;  /* 0x000033400a0b7816 */ /* 0x000fe2000000000b */
[----:B------:R-:W2:Y:S01]  /*10a5e0*/  LDL.LU R12, [R1+0x300] ;  /* 0x00030000010c7983 */ /* 0x000ea20000300800 */
[----:B------:R-:W-:-:S03]  /*10a5f0*/  LOP3.LUT R0, R0, 0xffff, RZ, 0xc0, !PT ;  /* 0x0000ffff00007812 */ /* 0x000fc600078ec0ff */
[----:B------:R0:W-:Y:S01]  /*10a600*/  STL [R1+0x2b8], R9 ;  /* 0x0002b80901007387 */ /* 0x0001e20000100800 */
[----:B------:R-:W-:-:S03]  /*10a610*/  PRMT R2, R0, 0x3340, R2 ;  /* 0x0000334000027816 */ /* 0x000fc60000000002 */
[----:B0-----:R-:W4:Y:S04]  /*10a620*/  LDL.LU R9, [R1+0x2bc] ;  /* 0x0002bc0001097983 */ /* 0x001f280000300800 */
[----:B------:R-:W3:Y:S04]  /*10a630*/  LDL.LU R10, [R1+0x324] ;  /* 0x00032400010a7983 */ /* 0x000ee80000300800 */
[----:B------:R0:W-:Y:S04]  /*10a640*/  STL [R1+0x378], R11 ;  /* 0x0003780b01007387 */ /* 0x0001e80000100800 */
[----:B0-----:R-:W2:Y:S04]  /*10a650*/  LDL.LU R11, [R1+0x31c] ;  /* 0x00031c00010b7983 */ /* 0x001ea80000300800 */
[----:B------:R-:W3:Y:S04]  /*10a660*/  LDL.LU R0, [R1+0x2a8] ;  /* 0x0002a80001007983 */ /* 0x000ee80000300800 */
[----:B------:R0:W-:Y:S04]  /*10a670*/  STL [R1+0x374], R2 ;  /* 0x0003740201007387 */ /* 0x0001e80000100800 */
[----:B0-----:R-:W2:Y:S01]  /*10a680*/  LDL.LU R2, [R1+0xb0] ;  /* 0x0000b00001027983 */ /* 0x001ea20000300800 */
[----:B------:R-:W-:-:S04]  /*10a690*/  LOP3.LUT R8, R8, 0xffff, RZ, 0xc0, !PT ;  /* 0x0000ffff08087812 */ /* 0x000fc800078ec0ff */
[----:B------:R-:W-:-:S05]  /*10a6a0*/  PRMT R8, R8, 0x3340, R1 ;  /* 0x0000334008087816 */ /* 0x000fca0000000001 */
[----:B------:R4:W-:Y:S02]  /*10a6b0*/  STL [R1+0x2b4], R8 ;  /* 0x0002b40801007387 */ /* 0x0009e40000100800 */
[----:B----4-:R-:W-:Y:S02]  /*10a6c0*/  SHF.R.U32.HI R8, RZ, 0x8, R9 ;  /* 0x00000008ff087819 */ /* 0x010fe40000011609 */
[----:B------:R-:W-:Y:S02]  /*10a6d0*/  SHF.R.U32.HI R9, RZ, 0x8, R16 ;  /* 0x00000008ff097819 */ /* 0x000fe40000011610 */
[----:B------:R-:W4:Y:S01]  /*10a6e0*/  LDL.LU R16, [R1+0x13c] ;  /* 0x00013c0001107983 */ /* 0x000f220000300800 */
[----:B------:R-:W-:Y:S02]  /*10a6f0*/  LOP3.LUT R8, R8, 0xffff, RZ, 0xc0, !PT ;  /* 0x0000ffff08087812 */ /* 0x000fe400078ec0ff */
[----:B---3--:R-:W-:Y:S02]  /*10a700*/  SHF.R.U32.HI R0, RZ, 0x8, R0 ;  /* 0x00000008ff007819 */ /* 0x008fe40000011600 */
[----:B--2---:R-:W-:-:S04]  /*10a710*/  SHF.R.U32.HI R2, RZ, 0x8, R2 ;  /* 0x00000008ff027819 */ /* 0x004fc80000011602 */
[----:B------:R-:W-:Y:S02]  /*10a720*/  LOP3.LUT R2, R2, 0xffff, RZ, 0xc0, !PT ;  /* 0x0000ffff02027812 */ /* 0x000fe400078ec0ff */
[----:B------:R-:W-:Y:S02]  /*10a730*/  LOP3.LUT R0, R0, 0xffff, RZ, 0xc0, !PT ;  /* 0x0000ffff00007812 */ /* 0x000fe400078ec0ff */
[----:B------:R-:W-:Y:S02]  /*10a740*/  PRMT R2, R2, 0x3340, R1 ;  /* 0x0000334002027816 */ /* 0x000fe40000000001 */
[----:B------:R-:W-:-:S03]  /*10a750*/  PRMT R0, R0, 0x3340, R8 ;  /* 0x0000334000007816 */ /* 0x000fc60000000008 */
[----:B------:R0:W-:Y:S04]  /*10a760*/  STL [R1+0x2b0], R2 ;  /* 0x0002b00201007387 */ /* 0x0001e80000100800 */
[----:B0-----:R-:W2:Y:S04]  /*10a770*/  LDL.LU R2, [R1+0x328] ;  /* 0x0003280001027983 */ /* 0x001ea80000300800 */
[----:B------:R-:W3:Y:S01]  /*10a780*/  LDL.LU R8, [R1+0x314] ;  /* 0x0003140001087983 */ /* 0x000ee20000300800 */
[----:B------:R-:W-:Y:S02]  /*10a790*/  SHF.R.U32.HI R17, RZ, 0x8, R17 ;  /* 0x00000008ff117819 */ /* 0x000fe40000011611 */
[----:B------:R-:W-:-:S02]  /*10a7a0*/  SHF.R.U32.HI R20, RZ, 0x8, R20 ;  /* 0x00000008ff147819 */ /* 0x000fc40000011614 */
[----:B------:R-:W-:Y:S02]  /*10a7b0*/  LOP3.LUT R9, R9, 0xffff, RZ, 0xc0, !PT ;  /* 0x0000ffff09097812 */ /* 0x000fe400078ec0ff */
[----:B------:R-:W-:Y:S02]  /*10a7c0*/  LOP3.LUT R17, R17, 0xffff, RZ, 0xc0, !PT ;  /* 0x0000ffff11117812 */ /* 0x000fe400078ec0ff */
[----:B------:R-:W-:Y:S02]  /*10a7d0*/  LOP3.LUT R20, R20, 0xffff, RZ, 0xc0, !PT ;  /* 0x0000ffff14147812 */ /* 0x000fe400078ec0ff */
[----:B------:R-:W-:Y:S01]  /*10a7e0*/  PRMT R9, R9, 0x3340, R1 ;  /* 0x0000334009097816 */ /* 0x000fe20000000001 */
[----:B------:R0:W-:Y:S01]  /*10a7f0*/  STL [R1+0x370], R0 ;  /* 0x0003700001007387 */ /* 0x0001e20000100800 */
[----:B------:R-:W-:Y:S02]  /*10a800*/  SHF.R.U32.HI R10, RZ, 0x8, R10 ;  /* 0x00000008ff0a7819 */ /* 0x000fe4000001160a */
[----:B0-----:R-:W-:-:S02]  /*10a810*/  PRMT R0, R20, 0x3340, R17 ;  /* 0x0000334014007816 */ /* 0x001fc40000000011 */
[----:B------:R-:W4:Y:S04]  /*10a820*/  LDL.LU R17, [R1+0x2fc] ;  /* 0x0002fc0001117983 */ /* 0x000f280000300800 */
[----:B------:R-:W-:Y:S01]  /*10a830*/  STL [R1+0x2a8], R9 ;  /* 0x0002a80901007387 */ /* 0x000fe20000100800 */
[----:B------:R-:W-:-:S03]  /*10a840*/  LOP3.LUT R10, R10, 0xffff, RZ, 0xc0, !PT ;  /* 0x0000ffff0a0a7812 */ /* 0x000fc600078ec0ff */
[----:B------:R0:W-:Y:S02]  /*10a850*/  STL [R1+0x400], R0 ;  /* 0x0004000001007387 */ /* 0x0001e40000100800 */
[----:B0-----:R-:W-:Y:S02]  /*10a860*/  SHF.R.U32.HI R0, RZ, 0x8, R11 ;  /* 0x00000008ff007819 */ /* 0x001fe4000001160b */
[----:B------:R-:W-:-:S04]  /*10a870*/  SHF.R.U32.HI R11, RZ, 0x8, R14 ;  /* 0x00000008ff0b7819 */ /* 0x000fc8000001160e */
[----:B------:R-:W-:Y:S02]  /*10a880*/  LOP3.LUT R11, R11, 0xffff, RZ, 0xc0, !PT ;  /* 0x0000ffff0b0b7812 */ /* 0x000fe400078ec0ff */
[----:B---3--:R-:W-:-:S04]  /*10a890*/  SHF.R.U32.HI R9, RZ, 0x8, R8 ;  /* 0x00000008ff097819 */ /* 0x008fc80000011608 */
[----:B------:R-:W-:Y:S02]  /*10a8a0*/  LOP3.LUT R9, R9, 0xffff, RZ, 0xc0, !PT ;  /* 0x0000ffff09097812 */ /* 0x000fe400078ec0ff */
[----:B------:R-:W-:Y:S02]  /*10a8b0*/  SHF.R.U32.HI R8, RZ, 0x8, R12 ;  /* 0x00000008ff087819 */ /* 0x000fe4000001160c */
[----:B------:R-:W-:Y:S02]  /*10a8c0*/  PRMT R12, R9, 0x3340, R10 ;  /* 0x00003340090c7816 */ /* 0x000fe4000000000a */
[----:B------:R-:W3:Y:S04]  /*10a8d0*/  LDL.LU R9, [R1+0x1ec] ;  /* 0x0001ec0001097983 */ /* 0x000ee80000300800 */
[----:B------:R-:W3:Y:S04]  /*10a8e0*/  LDL.LU R10, [R1+0x310] ;  /* 0x00031000010a7983 */ /* 0x000ee80000300800 */
[----:B------:R0:W-:Y:S02]  /*10a8f0*/  STL [R1+0x36c], R12 ;  /* 0x00036c0c01007387 */ /* 0x0001e40000100800 */
[----:B0-----:R-:W-:-:S02]  /*10a900*/  PRMT R12, R11, 0x3340, R1 ;  /* 0x000033400b0c7816 */ /* 0x001fc40000000001 */
[----:B------:R-:W3:Y:S01]  /*10a910*/  LDL.LU R11, [R1+0x1e0] ;  /* 0x0001e000010b7983 */ /* 0x000ee20000300800 */
[----:B--2---:R-:W-:Y:S02]  /*10a920*/  SHF.R.U32.HI R2, RZ, 0x8, R2 ;  /* 0x00000008ff027819 */ /* 0x004fe40000011602 */
[----:B------:R-:W-:Y:S01]  /*10a930*/  LOP3.LUT R0, R0, 0xffff, RZ, 0xc0, !PT ;  /* 0x0000ffff00007812 */ /* 0x000fe200078ec0ff */
[----:B------:R-:W2:Y:S01]  /*10a940*/  LDL.LU R20, [R1+0xc4] ;  /* 0x0000c40001147983 */ /* 0x000ea20000300800 */
[----:B------:R-:W-:-:S03]  /*10a950*/  LOP3.LUT R2, R2, 0xffff, RZ, 0xc0, !PT ;  /* 0x0000ffff02027812 */ /* 0x000fc600078ec0ff */
[----:B------:R0:W-:Y:S04]  /*10a960*/  STL [R1+0x2a0], R12 ;  /* 0x0002a00c01007387 */ /* 0x0001e80000100800 */
[----:B------:R-:W2:Y:S01]  /*10a970*/  LDL.LU R14, [R1+0x364] ;  /* 0x00036400010e7983 */ /* 0x000ea20000300800 */
[----:B------:R-:W-:Y:S02]  /*10a980*/  PRMT R0, R2, 0x3340, R0 ;  /* 0x0000334002007816 */ /* 0x000fe40000000000 */
[----:B------:R-:W-:Y:S01]  /*10a990*/  LOP3.LUT R8, R8, 0xffff, RZ, 0xc0, !PT ;  /* 0x0000ffff08087812 */ /* 0x000fe200078ec0ff */
[----:B0-----:R-:W2:Y:S04]  /*10a9a0*/  LDL.LU R12, [R1+0x354] ;  /* 0x00035400010c7983 */ /* 0x001ea80000300800 */
[----:B------:R-:W-:Y:S01]  /*10a9b0*/  STL [R1+0x368], R0 ;  /* 0x0003680001007387 */ /* 0x000fe20000100800 */
[----:B------:R-:W-:-:S05]  /*10a9c0*/  PRMT R8, R8, 0x3340, R1 ;  /* 0x0000334008087816 */ /* 0x000fca0000000001 */
[----:B------:R4:W-:Y:S02]  /*10a9d0*/  STL [R1+0x29c], R8 ;  /* 0x00029c0801007387 */ /* 0x0009e40000100800 */
[----:B----4-:R-:W-:Y:S02]  /*10a9e0*/  SHF.R.U32.HI R8, RZ, 0x8, R16 ;  /* 0x00000008ff087819 */ /* 0x010fe40000011610 */
[----:B---3--:R-:W-:Y:S02]  /*10a9f0*/  SHF.R.U32.HI R0, RZ, 0x8, R9 ;  /* 0x00000008ff007819 */ /* 0x008fe40000011609 */
[----:B------:R-:W-:Y:S02]  /*10aa00*/  SHF.R.U32.HI R9, RZ, 0x8, R10 ;  /* 0x00000008ff097819 */ /* 0x000fe4000001160a */
[----:B------:R-:W-:Y:S02]  /*10aa10*/  SHF.R.U32.HI R10, RZ, 0x8, R17 ;  /* 0x00000008ff0a7819 */ /* 0x000fe40000011611 */
[----:B------:R-:W-:-:S02]  /*10aa20*/  LOP3.LUT R0, R0, 0xffff, RZ, 0xc0, !PT ;  /* 0x0000ffff00007812 */ /* 0x000fc400078ec0ff */
[----:B------:R-:W-:-:S04]  /*10aa30*/  LOP3.LUT R10, R10, 0xffff, RZ, 0xc0, !PT ;  /* 0x0000ffff0a0a7812 */ /* 0x000fc800078ec0ff */
[----:B------:R-:W-:Y:S02]  /*10aa40*/  PRMT R10, R0, 0x3340, R10 ;  /* 0x00003340000a7816 */ /* 0x000fe4000000000a */
[----:B------:R-:W-:Y:S02]  /*10aa50*/  SHF.R.U32.HI R2, RZ, 0x8, R11 ;  /* 0x00000008ff027819 */ /* 0x000fe4000001160b */
[----:B------:R-:W3:Y:S04]  /*10aa60*/  LDL.LU R11, [R1+0x3a8] ;  /* 0x0003a800010b7983 */ /* 0x000ee80000300800 */
[----:B------:R-:W4:Y:S04]  /*10aa70*/  LDL.LU R17, [R1+0x33c] ;  /* 0x00033c0001117983 */ /* 0x000f280000300800 */
[----:B------:R-:W3:Y:S04]  /*10aa80*/  LDL.LU R16, [R1+0x21c] ;  /* 0x00021c0001107983 */ /* 0x000ee80000300800 */
[----:B------:R-:W4:Y:S04]  /*10aa90*/  LDL.LU R0, [R1+0x34c] ;  /* 0x00034c0001007983 */ /* 0x000f280000300800 */
[----:B------:R0:W-:Y:S04]  /*10aaa0*/  STL [R1+0x360], R10 ;  /* 0x0003600a01007387 */ /* 0x0001e80000100800 */
[----:B0-----:R-:W3:Y:S01]  /*10aab0*/  LDL.LU R10, [R1+0x350] ;  /* 0x00035000010a7983 */ /* 0x001ee20000300800 */
[----:B------:R-:W-:-:S02]  /*10aac0*/  LOP3.LUT R8, R8, 0xffff, RZ, 0xc0, !PT ;  /* 0x0000ffff08087812 */ /* 0x000fc400078ec0ff */
[----:B------:R-:W-:Y:S02]  /*10aad0*/  SHF.R.U32.HI R21, RZ, 0x8, R21 ;  /* 0x00000008ff157819 */ /* 0x000fe40000011615 */
[----:B------:R-:W-:Y:S02]  /*10aae0*/  SHF.R.U32.HI R4, RZ, 0x8, R4 ;  /* 0x00000008ff047819 */ /* 0x000fe40000011604 */
[----:B------:R-:W-:Y:S02]  /*10aaf0*/  PRMT R8, R8, 0x3340, R1 ;  /* 0x0000334008087816 */ /* 0x000fe40000000001 */
[----:B------:R-:W-:Y:S02]  /*10ab00*/  LOP3.LUT R2, R2, 0xffff, RZ, 0xc0, !PT ;  /* 0x0000ffff02027812 */ /* 0x000fe400078ec0ff */
[----:B------:R-:W-:Y:S02]  /*10ab10*/  LOP3.LUT R9, R9, 0xffff, RZ, 0xc0, !PT ;  /* 0x0000ffff09097812 */ /* 0x000fe400078ec0ff */
[----:B------:R-:W-:-:S02]  /*10ab20*/  LOP3.LUT R21, R21, 0xffff, RZ, 0xc0, !PT ;  /* 0x0000ffff15157812 */ /* 0x000fc400078ec0ff */
[----:B------:R-:W-:Y:S01]  /*10ab30*/  LOP3.LUT R4, R4, 0xffff, RZ, 0xc0, !PT ;  /* 0x0000ffff04047812 */ /* 0x000fe200078ec0ff */
[----:B------:R0:W-:Y:S02]  /*10ab40*/  STL [R1+0x290], R8 ;  /* 0x0002900801007387 */ /* 0x0001e40000100800 */
[----:B0-----:R-:W-:Y:S02]  /*10ab50*/  PRMT R8, R2, 0x3340, R9 ;  /* 0x0000334002087816 */ /* 0x001fe40000000009 */
[----:B------:R-:W-:Y:S02]  /*10ab60*/  PRMT R2, R21, 0x3340, R4 ;  /* 0x0000334015027816 */ /* 0x000fe40000000004 */
[----:B------:R-:W-:Y:S01]  /*10ab70*/  SHF.R.U32.HI R9, RZ, 0x8, R7 ;  /* 0x00000008ff097819 */ /* 0x000fe20000011607 */
[----:B------:R-:W4:Y:S04]  /*10ab80*/  LDL.LU R21, [R1+0x398] ;  /* 0x0003980001157983 */ /* 0x000f280000300800 */
[----:B------:R2:W-:Y:S01]  /*10ab90*/  STL [R1+0x35c], R8 ;  /* 0x00035c0801007387 */ /* 0x0005e20000100800 */
[----:B------:R-:W-:-:S03]  /*10aba0*/  LOP3.LUT R9, R9, 0xffff, RZ, 0xc0, !PT ;  /* 0x0000ffff09097812 */ /* 0x000fc600078ec0ff */
[----:B------:R3:W-:Y:S01]  /*10abb0*/  STL [R1+0x358], R2 ;  /* 0x0003580201007387 */ /* 0x0007e20000100800 */
[----:B--2---:R-:W-:Y:S02]  /*10abc0*/  SHF.R.U32.HI R8, RZ, 0x8, R20 ;  /* 0x00000008ff087819 */ /* 0x004fe40000011614 */
[--C-:B------:R-:W-:Y:S02]  /*10abd0*/  PRMT R9, R9, 0x3340, R1.reuse ;  /* 0x0000334009097816 */ /* 0x100fe40000000001 */
[----:B------:R-:W-:Y:S02]  /*10abe0*/  LOP3.LUT R8, R8, 0xffff, RZ, 0xc0, !PT ;  /* 0x0000ffff08087812 */ /* 0x000fe400078ec0ff */
[----:B------:R-:W-:Y:S02]  /*10abf0*/  SHF.R.U32.HI R7, RZ, 0x8, R14 ;  /* 0x00000008ff077819 */ /* 0x000fe4000001160e */
[----:B------:R-:W-:Y:S02]  /*10ac00*/  SHF.R.U32.HI R4, RZ, 0x8, R12 ;  /* 0x00000008ff047819 */ /* 0x000fe4000001160c */
[----:B------:R-:W-:-:S02]  /*10ac10*/  PRMT R8, R8, 0x3340, R1 ;  /* 0x0000334008087816 */ /* 0x000fc40000000001 */
[----:B---3--:R-:W-:Y:S02]  /*10ac20*/  SHF.R.U32.HI R2, RZ, 0x8, R10 ;  /* 0x00000008ff027819 */ /* 0x008fe4000001160a */
[----:B------:R-:W2:Y:S04]  /*10ac30*/  LDL.LU R10, [R1+0x68] ;  /* 0x00006800010a7983 */ /* 0x000ea80000300800 */
[----:B------:R-:W3:Y:S04]  /*10ac40*/  LDL.LU R20, [R1+0x3a0] ;  /* 0x0003a00001147983 */ /* 0x000ee80000300800 */
[----:B------:R-:W2:Y:S04]  /*10ac50*/  LDL.LU R14, [R1+0x39c] ;  /* 0x00039c00010e7983 */ /* 0x000ea80000300800 */
[----:B------:R-:W3:Y:S04]  /*10ac60*/  LDL.LU R12, [R1+0x38c] ;  /* 0x00038c00010c7983 */ /* 0x000ee80000300800 */
[----:B------:R0:W-:Y:S04]  /*10ac70*/  STL [R1+0x284], R9 ;  /* 0x0002840901007387 */ /* 0x0001e80000100800 */
[----:B0-----:R-:W2:Y:S04]  /*10ac80*/  LDL.LU R9, [R1+0x60] ;  /* 0x0000600001097983 */ /* 0x001ea80000300800 */
[----:B------:R0:W-:Y:S04]  /*10ac90*/  STL [R1+0x280], R8 ;  /* 0x0002800801007387 */ /* 0x0001e80000100800 */
[----:B0-----:R-:W3:Y:S01]  /*10aca0*/  LDL.LU R8, [R1+0xc0] ;  /* 0x0000c00001087983 */ /* 0x001ee20000300800 */
[----:B----4-:R-:W-:-:S02]  /*10acb0*/  SHF.R.U32.HI R0, RZ, 0x8, R0 ;  /* 0x00000008ff007819 */ /* 0x010fc40000011600 */
[----:B------:R-:W-:Y:S02]  /*10acc0*/  LOP3.LUT R7, R7, 0xffff, RZ, 0xc0, !PT ;  /* 0x0000ffff07077812 */ /* 0x000fe400078ec0ff */
[----:B------:R-:W-:-:S04]  /*10acd0*/  LOP3.LUT R0, R0, 0xffff, RZ, 0xc0, !PT ;  /* 0x0000ffff00007812 */ /* 0x000fc800078ec0ff */
[----:B------:R-:W-:Y:S02]  /*10ace0*/  PRMT R0, R0, 0x3340, R7 ;  /* 0x0000334000007816 */ /* 0x000fe40000000007 */
[----:B------:R-:W-:Y:S02]  /*10acf0*/  LOP3.LUT R2, R2, 0xffff, RZ, 0xc0, !PT ;  /* 0x0000ffff02027812 */ /* 0x000fe400078ec0ff */
[----:B------:R-:W-:Y:S02]  /*10ad00*/  LOP3.LUT R4, R4, 0xffff, RZ, 0xc0, !PT ;  /* 0x0000ffff04047812 */ /* 0x000fe400078ec0ff */
[----:B------:R-:W-:Y:S01]  /*10ad10*/  SHF.R.U32.HI R7, RZ, 0x8, R21 ;  /* 0x00000008ff077819 */ /* 0x000fe20000011615 */
[----:B------:R-:W-:Y:S01]  /*10ad20*/  STL [R1+0x354], R0 ;  /* 0x0003540001007387 */ /* 0x000fe20000100800 */
[----:B------:R-:W-:Y:S02]  /*10ad30*/  PRMT R2, R2, 0x3340, R4 ;  /* 0x0000334002027816 */ /* 0x000fe40000000004 */
[----:B------:R-:W-:-:S02]  /*10ad40*/  LOP3.LUT R7, R7, 0xffff, RZ, 0xc0, !PT ;  /* 0x0000ffff07077812 */ /* 0x000fc400078ec0ff */
[----:B------:R-:W-:Y:S01]  /*10ad50*/  SHF.R.U32.HI R4, RZ, 0x8, R16 ;  /* 0x00000008ff047819 */ /* 0x000fe20000011610 */
[----:B------:R0:W-:Y:S01]  /*10ad60*/  STL [R1+0x350], R2 ;  /* 0x0003500201007387 */ /* 0x0001e20000100800 */
[----:B------:R-:W-:-:S03]  /*10ad70*/  PRMT R7, R7, 0x3340, R1 ;  /* 0x0000334007077816 */ /* 0x000fc60000000001 */
[----:B------:R-:W4:Y:S01]  /*10ad80*/  LDL.LU R21, [R1+0x3e4] ;  /* 0x0003e40001157983 */ /* 0x000f220000300800 */
[----:B0-----:R-:W-:Y:S02]  /*10ad90*/  SHF.R.U32.HI R2, RZ, 0x8, R17 ;  /* 0x00000008ff027819 */ /* 0x001fe40000011611 */
[----:B---3--:R-:W-:Y:S02]  /*10ada0*/  SHF.R.U32.HI R0, RZ, 0x8, R8 ;  /* 0x00000008ff007819 */ /* 0x008fe40000011608 */
[----:B------:R-:W-:Y:S02]  /*10adb0*/  SHF.R.U32.HI R8, RZ, 0x8, R11 ;  /* 0x00000008ff087819 */ /* 0x000fe4000001160b */
[----:B------:R-:W3:Y:S04]  /*10adc0*/  LDL.LU R11, [R1+0x390] ;  /* 0x00039000010b7983 */ /* 0x000ee80000300800 */
[----:B------:R-:W4:Y:S01]  /*10add0*/  LDL.LU R17, [R1+0x37c] ;  /* 0x00037c0001117983 */ /* 0x000f220000300800 */
[----:B------:R-:W-:-:S03]  /*10ade0*/  LOP3.LUT R8, R8, 0xffff, RZ, 0xc0, !PT ;  /* 0x0000ffff08087812 */ /* 0x000fc600078ec0ff */
[----:B------:R-:W3:Y:S01]  /*10adf0*/  LDL.LU R16, [R1+0xf4] ;  /* 0x0000f40001107983 */ /* 0x000ee20000300800 */
[----:B------:R-:W-:-:S03]  /*10ae00*/  PRMT R8, R8, 0x3340, R1 ;  /* 0x0000334008087816 */ /* 0x000fc60000000001 */
[----:B------:R0:W-:Y:S04]  /*10ae10*/  STL [R1+0x27c], R7 ;  /* 0x00027c0701007387 */ /* 0x0001e80000100800 */
[----:B0-----:R-:W4:Y:S04]  /*10ae20*/  LDL.LU R7, [R1+0x3ac] ;  /* 0x0003ac0001077983 */ /* 0x001f280000300800 */
[----:B------:R0:W-:Y:S04]  /*10ae30*/  STL [R1+0x274], R8 ;  /* 0x0002740801007387 */ /* 0x0001e80000100800 */
[----:B0-----:R-:W3:Y:S01]  /*10ae40*/  LDL.LU R8, [R1+0x3a4] ;  /* 0x0003a40001087983 */ /* 0x001ee20000300800 */
[----:B--2---:R-:W-:-:S02]  /*10ae50*/  SHF.R.U32.HI R9, RZ, 0x8, R9 ;  /* 0x00000008ff097819 */ /* 0x004fc40000011609 */
[----:B------:R-:W-:Y:S02]  /*10ae60*/  LOP3.LUT R2, R2, 0xffff, RZ, 0xc0, !PT ;  /* 0x0000ffff02027812 */ /* 0x000fe400078ec0ff */
[----:B------:R-:W-:Y:S02]  /*10ae70*/  LOP3.LUT R0, R0, 0xffff, RZ, 0xc0, !PT ;  /* 0x0000ffff00007812 */ /* 0x000fe400078ec0ff */
[----:B------:R-:W-:Y:S02]  /*10ae80*/  LOP3.LUT R4, R4, 0xffff, RZ, 0xc0, !PT ;  /* 0x0000ffff04047812 */ /* 0x000fe400078ec0ff */
[----:B------:R-:W-:-:S04]  /*10ae90*/  LOP3.LUT R9, R9, 0xffff, RZ, 0xc0, !PT ;  /* 0x0000ffff09097812 */ /* 0x000fc800078ec0ff */
[----:B------:R-:W-:Y:S02]  /*10aea0*/  PRMT R9, R9, 0x3340, R2 ;  /* 0x0000334009097816 */ /* 0x000fe40000000002 */
[----:B------:R-:W-:Y:S02]  /*10aeb0*/  PRMT R2, R0, 0x3340, R4 ;  /* 0x0000334000027816 */ /* 0x000fe40000000004 */
[----:B------:R-:W-:Y:S01]  /*10aec0*/  SHF.R.U32.HI R4, RZ, 0x8, R12 ;  /* 0x00000008ff047819 */ /* 0x000fe2000001160c */
[----:B------:R0:W-:Y:S04]  /*10aed0*/  STL [R1+0x398], R9 ;  /* 0x0003980901007387 */ /* 0x0001e80000100800 */
[----:B------:R1:W-:Y:S01]  /*10aee0*/  STL [R1+0x34c], R2 ;  /* 0x00034c0201007387 */ /* 0x0003e20000100800 */
[----:B0-----:R-:W-:-:S02]  /*10aef0*/  SHF.R.U32.HI R9, RZ, 0x8, R14 ;  /* 0x00000008ff097819 */ /* 0x001fc4000001160e */
[----:B-1----:R-:W-:Y:S02]  /*10af00*/  SHF.R.U32.HI R2, RZ, 0x8, R20 ;  /* 0x00000008ff027819 */ /* 0x002fe40000011614 */
[----:B------:R-:W-:Y:S02]  /*10af10*/  LOP3.LUT R9, R9, 0xffff, RZ, 0xc0, !PT ;  /* 0x0000ffff09097812 */ /* 0x000fe400078ec0ff */
[----:B---3--:R-:W-:Y:S02]  /*10af20*/  SHF.R.U32.HI R0, RZ, 0x8, R8 ;  /* 0x00000008ff007819 */ /* 0x008fe40000011608 */
[----:B----4-:R-:W-:Y:S02]  /*10af30*/  SHF.R.U32.HI R8, RZ, 0x8, R7 ;  /* 0x00000008ff087819 */ /* 0x010fe40000011607 */
[----:B------:R-:W-:Y:S02]  /*10af40*/  SHF.R.U32.HI R7, RZ, 0x8, R10 ;  /* 0x00000008ff077819 */ /* 0x000fe4000001160a */
[----:B------:R-:W2:Y:S04]  /*10af50*/  LDL.LU R10, [R1+0x3f0] ;  /* 0x0003f000010a7983 */ /* 0x000ea80000300800 */
[----:B------:R-:W3:Y:S01]  /*10af60*/  LDL.LU R20, [R1+0xe8] ;  /* 0x0000e80001147983 */ /* 0x000ee20000300800 */
[----:B------:R-:W-:-:S03]  /*10af70*/  LOP3.LUT R7, R7, 0xffff, RZ, 0xc0, !PT ;  /* 0x0000ffff07077812 */ /* 0x000fc600078ec0ff */
[----:B------:R-:W4:Y:S01]  /*10af80*/  LDL.LU R14, [R1+0x3ec] ;  /* 0x0003ec00010e7983 */ /* 0x000f220000300800 */
[----:B------:R-:W-:Y:S02]  /*10af90*/  LOP3.LUT R8, R8, 0xffff, RZ, 0xc0, !PT ;  /* 0x0000ffff08087812 */ /* 0x000fe400078ec0ff */
[----:B------:R-:W-:Y:S02]  /*10afa0*/  PRMT R12, R7, 0x3340, R1 ;  /* 0x00003340070c7816 */ /* 0x000fe40000000001 */
[----:B------:R-:W2:Y:S04]  /*10afb0*/  LDL.LU R7, [R1+0x214] ;  /* 0x0002140001077983 */ /* 0x000ea80000300800 */
[----:B------:R0:W-:Y:S01]  /*10afc0*/  STL [R1+0x268], R12 ;  /* 0x0002680c01007387 */ /* 0x0001e20000100800 */
[----:B------:R-:W-:-:S03]  /*10afd0*/  PRMT R8, R8, 0x3340, R9 ;  /* 0x0000334008087816 */ /* 0x000fc60000000009 */
[----:B0-----:R-:W3:Y:S04]  /*10afe0*/  LDL.LU R12, [R1+0x3d0] ;  /* 0x0003d000010c7983 */ /* 0x001ee80000300800 */
[----:B------:R-:W4:Y:S01]  /*10aff0*/  LDL.LU R9, [R1+0x154] ;  /* 0x0001540001097983 */ /* 0x000f220000300800 */
[----:B------:R-:W-:Y:S02]  /*10b000*/  LOP3.LUT R0, R0, 0xffff, RZ, 0xc0, !PT ;  /* 0x0000ffff00007812 */ /* 0x000fe400078ec0ff */
[----:B------:R-:W-:Y:S01]  /*10b010*/  LOP3.LUT R2, R2, 0xffff, RZ, 0xc0, !PT ;  /* 0x0000ffff02027812 */ /* 0x000fe200078ec0ff */
[----:B------:R0:W-:Y:S01]  /*10b020*/  STL [R1+0x348], R8 ;  /* 0x0003480801007387 */ /* 0x0001e20000100800 */
[----:B------:R-:W-:Y:S02]  /*10b030*/  LOP3.LUT R4, R4, 0xffff, RZ, 0xc0, !PT ;  /* 0x0000ffff04047812 */ /* 0x000fe400078ec0ff */
[----:B0-----:R-:W-:-:S05]  /*10b040*/  PRMT R8, R0, 0x3340, R2 ;  /* 0x0000334000087816 */ /* 0x001fca0000000002 */
[----:B------:R-:W-:Y:S01]  /*10b050*/  STL [R1+0x344], R8 ;  /* 0x0003440801007387 */ /* 0x000fe20000100800 */
[----:B------:R-:W-:Y:S02]  /*10b060*/  PRMT R2, R4, 0x3340, R1 ;  /* 0x0000334004027816 */ /* 0x000fe40000000001 */
[----:B------:R-:W-:-:S03]  /*10b070*/  SHF.R.U32.HI R4, RZ, 0x8, R16 ;  /* 0x00000008ff047819 */ /* 0x000fc60000011610 */
[----:B------:R0:W-:Y:S02]  /*10b080*/  STL [R1+0x260], R2 ;  /* 0x0002600201007387 */ /* 0x0001e40000100800 */
[----:B0-----:R-:W-:Y:S02]  /*10b090*/  SHF.R.U32.HI R2, RZ, 0x8, R11 ;  /* 0x00000008ff027819 */ /* 0x001fe4000001160b */
[----:B--2---:R-:W-:Y:S02]  /*10b0a0*/  SHF.R.U32.HI R8, RZ, 0x8, R7 ;  /* 0x00000008ff087819 */ /* 0x004fe40000011607 */
[----:B------:R-:W-:Y:S02]  /*10b0b0*/  SHF.R.U32.HI R7, RZ, 0x8, R21 ;  /* 0x00000008ff077819 */ /* 0x000fe40000011615 */
[----:B------:R-:W2:Y:S01]  /*10b0c0*/  LDL.LU R21, [R1+0x3d4] ;  /* 0x0003d40001157983 */ /* 0x000ea20000300800 */
[----:B------:R-:W-:Y:S02]  /*10b0d0*/  LOP3.LUT R8, R8, 0xffff, RZ, 0xc0, !PT ;  /* 0x0000ffff08087812 */ /* 0x000fe400078ec0ff */
[----:B------:R-:W-:Y:S01]  /*10b0e0*/  LOP3.LUT R7, R7, 0xffff, RZ, 0xc0, !PT ;  /* 0x0000ffff07077812 */ /* 0x000fe200078ec0ff */
[----:B------:R-:W2:Y:S01]  /*10b0f0*/  LDL.LU R11, [R1+0x3e8] ;  /* 0x0003e800010b7983 */ /* 0x000ea20000300800 */
[----:B----4-:R-:W-:-:S02]  /*10b100*/  SHF.R.U32.HI R0, RZ, 0x8, R9 ;  /* 0x00000008ff007819 */ /* 0x010fc40000011609 */
[----:B------:R-:W-:Y:S02]  /*10b110*/  SHF.R.U32.HI R9, RZ, 0x8, R17 ;  /* 0x00000008ff097819 */ /* 0x000fe40000011611 */
[----:B------:R-:W-:Y:S01]  /*10b120*/  PRMT R7, R7, 0x3340, R1 ;  /* 0x0000334007077816 */ /* 0x000fe20000000001 */
[----:B------:R-:W4:Y:S01]  /*10b130*/  LDL.LU R17, [R1+0x288] ;  /* 0x0002880001117983 */ /* 0x000f220000300800 */
[----:B------:R-:W-:-:S03]  /*10b140*/  LOP3.LUT R9, R9, 0xffff, RZ, 0xc0, !PT ;  /* 0x0000ffff09097812 */ /* 0x000fc600078ec0ff */
[----:B------:R0:W-:Y:S04]  /*10b150*/  STL [R1+0x258], R7 ;  /* 0x0002580701007387 */ /* 0x0001e80000100800 */
[----:B------:R-:W4:Y:S01]  /*10b160*/  LDL.LU R16, [R1+0x80] ;  /* 0x0000800001107983 */ /* 0x000f220000300800 */
[----:B------:R-:W-:-:S03]  /*10b170*/  PRMT R8, R8, 0x3340, R9 ;  /* 0x0000334008087816 */ /* 0x000fc60000000009 */
[----:B------:R-:W4:Y:S01]  /*10b180*/  LDL.LU R9, [R1+0x160] ;  /* 0x0001600001097983 */ /* 0x000f220000300800 */
[----:B------:R-:W-:Y:S02]  /*10b190*/  LOP3.LUT R0, R0, 0xffff, RZ, 0xc0, !PT ;  /* 0x0000ffff00007812 */ /* 0x000fe400078ec0ff */
[----:B------:R-:W-:Y:S02]  /*10b1a0*/  LOP3.LUT R2, R2, 0xffff, RZ, 0xc0, !PT ;  /* 0x0000ffff02027812 */ /* 0x000fe400078ec0ff */
[----:B------:R-:W-:Y:S02]  /*10b1b0*/  LOP3.LUT R4, R4, 0xffff, RZ, 0xc0, !PT ;  /* 0x0000ffff04047812 */ /* 0x000fe400078ec0ff */
[----:B0-----:R-:W-:Y:S02]  /*10b1c0*/  PRMT R7, R0, 0x3340, R2 ;  /* 0x0000334000077816 */ /* 0x001fe40000000002 */
[----:B------:R-:W-:Y:S01]  /*10b1d0*/  PRMT R2, R4, 0x3340, R1 ;  /* 0x0000334004027816 */ /* 0x000fe20000000001 */
[----:B------:R-:W-:Y:S04]  /*10b1e0*/  STL [R1+0x33c], R8 ;  /* 0x00033c0801007387 */ /* 0x000fe80000100800 */
[----:B------:R-:W-:Y:S04]  /*10b1f0*/  STL [R1+0x338], R7 ;  /* 0x0003380701007387 */ /* 0x000fe80000100800 */
[----:B------:R3:W-:Y:S01]  /*10b200*/  STL [R1+0x254], R2 ;  /* 0x0002540201007387 */ /* 0x0007e20000100800 */
[----:B------:R-:W-:-:S02]  /*10b210*/  SHF.R.U32.HI R23, RZ, 0x8, R23 ;  /* 0x00000008ff177819 */ /* 0x000fc40000011617 */
[----:B------:R-:W-:Y:S02]  /*10b220*/  SHF.R.U32.HI R18, RZ, 0x8, R18 ;  /* 0x00000008ff127819 */ /* 0x000fe40000011612 */
[----:B------:R-:W-:Y:S02]  /*10b230*/  SHF.R.U32.HI R0, RZ, 0x8, R10 ;  /* 0x00000008ff007819 */ /* 0x000fe4000001160a */
[----:B------:R-:W-:Y:S02]  /*10b240*/  SHF.R.U32.HI R4, RZ, 0x8, R14 ;  /* 0x00000008ff047819 */ /* 0x000fe4000001160e */
[----:B---3--:R-:W-:Y:S02]  /*10b250*/  SHF.R.U32.HI R2, RZ, 0x8, R20 ;  /* 0x00000008ff027819 */ /* 0x008fe40000011614 */
[----:B------:R-:W-:Y:S02]  /*10b260*/  SHF.R.U32.HI R7, RZ, 0x8, R12 ;  /* 0x00000008ff077819 */ /* 0x000fe4000001160c */
[----:B------:R-:W-:-:S02]  /*10b270*/  LOP3.LUT R23, R23, 0xffff, RZ, 0xc0, !PT ;  /* 0x0000ffff17177812 */ /* 0x000fc400078ec0ff */
[----:B------:R-:W-:Y:S02]  /*10b280*/  LOP3.LUT R2, R2, 0xffff, RZ, 0xc0, !PT ;  /* 0x0000ffff02027812 */ /* 0x000fe400078ec0ff */
[----:B------:R-:W-:Y:S02]  /*10b290*/  LOP3.LUT R18, R18, 0xffff, RZ, 0xc0, !PT ;  /* 0x0000ffff12127812 */ /* 0x000fe400078ec0ff */
[----:B------:R-:W-:Y:S02]  /*10b2a0*/  LOP3.LUT R0, R0, 0xffff, RZ, 0xc0, !PT ;  /* 0x0000ffff00007812 */ /* 0x000fe400078ec0ff */
[----:B------:R-:W-:Y:S02]  /*10b2b0*/  LOP3.LUT R4, R4, 0xffff, RZ, 0xc0, !PT ;  /* 0x0000ffff04047812 */ /* 0x000fe400078ec0ff */
[----:B------:R-:W-:Y:S02]  /*10b2c0*/  PRMT R8, R2, 0x3340, R1 ;  /* 0x0000334002087816 */ /* 0x000fe40000000001 */
[----:B------:R-:W-:-:S02]  /*10b2d0*/  LOP3.LUT R7, R7, 0xffff, RZ, 0xc0, !PT ;  /* 0x0000ffff07077812 */ /* 0x000fc400078ec0ff */
[----:B------:R-:W-:Y:S02]  /*10b2e0*/  PRMT R2, R23, 0x3340, R18 ;  /* 0x0000334017027816 */ /* 0x000fe40000000012 */
[----:B------:R-:W-:Y:S01]  /*10b2f0*/  PRMT R0, R0, 0x3340, R4 ;  /* 0x0000334000007816 */ /* 0x000fe20000000004 */
[----:B------:R-:W3:Y:S04]  /*10b300*/  LDL.LU R23, [R1+0x420] ;  /* 0x0004200001177983 */ /* 0x000ee80000300800 */
[----:B------:R-:W-:Y:S01]  /*10b310*/  STL [R1+0x248], R8 ;  /* 0x0002480801007387 */ /* 0x000fe20000100800 */
[----:B------:R-:W-:-:S03]  /*10b320*/  PRMT R4, R7, 0x3340, R1 ;  /* 0x0000334007047816 */ /* 0x000fc60000000001 */
[----:B------:R-:W3:Y:S01]  /*10b330*/  LDL.LU R10, [R1+0x18c] ;  /* 0x00018c00010a7983 */ /* 0x000ee20000300800 */
[----:B------:R-:W-:-:S03]  /*10b340*/  SHF.R.U32.HI R7, RZ, 0x8, R3 ;  /* 0x00000008ff077819 */ /* 0x000fc60000011603 */
[----:B------:R-:W-:Y:S04]  /*10b350*/  STL [R1+0x328], R2 ;  /* 0x0003280201007387 */ /* 0x000fe80000100800 */
[----:B------:R-:W3:Y:S04]  /*10b360*/  LDL.LU R20, [R1+0x41c] ;  /* 0x00041c0001147983 */ /* 0x000ee80000300800 */
[----:B------:R-:W3:Y:S04]  /*10b370*/  LDL.LU R14, [R1+0x418] ;  /* 0x00041800010e7983 */ /* 0x000ee80000300800 */
[----:B------:R-:W3:Y:S01]  /*10b380*/  LDL.LU R12, [R1+0x404] ;  /* 0x00040400010c7983 */ /* 0x000ee20000300800 */
[----:B------:R-:W-:-:S03]  /*10b390*/  LOP3.LUT R7, R7, 0xffff, RZ, 0xc0, !PT ;  /* 0x0000ffff07077812 */ /* 0x000fc600078ec0ff */
[----:B------:R2:W-:Y:S04]  /*10b3a0*/  STL [R1+0x324], R0 ;  /* 0x0003240001007387 */ /* 0x0005e80000100800 */
[----:B------:R4:W-:Y:S04]  /*10b3b0*/  STL [R1+0x244], R4 ;  /* 0x0002440401007387 */ /* 0x0009e80000100800 */
[----:B------:R-:W3:Y:S01]  /*10b3c0*/  LDL.LU R18, [R1+0x190] ;  /* 0x0001900001127983 */ /* 0x000ee20000300800 */
[----:B------:R-:W-:Y:S02]  /*10b3d0*/  PRMT R7, R7, 0x3340, R1 ;  /* 0x0000334007077816 */ /* 0x000fe40000000001 */
[----:B--2---:R-:W-:-:S02]  /*10b3e0*/  SHF.R.U32.HI R0, RZ, 0x8, R21 ;  /* 0x00000008ff007819 */ /* 0x004fc40000011615 */
[----:B------:R-:W-:Y:S02]  /*10b3f0*/  SHF.R.U32.HI R8, RZ, 0x8, R11 ;  /* 0x00000008ff087819 */ /* 0x000fe4000001160b */
[----:B----4-:R-:W-:Y:S02]  /*10b400*/  SHF.R.U32.HI R4, RZ, 0x8, R17 ;  /* 0x00000008ff047819 */ /* 0x010fe40000011611 */
[----:B------:R-:W-:Y:S02]  /*10b410*/  SHF.R.U32.HI R2, RZ, 0x8, R9 ;  /* 0x00000008ff027819 */ /* 0x000fe40000011609 */
[----:B------:R-:W2:Y:S04]  /*10b420*/  LDL.LU R9, [R1+0x408] ;  /* 0x0004080001097983 */ /* 0x000ea80000300800 */
[----:B------:R-:W4:Y:S04]  /*10b430*/  LDL.LU R21, [R1+0x444] ;  /* 0x0004440001157983 */ /* 0x000f280000300800 */
[----:B------:R-:W4:Y:S01]  /*10b440*/  LDL.LU R11, [R1+0x3c0] ;  /* 0x0003c000010b7983 */ /* 0x000f220000300800 */
[----:B------:R-:W-:-:S03]  /*10b450*/  SHF.R.U32.HI R3, RZ, 0x8, R16 ;  /* 0x00000008ff037819 */ /* 0x000fc60000011610 */
[----:B------:R-:W4:Y:S04]  /*10b460*/  LDL.LU R17, [R1+0x3b8] ;  /* 0x0003b80001117983 */ /* 0x000f280000300800 */
[----:B------:R-:W4:Y:S04]  /*10b470*/  LDL.LU R16, [R1+0x110] ;  /* 0x0001100001107983 */ /* 0x000f280000300800 */
[----:B------:R0:W-:Y:S04]  /*10b480*/  STL [R1+0x240], R7 ;  /* 0x0002400701007387 */ /* 0x0001e80000100800 */
[----:B0-----:R-:W2:Y:S01]  /*10b490*/  LDL.LU R7, [R1+0x424] ;  /* 0x0004240001077983 */ /* 0x001ea20000300800 */
[----:B------:R-:W-:-:S02]  /*10b4a0*/  LOP3.LUT R2, R2, 0xffff, RZ, 0xc0, !PT ;  /* 0x0000ffff02027812 */ /* 0x000fc400078ec0ff */
[----:B------:R-:W-:Y:S02]  /*10b4b0*/  LOP3.LUT R8, R8, 0xffff, RZ, 0xc0, !PT ;  /* 0x0000ffff08087812 */ /* 0x000fe400078ec0ff */
[----:B------:R-:W-:Y:S02]  /*10b4c0*/  LOP3.LUT R0, R0, 0xffff, RZ, 0xc0, !PT ;  /* 0x0000ffff00007812 */ /* 0x000fe400078ec0ff */
[----:B------:R-:W-:Y:S02]  /*10b4d0*/  LOP3.LUT R4, R4, 0xffff, RZ, 0xc0, !PT ;  /* 0x0000ffff04047812 */ /* 0x000fe400078ec0ff */
[----:B------:R-:W-:Y:S02]  /*10b4e0*/  LOP3.LUT R3, R3, 0xffff, RZ, 0xc0, !PT ;  /* 0x0000ffff03037812 */ /* 0x000fe400078ec0ff */
[----:B------:R-:W-:Y:S02]  /*10b4f0*/  PRMT R2, R2, 0x3340, R8 ;  /* 0x0000334002027816 */ /* 0x000fe40000000008 */
[----:B------:R-:W-:-:S02]  /*10b500*/  PRMT R0, R0, 0x3340, R4 ;  /* 0x0000334000007816 */ /* 0x000fc40000000004 */
[----:B------:R-:W-:Y:S01]  /*10b510*/  PRMT R3, R3, 0x3340, R1 ;  /* 0x0000334003037816 */ /* 0x000fe20000000001 */
[----:B------:R-:W-:Y:S04]  /*10b520*/  STL [R1+0x31c], R2 ;  /* 0x00031c0201007387 */ /* 0x000fe80000100800 */
[----:B------:R-:W-:Y:S04]  /*10b530*/  STL [R1+0x238], R3 ;  /* 0x0002380301007387 */ /* 0x000fe80000100800 */
[----:B------:R0:W-:Y:S01]  /*10b540*/  STL [R1+0x314], R0 ;  /* 0x0003140001007387 */ /* 0x0001e20000100800 */
[----:B---3--:R-:W-:-:S03]  /*10b550*/  SHF.R.U32.HI R4, RZ, 0x8, R10 ;  /* 0x00000008ff047819 */ /* 0x008fc6000001160a */
[----:B------:R-:W3:Y:S01]  /*10b560*/  LDL.LU R10, [R1+0x450] ;  /* 0x00045000010a7983 */ /* 0x000ee20000300800 */
[----:B------:R-:W-:Y:S02]  /*10b570*/  LOP3.LUT R4, R4, 0xffff, RZ, 0xc0, !PT ;  /* 0x0000ffff04047812 */ /* 0x000fe400078ec0ff */
[----:B0-----:R-:W-:Y:S02]  /*10b580*/  SHF.R.U32.HI R0, RZ, 0x8, R20 ;  /* 0x00000008ff007819 */ /* 0x001fe40000011614 */
[----:B------:R-:W-:Y:S02]  /*10b590*/  SHF.R.U32.HI R8, RZ, 0x8, R14 ;  /* 0x00000008ff087819 */ /* 0x000fe4000001160e */
[----:B------:R-:W-:Y:S02]  /*10b5a0*/  SHF.R.U32.HI R3, RZ, 0x8, R12 ;  /* 0x00000008ff037819 */ /* 0x000fe4000001160c */
[----:B------:R-:W-:Y:S01]  /*10b5b0*/  PRMT R4, R4, 0x3340, R1 ;  /* 0x0000334004047816 */ /* 0x000fe20000000001 */
[----:B------:R-:W3:Y:S01]  /*10b5c0*/  LDL.LU R20, [R1+0x298] ;  /* 0x0002980001147983 */ /* 0x000ee20000300800 */
[----:B------:R-:W-:-:S02]  /*10b5d0*/  LOP3.LUT R8, R8, 0xffff, RZ, 0xc0, !PT ;  /* 0x0000ffff08087812 */ /* 0x000fc400078ec0ff */
[----:B------:R-:W-:Y:S02]  /*10b5e0*/  LOP3.LUT R3, R3, 0xffff, RZ, 0xc0, !PT ;  /* 0x0000ffff03037812 */ /* 0x000fe400078ec0ff */
[----:B------:R-:W-:Y:S01]  /*10b5f0*/  LOP3.LUT R0, R0, 0xffff, RZ, 0xc0, !PT ;  /* 0x0000ffff00007812 */ /* 0x000fe200078ec0ff */
[----:B------:R0:W-:Y:S04]  /*10b600*/  STL [R1+0x234], R4 ;  /* 0x0002340401007387 */ /* 0x0001e80000100800 */
[----:B------:R-:W3:Y:S04]  /*10b610*/  LDL.LU R14, [R1+0x44c] ;  /* 0x00044c00010e7983 */ /* 0x000ee80000300800 */
[----:B------:R-:W3:Y:S01]  /*10b620*/  LDL.LU R12, [R1+0x43c] ;  /* 0x00043c00010c7983 */ /* 0x000ee20000300800 */
[----:B------:R-:W-:-:S02]  /*10b630*/  PRMT R3, R3, 0x3340, R1 ;  /* 0x0000334003037816 */ /* 0x000fc40000000001 */
[----:B--2---:R-:W-:Y:S02]  /*10b640*/  SHF.R.U32.HI R2, RZ, 0x8, R7 ;  /* 0x00000008ff027819 */ /* 0x004fe40000011607 */
[----:B------:R-:W-:-:S04]  /*10b650*/  SHF.R.U32.HI R7, RZ, 0x8, R23 ;  /* 0x00000008ff077819 */ /* 0x000fc80000011617 */
[----:B------:R-:W-:Y:S02]  /*10b660*/  LOP3.LUT R7, R7, 0xffff, RZ, 0xc0, !PT ;  /* 0x0000ffff07077812 */ /* 0x000fe400078ec0ff */
[----:B------:R-:W-:Y:S02]  /*10b670*/  LOP3.LUT R2, R2, 0xffff, RZ, 0xc0, !PT ;  /* 0x0000ffff02027812 */ /* 0x000fe400078ec0ff */
[----:B0-----:R-:W-:Y:S02]  /*10b680*/  PRMT R4, R7, 0x3340, R8 ;  /* 0x0000334007047816 */ /* 0x001fe40000000008 */
[----:B------:R-:W-:Y:S02]  /*10b690*/  PRMT R0, R2, 0x3340, R0 ;  /* 0x0000334002007816 */ /* 0x000fe40000000000 */
[----:B------:R-:W-:Y:S01]  /*10b6a0*/  SHF.R.U32.HI R2, RZ, 0x8, R18 ;  /* 0x00000008ff027819 */ /* 0x000fe20000011612 */
[----:B------:R0:W-:Y:S04]  /*10b6b0*/  STL [R1+0x310], R4 ;  /* 0x0003100401007387 */ /* 0x0001e80000100800 */
[----:B------:R-:W-:Y:S04]  /*10b6c0*/  STL [R1+0x230], R3 ;  /* 0x0002300301007387 */ /* 0x000fe80000100800 */
[----:B------:R1:W-:Y:S01]  /*10b6d0*/  STL [R1+0x308], R0 ;  /* 0x0003080001007387 */ /* 0x0003e20000100800 */
[----:B------:R-:W-:-:S03]  /*10b6e0*/  SHF.R.U32.HI R7, RZ, 0x8, R9 ;  /* 0x00000008ff077819 */ /* 0x000fc60000011609 */
[----:B------:R-:W2:Y:S04]  /*10b6f0*/  LDL.LU R18, [R1+0x4d8] ;  /* 0x0004d80001127983 */ /* 0x000ea80000300800 */
[----:B------:R-:W2:Y:S01]  /*10b700*/  LDL.LU R9, [R1+0x118] ;  /* 0x0001180001097983 */ /* 0x000ea20000300800 */
[----:B----4-:R-:W-:Y:S02]  /*10b710*/  SHF.R.U32.HI R8, RZ, 0x8, R17 ;  /* 0x00000008ff087819 */ /* 0x010fe40000011611 */
[----:B0-----:R-:W-:Y:S02]  /*10b720*/  SHF.R.U32.HI R4, RZ, 0x8, R21 ;  /* 0x00000008ff047819 */ /* 0x001fe40000011615 */
[----:B-1----:R-:W-:Y:S01]  /*10b730*/  SHF.R.U32.HI R0, RZ, 0x8, R11 ;  /* 0x00000008ff007819 */ /* 0x002fe2000001160b */
[----:B------:R-:W4:Y:S04]  /*10b740*/  LDL.LU R21, [R1+0x4c8] ;  /* 0x0004c80001157983 */ /* 0x000f280000300800 */
[----:B------:R-:W4:Y:S04]  /*10b750*/  LDL.LU R11, [R1+0x48] ;  /* 0x00004800010b7983 */ /* 0x000f280000300800 */
[----:B------:R-:W4:Y:S01]  /*10b760*/  LDL.LU R17, [R1+0x4b8] ;  /* 0x0004b80001117983 */ /* 0x000f220000300800 */
[----:B------:R-:W-:-:S03]  /*10b770*/  SHF.R.U32.HI R3, RZ, 0x8, R16 ;  /* 0x00000008ff037819 */ /* 0x000fc60000011610 */
[----:B------:R-:W4:Y:S01]  /*10b780*/  LDL.LU R16, [R1+0x4c] ;  /* 0x00004c0001107983 */ /* 0x000f220000300800 */
[----:B------:R-:W-:Y:S02]  /*10b790*/  LOP3.LUT R4, R4, 0xffff, RZ, 0xc0, !PT ;  /* 0x0000ffff04047812 */ /* 0x000fe400078ec0ff */
[----:B------:R-:W-:Y:S02]  /*10b7a0*/  LOP3.LUT R7, R7, 0xffff, RZ, 0xc0, !PT ;  /* 0x0000ffff07077812 */ /* 0x000fe400078ec0ff */
[----:B------:R-:W-:Y:S02]  /*10b7b0*/  LOP3.LUT R8, R8, 0xffff, RZ, 0xc0, !PT ;  /* 0x0000ffff08087812 */ /* 0x000fe400078ec0ff */
[----:B------:R-:W-:Y:S02]  /*10b7c0*/  LOP3.LUT R3, R3, 0xffff, RZ, 0xc0, !PT ;  /* 0x0000ffff03037812 */ /* 0x000fe400078ec0ff */
[----:B------:R-:W-:Y:S02]  /*10b7d0*/  LOP3.LUT R2, R2, 0xffff, RZ, 0xc0, !PT ;  /* 0x0000ffff02027812 */ /* 0x000fe400078ec0ff */
[----:B------:R-:W-:-:S02]  /*10b7e0*/  LOP3.LUT R0, R0, 0xffff, RZ, 0xc0, !PT ;  /* 0x0000ffff00007812 */ /* 0x000fc400078ec0ff */
[--C-:B------:R-:W-:Y:S02]  /*10b7f0*/  PRMT R23, R4, 0x3340, R1.reuse ;  /* 0x0000334004177816 */ /* 0x100fe40000000001 */
[----:B------:R-:W-:Y:S02]  /*10b800*/  PRMT R4, R7, 0x3340, R8 ;  /* 0x0000334007047816 */ /* 0x000fe40000000008 */
[----:B------:R-:W-:Y:S02]  /*10b810*/  PRMT R3, R3, 0x3340, R1 ;  /* 0x0000334003037816 */ /* 0x000fe40000000001 */
[----:B------:R-:W-:Y:S01]  /*10b820*/  PRMT R2, R2, 0x3340, R0 ;  /* 0x0000334002027816 */ /* 0x000fe20000000000 */
[----:B------:R-:W-:Y:S04]  /*10b830*/  STL [R1+0x224], R23 ;  /* 0x0002241701007387 */ /* 0x000fe80000100800 */
[----:B------:R-:W-:Y:S04]  /*10b840*/  STL [R1+0x300], R4 ;  /* 0x0003000401007387 */ /* 0x000fe80000100800 */
[----:B------:R-:W-:Y:S04]  /*10b850*/  STL [R1+0x220], R3 ;  /* 0x0002200301007387 */ /* 0x000fe80000100800 */
[----:B------:R0:W-:Y:S01]  /*10b860*/  STL [R1+0x2fc], R2 ;  /* 0x0002fc0201007387 */ /* 0x0001e20000100800 */
[----:B------:R-:W-:-:S02]  /*10b870*/  SHF.R.U32.HI R24, RZ, 0x8, R24 ;  /* 0x00000008ff187819 */ /* 0x000fc40000011618 */
[----:B------:R-:W-:Y:S02]  /*10b880*/  SHF.R.U32.HI R19, RZ, 0x8, R19 ;  /* 0x00000008ff137819 */ /* 0x000fe40000011613 */
[----:B---3--:R-:W-:Y:S02]  /*10b890*/  SHF.R.U32.HI R0, RZ, 0x8, R10 ;  /* 0x00000008ff007819 */ /* 0x008fe4000001160a */
[----:B------:R-:W-:Y:S02]  /*10b8a0*/  LOP3.LUT R24, R24, 0xffff, RZ, 0xc0, !PT ;  /* 0x0000ffff18187812 */ /* 0x000fe400078ec0ff */
[----:B0-----:R-:W-:Y:S02]  /*10b8b0*/  SHF.R.U32.HI R2, RZ, 0x8, R20 ;  /* 0x00000008ff027819 */ /* 0x001fe40000011614 */
[----:B------:R-:W-:Y:S02]  /*10b8c0*/  LOP3.LUT R19, R19, 0xffff, RZ, 0xc0, !PT ;  /* 0x0000ffff13137812 */ /* 0x000fe400078ec0ff */
[----:B------:R-:W-:-:S02]  /*10b8d0*/  SHF.R.U32.HI R4, RZ, 0x8, R14 ;  /* 0x00000008ff047819 */ /* 0x000fc4000001160e */
[----:B------:R-:W-:Y:S02]  /*10b8e0*/  SHF.R.U32.HI R3, RZ, 0x8, R12 ;  /* 0x00000008ff037819 */ /* 0x000fe4000001160c */
[----:B------:R-:W-:Y:S01]  /*10b8f0*/  LOP3.LUT R2, R2, 0xffff, RZ, 0xc0, !PT ;  /* 0x0000ffff02027812 */ /* 0x000fe200078ec0ff */
[----:B------:R-:W3:Y:S04]  /*10b900*/  LDL.LU R10, [R1+0x4bc] ;  /* 0x0004bc00010a7983 */ /* 0x000ee80000300800 */
[----:B------:R-:W3:Y:S01]  /*10b910*/  LDL.LU R20, [R1+0x4c4] ;  /* 0x0004c40001147983 */ /* 0x000ee20000300800 */
[----:B------:R-:W-:Y:S02]  /*10b920*/  LOP3.LUT R0, R0, 0xffff, RZ, 0xc0, !PT ;  /* 0x0000ffff00007812 */ /* 0x000fe400078ec0ff */
[----:B------:R-:W-:-:S02]  /*10b930*/  PRMT R7, R2, 0x3340, R1 ;  /* 0x0000334002077816 */ /* 0x000fc40000000001 */
[----:B------:R-:W-:Y:S02]  /*10b940*/  PRMT R2, R24, 0x3340, R19 ;  /* 0x0000334018027816 */ /* 0x000fe40000000013 */
[----:B------:R-:W-:Y:S01]  /*10b950*/  LOP3.LUT R4, R4, 0xffff, RZ, 0xc0, !PT ;  /* 0x0000ffff04047812 */ /* 0x000fe200078ec0ff */
[----:B------:R-:W3:Y:S01]  /*10b960*/  LDL.LU R14, [R1+0x438] ;  /* 0x00043800010e7983 */ /* 0x000ee20000300800 */
[----:B------:R-:W-:-:S03]  /*10b970*/  LOP3.LUT R3, R3, 0xffff, RZ, 0xc0, !PT ;  /* 0x0000ffff03037812 */ /* 0x000fc600078ec0ff */
[----:B------:R-:W3:Y:S04]  /*10b980*/  LDL.LU R12, [R1+0x4cc] ;  /* 0x0004cc00010c7983 */ /* 0x000ee80000300800 */
[----:B------:R-:W-:Y:S01]  /*10b990*/  STL [R1+0x214], R7 ;  /* 0x0002140701007387 */ /* 0x000fe20000100800 */
[----:B------:R-:W-:-:S03]  /*10b9a0*/  PRMT R0, R0, 0x3340, R4 ;  /* 0x0000334000007816 */ /* 0x000fc60000000004 */
[----:B------:R0:W-:Y:S04]  /*10b9b0*/  STL [R1+0x364], R2 ;  /* 0x0003640201007387 */ /* 0x0001e80000100800 */
[----:B------:R1:W-:Y:S01]  /*10b9c0*/  STL [R1+0x2f0], R0 ;  /* 0x0002f00001007387 */ /* 0x0003e20000100800 */
[----:B0-----:R-:W-:-:S05]  /*10b9d0*/  PRMT R2, R3, 0x3340, R1 ;  /* 0x0000334003027816 */ /* 0x001fca0000000001 */
[----:B------:R0:W-:Y:S01]  /*10b9e0*/  STL [R1+0x20c], R2 ;  /* 0x00020c0201007387 */ /* 0x0001e20000100800 */
[----:B--2---:R-:W-:Y:S02]  /*10b9f0*/  SHF.R.U32.HI R4, RZ, 0x8, R18 ;  /* 0x00000008ff047819 */ /* 0x004fe40000011612 */
[----:B-1----:R-:W-:Y:S02]  /*10ba00*/  SHF.R.U32.HI R0, RZ, 0x8, R9 ;  /* 0x00000008ff007819 */ /* 0x002fe40000011609 */
[----:B------:R-:W-:Y:S02]  /*10ba10*/  LOP3.LUT R4, R4, 0xffff, RZ, 0xc0, !PT ;  /* 0x0000ffff04047812 */ /* 0x000fe400078ec0ff */
[----:B----4-:R-:W-:Y:S02]  /*10ba20*/  SHF.R.U32.HI R7, RZ, 0x8, R21 ;  /* 0x00000008ff077819 */ /* 0x010fe40000011615 */
[----:B------:R-:W-:Y:S02]  /*10ba30*/  SHF.R.U32.HI R8, RZ, 0x8, R17 ;  /* 0x00000008ff087819 */ /* 0x000fe40000011611 */
[----:B0-----:R-:W-:-:S02]  /*10ba40*/  SHF.R.U32.HI R2, RZ, 0x8, R11 ;  /* 0x00000008ff027819 */ /* 0x001fc4000001160b */
[----:B------:R-:W-:Y:S02]  /*10ba50*/  LOP3.LUT R7, R7, 0xffff, RZ, 0xc0, !PT ;  /* 0x0000ffff07077812 */ /* 0x000fe400078ec0ff */
[----:B------:R-:W-:Y:S02]  /*10ba60*/  SHF.R.U32.HI R3, RZ, 0x8, R16 ;  /* 0x00000008ff037819 */ /* 0x000fe40000011610 */
[----:B------:R-:W-:Y:S02]  /*10ba70*/  LOP3.LUT R8, R8, 0xffff, RZ, 0xc0, !PT ;  /* 0x0000ffff08087812 */ /* 0x000fe400078ec0ff */
[----:B------:R-:W-:Y:S02]  /*10ba80*/  LOP3.LUT R0, R0, 0xffff, RZ, 0xc0, !PT ;  /* 0x0000ffff00007812 */ /* 0x000fe400078ec0ff */
[----:B------:R-:W-:Y:S02]  /*10ba90*/  LOP3.LUT R2, R2, 0xffff, RZ, 0xc0, !PT ;  /* 0x0000ffff02027812 */ /* 0x000fe400078ec0ff */
[----:B------:R-:W-:-:S02]  /*10baa0*/  PRMT R7, R4, 0x3340, R7 ;  /* 0x0000334004077816 */ /* 0x000fc40000000007 */
[----:B------:R-:W-:Y:S02]  /*10bab0*/  LOP3.LUT R3, R3, 0xffff, RZ, 0xc0, !PT ;  /* 0x0000ffff03037812 */ /* 0x000fe400078ec0ff */
[--C-:B------:R-:W-:Y:S02]  /*10bac0*/  PRMT R4, R8, 0x3340, R1.reuse ;  /* 0x0000334008047816 */ /* 0x100fe40000000001 */
[----:B------:R-:W-:Y:S01]  /*10bad0*/  PRMT R2, R0, 0x3340, R2 ;  /* 0x0000334000027816 */ /* 0x000fe20000000002 */
[----:B------:R-:W-:Y:S01]  /*10bae0*/  STL [R1+0x2e4], R7 ;  /* 0x0002e40701007387 */ /* 0x000fe20000100800 */
[----:B------:R-:W-:-:S03]  /*10baf0*/  PRMT R0, R3, 0x3340, R1 ;  /* 0x0000334003007816 */ /* 0x000fc60000000001 */
[----:B------:R-:W-:Y:S04]  /*10bb00*/  STL [R1+0x1f8], R4 ;  /* 0x0001f80401007387 */ /* 0x000fe80000100800 */
[----:B------:R-:W2:Y:S04]  /*10bb10*/  LDL.LU R23, [R1+0x520] ;  /* 0x0005200001177983 */ /* 0x000ea80000300800 */
[----:B------:R-:W-:Y:S04]  /*10bb20*/  STL [R1+0x2e0], R2 ;  /* 0x0002e00201007387 */ /* 0x000fe80000100800 */
[----:B------:R-:W4:Y:S04]  /*10bb30*/  LDL.LU R18, [R1+0x4f4] ;  /* 0x0004f40001127983 */ /* 0x000f280000300800 */
[----:B------:R3:W-:Y:S04]  /*10bb40*/  STL [R1+0x1f0], R0 ;  /* 0x0001f00001007387 */ /* 0x0007e80000100800 */
[----:B------:R-:W2:Y:S04]  /*10bb50*/  LDL.LU R11, [R1+0x508] ;  /* 0x00050800010b7983 */ /* 0x000ea80000300800 */
[----:B------:R-:W2:Y:S04]  /*10bb60*/  LDL.LU R17, [R1+0x51c] ;  /* 0x00051c0001117983 */ /* 0x000ea80000300800 */
[----:B------:R-:W2:Y:S01]  /*10bb70*/  LDL.LU R16, [R1+0x504] ;  /* 0x0005040001107983 */ /* 0x000ea20000300800 */
[----:B------:R-:W-:-:S02]  /*10bb80*/  SHF.R.U32.HI R22, RZ, 0x8, R22 ;  /* 0x00000008ff167819 */ /* 0x000fc40000011616 */
[----:B------:R-:W-:Y:S01]  /*10bb90*/  SHF.R.U32.HI R5, RZ, 0x8, R5 ;  /* 0x00000008ff057819 */ /* 0x000fe20000011605 */
[----:B------:R-:W2:Y:S04]  /*10bba0*/  LDL.LU R24, [R1+0x4fc] ;  /* 0x0004fc0001187983 */ /* 0x000ea80000300800 */
[----:B------:R-:W2:Y:S01]  /*10bbb0*/  LDL.LU R9, [R1+0x4e8] ;  /* 0x0004e80001097983 */ /* 0x000ea20000300800 */
[----:B------:R-:W-:Y:S02]  /*10bbc0*/  LOP3.LUT R22, R22, 0xffff, RZ, 0xc0, !PT ;  /* 0x0000ffff16167812 */ /* 0x000fe400078ec0ff */
[----:B------:R-:W-:-:S04]  /*10bbd0*/  LOP3.LUT R5, R5, 0xffff, RZ, 0xc0, !PT ;  /* 0x0000ffff05057812 */ /* 0x000fc800078ec0ff */
[----:B------:R-:W-:Y:S02]  /*10bbe0*/  PRMT R5, R22, 0x3340, R5 ;  /* 0x0000334016057816 */ /* 0x000fe40000000005 */
[----:B---3--:R-:W-:Y:S02]  /*10bbf0*/  SHF.R.U32.HI R0, RZ, 0x8, R10 ;  /* 0x00000008ff007819 */ /* 0x008fe4000001160a */
[----:B------:R-:W-:Y:S01]  /*10bc00*/  SHF.R.U32.HI R2, RZ, 0x8, R20 ;  /* 0x00000008ff027819 */ /* 0x000fe20000011614 */
[----:B------:R0:W-:Y:S04]  /*10bc10*/  STL [R1+0x2d4], R5 ;  /* 0x0002d40501007387 */ /* 0x0001e80000100800 */
[----:B------:R-:W3:Y:S04]  /*10bc20*/  LDL.LU R21, [R1+0x4e4] ;  /* 0x0004e40001157983 */ /* 0x000ee80000300800 */
[----:B------:R-:W3:Y:S01]  /*10bc30*/  LDL.LU R10, [R1+0x454] ;  /* 0x00045400010a7983 */ /* 0x000ee20000300800 */
[----:B------:R-:W-:-:S03]  /*10bc40*/  SHF.R.U32.HI R3, RZ, 0x8, R14 ;  /* 0x00000008ff037819 */ /* 0x000fc6000001160e */
[----:B------:R-:W3:Y:S04]  /*10bc50*/  LDL.LU R20, [R1+0x1dc] ;  /* 0x0001dc0001147983 */ /* 0x000ee80000300800 */
[----:B------:R-:W3:Y:S01]  /*10bc60*/  LDL.LU R14, [R1+0x12c] ;  /* 0x00012c00010e7983 */ /* 0x000ee20000300800 */
[----:B------:R-:W-:Y:S02]  /*10bc70*/  SHF.R.U32.HI R6, RZ, 0x8, R6 ;  /* 0x00000008ff067819 */ /* 0x000fe40000011606 */
[----:B------:R-:W-:Y:S02]  /*10bc80*/  SHF.R.U32.HI R4, RZ, 0x8, R12 ;  /* 0x00000008ff047819 */ /* 0x000fe4000001160c */
[----:B------:R-:W-:Y:S02]  /*10bc90*/  LOP3.LUT R0, R0, 0xffff, RZ, 0xc0, !PT ;  /* 0x0000ffff00007812 */ /* 0x000fe400078ec0ff */
[----:B------:R-:W-:-:S02]  /*10bca0*/  LOP3.LUT R3, R3, 0xffff, RZ, 0xc0, !PT ;  /* 0x0000ffff03037812 */ /* 0x000fc400078ec0ff */
[----:B------:R-:W-:Y:S02]  /*10bcb0*/  LOP3.LUT R6, R6, 0xffff, RZ, 0xc0, !PT ;  /* 0x0000ffff06067812 */ /* 0x000fe400078ec0ff */
[----:B------:R-:W-:Y:S02]  /*10bcc0*/  LOP3.LUT R2, R2, 0xffff, RZ, 0xc0, !PT ;  /* 0x0000ffff02027812 */ /* 0x000fe400078ec0ff */
[----:B------:R-:W-:Y:S01]  /*10bcd0*/  LOP3.LUT R4, R4, 0xffff, RZ, 0xc0, !PT ;  /* 0x0000ffff04047812 */ /* 0x000fe200078ec0ff */
[----:B------:R-:W3:Y:S01]  /*10bce0*/  LDL.LU R12, [R1+0x128] ;  /* 0x00012800010c7983 */ /* 0x000ee20000300800 */
[----:B0-----:R-:W-:Y:S02]  /*10bcf0*/  PRMT R5, R6, 0x3340, R1 ;  /* 0x0000334006057816 */ /* 0x001fe40000000001 */
[----:B------:R-:W-:Y:S02]  /*10bd00*/  PRMT R3, R0, 0x3340, R3 ;  /* 0x0000334000037816 */ /* 0x000fe40000000003 */
[----:B------:R-:W-:Y:S01]  /*10bd10*/  PRMT R2, R2, 0x3340, R4 ;  /* 0x0000334002027816 */ /* 0x000fe20000000004 */
[----:B------:R4:W-:Y:S04]  /*10bd20*/  STL [R1+0x5c], R5 ;  /* 0x00005c0501007387 */ /* 0x0009e80000100800 */
[----:B------:R-:W-:Y:S04]  /*10bd30*/  STL [R1+0x2d0], R3 ;  /* 0x0002d00301007387 */ /* 0x000fe80000100800 */
[----:B------:R0:W-:Y:S01]  /*10bd40*/  STL [R1+0x2cc], R2 ;  /* 0x0002cc0201007387 */ /* 0x0001e20000100800 */
[----:B----4-:R-:W-:-:S02]  /*10bd50*/  SHF.R.U32.HI R5, RZ, 0x8, R18 ;  /* 0x00000008ff057819 */ /* 0x010fc40000011612 */
[----:B--2---:R-:W-:Y:S02]  /*10bd60*/  SHF.R.U32.HI R4, RZ, 0x8, R11 ;  /* 0x00000008ff047819 */ /* 0x004fe4000001160b */
[----:B------:R-:W-:Y:S02]  /*10bd70*/  SHF.R.U32.HI R0, RZ, 0x8, R23 ;  /* 0x00000008ff007819 */ /* 0x000fe40000011617 */
[----:B0-----:R-:W-:Y:S02]  /*10bd80*/  SHF.R.U32.HI R2, RZ, 0x8, R17 ;  /* 0x00000008ff027819 */ /* 0x001fe40000011611 */
[----:B------:R-:W-:Y:S02]  /*10bd90*/  LOP3.LUT R5, R5, 0xffff, RZ, 0xc0, !PT ;  /* 0x0000ffff05057812 */ /* 0x000fe400078ec0ff */
[----:B------:R-:W-:Y:S02]  /*10bda0*/  SHF.R.U32.HI R3, RZ, 0x8, R16 ;  /* 0x00000008ff037819 */ /* 0x000fe40000011610 */
[----:B------:R-:W-:-:S02]  /*10bdb0*/  LOP3.LUT R4, R4, 0xffff, RZ, 0xc0, !PT ;  /* 0x0000ffff04047812 */ /* 0x000fc400078ec0ff */
[----:B------:R-:W-:Y:S02]  /*10bdc0*/  LOP3.LUT R0, R0, 0xffff, RZ, 0xc0, !PT ;  /* 0x0000ffff00007812 */ /* 0x000fe400078ec0ff */
[----:B------:R-:W-:Y:S02]  /*10bdd0*/  LOP3.LUT R2, R2, 0xffff, RZ, 0xc0, !PT ;  /* 0x0000ffff02027812 */ /* 0x000fe400078ec0ff */
[--C-:B------:R-:W-:Y:S02]  /*10bde0*/  PRMT R5, R5, 0x3340, R1.reuse ;  /* 0x0000334005057816 */ /* 0x100fe40000000001 */
[----:B------:R-:W-:Y:S02]  /*10bdf0*/  LOP3.LUT R3, R3, 0xffff, RZ, 0xc0, !PT ;  /* 0x0000ffff03037812 */ /* 0x000fe400078ec0ff */
[--C-:B------:R-:W-:Y:S02]  /*10be00*/  PRMT R4, R4, 0x3340, R1.reuse ;  /* 0x0000334004047816 */ /* 0x100fe40000000001 */
[----:B------:R-:W-:Y:S01]  /*10be10*/  PRMT R2, R0, 0x3340, R2 ;  /* 0x0000334000027816 */ /* 0x000fe20000000002 */
[----:B------:R-:W-:Y:S01]  /*10be20*/  STL [R1+0x58], R5 ;  /* 0x0000580501007387 */ /* 0x000fe20000100800 */
[----:B------:R-:W-:-:S03]  /*10be30*/  PRMT R0, R3, 0x3340, R1 ;  /* 0x0000334003007816 */ /* 0x000fc60000000001 */
[----:B------:R3:W-:Y:S04]  /*10be40*/  STL [R1+0x1ec], R4 ;  /* 0x0001ec0401007387 */ /* 0x0007e80000100800 */
[----:B------:R-:W2:Y:S04]  /*10be50*/  LDL.LU R19, [R1+0xb8] ;  /* 0x0000b80001137983 */ /* 0x000ea80000300800 */
[----:B------:R0:W-:Y:S04]  /*10be60*/  STL [R1+0x2bc], R2 ;  /* 0x0002bc0201007387 */ /* 0x0001e80000100800 */
[----:B------:R-:W4:Y:S04]  /*10be70*/  LDL.LU R23, [R1+0x548] ;  /* 0x0005480001177983 */ /* 0x000f280000300800 */
[----:B------:R1:W-:Y:S04]  /*10be80*/  STL [R1+0x1e8], R0 ;  /* 0x0001e80001007387 */ /* 0x0003e80000100800 */
[----:B------:R-:W2:Y:S04]  /*10be90*/  LDL.LU R18, [R1+0x2c0] ;  /* 0x0002c00001127983 */ /* 0x000ea80000300800 */
[----:B------:R-:W4:Y:S04]  /*10bea0*/  LDL.LU R11, [R1+0xac] ;  /* 0x0000ac00010b7983 */ /* 0x000f280000300800 */
[----:B------:R-:W2:Y:S04]  /*10beb0*/  LDL.LU R17, [R1+0x544] ;  /* 0x0005440001117983 */ /* 0x000ea80000300800 */
[----:B------:R-:W2:Y:S01]  /*10bec0*/  LDL.LU R16, [R1+0x538] ;  /* 0x0005380001107983 */ /* 0x000ea20000300800 */
[----:B------:R-:W-:-:S02]  /*10bed0*/  SHF.R.U32.HI R6, RZ, 0x8, R9 ;  /* 0x00000008ff067819 */ /* 0x000fc40000011609 */
[----:B---3--:R-:W-:Y:S01]  /*10bee0*/  SHF.R.U32.HI R4, RZ, 0x8, R21 ;  /* 0x00000008ff047819 */ /* 0x008fe20000011615 */
[----:B------:R-:W3:Y:S01]  /*10bef0*/  LDL.LU R9, [R1+0x534] ;  /* 0x0005340001097983 */ /* 0x000ee20000300800 */
[----:B0-----:R-:W-:-:S03]  /*10bf00*/  SHF.R.U32.HI R2, RZ, 0x8, R10 ;  /* 0x00000008ff027819 */ /* 0x001fc6000001160a */
[----:B------:R-:W3:Y:S01]  /*10bf10*/  LDL.LU R21, [R1+0x53c] ;  /* 0x00053c0001157983 */ /* 0x000ee20000300800 */
[----:B------:R-:W-:-:S03]  /*10bf20*/  SHF.R.U32.HI R3, RZ, 0x8, R20 ;  /* 0x00000008ff037819 */ /* 0x000fc60000011614 */
[----:B------:R-:W3:Y:S01]  /*10bf30*/  LDL.LU R10, [R1+0x52c] ;  /* 0x00052c00010a7983 */ /* 0x000ee20000300800 */
[----:B------:R-:W-:-:S03]  /*10bf40*/  SHF.R.U32.HI R7, RZ, 0x8, R14 ;  /* 0x00000008ff077819 */ /* 0x000fc6000001160e */
[----:B------:R-:W3:Y:S04]  /*10bf50*/  LDL.LU R20, [R1+0x458] ;  /* 0x0004580001147983 */ /* 0x000ee80000300800 */
[----:B------:R-:W3:Y:S01]  /*10bf60*/  LDL.LU R14, [R1+0x204] ;  /* 0x00020400010e7983 */ /* 0x000ee20000300800 */
[----:B------:R-:W-:Y:S02]  /*10bf70*/  SHF.R.U32.HI R5, RZ, 0x8, R24 ;  /* 0x00000008ff057819 */ /* 0x000fe40000011618 */
[----:B-1----:R-:W-:Y:S02]  /*10bf80*/  SHF.R.U32.HI R0, RZ, 0x8, R12 ;  /* 0x00000008ff007819 */ /* 0x002fe4000001160c */
[----:B------:R-:W-:Y:S01]  /*10bf90*/  LOP3.LUT R2, R2, 0xffff, RZ, 0xc0, !PT ;  /* 0x0000ffff02027812 */ /* 0x000fe200078ec0ff */
[----:B------:R-:W3:Y:S01]  /*10bfa0*/  LDL.LU R12, [R1+0x150] ;  /* 0x00015000010c7983 */ /* 0x000ee20000300800 */
[----:B------:R-:W-:-:S02]  /*10bfb0*/  LOP3.LUT R5, R5, 0xffff, RZ, 0xc0, !PT ;  /* 0x0000ffff05057812 */ /* 0x000fc400078ec0ff */
[----:B------:R-:W-:Y:S02]  /*10bfc0*/  LOP3.LUT R4, R4, 0xffff, RZ, 0xc0, !PT ;  /* 0x0000ffff04047812 */ /* 0x000fe400078ec0ff */
[----:B------:R-:W-:Y:S02]  /*10bfd0*/  LOP3.LUT R7, R7, 0xffff, RZ, 0xc0, !PT ;  /* 0x0000ffff07077812 */ /* 0x000fe400078ec0ff */
[----:B------:R-:W-:Y:S02]  /*10bfe0*/  LOP3.LUT R6, R6, 0xffff, RZ, 0xc0, !PT ;  /* 0x0000ffff06067812 */ /* 0x000fe400078ec0ff */
[----:B------:R-:W-:Y:S02]  /*10bff0*/  PRMT R2, R5, 0x3340, R2 ;  /* 0x0000334005027816 */ /* 0x000fe40000000002 */
[----:B------:R-:W-:Y:S02]  /*10c000*/  LOP3.LUT R3, R3, 0xffff, RZ, 0xc0, !PT ;  /* 0x0000ffff03037812 */ /* 0x000fe400078ec0ff */
[----:B------:R-:W-:-:S02]  /*10c010*/  LOP3.LUT R0, R0, 0xffff, RZ, 0xc0, !PT ;  /* 0x0000ffff00007812 */ /* 0x000fc400078ec0ff */
[----:B------:R-:W-:Y:S02]  /*10c020*/  PRMT R4, R4, 0x3340, R7 ;  /* 0x0000334004047816 */ /* 0x000fe40000000007 */
[----:B------:R-:W-:Y:S01]  /*10c030*/  PRMT R3, R6, 0x3340, R3 ;  /* 0x0000334006037816 */ /* 0x000fe20000000003 */
[----:B------:R0:W-:Y:S04]  /*10c040*/  STL [R1+0x330], R2 ;  /* 0x0003300201007387 */ /* 0x0001e80000100800 */
[----:B------:R-:W-:Y:S04]  /*10c050*/  STL [R1+0x2ac], R4 ;  /* 0x0002ac0401007387 */ /* 0x000fe80000100800 */
[----:B------:R-:W-:Y:S01]  /*10c060*/  STL [R1+0x2a4], R3 ;  /* 0x0002a40301007387 */ /* 0x000fe20000100800 */
[----:B0-----:R-:W-:-:S05]  /*10c070*/  PRMT R2, R0, 0x3340, R1 ;  /* 0x0000334000027816 */ /* 0x001fca0000000001 */
[----:B------:R4:W-:Y:S02]  /*10c080*/  STL [R1+0x1d0], R2 ;  /* 0x0001d00201007387 */ /* 0x0009e40000100800 */
[----:B----4-:R-:W-:Y:S02]  /*10c090*/  SHF.R.U32.HI R2, RZ, 0x8, R11 ;  /* 0x00000008ff027819 */ /* 0x010fe4000001160b */
[----:B--2---:R-:W-:Y:S01]  /*10c0a0*/  SHF.R.U32.HI R4, RZ, 0x8, R17 ;  /* 0x00000008ff047819 */ /* 0x004fe20000011611 */
[----:B------:R-:W2:Y:S04]  /*10c0b0*/  LDL.LU R11, [R1+0x148] ;  /* 0x00014800010b7983 */ /* 0x000ea80000300800 */
[----:B------:R-:W4:Y:S01]  /*10c0c0*/  LDL.LU R17, [R1+0x558] ;  /* 0x0005580001117983 */ /* 0x000f220000300800 */
[----:B------:R-:W-:-:S03]  /*10c0d0*/  SHF.R.U32.HI R5, RZ, 0x8, R16 ;  /* 0x00000008ff057819 */ /* 0x000fc60000011610 */
[----:B------:R-:W4:Y:S01]  /*10c0e0*/  LDL.LU R16, [R1+0xd0] ;  /* 0x0000d00001107983 */ /* 0x000f220000300800 */
[----:B------:R-:W-:Y:S02]  /*10c0f0*/  SHF.R.U32.HI R6, RZ, 0x8, R18 ;  /* 0x00000008ff067819 */ /* 0x000fe40000011612 */
[----:B------:R-:W-:Y:S02]  /*10c100*/  SHF.R.U32.HI R3, RZ, 0x8, R23 ;  /* 0x00000008ff037819 */ /* 0x000fe40000011617 */
[----:B------:R-:W-:Y:S02]  /*10c110*/  LOP3.LUT R4, R4, 0xffff, RZ, 0xc0, !PT ;  /* 0x0000ffff04047812 */ /* 0x000fe400078ec0ff */
[----:B------:R-:W-:Y:S02]  /*10c120*/  LOP3.LUT R6, R6, 0xffff, RZ, 0xc0, !PT ;  /* 0x0000ffff06067812 */ /* 0x000fe400078ec0ff */
[----:B------:R-:W-:Y:S02]  /*10c130*/  LOP3.LUT R3, R3, 0xffff, RZ, 0xc0, !PT ;  /* 0x0000ffff03037812 */ /* 0x000fe400078ec0ff */
[----:B------:R-:W-:-:S02]  /*10c140*/  LOP3.LUT R5, R5, 0xffff, RZ, 0xc0, !PT ;  /* 0x0000ffff05057812 */ /* 0x000fc400078ec0ff */
[----:B------:R-:W-:Y:S02]  /*10c150*/  PRMT R6, R6, 0x3340, R1 ;  /* 0x0000334006067816 */ /* 0x000fe40000000001 */
[----:B------:R-:W-:Y:S02]  /*10c160*/  PRMT R4, R3, 0x3340, R4 ;  /* 0x0000334003047816 */ /* 0x000fe40000000004 */
[----:B------:R-:W-:Y:S02]  /*10c170*/  SHF.R.U32.HI R0, RZ, 0x8, R19 ;  /* 0x00000008ff007819 */ /* 0x000fe40000011613 */
[----:B------:R-:W-:Y:S01]  /*10c180*/  PRMT R3, R5, 0x3340, R1 ;  /* 0x0000334005037816 */ /* 0x000fe20000000001 */
[----:B------:R-:W-:Y:S04]  /*10c190*/  STL [R1+0x54], R6 ;  /* 0x0000540601007387 */ /* 0x000fe80000100800 */
[----:B------:R0:W-:Y:S01]  /*10c1a0*/  STL [R1+0x298], R4 ;  /* 0x0002980401007387 */ /* 0x0001e20000100800 */
[----:B---3--:R-:W-:-:S02]  /*10c1b0*/  SHF.R.U32.HI R5, RZ, 0x8, R10 ;  /* 0x00000008ff057819 */ /* 0x008fc4000001160a */
[----:B------:R-:W-:Y:S02]  /*10c1c0*/  LOP3.LUT R0, R0, 0xffff, RZ, 0xc0, !PT ;  /* 0x0000ffff00007812 */ /* 0x000fe400078ec0ff */
[----:B------:R-:W-:Y:S02]  /*10c1d0*/  LOP3.LUT R2, R2, 0xffff, RZ, 0xc0, !PT ;  /* 0x0000ffff02027812 */ /* 0x000fe400078ec0ff */
[----:B------:R-:W-:Y:S02]  /*10c1e0*/  LOP3.LUT R5, R5, 0xffff, RZ, 0xc0, !PT ;  /* 0x0000ffff05057812 */ /* 0x000fe400078ec0ff */
[----:B0-----:R-:W-:Y:S02]  /*10c1f0*/  SHF.R.U32.HI R4, RZ, 0x8, R9 ;  /* 0x00000008ff047819 */ /* 0x001fe40000011609 */
[----:B------:R-:W-:Y:S02]  /*10c200*/  SHF.R.U32.HI R6, RZ, 0x8, R14 ;  /* 0x00000008ff067819 */ /* 0x000fe4000001160e */
[----:B------:R-:W-:-:S02]  /*10c210*/  PRMT R2, R0, 0x3340, R2 ;  /* 0x0000334000027816 */ /* 0x000fc40000000002 */
[----:B------:R-:W-:Y:S02]  /*10c220*/  LOP3.LUT R4, R4, 0xffff, RZ, 0xc0, !PT ;  /* 0x0000ffff04047812 */ /* 0x000fe400078ec0ff */
[----:B------:R-:W-:Y:S01]  /*10c230*/  LOP3.LUT R6, R6, 0xffff, RZ, 0xc0, !PT ;  /* 0x0000ffff06067812 */ /* 0x000fe200078ec0ff */
[----:B------:R0:W-:Y:S01]  /*10c240*/  STL [R1+0x1d4], R3 ;  /* 0x0001d40301007387 */ /* 0x0001e20000100800 */
[----:B------:R-:W-:Y:S02]  /*10c250*/  PRMT R5, R4, 0x3340, R5 ;  /* 0x0000334004057816 */ /* 0x000fe40000000005 */
[----:B------:R-:W-:Y:S01]  /*10c260*/  PRMT R4, R6, 0x3340, R1 ;  /* 0x0000334006047816 */ /* 0x000fe20000000001 */
[----:B------:R1:W-:Y:S04]  /*10c270*/  STL [R1+0x294], R2 ;  /* 0x0002940201007387 */ /* 0x0003e80000100800 */
[----:B------:R-:W3:Y:S04]  /*10c280*/  LDL.LU R19, [R1+0x560] ;  /* 0x0005600001137983 */ /* 0x000ee80000300800 */
[----:B------:R-:W-:Y:S04]  /*10c290*/  STL [R1+0x28c], R5 ;  /* 0x00028c0501007387 */ /* 0x000fe80000100800 */
[----:B------:R-:W3:Y:S01]  /*10c2a0*/  LDL.LU R23, [R1+0x55c] ;  /* 0x00055c0001177983 */ /* 0x000ee20000300800 */
[----:B------:R-:W-:-:S03]  /*10c2b0*/  SHF.R.U32.HI R0, RZ, 0x8, R21 ;  /* 0x00000008ff007819 */ /* 0x000fc60000011615 */
[----:B------:R-:W-:Y:S04]  /*10c2c0*/  STL [R1+0x1b4], R4 ;  /* 0x0001b40401007387 */ /* 0x000fe80000100800 */
[----:B------:R-:W3:Y:S01]  /*10c2d0*/  LDL.LU R21, [R1+0x518] ;  /* 0x0005180001157983 */ /* 0x000ee20000300800 */
[----:B0-----:R-:W-:Y:S02]  /*10c2e0*/  SHF.R.U32.HI R3, RZ, 0x8, R12 ;  /* 0x00000008ff037819 */ /* 0x001fe4000001160c */
[----:B-1----:R-:W-:Y:S02]  /*10c2f0*/  SHF.R.U32.HI R2, RZ, 0x8, R20 ;  /* 0x00000008ff027819 */ /* 0x002fe40000011614 */
[----:B------:R-:W-:Y:S01]  /*10c300*/  LOP3.LUT R3, R3, 0xffff, RZ, 0xc0, !PT ;  /* 0x0000ffff03037812 */ /* 0x000fe200078ec0ff */
[----:B------:R-:W3:Y:S04]  /*10c310*/  LDL.LU R20, [R1+0x514] ;  /* 0x0005140001147983 */ /* 0x000ee80000300800 */
[----:B------:R-:W3:Y:S01]  /*10c320*/  LDL.LU R14, [R1+0x474] ;  /* 0x00047400010e7983 */ /* 0x000ee20000300800 */
[----:B------:R-:W-:-:S02]  /*10c330*/  LOP3.LUT R0, R0, 0xffff, RZ, 0xc0, !PT ;  /* 0x0000ffff00007812 */ /* 0x000fc400078ec0ff */
[----:B------:R-:W-:Y:S02]  /*10c340*/  LOP3.LUT R2, R2, 0xffff, RZ, 0xc0, !PT ;  /* 0x0000ffff02027812 */ /* 0x000fe400078ec0ff */
[----:B------:R-:W-:Y:S01]  /*10c350*/  PRMT R3, R3, 0x3340, R1 ;  /* 0x0000334003037816 */ /* 0x000fe20000000001 */
[----:B------:R-:W3:Y:S01]  /*10c360*/  LDL.LU R12, [R1+0x484] ;  /* 0x00048400010c7983 */ /* 0x000ee20000300800 */
[----:B------:R-:W-:-:S03]  /*10c370*/  PRMT R2, R0, 0x3340, R2 ;  /* 0x0000334000027816 */ /* 0x000fc60000000002 */
[----:B------:R4:W-:Y:S04]  /*10c380*/  STL [R1+0x1c0], R3 ;  /* 0x0001c00301007387 */ /* 0x0009e80000100800 */
[----:B------:R0:W-:Y:S04]  /*10c390*/  STL [R1+0x288], R2 ;  /* 0x0002880201007387 */ /* 0x0001e80000100800 */
[----:B------:R-:W3:Y:S04]  /*10c3a0*/  LDL.LU R18, [R1+0x24c] ;  /* 0x00024c0001127983 */ /* 0x000ee80000300800 */
[----:B------:R-:W3:Y:S04]  /*10c3b0*/  LDL.LU R9, [R1+0x584] ;  /* 0x0005840001097983 */ /* 0x000ee80000300800 */
[----:B------:R-:W3:Y:S01]  /*10c3c0*/  LDL.LU R10, [R1+0x210] ;  /* 0x00021000010a7983 */ /* 0x000ee20000300800 */
[----:B--2---:R-:W-:-:S02]  /*10c3d0*/  SHF.R.U32.HI R0, RZ, 0x8, R11 ;  /* 0x00000008ff007819 */ /* 0x004fc4000001160b */
[----:B----4-:R-:W-:Y:S01]  /*10c3e0*/  SHF.R.U32.HI R3, RZ, 0x8, R17 ;  /* 0x00000008ff037819 */ /* 0x010fe20000011611 */
[----:B------:R-:W2:Y:S04]  /*10c3f0*/  LDL.LU R11, [R1+0x580] ;  /* 0x00058000010b7983 */ /* 0x000ea80000300800 */
[----:B------:R-:W4:Y:S01]  /*10c400*/  LDL.LU R17, [R1+0x564] ;  /* 0x0005640001117983 */ /* 0x000f220000300800 */
[----:B0-----:R-:W-:-:S03]  /*10c410*/  SHF.R.U32.HI R2, RZ, 0x8, R16 ;  /* 0x00000008ff027819 */ /* 0x001fc60000011610 */
[----:B------:R-:W4:Y:S01]  /*10c420*/  LDL.LU R16, [R1+0x56c] ;  /* 0x00056c0001107983 */ /* 0x000f220000300800 */
[----:B------:R-:W-:Y:S02]  /*10c430*/  SHF.R.U32.HI R27, RZ, 0x8, R27 ;  /* 0x00000008ff1b7819 */ /* 0x000fe4000001161b */
[----:B------:R-:W-:Y:S02]  /*10c440*/  SHF.R.U32.HI R26, RZ, 0x8, R26 ;  /* 0x00000008ff1a7819 */ /* 0x000fe4000001161a */
[----:B------:R-:W-:Y:S02]  /*10c450*/  LOP3.LUT R3, R3, 0xffff, RZ, 0xc0, !PT ;  /* 0x0000ffff03037812 */ /* 0x000fe400078ec0ff */
[----:B------:R-:W-:Y:S02]  /*10c460*/  LOP3.LUT R27, R27, 0xffff, RZ, 0xc0, !PT ;  /* 0x0000ffff1b1b7812 */ /* 0x000fe400078ec0ff */
[----:B------:R-:W-:Y:S02]  /*10c470*/  LOP3.LUT R26, R26, 0xffff, RZ, 0xc0, !PT ;  /* 0x0000ffff1a1a7812 */ /* 0x000fe400078ec0ff */
[----:B------:R-:W-:-:S02]  /*10c480*/  PRMT R5, R3, 0x3340, R1 ;  /* 0x0000334003057816 */ /* 0x000fc40000000001 */
[----:B------:R-:W-:Y:S02]  /*10c490*/  SHF.R.U32.HI R25, RZ, 0x8, R25 ;  /* 0x00000008ff197819 */ /* 0x000fe40000011619 */
[----:B------:R-:W-:Y:S01]  /*10c4a0*/  PRMT R4, R27, 0x3340, R26 ;  /* 0x000033401b047816 */ /* 0x000fe2000000001a */
[----:B------:R-:W-:Y:S04]  /*10c4b0*/  STL [R1+0x50], R5 ;  /* 0x0000500501007387 */ /* 0x000fe80000100800 */
[----:B------:R3:W-:Y:S01]  /*10c4c0*/  STL [R1+0x278], R4 ;  /* 0x0002780401007387 */ /* 0x0007e20000100800 */
[----:B------:R-:W-:Y:S02]  /*10c4d0*/  LOP3.LUT R25, R25, 0xffff, RZ, 0xc0, !PT ;  /* 0x0000ffff19197812 */ /* 0x000fe400078ec0ff */
[----:B------:R-:W-:-:S02]  /*10c4e0*/  LOP3.LUT R0, R0, 0xffff, RZ, 0xc0, !PT ;  /* 0x0000ffff00007812 */ /* 0x000fc400078ec0ff */
[----:B------:R-:W-:Y:S02]  /*10c4f0*/  LOP3.LUT R2, R2, 0xffff, RZ, 0xc0, !PT ;  /* 0x0000ffff02027812 */ /* 0x000fe400078ec0ff */
[----:B------:R-:W-:Y:S02]  /*10c500*/  PRMT R3, R25, 0x3340, R1 ;  /* 0x0000334019037816 */ /* 0x000fe40000000001 */
[----:B------:R-:W-:-:S03]  /*10c510*/  PRMT R2, R0, 0x3340, R2 ;  /* 0x0000334000027816 */ /* 0x000fc60000000002 */
[----:B------:R-:W-:Y:S04]  /*10c520*/  STL [R1+0x4c], R3 ;  /* 0x00004c0301007387 */ /* 0x000fe80000100800 */
[----:B------:R0:W-:Y:S01]  /*10c530*/  STL [R1+0x270], R2 ;  /* 0x0002700201007387 */ /* 0x0001e20000100800 */
[----:B---3--:R-:W-:Y:S02]  /*10c540*/  SHF.R.U32.HI R4, RZ, 0x8, R19 ;  /* 0x00000008ff047819 */ /* 0x008fe40000011613 */
[----:B------:R-:W-:Y:S02]  /*10c550*/  SHF.R.U32.HI R5, RZ, 0x8, R21 ;  /* 0x00000008ff057819 */ /* 0x000fe40000011615 */
[----:B------:R-:W-:Y:S01]  /*10c560*/  LOP3.LUT R4, R4, 0xffff, RZ, 0xc0, !PT ;  /* 0x0000ffff04047812 */ /* 0x000fe200078ec0ff */
[----:B------:R-:W3:Y:S01]  /*10c570*/  LDL.LU R21, [R1+0x568] ;  /* 0x0005680001157983 */ /* 0x000ee20000300800 */
[----:B------:R-:W-:-:S04]  /*10c580*/  LOP3.LUT R5, R5, 0xffff, RZ, 0xc0, !PT ;  /* 0x0000ffff05057812 */ /* 0x000fc800078ec0ff */
[----:B------:R-:W-:Y:S02]  /*10c590*/  PRMT R5, R4, 0x3340, R5 ;  /* 0x0000334004057816 */ /* 0x000fe40000000005 */
[----:B0-----:R-:W-:Y:S02]  /*10c5a0*/  SHF.R.U32.HI R2, RZ, 0x8, R20 ;  /* 0x00000008ff027819 */ /* 0x001fe40000011614 */
[----:B------:R-:W-:Y:S01]  /*10c5b0*/  SHF.R.U32.HI R6, RZ, 0x8, R14 ;  /* 0x00000008ff067819 */ /* 0x000fe2000001160e */
[----:B------:R-:W3:Y:S04]  /*10c5c0*/  LDL.LU R20, [R1+0x410] ;  /* 0x0004100001147983 */ /* 0x000ee80000300800 */
[----:B------:R-:W-:Y:S04]  /*10c5d0*/  STL [R1+0x264], R5 ;  /* 0x0002640501007387 */ /* 0x000fe80000100800 */
[----:B------:R-:W3:Y:S01]  /*10c5e0*/  LDL.LU R14, [R1+0x17c] ;  /* 0x00017c00010e7983 */ /* 0x000ee20000300800 */
[----:B------:R-:W-:-:S02]  /*10c5f0*/  LOP3.LUT R6, R6, 0xffff, RZ, 0xc0, !PT ;  /* 0x0000ffff06067812 */ /* 0x000fc400078ec0ff */
[----:B------:R-:W-:Y:S02]  /*10c600*/  SHF.R.U32.HI R3, RZ, 0x8, R12 ;  /* 0x00000008ff037819 */ /* 0x000fe4000001160c */
[----:B------:R-:W3:Y:S01]  /*10c610*/  LDL.LU R12, [R1+0x184] ;  /* 0x00018400010c7983 */ /* 0x000ee20000300800 */
[----:B------:R-:W-:Y:S02]  /*10c620*/  PRMT R4, R6, 0x3340, R1 ;  /* 0x0000334006047816 */ /* 0x000fe40000000001 */
[----:B------:R-:W-:Y:S02]  /*10c630*/  SHF.R.U32.HI R0, RZ, 0x8, R23 ;  /* 0x00000008ff007819 */ /* 0x000fe40000011617 */
[----:B------:R-:W-:Y:S01]  /*10c640*/  LOP3.LUT R3, R3, 0xffff, RZ, 0xc0, !PT ;  /* 0x0000ffff03037812 */ /* 0x000fe200078ec0ff */
[----:B------:R0:W-:Y:S01]  /*10c650*/  STL [R1+0x48], R4 ;  /* 0x0000480401007387 */ /* 0x0001e20000100800 */
[----:B------:R-:W-:Y:S02]  /*10c660*/  LOP3.LUT R0, R0, 0xffff, RZ, 0xc0, !PT ;  /* 0x0000ffff00007812 */ /* 0x000fe400078ec0ff */
[----:B------:R-:W-:-:S02]  /*10c670*/  LOP3.LUT R2, R2, 0xffff, RZ, 0xc0, !PT ;  /* 0x0000ffff02027812 */ /* 0x000fc400078ec0ff */
[----:B------:R-:W-:Y:S02]  /*10c680*/  PRMT R3, R3, 0x3340, R1 ;  /* 0x0000334003037816 */ /* 0x000fe40000000001 */
[----:B0-----:R-:W-:Y:S02]  /*10c690*/  SHF.R.U32.HI R4, RZ, 0x8, R9 ;  /* 0x00000008ff047819 */ /* 0x001fe40000011609 */
[----:B------:R-:W-:Y:S02]  /*10c6a0*/  PRMT R2, R0, 0x3340, R2 ;  /* 0x0000334000027816 */ /* 0x000fe40000000002 */
[----:B------:R-:W-:Y:S01]  /*10c6b0*/  LOP3.LUT R4, R4, 0xffff, RZ, 0xc0, !PT ;  /* 0x0000ffff04047812 */ /* 0x000fe200078ec0ff */
[----:B------:R-:W-:Y:S04]  /*10c6c0*/  STL [R1+0x1b0], R3 ;  /* 0x0001b00301007387 */ /* 0x000fe80000100800 */
[----:B------:R0:W-:Y:S04]  /*10c6d0*/  STL [R1+0x25c], R2 ;  /* 0x00025c0201007387 */ /* 0x0001e80000100800 */
[----:B------:R-:W3:Y:S01]  /*10c6e0*/  LDL.LU R19, [R1+0x5c4] ;  /* 0x0005c40001137983 */ /* 0x000ee20000300800 */
[----:B------:R-:W-:-:S02]  /*10c6f0*/  SHF.R.U32.HI R0, RZ, 0x8, R18 ;  /* 0x00000008ff007819 */ /* 0x000fc40000011612 */
[----:B0-----:R-:W-:Y:S02]  /*10c700*/  SHF.R.U32.HI R2, RZ, 0x8, R10 ;  /* 0x00000008ff027819 */ /* 0x001fe4000001160a */
[----:B--2---:R-:W-:Y:S02]  /*10c710*/  SHF.R.U32.HI R5, RZ, 0x8, R11 ;  /* 0x00000008ff057819 */ /* 0x004fe4000001160b */
[----:B----4-:R-:W-:Y:S02]  /*10c720*/  SHF.R.U32.HI R6, RZ, 0x8, R17 ;  /* 0x00000008ff067819 */ /* 0x010fe40000011611 */
[----:B------:R-:W-:Y:S02]  /*10c730*/  LOP3.LUT R5, R5, 0xffff, RZ, 0xc0, !PT ;  /* 0x0000ffff05057812 */ /* 0x000fe400078ec0ff */
[----:B------:R-:W-:Y:S02]  /*10c740*/  LOP3.LUT R6, R6, 0xffff, RZ, 0xc0, !PT ;  /* 0x0000ffff06067812 */ /* 0x000fe400078ec0ff */
[----:B------:R-:W-:-:S02]  /*10c750*/  PRMT R5, R4, 0x3340, R5 ;  /* 0x0000334004057816 */ /* 0x000fc40000000005 */
[----:B------:R-:W-:-:S03]  /*10c760*/  PRMT R4, R6, 0x3340, R1 ;  /* 0x0000334006047816 */ /* 0x000fc60000000001 */
[----:B------:R-:W-:Y:S04]  /*10c770*/  STL [R1+0x250], R5 ;  /* 0x0002500501007387 */ /* 0x000fe80000100800 */
[----:B------:R-:W2:Y:S04]  /*10c780*/  LDL.LU R18, [R1+0x5c0] ;  /* 0x0005c00001127983 */ /* 0x000ea80000300800 */
[----:B------:R3:W-:Y:S04]  /*10c790*/  STL [R1+0x1a0], R4 ;  /* 0x0001a00401007387 */ /* 0x0007e80000100800 */
[----:B------:R-:W4:Y:S04]  /*10c7a0*/  LDL.LU R10, [R1+0x58c] ;  /* 0x00058c00010a7983 */ /* 0x000f280000300800 */
[----:B------:R-:W2:Y:S04]  /*10c7b0*/  LDL.LU R11, [R1+0x588] ;  /* 0x00058800010b7983 */ /* 0x000ea80000300800 */
[----:B------:R-:W2:Y:S01]  /*10c7c0*/  LDL.LU R17, [R1+0x530] ;  /* 0x0005300001117983 */ /* 0x000ea20000300800 */
[----:B------:R-:W-:-:S03]  /*10c7d0*/  SHF.R.U32.HI R3, RZ, 0x8, R16 ;  /* 0x00000008ff037819 */ /* 0x000fc60000011610 */
[----:B------:R-:W2:Y:S01]  /*10c7e0*/  LDL.LU R16, [R1+0x528] ;  /* 0x0005280001107983 */ /* 0x000ea20000300800 */
[----:B------:R-:W-:-:S04]  /*10c7f0*/  LOP3.LUT R3, R3, 0xffff, RZ, 0xc0, !PT ;  /* 0x0000ffff03037812 */ /* 0x000fc800078ec0ff */
[----:B------:R-:W-:Y:S02]  /*10c800*/  PRMT R3, R3, 0x3340, R1 ;  /* 0x0000334003037816 */ /* 0x000fe40000000001 */
[----:B------:R-:W-:Y:S02]  /*10c810*/  LOP3.LUT R0, R0, 0xffff, RZ, 0xc0, !PT ;  /* 0x0000ffff00007812 */ /* 0x000fe400078ec0ff */
[----:B------:R-:W-:Y:S01]  /*10c820*/  LOP3.LUT R2, R2, 0xffff, RZ, 0xc0, !PT ;  /* 0x0000ffff02027812 */ /* 0x000fe200078ec0ff */
[----:B------:R0:W-:Y:S03]  /*10c830*/  STL [R1+0x1a4], R3 ;  /* 0x0001a40301007387 */ /* 0x0001e60000100800 */
[----:B------:R-:W-:Y:S02]  /*10c840*/  PRMT R2, R0, 0x3340, R2 ;  /* 0x0000334000027816 */ /* 0x000fe40000000002 */
[----:B---3--:R-:W-:-:S04]  /*10c850*/  SHF.R.U32.HI R4, RZ, 0x8, R21 ;  /* 0x00000008ff047819 */ /* 0x008fc80000011615 */
[----:B------:R-:W-:Y:S02]  /*10c860*/  LOP3.LUT R4, R4, 0xffff, RZ, 0xc0, !PT ;  /* 0x0000ffff04047812 */ /* 0x000fe400078ec0ff */
[----:B------:R-:W-:Y:S02]  /*10c870*/  SHF.R.U32.HI R5, RZ, 0x8, R20 ;  /* 0x00000008ff057819 */ /* 0x000fe40000011614 */
[----:B------:R-:W-:Y:S02]  /*10c880*/  SHF.R.U32.HI R6, RZ, 0x8, R14 ;  /* 0x00000008ff067819 */ /* 0x000fe4000001160e */
[----:B------:R-:W-:Y:S02]  /*10c890*/  LOP3.LUT R5, R5, 0xffff, RZ, 0xc0, !PT ;  /* 0x0000ffff05057812 */ /* 0x000fe400078ec0ff */
[----:B0-----:R-:W-:Y:S02]  /*10c8a0*/  SHF.R.U32.HI R3, RZ, 0x8, R12 ;  /* 0x00000008ff037819 */ /* 0x001fe4000001160c */
[----:B------:R-:W-:-:S02]  /*10c8b0*/  LOP3.LUT R6, R6, 0xffff, RZ, 0xc0, !PT ;  /* 0x0000ffff06067812 */ /* 0x000fc400078ec0ff */
[----:B------:R-:W-:Y:S02]  /*10c8c0*/  PRMT R5, R4, 0x3340, R5 ;  /* 0x0000334004057816 */ /* 0x000fe40000000005 */
[----:B------:R-:W-:Y:S02]  /*10c8d0*/  LOP3.LUT R3, R3, 0xffff, RZ, 0xc0, !PT ;  /* 0x0000ffff03037812 */ /* 0x000fe400078ec0ff */
[--C-:B------:R-:W-:Y:S01]  /*10c8e0*/  PRMT R4, R6, 0x3340, R1.reuse ;  /* 0x0000334006047816 */ /* 0x100fe20000000001 */
[----:B------:R0:W-:Y:S04]  /*10c8f0*/  STL [R1+0x24c], R2 ;  /* 0x00024c0201007387 */ /* 0x0001e80000100800 */
[----:B------:R-:W-:Y:S01]  /*10c900*/  STL [R1+0x23c], R5 ;  /* 0x00023c0501007387 */ /* 0x000fe20000100800 */
[----:B------:R-:W-:-:S03]  /*10c910*/  PRMT R3, R3, 0x3340, R1 ;  /* 0x0000334003037816 */ /* 0x000fc60000000001 */
[----:B------:R1:W-:Y:S04]  /*10c920*/  STL [R1+0x170], R4 ;  /* 0x0001700401007387 */ /* 0x0003e80000100800 */
[----:B------:R-:W3:Y:S04]  /*10c930*/  LDL.LU R23, [R1+0x4c0] ;  /* 0x0004c00001177983 */ /* 0x000ee80000300800 */
[----:B------:R-:W3:Y:S04]  /*10c940*/  LDL.LU R9, [R1+0x28] ;  /* 0x0000280001097983 */ /* 0x000ee80000300800 */
[----:B------:R-:W-:Y:S01]  /*10c950*/  STL [R1+0x190], R3 ;  /* 0x0001900301007387 */ /* 0x000fe20000100800 */
[----:B------:R-:W-:-:S03]  /*10c960*/  SHF.R.U32.HI R0, RZ, 0x8, R28 ;  /* 0x00000008ff007819 */ /* 0x000fc6000001161c */
[----:B------:R-:W3:Y:S01]  /*10c970*/  LDL.LU R21, [R1+0x88] ;  /* 0x0000880001157983 */ /* 0x000ee20000300800 */
[----:B0-----:R-:W-:-:S03]  /*10c980*/  SHF.R.U32.HI R2, RZ, 0x8, R29 ;  /* 0x00000008ff027819 */ /* 0x001fc6000001161d */
[----:B------:R-:W3:Y:S04]  /*10c990*/  LDL.LU R20, [R1+0x2c] ;  /* 0x00002c0001147983 */ /* 0x000ee80000300800 */
[----:B------:R-:W3:Y:S04]  /*10c9a0*/  LDL.LU R14, [R1+0x414] ;  /* 0x00041400010e7983 */ /* 0x000ee80000300800 */
[----:B------:R-:W3:Y:S01]  /*10c9b0*/  LDL.LU R12, [R1+0x30] ;  /* 0x00003000010c7983 */ /* 0x000ee20000300800 */
[----:B------:R-:W-:Y:S02]  /*10c9c0*/  LOP3.LUT R0, R0, 0xffff, RZ, 0xc0, !PT ;  /* 0x0000ffff00007812 */ /* 0x000fe400078ec0ff */
[----:B------:R-:W-:-:S02]  /*10c9d0*/  LOP3.LUT R2, R2, 0xffff, RZ, 0xc0, !PT ;  /* 0x0000ffff02027812 */ /* 0x000fc400078ec0ff */
[----:B-1----:R-:W-:Y:S02]  /*10c9e0*/  SHF.R.U32.HI R4, RZ, 0x8, R19 ;  /* 0x00000008ff047819 */ /* 0x002fe40000011613 */
[----:B------:R-:W-:Y:S02]  /*10c9f0*/  PRMT R2, R0, 0x3340, R2 ;  /* 0x0000334000027816 */ /* 0x000fe40000000002 */
[----:B------:R-:W-:-:S03]  /*10ca00*/  LOP3.LUT R4, R4, 0xffff, RZ, 0xc0, !PT ;  /* 0x0000ffff04047812 */ /* 0x000fc600078ec0ff */
[----:B------:R0:W-:Y:S01]  /*10ca10*/  STL [R1+0x2c0], R2 ;  /* 0x0002c00201007387 */ /* 0x0001e20000100800 */
[----:B----4-:R-:W-:Y:S02]  /*10ca20*/  SHF.R.U32.HI R5, RZ, 0x8, R10 ;  /* 0x00000008ff057819 */ /* 0x010fe4000001160a */
[----:B--2---:R-:W-:Y:S02]  /*10ca30*/  SHF.R.U32.HI R6, RZ, 0x8, R17 ;  /* 0x00000008ff067819 */ /* 0x004fe40000011611 */
[----:B------:R-:W-:Y:S02]  /*10ca40*/  SHF.R.U32.HI R0, RZ, 0x8, R18 ;  /* 0x00000008ff007819 */ /* 0x000fe40000011612 */
[----:B0-----:R-:W-:Y:S02]  /*10ca50*/  SHF.R.U32.HI R2, RZ, 0x8, R11 ;  /* 0x00000008ff027819 */ /* 0x001fe4000001160b */
[----:B------:R-:W-:Y:S02]  /*10ca60*/  LOP3.LUT R5, R5, 0xffff, RZ, 0xc0, !PT ;  /* 0x0000ffff05057812 */ /* 0x000fe400078ec0ff */
[----:B------:R-:W-:-:S02]  /*10ca70*/  LOP3.LUT R6, R6, 0xffff, RZ, 0xc0, !PT ;  /* 0x0000ffff06067812 */ /* 0x000fc400078ec0ff */
[----:B------:R-:W-:Y:S02]  /*10ca80*/  LOP3.LUT R0, R0, 0xffff, RZ, 0xc0, !PT ;  /* 0x0000ffff00007812 */ /* 0x000fe400078ec0ff */
[----:B------:R-:W-:Y:S02]  /*10ca90*/  LOP3.LUT R2, R2, 0xffff, RZ, 0xc0, !PT ;  /* 0x0000ffff02027812 */ /* 0x000fe400078ec0ff */
[----:B------:R-:W-:Y:S02]  /*10caa0*/  PRMT R5, R4, 0x3340, R5 ;  /* 0x0000334004057816 */ /* 0x000fe40000000005 */
[----:B------:R-:W-:Y:S02]  /*10cab0*/  PRMT R4, R6, 0x3340, R1 ;  /* 0x0000334006047816 */ /* 0x000fe40000000001 */
[----:B------:R-:W-:Y:S01]  /*10cac0*/  PRMT R0, R0, 0x3340, R2 ;  /* 0x0000334000007816 */ /* 0x000fe20000000002 */
[----:B------:R-:W-:Y:S04]  /*10cad0*/  STL [R1+0x22c], R5 ;  /* 0x00022c0501007387 */ /* 0x000fe80000100800 */
[----:B------:R-:W2:Y:S04]  /*10cae0*/  LDL.LU R24, [R1+0x5e4] ;  /* 0x0005e40001187983 */ /* 0x000ea80000300800 */
[----:B------:R-:W-:Y:S04]  /*10caf0*/  STL [R1+0x184], R4 ;  /* 0x0001840401007387 */ /* 0x000fe80000100800 */
[----:B------:R-:W4:Y:S04]  /*10cb00*/  LDL.LU R19, [R1+0x5e8] ;  /* 0x0005e80001137983 */ /* 0x000f280000300800 */
[----:B------:R0:W-:Y:S04]  /*10cb10*/  STL [R1+0x228], R0 ;  /* 0x0002280001007387 */ /* 0x0001e80000100800 */
[----:B------:R-:W4:Y:S04]  /*10cb20*/  LDL.LU R18, [R1+0x10c] ;  /* 0x00010c0001127983 */ /* 0x000f280000300800 */
[----:B------:R-:W4:Y:S04]  /*10cb30*/  LDL.LU R10, [R1+0x5e0] ;  /* 0x0005e000010a7983 */ /* 0x000f280000300800 */
[----:B------:R-:W4:Y:S04]  /*10cb40*/  LDL.LU R11, [R1+0x5dc] ;  /* 0x0005dc00010b7983 */ /* 0x000f280000300800 */
[----:B------:R-:W4:Y:S01]  /*10cb50*/  LDL.LU R17, [R1+0x5b0] ;  /* 0x0005b00001117983 */ /* 0x000f220000300800 */
[----:B------:R-:W-:-:S03]  /*10cb60*/  SHF.R.U32.HI R3, RZ, 0x8, R16 ;  /* 0x00000008ff037819 */ /* 0x000fc60000011610 */
[----:B------:R-:W4:Y:S01]  /*10cb70*/  LDL.LU R16, [R1+0x90] ;  /* 0x0000900001107983 */ /* 0x000f220000300800 */
[----:B------:R-:W-:-:S04]  /*10cb80*/  LOP3.LUT R3, R3, 0xffff, RZ, 0xc0, !PT ;  /* 0x0000ffff03037812 */ /* 0x000fc800078ec0ff */
[----:B0-----:R-:W-:-:S05]  /*10cb90*/  PRMT R0, R3, 0x3340, R1 ;  /* 0x0000334003007816 */ /* 0x001fca0000000001 */
[----:B------:R0:W-:Y:S01]  /*10cba0*/  STL [R1+0x188], R0 ;  /* 0x0001880001007387 */ /* 0x0001e20000100800 */
[----:B---3--:R-:W-:Y:S02]  /*10cbb0*/  SHF.R.U32.HI R2, RZ, 0x8, R23 ;  /* 0x00000008ff027819 */ /* 0x008fe40000011617 */
[----:B------:R-:W-:Y:S02]  /*10cbc0*/  SHF.R.U32.HI R4, RZ, 0x8, R9 ;  /* 0x00000008ff047819 */ /* 0x000fe40000011609 */
[----:B------:R-:W-:Y:S02]  /*10cbd0*/  SHF.R.U32.HI R3, RZ, 0x8, R21 ;  /* 0x00000008ff037819 */ /* 0x000fe40000011615 */
[----:B------:R-:W-:Y:S02]  /*10cbe0*/  SHF.R.U32.HI R5, RZ, 0x8, R20 ;  /* 0x00000008ff057819 */ /* 0x000fe40000011614 */
[----:B------:R-:W-:Y:S02]  /*10cbf0*/  LOP3.LUT R2, R2, 0xffff, RZ, 0xc0, !PT ;  /* 0x0000ffff02027812 */ /* 0x000fe400078ec0ff */
[----:B------:R-:W-:-:S02]  /*10cc00*/  SHF.R.U32.HI R6, RZ, 0x8, R12 ;  /* 0x00000008ff067819 */ /* 0x000fc4000001160c */
[----:B------:R-:W-:Y:S02]  /*10cc10*/  LOP3.LUT R3, R3, 0xffff, RZ, 0xc0, !PT ;  /* 0x0000ffff03037812 */ /* 0x000fe400078ec0ff */
[----:B0-----:R-:W-:Y:S02]  /*10cc20*/  SHF.R.U32.HI R0, RZ, 0x8, R14 ;  /* 0x00000008ff007819 */ /* 0x001fe4000001160e */
[----:B------:R-:W-:Y:S02]  /*10cc30*/  LOP3.LUT R4, R4, 0xffff, RZ, 0xc0, !PT ;  /* 0x0000ffff04047812 */ /* 0x000fe400078ec0ff */
[----:B------:R-:W-:Y:S02]  /*10cc40*/  LOP3.LUT R5, R5, 0xffff, RZ, 0xc0, !PT ;  /* 0x0000ffff05057812 */ /* 0x000fe400078ec0ff */
[----:B------:R-:W-:Y:S02]  /*10cc50*/  LOP3.LUT R6, R6, 0xffff, RZ, 0xc0, !PT ;  /* 0x0000ffff06067812 */ /* 0x000fe400078ec0ff */
[----:B------:R-:W-:-:S02]  /*10cc60*/  PRMT R7, R2, 0x3340, R3 ;  /* 0x0000334002077816 */ /* 0x000fc40000000003 */
[----:B------:R-:W-:Y:S02]  /*10cc70*/  LOP3.LUT R0, R0, 0xffff, RZ, 0xc0, !PT ;  /* 0x0000ffff00007812 */ /* 0x000fe400078ec0ff */
[----:B------:R-:W-:Y:S02]  /*10cc80*/  PRMT R3, R4, 0x3340, R5 ;  /* 0x0000334004037816 */ /* 0x000fe40000000005 */
[--C-:B------:R-:W-:Y:S01]  /*10cc90*/  PRMT R2, R6, 0x3340, R1.reuse ;  /* 0x0000334006027816 */ /* 0x100fe20000000001 */
[----:B------:R0:W-:Y:S01]  /*10cca0*/  STL [R1+0x21c], R7 ;  /* 0x00021c0701007387 */ /* 0x0001e20000100800 */
[----:B------:R-:W-:-:S03]  /*10ccb0*/  PRMT R0, R0, 0x3340, R1 ;  /* 0x0000334000007816 */ /* 0x000fc60000000001 */
[----:B------:R-:W-:Y:S04]  /*10ccc0*/  STL [R1+0x218], R3 ;  /* 0x0002180301007387 */ /* 0x000fe80000100800 */
[----:B------:R-:W3:Y:S04]  /*10ccd0*/  LDL.LU R23, [R1+0x60c] ;  /* 0x00060c0001177983 */ /* 0x000ee80000300800 */
[----:B------:R-:W-:Y:S04]  /*10cce0*/  STL [R1+0x174], R2 ;  /* 0x0001740201007387 */ /* 0x000fe80000100800 */
[----:B------:R-:W3:Y:S04]  /*10ccf0*/  LDL.LU R9, [R1+0x430] ;  /* 0x0004300001097983 */ /* 0x000ee80000300800 */
[----:B------:R1:W-:Y:S04]  /*10cd00*/  STL [R1+0x17c], R0 ;  /* 0x00017c0001007387 */ /* 0x0003e80000100800 */
[----:B------:R-:W3:Y:S04]  /*10cd10*/  LDL.LU R21, [R1+0x124] ;  /* 0x0001240001157983 */ /* 0x000ee80000300800 */
[----:B------:R-:W3:Y:S04]  /*10cd20*/  LDL.LU R20, [R1+0x5f4] ;  /* 0x0005f40001147983 */ /* 0x000ee80000300800 */
[----:B------:R-:W3:Y:S04]  /*10cd30*/  LDL.LU R14, [R1+0x608] ;  /* 0x00060800010e7983 */ /* 0x000ee80000300800 */
[----:B------:R-:W3:Y:S01]  /*10cd40*/  LDL.LU R12, [R1+0x42c] ;  /* 0x00042c00010c7983 */ /* 0x000ee20000300800 */
[----:B--2---:R-:W-:-:S02]  /*10cd50*/  SHF.R.U32.HI R5, RZ, 0x8, R24 ;  /* 0x00000008ff057819 */ /* 0x004fc40000011618 */
[----:B----4-:R-:W-:Y:S02]  /*10cd60*/  SHF.R.U32.HI R6, RZ, 0x8, R10 ;  /* 0x00000008ff067819 */ /* 0x010fe4000001160a */
[----:B0-----:R-:W-:Y:S02]  /*10cd70*/  SHF.R.U32.HI R7, RZ, 0x8, R17 ;  /* 0x00000008ff077819 */ /* 0x001fe40000011611 */
[----:B------:R-:W-:Y:S02]  /*10cd80*/  LOP3.LUT R5, R5, 0xffff, RZ, 0xc0, !PT ;  /* 0x0000ffff05057812 */ /* 0x000fe400078ec0ff */
[----:B------:R-:W-:Y:S02]  /*10cd90*/  LOP3.LUT R6, R6, 0xffff, RZ, 0xc0, !PT ;  /* 0x0000ffff06067812 */ /* 0x000fe400078ec0ff */
[----:B------:R-:W-:Y:S02]  /*10cda0*/  LOP3.LUT R7, R7, 0xffff, RZ, 0xc0, !PT ;  /* 0x0000ffff07077812 */ /* 0x000fe400078ec0ff */
[----:B------:R-:W-:-:S02]  /*10cdb0*/  PRMT R6, R5, 0x3340, R6 ;  /* 0x0000334005067816 */ /* 0x000fc40000000006 */
[----:B-1----:R-:W-:Y:S02]  /*10cdc0*/  SHF.R.U32.HI R0, RZ, 0x8, R19 ;  /* 0x00000008ff007819 */ /* 0x002fe40000011613 */
[----:B------:R-:W-:Y:S01]  /*10cdd0*/  PRMT R5, R7, 0x3340, R1 ;  /* 0x0000334007057816 */ /* 0x000fe20000000001 */
[----:B------:R-:W2:Y:S01]  /*10cde0*/  LDL.LU R19, [R1+0xa8] ;  /* 0x0000a80001137983 */ /* 0x000ea20000300800 */
[----:B------:R-:W-:-:S03]  /*10cdf0*/  SHF.R.U32.HI R3, RZ, 0x8, R18 ;  /* 0x00000008ff037819 */ /* 0x000fc60000011612 */
[----:B------:R-:W-:Y:S04]  /*10ce00*/  STL [R1+0x208], R6 ;  /* 0x0002080601007387 */ /* 0x000fe80000100800 */
[----:B------:R-:W4:Y:S04]  /*10ce10*/  LDL.LU R18, [R1+0x5f0] ;  /* 0x0005f00001127983 */ /* 0x000f280000300800 */
[----:B------:R0:W-:Y:S01]  /*10ce20*/  STL [R1+0xec], R5 ;  /* 0x0000ec0501007387 */ /* 0x0001e20000100800 */
[----:B------:R-:W-:-:S03]  /*10ce30*/  SHF.R.U32.HI R2, RZ, 0x8, R11 ;  /* 0x00000008ff027819 */ /* 0x000fc6000001160b */
[----:B------:R-:W2:Y:S04]  /*10ce40*/  LDL.LU R10, [R1+0xa0] ;  /* 0x0000a000010a7983 */ /* 0x000ea80000300800 */
[----:B------:R-:W2:Y:S04]  /*10ce50*/  LDL.LU R11, [R1+0x5bc] ;  /* 0x0005bc00010b7983 */ /* 0x000ea80000300800 */
[----:B------:R-:W2:Y:S01]  /*10ce60*/  LDL.LU R17, [R1+0x554] ;  /* 0x0005540001117983 */ /* 0x000ea20000300800 */
[----:B------:R-:W-:-:S03]  /*10ce70*/  SHF.R.U32.HI R4, RZ, 0x8, R16 ;  /* 0x00000008ff047819 */ /* 0x000fc60000011610 */
[----:B------:R-:W2:Y:S01]  /*10ce80*/  LDL.LU R16, [R1+0x550] ;  /* 0x0005500001107983 */ /* 0x000ea20000300800 */
[----:B------:R-:W-:Y:S02]  /*10ce90*/  LOP3.LUT R0, R0, 0xffff, RZ, 0xc0, !PT ;  /* 0x0000ffff00007812 */ /* 0x000fe400078ec0ff */
[----:B------:R-:W-:-:S04]  /*10cea0*/  LOP3.LUT R2, R2, 0xffff, RZ, 0xc0, !PT ;  /* 0x0000ffff02027812 */ /* 0x000fc800078ec0ff */
[----:B0-----:R-:W-:Y:S02]  /*10ceb0*/  PRMT R5, R0, 0x3340, R2 ;  /* 0x0000334000057816 */ /* 0x001fe40000000002 */
[----:B------:R-:W-:Y:S02]  /*10cec0*/  LOP3.LUT R3, R3, 0xffff, RZ, 0xc0, !PT ;  /* 0x0000ffff03037812 */ /* 0x000fe400078ec0ff */
[----:B------:R-:W-:Y:S01]  /*10ced0*/  LOP3.LUT R4, R4, 0xffff, RZ, 0xc0, !PT ;  /* 0x0000ffff04047812 */ /* 0x000fe200078ec0ff */
[----:B------:R0:W-:Y:S03]  /*10cee0*/  STL [R1+0x200], R5 ;  /* 0x0002000501007387 */ /* 0x0001e60000100800 */
[----:B------:R-:W-:-:S05]  /*10cef0*/  PRMT R2, R3, 0x3340, R4 ;  /* 0x0000334003027816 */ /* 0x000fca0000000004 */
[----:B------:R1:W-:Y:S01]  /*10cf00*/  STL [R1+0x1fc], R2 ;  /* 0x0001fc0201007387 */ /* 0x0003e20000100800 */
[----:B---3--:R-:W-:Y:S02]  /*10cf10*/  SHF.R.U32.HI R6, RZ, 0x8, R21 ;  /* 0x00000008ff067819 */ /* 0x008fe40000011615 */
[----:B0-----:R-:W-:Y:S02]  /*10cf20*/  SHF.R.U32.HI R5, RZ, 0x8, R20 ;  /* 0x00000008ff057819 */ /* 0x001fe40000011614 */
[----:B------:R-:W-:Y:S02]  /*10cf30*/  LOP3.LUT R6, R6, 0xffff, RZ, 0xc0, !PT ;  /* 0x0000ffff06067812 */ /* 0x000fe400078ec0ff */
[----:B------:R-:W-:Y:S02]  /*10cf40*/  LOP3.LUT R5, R5, 0xffff, RZ, 0xc0, !PT ;  /* 0x0000ffff05057812 */ /* 0x000fe400078ec0ff */
[--C-:B------:R-:W-:Y:S02]  /*10cf50*/  PRMT R6, R6, 0x3340, R1.reuse ;  /* 0x0000334006067816 */ /* 0x100fe40000000001 */
[----:B------:R-:W-:-:S02]  /*10cf60*/  PRMT R5, R5, 0x3340, R1 ;  /* 0x0000334005057816 */ /* 0x000fc40000000001 */
[----:B------:R-:W-:Y:S02]  /*10cf70*/  SHF.R.U32.HI R0, RZ, 0x8, R23 ;  /* 0x00000008ff007819 */ /* 0x000fe40000011617 */
[----:B------:R-:W-:Y:S01]  /*10cf80*/  SHF.R.U32.HI R3, RZ, 0x8, R9 ;  /* 0x00000008ff037819 */ /* 0x000fe20000011609 */
[----:B------:R-:W3:Y:S01]  /*10cf90*/  LDL.LU R23, [R1+0x4dc] ;  /* 0x0004dc0001177983 */ /* 0x000ee20000300800 */
[----:B-1----:R-:W-:-:S03]  /*10cfa0*/  SHF.R.U32.HI R2, RZ, 0x8, R14 ;  /* 0x00000008ff027819 */ /* 0x002fc6000001160e */
[----:B------:R-:W-:Y:S04]  /*10cfb0*/  STL [R1+0x160], R6 ;  /* 0x0001600601007387 */ /* 0x000fe80000100800 */
[----:B------:R-:W3:Y:S04]  /*10cfc0*/  LDL.LU R9, [R1+0x62c] ;  /* 0x00062c0001097983 */ /* 0x000ee80000300800 */
[----:B------:R0:W-:Y:S04]  /*10cfd0*/  STL [R1+0x15c], R5 ;  /* 0x00015c0501007387 */ /* 0x0001e80000100800 */
[----:B------:R-:W3:Y:S01]  /*10cfe0*/  LDL.LU R21, [R1+0x440] ;  /* 0x0004400001157983 */ /* 0x000ee20000300800 */
[----:B------:R-:W-:-:S02]  /*10cff0*/  LOP3.LUT R0, R0, 0xffff, RZ, 0xc0, !PT ;  /* 0x0000ffff00007812 */ /* 0x000fc400078ec0ff */
[----:B------:R-:W-:Y:S01]  /*10d000*/  LOP3.LUT R2, R2, 0xffff, RZ, 0xc0, !PT ;  /* 0x0000ffff02027812 */ /* 0x000fe200078ec0ff */
[----:B------:R-:W3:Y:S01]  /*10d010*/  LDL.LU R20, [R1+0x448] ;  /* 0x0004480001147983 */ /* 0x000ee20000300800 */
[----:B------:R-:W-:-:S03]  /*10d020*/  SHF.R.U32.HI R4, RZ, 0x8, R12 ;  /* 0x00000008ff047819 */ /* 0x000fc6000001160c */
[----:B------:R-:W3:Y:S01]  /*10d030*/  LDL.LU R14, [R1+0x620] ;  /* 0x00062000010e7983 */ /* 0x000ee20000300800 */
[----:B------:R-:W-:-:S03]  /*10d040*/  LOP3.LUT R3, R3, 0xffff, RZ, 0xc0, !PT ;  /* 0x0000ffff03037812 */ /* 0x000fc600078ec0ff */
[----:B------:R-:W3:Y:S01]  /*10d050*/  LDL.LU R12, [R1+0x614] ;  /* 0x00061400010c7983 */ /* 0x000ee20000300800 */
[----:B------:R-:W-:Y:S02]  /*10d060*/  LOP3.LUT R4, R4, 0xffff, RZ, 0xc0, !PT ;  /* 0x0000ffff04047812 */ /* 0x000fe400078ec0ff */
[----:B0-----:R-:W-:Y:S02]  /*10d070*/  PRMT R5, R0, 0x3340, R2 ;  /* 0x0000334000057816 */ /* 0x001fe40000000002 */
[----:B------:R-:W-:-:S03]  /*10d080*/  PRMT R2, R3, 0x3340, R4 ;  /* 0x0000334003027816 */ /* 0x000fc60000000004 */
[----:B------:R2:W-:Y:S04]  /*10d090*/  STL [R1+0x26c], R5 ;  /* 0x00026c0501007387 */ /* 0x0005e80000100800 */
[----:B------:R0:W-:Y:S01]  /*10d0a0*/  STL [R1+0x1f4], R2 ;  /* 0x0001f40201007387 */ /* 0x0001e20000100800 */
[----:B----4-:R-:W-:Y:S02]  /*10d0b0*/  SHF.R.U32.HI R4, RZ, 0x8, R18 ;  /* 0x00000008ff047819 */ /* 0x010fe40000011612 */
[----:B--2---:R-:W-:Y:S02]  /*10d0c0*/  SHF.R.U32.HI R5, RZ, 0x8, R11 ;  /* 0x00000008ff057819 */ /* 0x004fe4000001160b */
[----:B------:R-:W-:Y:S02]  /*10d0d0*/  SHF.R.U32.HI R6, RZ, 0x8, R17 ;  /* 0x00000008ff067819 */ /* 0x000fe40000011611 */
[----:B------:R-:W-:-:S02]  /*10d0e0*/  LOP3.LUT R4, R4, 0xffff, RZ, 0xc0, !PT ;  /* 0x0000ffff04047812 */ /* 0x000fc400078ec0ff */
[----:B------:R-:W-:Y:S02]  /*10d0f0*/  LOP3.LUT R5, R5, 0xffff, RZ, 0xc0, !PT ;  /* 0x0000ffff05057812 */ /* 0x000fe400078ec0ff */
[----:B------:R-:W-:Y:S02]  /*10d100*/  LOP3.LUT R6, R6, 0xffff, RZ, 0xc0, !PT ;  /* 0x0000ffff06067812 */ /* 0x000fe400078ec0ff */
[----:B------:R-:W-:Y:S02]  /*10d110*/  PRMT R5, R4, 0x3340, R5 ;  /* 0x0000334004057816 */ /* 0x000fe40000000005 */
[----:B------:R-:W-:Y:S02]  /*10d120*/  PRMT R4, R6, 0x3340, R1 ;  /* 0x0000334006047816 */ /* 0x000fe40000000001 */
[----:B------:R-:W-:Y:S02]  /*10d130*/  SHF.R.U32.HI R0, RZ, 0x8, R19 ;  /* 0x00000008ff007819 */ /* 0x000fe40000011613 */
[----:B------:R-:W2:Y:S04]  /*10d140*/  LDL.LU R19, [R1+0x610] ;  /* 0x0006100001137983 */ /* 0x000ea80000300800 */
[----:B------:R-:W-:Y:S04]  /*10d150*/  STL [R1+0x1e4], R5 ;  /* 0x0001e40501007387 */ /* 0x000fe80000100800 */
[----:B------:R-:W4:Y:S01]  /*10d160*/  LDL.LU R18, [R1+0x34] ;  /* 0x0000340001127983 */ /* 0x000f220000300800 */
[----:B0-----:R-:W-:-:S03]  /*10d170*/  SHF.R.U32.HI R2, RZ, 0x8, R10 ;  /* 0x00000008ff027819 */ /* 0x001fc6000001160a */
[----:B------:R-:W-:Y:S04]  /*10d180*/  STL [R1+0x150], R4 ;  /* 0x0001500401007387 */ /* 0x000fe80000100800 */
[----:B------:R-:W4:Y:S04]  /*10d190*/  LDL.LU R10, [R1+0x600] ;  /* 0x00060000010a7983 */ /* 0x000f280000300800 */
[----:B------:R-:W4:Y:S04]  /*10d1a0*/  LDL.LU R11, [R1+0x5cc] ;  /* 0x0005cc00010b7983 */ /* 0x000f280000300800 */
[----:B------:R-:W4:Y:S01]  /*10d1b0*/  LDL.LU R17, [R1+0x38] ;  /* 0x0000380001117983 */ /* 0x000f220000300800 */
[----:B------:R-:W-:-:S03]  /*10d1c0*/  SHF.R.U32.HI R3, RZ, 0x8, R16 ;  /* 0x00000008ff037819 */ /* 0x000fc60000011610 */
[----:B------:R-:W4:Y:S01]  /*10d1d0*/  LDL.LU R16, [R1+0x5fc] ;  /* 0x0005fc0001107983 */ /* 0x000f220000300800 */
[----:B------:R-:W-:-:S04]  /*10d1e0*/  LOP3.LUT R3, R3, 0xffff, RZ, 0xc0, !PT ;  /* 0x0000ffff03037812 */ /* 0x000fc800078ec0ff */
[----:B------:R-:W-:Y:S02]  /*10d1f0*/  PRMT R3, R3, 0x3340, R1 ;  /* 0x0000334003037816 */ /* 0x000fe40000000001 */
[----:B------:R-:W-:Y:S02]  /*10d200*/  LOP3.LUT R0, R0, 0xffff, RZ, 0xc0, !PT ;  /* 0x0000ffff00007812 */ /* 0x000fe400078ec0ff */
[----:B------:R-:W-:Y:S01]  /*10d210*/  LOP3.LUT R2, R2, 0xffff, RZ, 0xc0, !PT ;  /* 0x0000ffff02027812 */ /* 0x000fe200078ec0ff */
[----:B------:R3:W-:Y:S03]  /*10d220*/  STL [R1+0x14c], R3 ;  /* 0x00014c0301007387 */ /* 0x0007e60000100800 */
[----:B------:R-:W-:-:S05]  /*10d230*/  PRMT R2, R0, 0x3340, R2 ;  /* 0x0000334000027816 */ /* 0x000fca0000000002 */
[----:B------:R0:W-:Y:S01]  /*10d240*/  STL [R1+0x1e0], R2 ;  /* 0x0001e00201007387 */ /* 0x0001e20000100800 */
[----:B---3--:R-:W-:Y:S02]  /*10d250*/  SHF.R.U32.HI R3, RZ, 0x8, R9 ;  /* 0x00000008ff037819 */ /* 0x008fe40000011609 */
[----:B------:R-:W-:Y:S02]  /*10d260*/  SHF.R.U32.HI R6, RZ, 0x8, R21 ;  /* 0x00000008ff067819 */ /* 0x000fe40000011615 */
[----:B------:R-:W-:Y:S02]  /*10d270*/  SHF.R.U32.HI R4, RZ, 0x8, R14 ;  /* 0x00000008ff047819 */ /* 0x000fe4000001160e */
[----:B------:R-:W-:Y:S02]  /*10d280*/  LOP3.LUT R6, R6, 0xffff, RZ, 0xc0, !PT ;  /* 0x0000ffff06067812 */ /* 0x000fe400078ec0ff */
[----:B------:R-:W-:Y:S02]  /*10d290*/  LOP3.LUT R3, R3, 0xffff, RZ, 0xc0, !PT ;  /* 0x0000ffff03037812 */ /* 0x000fe400078ec0ff */
[----:B------:R-:W-:-:S02]  /*10d2a0*/  LOP3.LUT R4, R4, 0xffff, RZ, 0xc0, !PT ;  /* 0x0000ffff04047812 */ /* 0x000fc400078ec0ff */
[----:B------:R-:W-:Y:S02]  /*10d2b0*/  PRMT R6, R6, 0x3340, R1 ;  /* 0x0000334006067816 */ /* 0x000fe40000000001 */
[----:B------:R-:W-:Y:S02]  /*10d2c0*/  SHF.R.U32.HI R0, RZ, 0x8, R23 ;  /* 0x00000008ff007819 */ /* 0x000fe40000011617 */
[----:B------:R-:W-:Y:S01]  /*10d2d0*/  PRMT R3, R3, 0x3340, R4 ;  /* 0x0000334003037816 */ /* 0x000fe20000000004 */
[----:B------:R-:W3:Y:S04]  /*10d2e0*/  LDL.LU R23, [R1+0x57c] ;  /* 0x00057c0001177983 */ /* 0x000ee80000300800 */
[----:B------:R-:W-:Y:S04]  /*10d2f0*/  STL [R1+0x144], R6 ;  /* 0x0001440601007387 */ /* 0x000fe80000100800 */
[----:B------:R-:W3:Y:S01]  /*10d300*/  LDL.LU R9, [R1+0x578] ;  /* 0x0005780001097983 */ /* 0x000ee20000300800 */
[----:B0-----:R-:W-:-:S03]  /*10d310*/  SHF.R.U32.HI R2, RZ, 0x8, R20 ;  /* 0x00000008ff027819 */ /* 0x001fc60000011614 */
[----:B------:R2:W-:Y:S01]  /*10d320*/  STL [R1+0x1dc], R3 ;  /* 0x0001dc0301007387 */ /* 0x0005e20000100800 */
[----:B------:R-:W-:-:S03]  /*10d330*/  SHF.R.U32.HI R5, RZ, 0x8, R12 ;  /* 0x00000008ff057819 */ /* 0x000fc6000001160c */
[----:B------:R-:W3:Y:S04]  /*10d340*/  LDL.LU R21, [R1+0x3c] ;  /* 0x00003c0001157983 */ /* 0x000ee80000300800 */
[----:B------:R-:W3:Y:S04]  /*10d350*/  LDL.LU R20, [R1+0x4e0] ;  /* 0x0004e00001147983 */ /* 0x000ee80000300800 */
[----:B------:R-:W3:Y:S01]  /*10d360*/  LDL.LU R14, [R1+0x138] ;  /* 0x00013800010e7983 */ /* 0x000ee20000300800 */
[----:B------:R-:W-:-:S03]  /*10d370*/  LOP3.LUT R5, R5, 0xffff, RZ, 0xc0, !PT ;  /* 0x0000ffff05057812 */ /* 0x000fc600078ec0ff */
[----:B------:R-:W3:Y:S01]  /*10d380*/  LDL.LU R12, [R1+0xcc] ;  /* 0x0000cc00010c7983 */ /* 0x000ee20000300800 */
[----:B------:R-:W-:Y:S02]  /*10d390*/  PRMT R4, R5, 0x3340, R1 ;  /* 0x0000334005047816 */ /* 0x000fe40000000001 */
[----:B------:R-:W-:Y:S02]  /*10d3a0*/  LOP3.LUT R0, R0, 0xffff, RZ, 0xc0, !PT ;  /* 0x0000ffff00007812 */ /* 0x000fe400078ec0ff */
[----:B------:R-:W-:Y:S01]  /*10d3b0*/  LOP3.LUT R2, R2, 0xffff, RZ, 0xc0, !PT ;  /* 0x0000ffff02027812 */ /* 0x000fe200078ec0ff */
[----:B------:R0:W-:Y:S03]  /*10d3c0*/  STL [R1+0x140], R4 ;  /* 0x0001400401007387 */ /* 0x0001e60000100800 */
[----:B------:R-:W-:-:S05]  /*10d3d0*/  PRMT R2, R0, 0x3340, R2 ;  /* 0x0000334000027816 */ /* 0x000fca0000000002 */
[----:B------:R1:W-:Y:S01]  /*10d3e0*/  STL [R1+0x1d8], R2 ;  /* 0x0001d80201007387 */ /* 0x0003e20000100800 */
[----:B--2---:R-:W-:-:S03]  /*10d3f0*/  SHF.R.U32.HI R3, RZ, 0x8, R19 ;  /* 0x00000008ff037819 */ /* 0x004fc60000011613 */
[----:B------:R-:W2:Y:S01]  /*10d400*/  LDL.LU R19, [R1+0x634] ;  /* 0x0006340001137983 */ /* 0x000ea20000300800 */
[----:B----4-:R-:W-:Y:S02]  /*10d410*/  SHF.R.U32.HI R6, RZ, 0x8, R11 ;  /* 0x00000008ff067819 */ /* 0x010fe4000001160b */
[----:B0-----:R-:W-:Y:S02]  /*10d420*/  SHF.R.U32.HI R4, RZ, 0x8, R10 ;  /* 0x00000008ff047819 */ /* 0x001fe4000001160a */
[----:B------:R-:W-:Y:S02]  /*10d430*/  LOP3.LUT R3, R3, 0xffff, RZ, 0xc0, !PT ;  /* 0x0000ffff03037812 */ /* 0x000fe400078ec0ff */
[----:B------:R-:W-:Y:S02]  /*10d440*/  LOP3.LUT R6, R6, 0xffff, RZ, 0xc0, !PT ;  /* 0x0000ffff06067812 */ /* 0x000fe400078ec0ff */
[----:B------:R-:W-:Y:S02]  /*10d450*/  LOP3.LUT R4, R4, 0xffff, RZ, 0xc0, !PT ;  /* 0x0000ffff04047812 */ /* 0x000fe400078ec0ff */
[----:B------:R-:W-:-:S02]  /*10d460*/  PRMT R6, R6, 0x3340, R1 ;  /* 0x0000334006067816 */ /* 0x000fc40000000001 */
[----:B------:R-:W-:Y:S02]  /*10d470*/  PRMT R3, R3, 0x3340, R4 ;  /* 0x0000334003037816 */ /* 0x000fe40000000004 */
[----:B------:R-:W-:Y:S01]  /*10d480*/  SHF.R.U32.HI R0, RZ, 0x8, R18 ;  /* 0x00000008ff007819 */ /* 0x000fe20000011612 */
[----:B------:R0:W-:Y:S04]  /*10d490*/  STL [R1+0x134], R6 ;  /* 0x0001340601007387 */ /* 0x0001e80000100800 */
[----:B------:R-:W4:Y:S04]  /*10d4a0*/  LDL.LU R18, [R1+0x630] ;  /* 0x0006300001127983 */ /* 0x000f280000300800 */
[----:B------:R-:W-:Y:S04]  /*10d4b0*/  STL [R1+0x1c8], R3 ;  /* 0x0001c80301007387 */ /* 0x000fe80000100800 */
[----:B------:R-:W2:Y:S01]  /*10d4c0*/  LDL.LU R10, [R1+0x4f8] ;  /* 0x0004f800010a7983 */ /* 0x000ea20000300800 */
[----:B-1----:R-:W-:-:S03]  /*10d4d0*/  SHF.R.U32.HI R2, RZ, 0x8, R17 ;  /* 0x00000008ff027819 */ /* 0x002fc60000011611 */
[----:B------:R-:W2:Y:S04]  /*10d4e0*/  LDL.LU R11, [R1+0x628] ;  /* 0x00062800010b7983 */ /* 0x000ea80000300800 */
[----:B------:R-:W2:Y:S01]  /*10d4f0*/  LDL.LU R17, [R1+0x624] ;  /* 0x0006240001117983 */ /* 0x000ea20000300800 */
[----:B------:R-:W-:-:S03]  /*10d500*/  SHF.R.U32.HI R5, RZ, 0x8, R16 ;  /* 0x00000008ff057819 */ /* 0x000fc60000011610 */
[----:B------:R-:W2:Y:S01]  /*10d510*/  LDL.LU R16, [R1+0x618] ;  /* 0x0006180001107983 */ /* 0x000ea20000300800 */
[----:B------:R-:W-:Y:S02]  /*10d520*/  LOP3.LUT R0, R0, 0xffff, RZ, 0xc0, !PT ;  /* 0x0000ffff00007812 */ /* 0x000fe400078ec0ff */
[----:B------:R-:W-:Y:S02]  /*10d530*/  LOP3.LUT R5, R5, 0xffff, RZ, 0xc0, !PT ;  /* 0x0000ffff05057812 */ /* 0x000fe400078ec0ff */
[----:B------:R-:W-:Y:S02]  /*10d540*/  LOP3.LUT R2, R2, 0xffff, RZ, 0xc0, !PT ;  /* 0x0000ffff02027812 */ /* 0x000fe400078ec0ff */
[----:B------:R-:W-:Y:S02]  /*10d550*/  PRMT R4, R5, 0x3340, R1 ;  /* 0x0000334005047816 */ /* 0x000fe40000000001 */
[----:B------:R-:W-:-:S03]  /*10d560*/  PRMT R2, R0, 0x3340, R2 ;  /* 0x0000334000027816 */ /* 0x000fc60000000002 */
[----:B------:R-:W-:Y:S04]  /*10d570*/  STL [R1+0x130], R4 ;  /* 0x0001300401007387 */ /* 0x000fe80000100800 */
[----:B------:R1:W-:Y:S01]  /*10d580*/  STL [R1+0x1c4], R2 ;  /* 0x0001c40201007387 */ /* 0x0003e20000100800 */
[----:B---3--:R-:W-:Y:S02]  /*10d590*/  SHF.R.U32.HI R0, RZ, 0x8, R9 ;  /* 0x00000008ff007819 */ /* 0x008fe40000011609 */
[----:B0-----:R-:W-:Y:S02]  /*10d5a0*/  SHF.R.U32.HI R6, RZ, 0x8, R21 ;  /* 0x00000008ff067819 */ /* 0x001fe40000011615 */
[----:B-1----:R-:W-:Y:S02]  /*10d5b0*/  SHF.R.U32.HI R2, RZ, 0x8, R14 ;  /* 0x00000008ff027819 */ /* 0x002fe4000001160e */
[----:B------:R-:W-:-:S02]  /*10d5c0*/  LOP3.LUT R6, R6, 0xffff, RZ, 0xc0, !PT ;  /* 0x0000ffff06067812 */ /* 0x000fc400078ec0ff */
[----:B------:R-:W-:Y:S02]  /*10d5d0*/  LOP3.LUT R0, R0, 0xffff, RZ, 0xc0, !PT ;  /* 0x0000ffff00007812 */ /* 0x000fe400078ec0ff */
[----:B------:R-:W-:Y:S02]  /*10d5e0*/  LOP3.LUT R2, R2, 0xffff, RZ, 0xc0, !PT ;  /* 0x0000ffff02027812 */ /* 0x000fe400078ec0ff */
[----:B------:R-:W-:Y:S02]  /*10d5f0*/  PRMT R6, R6, 0x3340, R1 ;  /* 0x0000334006067816 */ /* 0x000fe40000000001 */
[----:B------:R-:W-:Y:S02]  /*10d600*/  SHF.R.U32.HI R3, RZ, 0x8, R23 ;  /* 0x00000008ff037819 */ /* 0x000fe40000011617 */
[----:B------:R-:W-:Y:S01]  /*10d610*/  PRMT R0, R0, 0x3340, R2 ;  /* 0x0000334000007816 */ /* 0x000fe20000000002 */
[----:B------:R-:W3:Y:S04]  /*10d620*/  LDL.LU R23, [R1+0x500] ;  /* 0x0005000001177983 */ /* 0x000ee80000300800 */
[----:B------:R-:W-:Y:S04]  /*10d630*/  STL [R1+0x124], R6 ;  /* 0x0001240601007387 */ /* 0x000fe80000100800 */
[----:B------:R-:W3:Y:S01]  /*10d640*/  LDL.LU R9, [R1+0x61c] ;  /* 0x00061c0001097983 */ /* 0x000ee20000300800 */
[----:B------:R-:W-:-:S03]  /*10d650*/  SHF.R.U32.HI R4, RZ, 0x8, R20 ;  /* 0x00000008ff047819 */ /* 0x000fc60000011614 */
[----:B------:R-:W-:Y:S04]  /*10d660*/  STL [R1+0x1bc], R0 ;  /* 0x0001bc0001007387 */ /* 0x000fe80000100800 */
[----:B------:R-:W3:Y:S04]  /*10d670*/  LDL.LU R21, [R1+0x68c] ;  /* 0x00068c0001157983 */ /* 0x000ee80000300800 */
[----:B------:R-:W3:Y:S01]  /*10d680*/  LDL.LU R20, [R1+0x464] ;  /* 0x0004640001147983 */ /* 0x000ee20000300800 */
[----:B------:R-:W-:Y:S02]  /*10d690*/  LOP3.LUT R3, R3, 0xffff, RZ, 0xc0, !PT ;  /* 0x0000ffff03037812 */ /* 0x000fe400078ec0ff */
[----:B------:R-:W-:-:S02]  /*10d6a0*/  LOP3.LUT R4, R4, 0xffff, RZ, 0xc0, !PT ;  /* 0x0000ffff04047812 */ /* 0x000fc400078ec0ff */
[----:B------:R-:W-:Y:S01]  /*10d6b0*/  SHF.R.U32.HI R5, RZ, 0x8, R12 ;  /* 0x00000008ff057819 */ /* 0x000fe2000001160c */
[----:B------:R-:W3:Y:S04]  /*10d6c0*/  LDL.LU R14, [R1+0x45c] ;  /* 0x00045c00010e7983 */ /* 0x000ee80000300800 */
[----:B------:R-:W3:Y:S01]  /*10d6d0*/  LDL.LU R12, [R1+0xc8] ;  /* 0x0000c800010c7983 */ /* 0x000ee20000300800 */
[----:B------:R-:W-:Y:S02]  /*10d6e0*/  PRMT R3, R3, 0x3340, R4 ;  /* 0x0000334003037816 */ /* 0x000fe40000000004 */
[----:B------:R-:W-:-:S03]  /*10d6f0*/  LOP3.LUT R5, R5, 0xffff, RZ, 0xc0, !PT ;  /* 0x0000ffff05057812 */ /* 0x000fc600078ec0ff */
[----:B------:R4:W-:Y:S01]  /*10d700*/  STL [R1+0x1b8], R3 ;  /* 0x0001b80301007387 */ /* 0x0009e20000100800 */
[----:B------:R-:W-:-:S05]  /*10d710*/  PRMT R2, R5, 0x3340, R1 ;  /* 0x0000334005027816 */ /* 0x000fca0000000001 */
[----:B------:R0:W-:Y:S01]  /*10d720*/  STL [R1+0x120], R2 ;  /* 0x0001200201007387 */ /* 0x0001e20000100800 */
[----:B----4-:R-:W-:Y:S02]  /*10d730*/  SHF.R.U32.HI R3, RZ, 0x8, R18 ;  /* 0x00000008ff037819 */ /* 0x010fe40000011612 */
[----:B--2---:R-:W-:Y:S02]  /*10d740*/  SHF.R.U32.HI R6, RZ, 0x8, R10 ;  /* 0x00000008ff067819 */ /* 0x004fe4000001160a */
[----:B------:R-:W-:Y:S02]  /*10d750*/  SHF.R.U32.HI R4, RZ, 0x8, R17 ;  /* 0x00000008ff047819 */ /* 0x000fe40000011611 */
[----:B------:R-:W-:Y:S02]  /*10d760*/  LOP3.LUT R6, R6, 0xffff, RZ, 0xc0, !PT ;  /* 0x0000ffff06067812 */ /* 0x000fe400078ec0ff */
[----:B------:R-:W-:Y:S02]  /*10d770*/  SHF.R.U32.HI R5, RZ, 0x8, R16 ;  /* 0x00000008ff057819 */ /* 0x000fe40000011610 */
[----:B------:R-:W-:-:S02]  /*10d780*/  LOP3.LUT R3, R3, 0xffff, RZ, 0xc0, !PT ;  /* 0x0000ffff03037812 */ /* 0x000fc400078ec0ff */
[----:B------:R-:W-:Y:S02]  /*10d790*/  LOP3.LUT R4, R4, 0xffff, RZ, 0xc0, !PT ;  /* 0x0000ffff04047812 */ /* 0x000fe400078ec0ff */
[--C-:B------:R-:W-:Y:S02]  /*10d7a0*/  PRMT R6, R6, 0x3340, R1.reuse ;  /* 0x0000334006067816 */ /* 0x100fe40000000001 */
[----:B------:R-:W-:Y:S02]  /*10d7b0*/  LOP3.LUT R5, R5, 0xffff, RZ, 0xc0, !PT ;  /* 0x0000ffff05057812 */ /* 0x000fe400078ec0ff */
[----:B------:R-:W-:Y:S02]  /*10d7c0*/  PRMT R4, R3, 0x3340, R4 ;  /* 0x0000334003047816 */ /* 0x000fe40000000004 */
[----:B------:R-:W-:Y:S01]  /*10d7d0*/  PRMT R3, R5, 0x3340, R1 ;  /* 0x0000334005037816 */ /* 0x000fe20000000001 */
[----:B------:R1:W-:Y:S04]  /*10d7e0*/  STL [R1+0x118], R6 ;  /* 0x0001180601007387 */ /* 0x0003e80000100800 */
[----:B------:R-:W2:Y:S04]  /*10d7f0*/  LDL.LU R24, [R1+0x44] ;  /* 0x0000440001187983 */ /* 0x000ea80000300800 */
[----:B------:R-:W-:Y:S04]  /*10d800*/  STL [R1+0x1ac], R4 ;  /* 0x0001ac0401007387 */ /* 0x000fe80000100800 */
[----:B------:R-:W4:Y:S04]  /*10d810*/  LDL.LU R18, [R1+0x684] ;  /* 0x0006840001127983 */ /* 0x000f280000300800 */
[----:B------:R-:W-:Y:S04]  /*10d820*/  STL [R1+0x114], R3 ;  /* 0x0001140301007387 */ /* 0x000fe80000100800 */
[----:B------:R-:W4:Y:S01]  /*10d830*/  LDL.LU R10, [R1+0x594] ;  /* 0x00059400010a7983 */ /* 0x000f220000300800 */
[----:B0-----:R-:W-:-:S03]  /*10d840*/  SHF.R.U32.HI R2, RZ, 0x8, R11 ;  /* 0x00000008ff027819 */ /* 0x001fc6000001160b */
[----:B------:R-:W4:Y:S04]  /*10d850*/  LDL.LU R11, [R1+0x64] ;  /* 0x00006400010b7983 */ /* 0x000f280000300800 */
[----:B------:R-:W4:Y:S04]  /*10d860*/  LDL.LU R17, [R1+0x638] ;  /* 0x0006380001117983 */ /* 0x000f280000300800 */
[----:B------:R-:W4:Y:S01]  /*10d870*/  LDL.LU R16, [R1+0x59c] ;  /* 0x00059c0001107983 */ /* 0x000f220000300800 */
[----:B------:R-:W-:Y:S02]  /*10d880*/  SHF.R.U32.HI R0, RZ, 0x8, R19 ;  /* 0x00000008ff007819 */ /* 0x000fe40000011613 */
[----:B------:R-:W-:-:S02]  /*10d890*/  LOP3.LUT R2, R2, 0xffff, RZ, 0xc0, !PT ;  /* 0x0000ffff02027812 */ /* 0x000fc400078ec0ff */
[----:B------:R-:W-:-:S04]  /*10d8a0*/  LOP3.LUT R0, R0, 0xffff, RZ, 0xc0, !PT ;  /* 0x0000ffff00007812 */ /* 0x000fc800078ec0ff */
[----:B------:R-:W-:-:S05]  /*10d8b0*/  PRMT R2, R0, 0x3340, R2 ;  /* 0x0000334000027816 */ /* 0x000fca0000000002 */
[----:B------:R0:W-:Y:S01]  /*10d8c0*/  STL [R1+0x1a8], R2 ;  /* 0x0001a80201007387 */ /* 0x0001e20000100800 */
[----:B---3--:R-:W-:Y:S02]  /*10d8d0*/  SHF.R.U32.HI R0, RZ, 0x8, R23 ;  /* 0x00000008ff007819 */ /* 0x008fe40000011617 */
[----:B-1----:R-:W-:Y:S02]  /*10d8e0*/  SHF.R.U32.HI R6, RZ, 0x8, R21 ;  /* 0x00000008ff067819 */ /* 0x002fe40000011615 */
[----:B0-----:R-:W-:Y:S02]  /*10d8f0*/  SHF.R.U32.HI R2, RZ, 0x8, R20 ;  /* 0x00000008ff027819 */ /* 0x001fe40000011614 */
[----:B------:R-:W-:Y:S02]  /*10d900*/  LOP3.LUT R6, R6, 0xffff, RZ, 0xc0, !PT ;  /* 0x0000ffff06067812 */ /* 0x000fe400078ec0ff */
[----:B------:R-:W-:Y:S02]  /*10d910*/  LOP3.LUT R0, R0, 0xffff, RZ, 0xc0, !PT ;  /* 0x0000ffff00007812 */ /* 0x000fe400078ec0ff */
[----:B------:R-:W-:-:S02]  /*10d920*/  LOP3.LUT R2, R2, 0xffff, RZ, 0xc0, !PT ;  /* 0x0000ffff02027812 */ /* 0x000fc400078ec0ff */
[----:B------:R-:W-:Y:S02]  /*10d930*/  PRMT R6, R6, 0x3340, R1 ;  /* 0x0000334006067816 */ /* 0x000fe40000000001 */
[----:B------:R-:W-:-:S03]  /*10d940*/  PRMT R0, R0, 0x3340, R2 ;  /* 0x0000334000007816 */ /* 0x000fc60000000002 */
[----:B------:R-:W-:Y:S04]  /*10d950*/  STL [R1+0x10c], R6 ;  /* 0x00010c0601007387 */ /* 0x000fe80000100800 */
[----:B------:R-:W3:Y:S04]  /*10d960*/  LDL.LU R19, [R1+0x6a8] ;  /* 0x0006a80001137983 */ /* 0x000ee80000300800 */
[----:B------:R-:W3:Y:S01]  /*10d970*/  LDL.LU R23, [R1+0xf0] ;  /* 0x0000f00001177983 */ /* 0x000ee20000300800 */
[----:B------:R-:W-:-:S03]  /*10d980*/  SHF.R.U32.HI R3, RZ, 0x8, R9 ;  /* 0x00000008ff037819 */ /* 0x000fc60000011609 */
[----:B------:R2:W-:Y:S01]  /*10d990*/  STL [R1+0x19c], R0 ;  /* 0x00019c0001007387 */ /* 0x0005e20000100800 */
[----:B------:R-:W-:-:S03]  /*10d9a0*/  SHF.R.U32.HI R4, RZ, 0x8, R14 ;  /* 0x00000008ff047819 */ /* 0x000fc6000001160e */
[----:B------:R-:W3:Y:S01]  /*10d9b0*/  LDL.LU R9, [R1+0x6c] ;  /* 0x00006c0001097983 */ /* 0x000ee20000300800 */
[----:B------:R-:W-:-:S03]  /*10d9c0*/  SHF.R.U32.HI R5, RZ, 0x8, R12 ;  /* 0x00000008ff057819 */ /* 0x000fc6000001160c */
[----:B------:R-:W3:Y:S01]  /*10d9d0*/  LDL.LU R21, [R1+0x6a4] ;  /* 0x0006a40001157983 */ /* 0x000ee20000300800 */
[----:B------:R-:W-:Y:S02]  /*10d9e0*/  LOP3.LUT R3, R3, 0xffff, RZ, 0xc0, !PT ;  /* 0x0000ffff03037812 */ /* 0x000fe400078ec0ff */
[----:B------:R-:W-:Y:S02]  /*10d9f0*/  LOP3.LUT R4, R4, 0xffff, RZ, 0xc0, !PT ;  /* 0x0000ffff04047812 */ /* 0x000fe400078ec0ff */
[----:B------:R-:W-:Y:S01]  /*10da00*/  LOP3.LUT R5, R5, 0xffff, RZ, 0xc0, !PT ;  /* 0x0000ffff05057812 */ /* 0x000fe200078ec0ff */
[----:B------:R-:W3:Y:S04]  /*10da10*/  LDL.LU R20, [R1+0xe4] ;  /* 0x0000e40001147983 */ /* 0x000ee80000300800 */
[----:B------:R-:W3:Y:S01]  /*10da20*/  LDL.LU R14, [R1+0x698] ;  /* 0x00069800010e7983 */ /* 0x000ee20000300800 */
[----:B------:R-:W-:-:S02]  /*10da30*/  PRMT R3, R3, 0x3340, R4 ;  /* 0x0000334003037816 */ /* 0x000fc40000000004 */
[----:B------:R-:W-:Y:S01]  /*10da40*/  PRMT R2, R5, 0x3340, R1 ;  /* 0x0000334005027816 */ /* 0x000fe20000000001 */
[----:B------:R-:W3:Y:S04]  /*10da50*/  LDL.LU R12, [R1+0x78] ;  /* 0x00007800010c7983 */ /* 0x000ee80000300800 */
[----:B------:R0:W-:Y:S04]  /*10da60*/  STL [R1+0x198], R3 ;  /* 0x0001980301007387 */ /* 0x0001e80000100800 */
[----:B------:R1:W-:Y:S01]  /*10da70*/  STL [R1+0x108], R2 ;  /* 0x0001080201007387 */ /* 0x0003e20000100800 */
[----:B--2---:R-:W-:-:S02]  /*10da80*/  SHF.R.U32.HI R0, RZ, 0x8, R24 ;  /* 0x00000008ff007819 */ /* 0x004fc40000011618 */
[----:B----4-:R-:W-:Y:S02]  /*10da90*/  SHF.R.U32.HI R6, RZ, 0x8, R10 ;  /* 0x00000008ff067819 */ /* 0x010fe4000001160a */
[----:B0-----:R-:W-:Y:S02]  /*10daa0*/  SHF.R.U32.HI R3, RZ, 0x8, R18 ;  /* 0x00000008ff037819 */ /* 0x001fe40000011612 */
[----:B-1----:R-:W-:Y:S02]  /*10dab0*/  SHF.R.U32.HI R2, RZ, 0x8, R11 ;  /* 0x00000008ff027819 */ /* 0x002fe4000001160b */
[----:B------:R-:W-:Y:S02]  /*10dac0*/  SHF.R.U32.HI R4, RZ, 0x8, R17 ;  /* 0x00000008ff047819 */ /* 0x000fe40000011611 */
[----:B------:R-:W-:Y:S02]  /*10dad0*/  LOP3.LUT R6, R6, 0xffff, RZ, 0xc0, !PT ;  /* 0x0000ffff06067812 */ /* 0x000fe400078ec0ff */
[----:B------:R-:W-:-:S02]  /*10dae0*/  LOP3.LUT R0, R0, 0xffff, RZ, 0xc0, !PT ;  /* 0x0000ffff00007812 */ /* 0x000fc400078ec0ff */
[----:B------:R-:W-:Y:S02]  /*10daf0*/  LOP3.LUT R2, R2, 0xffff, RZ, 0xc0, !PT ;  /* 0x0000ffff02027812 */ /* 0x000fe400078ec0ff */
[----:B------:R-:W-:Y:S02]  /*10db00*/  LOP3.LUT R3, R3, 0xffff, RZ, 0xc0, !PT ;  /* 0x0000ffff03037812 */ /* 0x000fe400078ec0ff */
[----:B------:R-:W-:Y:S02]  /*10db10*/  LOP3.LUT R4, R4, 0xffff, RZ, 0xc0, !PT ;  /* 0x0000ffff04047812 */ /* 0x000fe400078ec0ff */
[----:B------:R-:W-:Y:S02]  /*10db20*/  PRMT R6, R6, 0x3340, R1 ;  /* 0x0000334006067816 */ /* 0x000fe40000000001 */
[----:B------:R-:W-:Y:S02]  /*10db30*/  PRMT R2, R0, 0x3340, R2 ;  /* 0x0000334000027816 */ /* 0x000fe40000000002 */
[----:B------:R-:W-:Y:S01]  /*10db40*/  PRMT R0, R3, 0x3340, R4 ;  /* 0x0000334003007816 */ /* 0x000fe20000000004 */
[----:B------:R-:W-:Y:S04]  /*10db50*/  STL [R1+0xfc], R6 ;  /* 0x0000fc0601007387 */ /* 0x000fe80000100800 */
[----:B------:R-:W2:Y:S04]  /*10db60*/  LDL.LU R18, [R1+0x670] ;  /* 0x0006700001127983 */ /* 0x000ea80000300800 */
[----:B------:R0:W-:Y:S04]  /*10db70*/  STL [R1+0x1cc], R2 ;  /* 0x0001cc0201007387 */ /* 0x0001e80000100800 */
[----:B------:R-:W4:Y:S04]  /*10db80*/  LDL.LU R10, [R1+0x7c] ;  /* 0x00007c00010a7983 */ /* 0x000f280000300800 */
[----:B------:R1:W-:Y:S04]  /*10db90*/  STL [R1+0x18c], R0 ;  /* 0x00018c0001007387 */ /* 0x0003e80000100800 */
[----:B------:R-:W2:Y:S04]  /*10dba0*/  LDL.LU R11, [R1+0x4a8] ;  /* 0x0004a800010b7983 */ /* 0x000ea80000300800 */
[----:B------:R-:W2:Y:S01]  /*10dbb0*/  LDL.LU R17, [R1+0x5ec] ;  /* 0x0005ec0001117983 */ /* 0x000ea20000300800 */
[----:B------:R-:W-:-:S03]  /*10dbc0*/  SHF.R.U32.HI R5, RZ, 0x8, R16 ;  /* 0x00000008ff057819 */ /* 0x000fc60000011610 */
[----:B------:R-:W2:Y:S01]  /*10dbd0*/  LDL.LU R16, [R1+0x524] ;  /* 0x0005240001107983 */ /* 0x000ea20000300800 */
[----:B------:R-:W-:-:S04]  /*10dbe0*/  LOP3.LUT R5, R5, 0xffff, RZ, 0xc0, !PT ;  /* 0x0000ffff05057812 */ /* 0x000fc800078ec0ff */
[----:B0-----:R-:W-:-:S05]  /*10dbf0*/  PRMT R2, R5, 0x3340, R1 ;  /* 0x0000334005027816 */ /* 0x001fca0000000001 */
[----:B------:R0:W-:Y:S01]  /*10dc00*/  STL [R1+0xf8], R2 ;  /* 0x0000f80201007387 */ /* 0x0001e20000100800 */
[----:B---3--:R-:W-:Y:S02]  /*10dc10*/  SHF.R.U32.HI R5, RZ, 0x8, R19 ;  /* 0x00000008ff057819 */ /* 0x008fe40000011613 */
[----:B------:R-:W-:Y:S02]  /*10dc20*/  SHF.R.U32.HI R6, RZ, 0x8, R21 ;  /* 0x00000008ff067819 */ /* 0x000fe40000011615 */
[----:B------:R-:W-:Y:S02]  /*10dc30*/  LOP3.LUT R5, R5, 0xffff, RZ, 0xc0, !PT ;  /* 0x0000ffff05057812 */ /* 0x000fe400078ec0ff */
[----:B------:R-:W-:Y:S02]  /*10dc40*/  LOP3.LUT R6, R6, 0xffff, RZ, 0xc0, !PT ;  /* 0x0000ffff06067812 */ /* 0x000fe400078ec0ff */
[----:B-1----:R-:W-:Y:S02]  /*10dc50*/  SHF.R.U32.HI R0, RZ, 0x8, R23 ;  /* 0x00000008ff007819 */ /* 0x002fe40000011617 */
[----:B------:R-:W-:Y:S01]  /*10dc60*/  SHF.R.U32.HI R3, RZ, 0x8, R9 ;  /* 0x00000008ff037819 */ /* 0x000fe20000011609 */
[----:B------:R-:W3:Y:S01]  /*10dc70*/  LDL.LU R23, [R1+0x6c0] ;  /* 0x0006c00001177983 */ /* 0x000ee20000300800 */
[----:B------:R-:W-:-:S03]  /*10dc80*/  PRMT R5, R5, 0x3340, R6 ;  /* 0x0000334005057816 */ /* 0x000fc60000000006 */
[----:B------:R-:W3:Y:S01]  /*10dc90*/  LDL.LU R9, [R1+0x49c] ;  /* 0x00049c0001097983 */ /* 0x000ee20000300800 */
[----:B------:R-:W-:Y:S02]  /*10dca0*/  SHF.R.U32.HI R7, RZ, 0x8, R14 ;  /* 0x00000008ff077819 */ /* 0x000fe4000001160e */
[----:B0-----:R-:W-:Y:S01]  /*10dcb0*/  SHF.R.U32.HI R2, RZ, 0x8, R20 ;  /* 0x00000008ff027819 */ /* 0x001fe20000011614 */
[----:B------:R0:W-:Y:S04]  /*10dcc0*/  STL [R1+0x178], R5 ;  /* 0x0001780501007387 */ /* 0x0001e80000100800 */
[----:B------:R-:W3:Y:S01]  /*10dcd0*/  LDL.LU R21, [R1+0x6bc] ;  /* 0x0006bc0001157983 */ /* 0x000ee20000300800 */
[----:B------:R-:W-:Y:S02]  /*10dce0*/  LOP3.LUT R7, R7, 0xffff, RZ, 0xc0, !PT ;  /* 0x0000ffff07077812 */ /* 0x000fe400078ec0ff */
[----:B------:R-:W-:-:S02]  /*10dcf0*/  SHF.R.U32.HI R4, RZ, 0x8, R12 ;  /* 0x00000008ff047819 */ /* 0x000fc4000001160c */
[----:B------:R-:W-:Y:S02]  /*10dd00*/  LOP3.LUT R0, R0, 0xffff, RZ, 0xc0, !PT ;  /* 0x0000ffff00007812 */ /* 0x000fe400078ec0ff */
[----:B------:R-:W-:Y:S01]  /*10dd10*/  LOP3.LUT R2, R2, 0xffff, RZ, 0xc0, !PT ;  /* 0x0000ffff02027812 */ /* 0x000fe200078ec0ff */
[----:B------:R-:W3:Y:S04]  /*10dd20*/  LDL.LU R20, [R1+0x428] ;  /* 0x0004280001147983 */ /* 0x000ee80000300800 */
[----:B------:R-:W3:Y:S04]  /*10dd30*/  LDL.LU R14, [R1+0x6b8] ;  /* 0x0006b800010e7983 */ /* 0x000ee80000300800 */
[----:B------:R-:W3:Y:S01]  /*10dd40*/  LDL.LU R12, [R1+0x40c] ;  /* 0x00040c00010c7983 */ /* 0x000ee20000300800 */
[----:B------:R-:W-:-:S02]  /*10dd50*/  PRMT R6, R7, 0x3340, R1 ;  /* 0x0000334007067816 */ /* 0x000fc40000000001 */
[----:B------:R-:W-:Y:S02]  /*10dd60*/  LOP3.LUT R3, R3, 0xffff, RZ, 0xc0, !PT ;  /* 0x0000ffff03037812 */ /* 0x000fe400078ec0ff */
[----:B------:R-:W-:Y:S02]  /*10dd70*/  LOP3.LUT R4, R4, 0xffff, RZ, 0xc0, !PT ;  /* 0x0000ffff04047812 */ /* 0x000fe400078ec0ff */
[----:B0-----:R-:W-:Y:S01]  /*10dd80*/  PRMT R5, R0, 0x3340, R2 ;  /* 0x0000334000057816 */ /* 0x001fe20000000002 */
[----:B------:R-:W-:Y:S01]  /*10dd90*/  STL [R1+0xdc], R6 ;  /* 0x0000dc0601007387 */ /* 0x000fe20000100800 */
[----:B------:R-:W-:-:S03]  /*10dda0*/  PRMT R2, R3, 0x3340, R4 ;  /* 0x0000334003027816 */ /* 0x000fc60000000004 */
[----:B------:R4:W-:Y:S04]  /*10ddb0*/  STL [R1+0x16c], R5 ;  /* 0x00016c0501007387 */ /* 0x0009e80000100800 */
[----:B------:R0:W-:Y:S01]  /*10ddc0*/  STL [R1+0x168], R2 ;  /* 0x0001680201007387 */ /* 0x0001e20000100800 */
[----:B----4-:R-:W-:Y:S02]  /*10ddd0*/  SHF.R.U32.HI R5, RZ, 0x8, R10 ;  /* 0x00000008ff057819 */ /* 0x010fe4000001160a */
[----:B--2---:R-:W-:Y:S02]  /*10dde0*/  SHF.R.U32.HI R4, RZ, 0x8, R11 ;  /* 0x00000008ff047819 */ /* 0x004fe4000001160b */
[----:B------:R-:W-:Y:S02]  /*10ddf0*/  SHF.R.U32.HI R0, RZ, 0x8, R18 ;  /* 0x00000008ff007819 */ /* 0x000fe40000011612 */
[----:B0-----:R-:W-:-:S02]  /*10de00*/  SHF.R.U32.HI R2, RZ, 0x8, R17 ;  /* 0x00000008ff027819 */ /* 0x001fc40000011611 */
[----:B------:R-:W-:Y:S02]  /*10de10*/  LOP3.LUT R5, R5, 0xffff, RZ, 0xc0, !PT ;  /* 0x0000ffff05057812 */ /* 0x000fe400078ec0ff */
[----:B------:R-:W-:Y:S02]  /*10de20*/  LOP3.LUT R4, R4, 0xffff, RZ, 0xc0, !PT ;  /* 0x0000ffff04047812 */ /* 0x000fe400078ec0ff */
[----:B------:R-:W-:Y:S02]  /*10de30*/  LOP3.LUT R0, R0, 0xffff, RZ, 0xc0, !PT ;  /* 0x0000ffff00007812 */ /* 0x000fe400078ec0ff */
[----:B------:R-:W-:Y:S02]  /*10de40*/  LOP3.LUT R2, R2, 0xffff, RZ, 0xc0, !PT ;  /* 0x0000ffff02027812 */ /* 0x000fe400078ec0ff */
[--C-:B------:R-:W-:Y:S02]  /*10de50*/  PRMT R5, R5, 0x3340, R1.reuse ;  /* 0x0000334005057816 */ /* 0x100fe40000000001 */
[----:B------:R-:W-:-:S02]  /*10de60*/  PRMT R4, R4, 0x3340, R1 ;  /* 0x0000334004047816 */ /* 0x000fc40000000001 */
        /* <DEDUP_REMOVED lines=18> */
[----:B------:R-:W-:Y:S02]  /*10df90*/  LOP3.LUT R2, R2, 0xffff, RZ, 0xc0, !PT ;  /* 0x0000ffff02027812 */ /* 0x000fe400078ec0ff */
[----:B------:R-:W-:Y:S02]  /*10dfa0*/  LOP3.LUT R3, R3, 0xffff, RZ, 0xc0, !PT ;  /* 0x0000ffff03037812 */ /* 0x000fe400078ec0ff */
[----:B------:R-:W-:-:S02]  /*10dfb0*/  SHF.R.U32.HI R5, RZ, 0x8, R20 ;  /* 0x00000008ff057819 */ /* 0x000fc40000011614 */
[----:B------:R-:W-:Y:S02]  /*10dfc0*/  SHF.R.U32.HI R6, RZ, 0x8, R12 ;  /* 0x00000008ff067819 */ /* 0x000fe4000001160c */
[----:B0-----:R-:W-:Y:S02]  /*10dfd0*/  SHF.R.U32.HI R0, RZ, 0x8, R14 ;  /* 0x00000008ff007819 */ /* 0x001fe4000001160e */
[----:B------:R-:W-:Y:S02]  /*10dfe0*/  LOP3.LUT R4, R4, 0xffff, RZ, 0xc0, !PT ;  /* 0x0000ffff04047812 */ /* 0x000fe400078ec0ff */
[----:B------:R-:W-:Y:S02]  /*10dff0*/  LOP3.LUT R5, R5, 0xffff, RZ, 0xc0, !PT ;  /* 0x0000ffff05057812 */ /* 0x000fe400078ec0ff */
[----:B------:R-:W-:Y:S02]  /*10e000*/  PRMT R2, R2, 0x3340, R3 ;  /* 0x0000334002027816 */ /* 0x000fe40000000003 */
[----:B------:R-:W-:-:S02]  /*10e010*/  LOP3.LUT R6, R6, 0xffff, RZ, 0xc0, !PT ;  /* 0x0000ffff06067812 */ /* 0x000fc400078ec0ff */
[----:B------:R-:W-:Y:S02]  /*10e020*/  LOP3.LUT R0, R0, 0xffff, RZ, 0xc0, !PT ;  /* 0x0000ffff00007812 */ /* 0x000fe400078ec0ff */
[----:B------:R-:W-:Y:S01]  /*10e030*/  PRMT R3, R4, 0x3340, R5 ;  /* 0x0000334004037816 */ /* 0x000fe20000000005 */
[----:B------:R0:W-:Y:S01]  /*10e040*/  STL [R1+0x158], R2 ;  /* 0x0001580201007387 */ /* 0x0001e20000100800 */
[----:B------:R-:W-:-:S03]  /*10e050*/  PRMT R0, R0, 0x3340, R1 ;  /* 0x0000334000007816 */ /* 0x000fc60000000001 */
[----:B------:R-:W-:Y:S04]  /*10e060*/  STL [R1+0x154], R3 ;  /* 0x0001540301007387 */ /* 0x000fe80000100800 */
[----:B------:R-:W3:Y:S01]  /*10e070*/  LDL.LU R23, [R1+0x540] ;  /* 0x0005400001177983 */ /* 0x000ee20000300800 */
[----:B0-----:R-:W-:-:S05]  /*10e080*/  PRMT R2, R6, 0x3340, R1 ;  /* 0x0000334006027816 */ /* 0x001fca0000000001 */
[----:B------:R4:W-:Y:S04]  /*10e090*/  STL [R1+0xd4], R2 ;  /* 0x0000d40201007387 */ /* 0x0009e80000100800 */
        /* <DEDUP_REMOVED lines=8> */
[----:B------:R-:W-:Y:S02]  /*10e120*/  SHF.R.U32.HI R4, RZ, 0x8, R18 ;  /* 0x00000008ff047819 */ /* 0x000fe40000011612 */
[----:B------:R-:W-:Y:S02]  /*10e130*/  SHF.R.U32.HI R7, RZ, 0x8, R17 ;  /* 0x00000008ff077819 */ /* 0x000fe40000011611 */
[----:B------:R-:W-:Y:S02]  /*10e140*/  LOP3.LUT R5, R5, 0xffff, RZ, 0xc0, !PT ;  /* 0x0000ffff05057812 */ /* 0x000fe400078ec0ff */
[----:B------:R-:W-:Y:S02]  /*10e150*/  LOP3.LUT R2, R2, 0xffff, RZ, 0xc0, !PT ;  /* 0x0000ffff02027812 */ /* 0x000fe400078ec0ff */
[----:B------:R-:W-:-:S02]  /*10e160*/  LOP3.LUT R4, R4, 0xffff, RZ, 0xc0, !PT ;  /* 0x0000ffff04047812 */ /* 0x000fc400078ec0ff */
[----:B------:R-:W-:Y:S02]  /*10e170*/  LOP3.LUT R7, R7, 0xffff, RZ, 0xc0, !PT ;  /* 0x0000ffff07077812 */ /* 0x000fe400078ec0ff */
[----:B------:R-:W-:Y:S02]  /*10e180*/  PRMT R5, R5, 0x3340, R2 ;  /* 0x0000334005057816 */ /* 0x000fe40000000002 */
[----:B------:R-:W-:Y:S02]  /*10e190*/  SHF.R.U32.HI R6, RZ, 0x8, R19 ;  /* 0x00000008ff067819 */ /* 0x000fe40000011613 */
[----:B------:R-:W-:Y:S01]  /*10e1a0*/  PRMT R2, R4, 0x3340, R7 ;  /* 0x0000334004027816 */ /* 0x000fe20000000007 */
[----:B------:R-:W2:Y:S04]  /*10e1b0*/  LDL.LU R19, [R1+0x6c8] ;  /* 0x0006c80001137983 */ /* 0x000ea80000300800 */
[----:B------:R-:W-:Y:S04]  /*10e1c0*/  STL [R1+0x180], R5 ;  /* 0x0001800501007387 */ /* 0x000fe80000100800 */
[----:B------:R-:W4:Y:S04]  /*10e1d0*/  LDL.LU R18, [R1+0x6c4] ;  /* 0x0006c40001127983 */ /* 0x000f280000300800 */
[----:B------:R1:W-:Y:S04]  /*10e1e0*/  STL [R1+0x13c], R2 ;  /* 0x00013c0201007387 */ /* 0x0003e80000100800 */
[----:B------:R-:W4:Y:S01]  /*10e1f0*/  LDL.LU R10, [R1+0x6f4] ;  /* 0x0006f400010a7983 */ /* 0x000f220000300800 */
[----:B------:R-:W-:-:S03]  /*10e200*/  SHF.R.U32.HI R3, RZ, 0x8, R11 ;  /* 0x00000008ff037819 */ /* 0x000fc6000001160b */
[----:B------:R-:W4:Y:S04]  /*10e210*/  LDL.LU R11, [R1+0x694] ;  /* 0x00069400010b7983 */ /* 0x000f280000300800 */
[----:B------:R-:W4:Y:S01]  /*10e220*/  LDL.LU R17, [R1+0x690] ;  /* 0x0006900001117983 */ /* 0x000f220000300800 */
[----:B0-----:R-:W-:-:S03]  /*10e230*/  SHF.R.U32.HI R0, RZ, 0x8, R16 ;  /* 0x00000008ff007819 */ /* 0x001fc60000011610 */
[----:B------:R-:W4:Y:S01]  /*10e240*/  LDL.LU R16, [R1+0x604] ;  /* 0x0006040001107983 */ /* 0x000f220000300800 */
[----:B------:R-:W-:Y:S02]  /*10e250*/  LOP3.LUT R6, R6, 0xffff, RZ, 0xc0, !PT ;  /* 0x0000ffff06067812 */ /* 0x000fe400078ec0ff */
[----:B------:R-:W-:-:S04]  /*10e260*/  LOP3.LUT R3, R3, 0xffff, RZ, 0xc0, !PT ;  /* 0x0000ffff03037812 */ /* 0x000fc800078ec0ff */
[----:B------:R-:W-:Y:S02]  /*10e270*/  PRMT R4, R6, 0x3340, R3 ;  /* 0x0000334006047816 */ /* 0x000fe40000000003 */
[----:B------:R-:W-:-:S03]  /*10e280*/  LOP3.LUT R0, R0, 0xffff, RZ, 0xc0, !PT ;  /* 0x0000ffff00007812 */ /* 0x000fc600078ec0ff */
[----:B------:R0:W-:Y:S01]  /*10e290*/  STL [R1+0x138], R4 ;  /* 0x0001380401007387 */ /* 0x0001e20000100800 */
[----:B-1----:R-:W-:-:S05]  /*10e2a0*/  PRMT R2, R0, 0x3340, R1 ;  /* 0x0000334000027816 */ /* 0x002fca0000000001 */
[----:B------:R1:W-:Y:S01]  /*10e2b0*/  STL [R1+0xb4], R2 ;  /* 0x0000b40201007387 */ /* 0x0003e20000100800 */
[----:B---3--:R-:W-:-:S03]  /*10e2c0*/  SHF.R.U32.HI R3, RZ, 0x8, R23 ;  /* 0x00000008ff037819 */ /* 0x008fc60000011617 */
[----:B------:R-:W3:Y:S01]  /*10e2d0*/  LDL.LU R23, [R1+0x9c] ;  /* 0x00009c0001177983 */ /* 0x000ee20000300800 */
[----:B------:R-:W-:Y:S02]  /*10e2e0*/  LOP3.LUT R3, R3, 0xffff, RZ, 0xc0, !PT ;  /* 0x0000ffff03037812 */ /* 0x000fe400078ec0ff */
[----:B------:R-:W-:Y:S02]  /*10e2f0*/  SHF.R.U32.HI R6, RZ, 0x8, R21 ;  /* 0x00000008ff067819 */ /* 0x000fe40000011615 */
[----:B0-----:R-:W-:Y:S02]  /*10e300*/  SHF.R.U32.HI R4, RZ, 0x8, R20 ;  /* 0x00000008ff047819 */ /* 0x001fe40000011614 */
[----:B------:R-:W-:Y:S02]  /*10e310*/  LOP3.LUT R6, R6, 0xffff, RZ, 0xc0, !PT ;  /* 0x0000ffff06067812 */ /* 0x000fe400078ec0ff */
[----:B------:R-:W-:Y:S02]  /*10e320*/  LOP3.LUT R4, R4, 0xffff, RZ, 0xc0, !PT ;  /* 0x0000ffff04047812 */ /* 0x000fe400078ec0ff */
[----:B------:R-:W-:-:S02]  /*10e330*/  PRMT R6, R6, 0x3340, R1 ;  /* 0x0000334006067816 */ /* 0x000fc40000000001 */
[----:B------:R-:W-:Y:S02]  /*10e340*/  PRMT R3, R3, 0x3340, R4 ;  /* 0x0000334003037816 */ /* 0x000fe40000000004 */
[----:B------:R-:W-:Y:S02]  /*10e350*/  SHF.R.U32.HI R0, RZ, 0x8, R9 ;  /* 0x00000008ff007819 */ /* 0x000fe40000011609 */
[----:B------:R-:W-:Y:S01]  /*10e360*/  SHF.R.U32.HI R5, RZ, 0x8, R12 ;  /* 0x00000008ff057819 */ /* 0x000fe2000001160c */
[----:B------:R-:W-:Y:S04]  /*10e370*/  STL [R1+0x40], R6 ;  /* 0x0000400601007387 */ /* 0x000fe80000100800 */
[----:B------:R-:W3:Y:S04]  /*10e380*/  LDL.LU R9, [R1+0x5c8] ;  /* 0x0005c80001097983 */ /* 0x000ee80000300800 */
[----:B------:R2:W-:Y:S04]  /*10e390*/  STL [R1+0x12c], R3 ;  /* 0x00012c0301007387 */ /* 0x0005e80000100800 */
[----:B------:R-:W3:Y:S04]  /*10e3a0*/  LDL.LU R21, [R1+0x98] ;  /* 0x0000980001157983 */ /* 0x000ee80000300800 */
[----:B------:R-:W3:Y:S01]  /*10e3b0*/  LDL.LU R20, [R1+0x6e4] ;  /* 0x0006e40001147983 */ /* 0x000ee20000300800 */
[----:B------:R-:W-:-:S02]  /*10e3c0*/  LOP3.LUT R5, R5, 0xffff, RZ, 0xc0, !PT ;  /* 0x0000ffff05057812 */ /* 0x000fc400078ec0ff */
[----:B-1----:R-:W-:Y:S02]  /*10e3d0*/  SHF.R.U32.HI R2, RZ, 0x8, R14 ;  /* 0x00000008ff027819 */ /* 0x002fe4000001160e */
[----:B------:R-:W3:Y:S01]  /*10e3e0*/  LDL.LU R14, [R1+0x54c] ;  /* 0x00054c00010e7983 */ /* 0x000ee20000300800 */
[----:B------:R-:W-:-:S03]  /*10e3f0*/  PRMT R4, R5, 0x3340, R1 ;  /* 0x0000334005047816 */ /* 0x000fc60000000001 */
[----:B------:R-:W3:Y:S01]  /*10e400*/  LDL.LU R12, [R1+0x84] ;  /* 0x00008400010c7983 */ /* 0x000ee20000300800 */
        /* <DEDUP_REMOVED lines=15> */
[----:B------:R-:W-:Y:S04]  /*10e500*/  STL [R1+0xa4], R6 ;  /* 0x0000a40601007387 */ /* 0x000fe80000100800 */
[----:B------:R-:W4:Y:S04]  /*10e510*/  LDL.LU R18, [R1+0x6e0] ;  /* 0x0006e00001127983 */ /* 0x000f280000300800 */
[----:B------:R3:W-:Y:S04]  /*10e520*/  STL [R1+0x11c], R3 ;  /* 0x00011c0301007387 */ /* 0x0007e80000100800 */
[----:B------:R-:W4:Y:S01]  /*10e530*/  LDL.LU R10, [R1+0x6d8] ;  /* 0x0006d800010a7983 */ /* 0x000f220000300800 */
[----:B-1----:R-:W-:-:S03]  /*10e540*/  SHF.R.U32.HI R2, RZ, 0x8, R17 ;  /* 0x00000008ff027819 */ /* 0x002fc60000011611 */
        /* <DEDUP_REMOVED lines=9> */
[----:B------:R-:W-:Y:S02]  /*10e5e0*/  PRMT R2, R0, 0x3340, R2 ;  /* 0x0000334000027816 */ /* 0x000fe40000000002 */
[----:B---3--:R-:W-:-:S04]  /*10e5f0*/  SHF.R.U32.HI R3, RZ, 0x8, R23 ;  /* 0x00000008ff037819 */ /* 0x008fc80000011617 */
[----:B------:R-:W-:Y:S01]  /*10e600*/  LOP3.LUT R3, R3, 0xffff, RZ, 0xc0, !PT ;  /* 0x0000ffff03037812 */ /* 0x000fe200078ec0ff */
[----:B------:R1:W-:Y:S04]  /*10e610*/  STL [R1+0x110], R2 ;  /* 0x0001100201007387 */ /* 0x0003e80000100800 */
[----:B------:R-:W3:Y:S01]  /*10e620*/  LDL.LU R23, [R1+0x570] ;  /* 0x0005700001177983 */ /* 0x000ee20000300800 */
[----:B------:R-:W-:Y:S02]  /*10e630*/  SHF.R.U32.HI R6, RZ, 0x8, R20 ;  /* 0x00000008ff067819 */ /* 0x000fe40000011614 */
[----:B0-----:R-:W-:Y:S02]  /*10e640*/  SHF.R.U32.HI R4, RZ, 0x8, R21 ;  /* 0x00000008ff047819 */ /* 0x001fe40000011615 */
[----:B------:R-:W-:-:S02]  /*10e650*/  LOP3.LUT R6, R6, 0xffff, RZ, 0xc0, !PT ;  /* 0x0000ffff06067812 */ /* 0x000fc400078ec0ff */
[----:B------:R-:W-:Y:S02]  /*10e660*/  LOP3.LUT R4, R4, 0xffff, RZ, 0xc0, !PT ;  /* 0x0000ffff04047812 */ /* 0x000fe400078ec0ff */
[----:B------:R-:W-:Y:S02]  /*10e670*/  PRMT R6, R6, 0x3340, R1 ;  /* 0x0000334006067816 */ /* 0x000fe40000000001 */
[----:B------:R-:W-:Y:S02]  /*10e680*/  PRMT R3, R3, 0x3340, R4 ;  /* 0x0000334003037816 */ /* 0x000fe40000000004 */
[----:B------:R-:W-:Y:S01]  /*10e690*/  SHF.R.U32.HI R0, RZ, 0x8, R9 ;  /* 0x00000008ff007819 */ /* 0x000fe20000011609 */
[----:B------:R-:W-:Y:S04]  /*10e6a0*/  STL [R1+0x9c], R6 ;  /* 0x00009c0601007387 */ /* 0x000fe80000100800 */
[----:B------:R-:W3:Y:S04]  /*10e6b0*/  LDL.LU R9, [R1+0x704] ;  /* 0x0007040001097983 */ /* 0x000ee80000300800 */
[----:B------:R0:W-:Y:S04]  /*10e6c0*/  STL [R1+0x104], R3 ;  /* 0x0001040301007387 */ /* 0x0001e80000100800 */
[----:B------:R-:W3:Y:S01]  /*10e6d0*/  LDL.LU R21, [R1+0x6f8] ;  /* 0x0006f80001157983 */ /* 0x000ee20000300800 */
[----:B-1----:R-:W-:-:S02]  /*10e6e0*/  SHF.R.U32.HI R2, RZ, 0x8, R14 ;  /* 0x00000008ff027819 */ /* 0x002fc4000001160e */
[----:B------:R-:W-:Y:S01]  /*10e6f0*/  SHF.R.U32.HI R5, RZ, 0x8, R12 ;  /* 0x00000008ff057819 */ /* 0x000fe2000001160c */
[----:B------:R-:W3:Y:S04]  /*10e700*/  LDL.LU R20, [R1+0x4f0] ;  /* 0x0004f00001147983 */ /* 0x000ee80000300800 */
[----:B------:R-:W3:Y:S01]  /*10e710*/  LDL.LU R14, [R1+0x700] ;  /* 0x00070000010e7983 */ /* 0x000ee20000300800 */
[----:B------:R-:W-:Y:S02]  /*10e720*/  LOP3.LUT R0, R0, 0xffff, RZ, 0xc0, !PT ;  /* 0x0000ffff00007812 */ /* 0x000fe400078ec0ff */
[----:B------:R-:W-:Y:S02]  /*10e730*/  LOP3.LUT R5, R5, 0xffff, RZ, 0xc0, !PT ;  /* 0x0000ffff05057812 */ /* 0x000fe400078ec0ff */
[----:B------:R-:W-:Y:S01]  /*10e740*/  LOP3.LUT R2, R2, 0xffff, RZ, 0xc0, !PT ;  /* 0x0000ffff02027812 */ /* 0x000fe200078ec0ff */
[----:B------:R-:W3:Y:S01]  /*10e750*/  LDL.LU R12, [R1+0x6fc] ;  /* 0x0006fc00010c7983 */ /* 0x000ee20000300800 */
[----:B0-----:R-:W-:-:S02]  /*10e760*/  PRMT R3, R5, 0x3340, R1 ;  /* 0x0000334005037816 */ /* 0x001fc40000000001 */
[----:B------:R-:W-:-:S03]  /*10e770*/  PRMT R2, R0, 0x3340, R2 ;  /* 0x0000334000027816 */ /* 0x000fc60000000002 */
[----:B------:R-:W-:Y:S04]  /*10e780*/  STL [R1+0xa0], R3 ;  /* 0x0000a00301007387 */ /* 0x000fe80000100800 */
[----:B------:R0:W-:Y:S01]  /*10e790*/  STL [R1+0x100], R2 ;  /* 0x0001000201007387 */ /* 0x0001e20000100800 */
[----:B--2---:R-:W-:-:S03]  /*10e7a0*/  SHF.R.U32.HI R4, RZ, 0x8, R19 ;  /* 0x00000008ff047819 */ /* 0x004fc60000011613 */
[----:B------:R-:W2:Y:S01]  /*10e7b0*/  LDL.LU R19, [R1+0x6a0] ;  /* 0x0006a00001137983 */ /* 0x000ea20000300800 */
[----:B------:R-:W-:Y:S02]  /*10e7c0*/  LOP3.LUT R4, R4, 0xffff, RZ, 0xc0, !PT ;  /* 0x0000ffff04047812 */ /* 0x000fe400078ec0ff */
[----:B----4-:R-:W-:Y:S02]  /*10e7d0*/  SHF.R.U32.HI R5, RZ, 0x8, R10 ;  /* 0x00000008ff057819 */ /* 0x010fe4000001160a */
[----:B------:R-:W-:Y:S02]  /*10e7e0*/  SHF.R.U32.HI R6, RZ, 0x8, R17 ;  /* 0x00000008ff067819 */ /* 0x000fe40000011611 */
[----:B------:R-:W-:Y:S02]  /*10e7f0*/  LOP3.LUT R5, R5, 0xffff, RZ, 0xc0, !PT ;  /* 0x0000ffff05057812 */ /* 0x000fe400078ec0ff */
[----:B------:R-:W-:Y:S02]  /*10e800*/  LOP3.LUT R6, R6, 0xffff, RZ, 0xc0, !PT ;  /* 0x0000ffff06067812 */ /* 0x000fe400078ec0ff */
[----:B------:R-:W-:-:S02]  /*10e810*/  PRMT R5, R4, 0x3340, R5 ;  /* 0x0000334004057816 */ /* 0x000fc40000000005 */
[----:B------:R-:W-:Y:S02]  /*10e820*/  PRMT R4, R6, 0x3340, R1 ;  /* 0x0000334006047816 */ /* 0x000fe40000000001 */
[----:B------:R-:W-:Y:S01]  /*10e830*/  SHF.R.U32.HI R0, RZ, 0x8, R18 ;  /* 0x00000008ff007819 */ /* 0x000fe20000011612 */
[----:B------:R-:W-:Y:S04]  /*10e840*/  STL [R1+0xf4], R5 ;  /* 0x0000f40501007387 */ /* 0x000fe80000100800 */
[----:B------:R-:W4:Y:S04]  /*10e850*/  LDL.LU R18, [R1+0x434] ;  /* 0x0004340001127983 */ /* 0x000f280000300800 */
[----:B------:R-:W-:Y:S01]  /*10e860*/  STL [R1+0x88], R4 ;  /* 0x0000880401007387 */ /* 0x000fe20000100800 */
[----:B0-----:R-:W-:-:S03]  /*10e870*/  SHF.R.U32.HI R2, RZ, 0x8, R11 ;  /* 0x00000008ff027819 */ /* 0x001fc6000001160b */
        /* <DEDUP_REMOVED lines=11> */
[----:B---3--:R-:W-:-:S03]  /*10e930*/  SHF.R.U32.HI R0, RZ, 0x8, R23 ;  /* 0x00000008ff007819 */ /* 0x008fc60000011617 */
[----:B------:R1:W-:Y:S04]  /*10e940*/  STL [R1+0xf0], R2 ;  /* 0x0000f00201007387 */ /* 0x0003e80000100800 */
[----:B------:R-:W3:Y:S01]  /*10e950*/  LDL.LU R23, [R1+0x71c] ;  /* 0x00071c0001177983 */ /* 0x000ee20000300800 */
[----:B------:R-:W-:Y:S02]  /*10e960*/  LOP3.LUT R0, R0, 0xffff, RZ, 0xc0, !PT ;  /* 0x0000ffff00007812 */ /* 0x000fe400078ec0ff */
[----:B0-----:R-:W-:Y:S02]  /*10e970*/  SHF.R.U32.HI R3, RZ, 0x8, R9 ;  /* 0x00000008ff037819 */ /* 0x001fe40000011609 */
[----:B------:R-:W-:Y:S02]  /*10e980*/  SHF.R.U32.HI R6, RZ, 0x8, R21 ;  /* 0x00000008ff067819 */ /* 0x000fe40000011615 */
[----:B------:R-:W-:-:S02]  /*10e990*/  SHF.R.U32.HI R4, RZ, 0x8, R14 ;  /* 0x00000008ff047819 */ /* 0x000fc4000001160e */
[----:B------:R-:W-:Y:S02]  /*10e9a0*/  LOP3.LUT R6, R6, 0xffff, RZ, 0xc0, !PT ;  /* 0x0000ffff06067812 */ /* 0x000fe400078ec0ff */
[----:B------:R-:W-:Y:S02]  /*10e9b0*/  LOP3.LUT R3, R3, 0xffff, RZ, 0xc0, !PT ;  /* 0x0000ffff03037812 */ /* 0x000fe400078ec0ff */
[----:B------:R-:W-:Y:S02]  /*10e9c0*/  LOP3.LUT R4, R4, 0xffff, RZ, 0xc0, !PT ;  /* 0x0000ffff04047812 */ /* 0x000fe400078ec0ff */
[----:B------:R-:W-:Y:S02]  /*10e9d0*/  PRMT R6, R6, 0x3340, R1 ;  /* 0x0000334006067816 */ /* 0x000fe40000000001 */
[----:B------:R-:W-:-:S03]  /*10e9e0*/  PRMT R3, R3, 0x3340, R4 ;  /* 0x0000334003037816 */ /* 0x000fc60000000004 */
[----:B------:R-:W-:Y:S04]  /*10e9f0*/  STL [R1+0x7c], R6 ;  /* 0x00007c0601007387 */ /* 0x000fe80000100800 */
[----:B------:R-:W3:Y:S04]  /*10ea00*/  LDL.LU R9, [R1+0x718] ;  /* 0x0007180001097983 */ /* 0x000ee80000300800 */
[----:B------:R0:W-:Y:S01]  /*10ea10*/  STL [R1+0xe8], R3 ;  /* 0x0000e80301007387 */ /* 0x0001e20000100800 */
[----:B-1----:R-:W-:Y:S02]  /*10ea20*/  SHF.R.U32.HI R2, RZ, 0x8, R20 ;  /* 0x00000008ff027819 */ /* 0x002fe40000011614 */
[----:B------:R-:W-:Y:S01]  /*10ea30*/  SHF.R.U32.HI R5, RZ, 0x8, R12 ;  /* 0x00000008ff057819 */ /* 0x000fe2000001160c */
[----:B------:R-:W3:Y:S04]  /*10ea40*/  LDL.LU R21, [R1+0x714] ;  /* 0x0007140001157983 */ /* 0x000ee80000300800 */
[----:B------:R-:W3:Y:S04]  /*10ea50*/  LDL.LU R20, [R1+0x710] ;  /* 0x0007100001147983 */ /* 0x000ee80000300800 */
[----:B------:R-:W3:Y:S01]  /*10ea60*/  LDL.LU R14, [R1+0x70c] ;  /* 0x00070c00010e7983 */ /* 0x000ee20000300800 */
[----:B------:R-:W-:-:S03]  /*10ea70*/  LOP3.LUT R5, R5, 0xffff, RZ, 0xc0, !PT ;  /* 0x0000ffff05057812 */ /* 0x000fc600078ec0ff */
[----:B------:R-:W3:Y:S01]  /*10ea80*/  LDL.LU R12, [R1+0x708] ;  /* 0x00070800010c7983 */ /* 0x000ee20000300800 */
[----:B0-----:R-:W-:Y:S02]  /*10ea90*/  PRMT R3, R5, 0x3340, R1 ;  /* 0x0000334005037816 */ /* 0x001fe40000000001 */
[----:B------:R-:W-:-:S03]  /*10eaa0*/  LOP3.LUT R2, R2, 0xffff, RZ, 0xc0, !PT ;  /* 0x0000ffff02027812 */ /* 0x000fc600078ec0ff */
[----:B------:R0:W-:Y:S01]  /*10eab0*/  STL [R1+0x80], R3 ;  /* 0x0000800301007387 */ /* 0x0001e20000100800 */
[----:B------:R-:W-:-:S05]  /*10eac0*/  PRMT R2, R0, 0x3340, R2 ;  /* 0x0000334000027816 */ /* 0x000fca0000000002 */
[----:B------:R1:W-:Y:S01]  /*10ead0*/  STL [R1+0xd8], R2 ;  /* 0x0000d80201007387 */ /* 0x0003e20000100800 */
[----:B--2---:R-:W-:-:S04]  /*10eae0*/  SHF.R.U32.HI R4, RZ, 0x8, R19 ;  /* 0x00000008ff047819 */ /* 0x004fc80000011613 */
[----:B------:R-:W-:Y:S02]  /*10eaf0*/  LOP3.LUT R4, R4, 0xffff, RZ, 0xc0, !PT ;  /* 0x0000ffff04047812 */ /* 0x000fe400078ec0ff */
[----:B----4-:R-:W-:Y:S02]  /*10eb00*/  SHF.R.U32.HI R5, RZ, 0x8, R10 ;  /* 0x00000008ff057819 */ /* 0x010fe4000001160a */
[----:B------:R-:W-:Y:S02]  /*10eb10*/  SHF.R.U32.HI R6, RZ, 0x8, R17 ;  /* 0x00000008ff067819 */ /* 0x000fe40000011611 */
[----:B------:R-:W-:Y:S02]  /*10eb20*/  LOP3.LUT R5, R5, 0xffff, RZ, 0xc0, !PT ;  /* 0x0000ffff05057812 */ /* 0x000fe400078ec0ff */
[----:B0-----:R-:W-:Y:S02]  /*10eb30*/  SHF.R.U32.HI R3, RZ, 0x8, R16 ;  /* 0x00000008ff037819 */ /* 0x001fe40000011610 */
[----:B------:R-:W-:-:S02]  /*10eb40*/  LOP3.LUT R6, R6, 0xffff, RZ, 0xc0, !PT ;  /* 0x0000ffff06067812 */ /* 0x000fc400078ec0ff */
[----:B------:R-:W-:Y:S02]  /*10eb50*/  PRMT R5, R4, 0x3340, R5 ;  /* 0x0000334004057816 */ /* 0x000fe40000000005 */
[----:B------:R-:W-:Y:S02]  /*10eb60*/  LOP3.LUT R3, R3, 0xffff, RZ, 0xc0, !PT ;  /* 0x0000ffff03037812 */ /* 0x000fe400078ec0ff */
[--C-:B------:R-:W-:Y:S02]  /*10eb70*/  PRMT R4, R6, 0x3340, R1.reuse ;  /* 0x0000334006047816 */ /* 0x100fe40000000001 */
[----:B------:R-:W-:Y:S01]  /*10eb80*/  PRMT R3, R3, 0x3340, R1 ;  /* 0x0000334003037816 */ /* 0x000fe20000000001 */
[----:B------:R-:W-:Y:S04]  /*10eb90*/  STL [R1+0xc4], R5 ;  /* 0x0000c40501007387 */ /* 0x000fe80000100800 */
[----:B------:R-:W2:Y:S01]  /*10eba0*/  LDL.LU R24, [R1+0x590] ;  /* 0x0005900001187983 */ /* 0x000ea20000300800 */
[----:B------:R-:W-:-:S03]  /*10ebb0*/  SHF.R.U32.HI R0, RZ, 0x8, R18 ;  /* 0x00000008ff007819 */ /* 0x000fc60000011612 */
[----:B------:R3:W-:Y:S04]  /*10ebc0*/  STL [R1+0x70], R4 ;  /* 0x0000700401007387 */ /* 0x0007e80000100800 */
[----:B------:R-:W4:Y:S04]  /*10ebd0*/  LDL.LU R18, [R1+0x4ec] ;  /* 0x0004ec0001127983 */ /* 0x000f280000300800 */
[----:B------:R-:W-:Y:S04]  /*10ebe0*/  STL [R1+0x74], R3 ;  /* 0x0000740301007387 */ /* 0x000fe80000100800 */
[----:B------:R-:W4:Y:S01]  /*10ebf0*/  LDL.LU R10, [R1+0x50c] ;  /* 0x00050c00010a7983 */ /* 0x000f220000300800 */
[----:B-1----:R-:W-:-:S03]  /*10ec00*/  SHF.R.U32.HI R2, RZ, 0x8, R11 ;  /* 0x00000008ff027819 */ /* 0x002fc6000001160b */
[----:B------:R-:W4:Y:S04]  /*10ec10*/  LDL.LU R11, [R1+0x470] ;  /* 0x00047000010b7983 */ /* 0x000f280000300800 */
[----:B------:R-:W4:Y:S04]  /*10ec20*/  LDL.LU R17, [R1+0x510] ;  /* 0x0005100001117983 */ /* 0x000f280000300800 */
[----:B------:R-:W4:Y:S01]  /*10ec30*/  LDL.LU R16, [R1+0x460] ;  /* 0x0004600001107983 */ /* 0x000f220000300800 */
[----:B---3--:R-:W-:Y:S02]  /*10ec40*/  SHF.R.U32.HI R4, RZ, 0x8, R23 ;  /* 0x00000008ff047819 */ /* 0x008fe40000011617 */
[----:B------:R-:W-:-:S02]  /*10ec50*/  LOP3.LUT R0, R0, 0xffff, RZ, 0xc0, !PT ;  /* 0x0000ffff00007812 */ /* 0x000fc400078ec0ff */
[----:B------:R-:W-:Y:S02]  /*10ec60*/  LOP3.LUT R2, R2, 0xffff, RZ, 0xc0, !PT ;  /* 0x0000ffff02027812 */ /* 0x000fe400078ec0ff */
[----:B------:R-:W-:Y:S02]  /*10ec70*/  LOP3.LUT R4, R4, 0xffff, RZ, 0xc0, !PT ;  /* 0x0000ffff04047812 */ /* 0x000fe400078ec0ff */
[----:B------:R-:W-:-:S05]  /*10ec80*/  PRMT R2, R0, 0x3340, R2 ;  /* 0x0000334000027816 */ /* 0x000fca0000000002 */
[----:B------:R0:W-:Y:S04]  /*10ec90*/  STL [R1+0xc8], R2 ;  /* 0x0000c80201007387 */ /* 0x0001e80000100800 */
[----:B------:R-:W3:Y:S01]  /*10eca0*/  LDL.LU R19, [R1+0x730] ;  /* 0x0007300001137983 */ /* 0x000ee20000300800 */
[----:B------:R-:W-:Y:S02]  /*10ecb0*/  SHF.R.U32.HI R5, RZ, 0x8, R21 ;  /* 0x00000008ff057819 */ /* 0x000fe40000011615 */
[----:B------:R-:W-:Y:S02]  /*10ecc0*/  SHF.R.U32.HI R6, RZ, 0x8, R14 ;  /* 0x00000008ff067819 */ /* 0x000fe4000001160e */
[----:B------:R-:W-:Y:S02]  /*10ecd0*/  LOP3.LUT R5, R5, 0xffff, RZ, 0xc0, !PT ;  /* 0x0000ffff05057812 */ /* 0x000fe400078ec0ff */
[----:B------:R-:W-:-:S02]  /*10ece0*/  LOP3.LUT R6, R6, 0xffff, RZ, 0xc0, !PT ;  /* 0x0000ffff06067812 */ /* 0x000fc400078ec0ff */
[----:B------:R-:W-:Y:S02]  /*10ecf0*/  PRMT R5, R4, 0x3340, R5 ;  /* 0x0000334004057816 */ /* 0x000fe40000000005 */
[----:B------:R-:W-:Y:S02]  /*10ed00*/  PRMT R4, R6, 0x3340, R1 ;  /* 0x0000334006047816 */ /* 0x000fe40000000001 */
[----:B------:R-:W-:Y:S01]  /*10ed10*/  SHF.R.U32.HI R0, RZ, 0x8, R9 ;  /* 0x00000008ff007819 */ /* 0x000fe20000011609 */
[----:B------:R-:W-:Y:S04]  /*10ed20*/  STL [R1+0xc0], R5 ;  /* 0x0000c00501007387 */ /* 0x000fe80000100800 */
[----:B------:R-:W3:Y:S04]  /*10ed30*/  LDL.LU R23, [R1+0x72c] ;  /* 0x00072c0001177983 */ /* 0x000ee80000300800 */
[----:B------:R1:W-:Y:S01]  /*10ed40*/  STL [R1+0x64], R4 ;  /* 0x0000640401007387 */ /* 0x0003e20000100800 */
[----:B0-----:R-:W-:-:S03]  /*10ed50*/  SHF.R.U32.HI R2, RZ, 0x8, R20 ;  /* 0x00000008ff027819 */ /* 0x001fc60000011614 */
[----:B------:R-:W3:Y:S04]  /*10ed60*/  LDL.LU R9, [R1+0x728] ;  /* 0x0007280001097983 */ /* 0x000ee80000300800 */
[----:B------:R-:W3:Y:S04]  /*10ed70*/  LDL.LU R21, [R1+0x720] ;  /* 0x0007200001157983 */ /* 0x000ee80000300800 */
[----:B------:R-:W3:Y:S01]  /*10ed80*/  LDL.LU R20, [R1+0x6b0] ;  /* 0x0006b00001147983 */ /* 0x000ee20000300800 */
[----:B------:R-:W-:-:S03]  /*10ed90*/  SHF.R.U32.HI R3, RZ, 0x8, R12 ;  /* 0x00000008ff037819 */ /* 0x000fc6000001160c */
[----:B------:R-:W3:Y:S01]  /*10eda0*/  LDL.LU R14, [R1+0x6ac] ;  /* 0x0006ac00010e7983 */ /* 0x000ee20000300800 */
[----:B------:R-:W-:Y:S02]  /*10edb0*/  LOP3.LUT R0, R0, 0xffff, RZ, 0xc0, !PT ;  /* 0x0000ffff00007812 */ /* 0x000fe400078ec0ff */
[----:B------:R-:W-:Y:S02]  /*10edc0*/  LOP3.LUT R2, R2, 0xffff, RZ, 0xc0, !PT ;  /* 0x0000ffff02027812 */ /* 0x000fe400078ec0ff */
[----:B------:R-:W-:Y:S01]  /*10edd0*/  LOP3.LUT R3, R3, 0xffff, RZ, 0xc0, !PT ;  /* 0x0000ffff03037812 */ /* 0x000fe200078ec0ff */
[----:B------:R-:W3:Y:S01]  /*10ede0*/  LDL.LU R12, [R1+0x724] ;  /* 0x00072400010c7983 */ /* 0x000ee20000300800 */
[----:B-1----:R-:W-:Y:S02]  /*10edf0*/  PRMT R4, R0, 0x3340, R2 ;  /* 0x0000334000047816 */ /* 0x002fe40000000002 */
[----:B------:R-:W-:-:S03]  /*10ee00*/  PRMT R0, R3, 0x3340, R1 ;  /* 0x0000334003007816 */ /* 0x000fc60000000001 */
[----:B------:R4:W-:Y:S04]  /*10ee10*/  STL [R1+0xbc], R4 ;  /* 0x0000bc0401007387 */ /* 0x0009e80000100800 */
[----:B------:R0:W-:Y:S01]  /*10ee20*/  STL [R1+0x68], R0 ;  /* 0x0000680001007387 */ /* 0x0001e20000100800 */
[----:B--2---:R-:W-:Y:S02]  /*10ee30*/  SHF.R.U32.HI R2, RZ, 0x8, R24 ;  /* 0x00000008ff027819 */ /* 0x004fe40000011618 */
[----:B----4-:R-:W-:Y:S02]  /*10ee40*/  SHF.R.U32.HI R4, RZ, 0x8, R18 ;  /* 0x00000008ff047819 */ /* 0x010fe40000011612 */
[----:B------:R-:W-:Y:S02]  /*10ee50*/  SHF.R.U32.HI R3, RZ, 0x8, R10 ;  /* 0x00000008ff037819 */ /* 0x000fe4000001160a */
[----:B------:R-:W-:-:S02]  /*10ee60*/  LOP3.LUT R2, R2, 0xffff, RZ, 0xc0, !PT ;  /* 0x0000ffff02027812 */ /* 0x000fc400078ec0ff */
[----:B------:R-:W-:Y:S02]  /*10ee70*/  SHF.R.U32.HI R5, RZ, 0x8, R11 ;  /* 0x00000008ff057819 */ /* 0x000fe4000001160b */
[----:B------:R-:W-:Y:S02]  /*10ee80*/  LOP3.LUT R3, R3, 0xffff, RZ, 0xc0, !PT ;  /* 0x0000ffff03037812 */ /* 0x000fe400078ec0ff */
[----:B------:R-:W-:Y:S02]  /*10ee90*/  SHF.R.U32.HI R6, RZ, 0x8, R16 ;  /* 0x00000008ff067819 */ /* 0x000fe40000011610 */
[----:B------:R-:W-:Y:S02]  /*10eea0*/  LOP3.LUT R4, R4, 0xffff, RZ, 0xc0, !PT ;  /* 0x0000ffff04047812 */ /* 0x000fe400078ec0ff */
[----:B------:R-:W-:Y:S02]  /*10eeb0*/  LOP3.LUT R5, R5, 0xffff, RZ, 0xc0, !PT ;  /* 0x0000ffff05057812 */ /* 0x000fe400078ec0ff */
[----:B------:R-:W-:-:S02]  /*10eec0*/  PRMT R7, R2, 0x3340, R3 ;  /* 0x0000334002077816 */ /* 0x000fc40000000003 */
[----:B------:R-:W-:Y:S02]  /*10eed0*/  LOP3.LUT R6, R6, 0xffff, RZ, 0xc0, !PT ;  /* 0x0000ffff06067812 */ /* 0x000fe400078ec0ff */
[----:B------:R-:W-:Y:S02]  /*10eee0*/  PRMT R3, R4, 0x3340, R5 ;  /* 0x0000334004037816 */ /* 0x000fe40000000005 */
[----:B------:R-:W-:Y:S01]  /*10eef0*/  PRMT R2, R6, 0x3340, R1 ;  /* 0x0000334006027816 */ /* 0x000fe20000000001 */
[----:B------:R-:W-:Y:S04]  /*10ef00*/  STL [R1+0xb0], R7 ;  /* 0x0000b00701007387 */ /* 0x000fe80000100800 */
[----:B------:R-:W2:Y:S04]  /*10ef10*/  LDL.LU R18, [R1+0x640] ;  /* 0x0006400001127983 */ /* 0x000ea80000300800 */
[----:B------:R-:W-:Y:S04]  /*10ef20*/  STL [R1+0xac], R3 ;  /* 0x0000ac0301007387 */ /* 0x000fe80000100800 */
[----:B------:R-:W4:Y:S04]  /*10ef30*/  LDL.LU R10, [R1+0x738] ;  /* 0x00073800010a7983 */ /* 0x000f280000300800 */
[----:B------:R1:W-:Y:S04]  /*10ef40*/  STL [R1+0x38], R2 ;  /* 0x0000380201007387 */ /* 0x0003e80000100800 */
[----:B------:R-:W2:Y:S01]  /*10ef50*/  LDL.LU R11, [R1+0x73c] ;  /* 0x00073c00010b7983 */ /* 0x000ea20000300800 */
[----:B0-----:R-:W-:-:S03]  /*10ef60*/  SHF.R.U32.HI R0, RZ, 0x8, R17 ;  /* 0x00000008ff007819 */ /* 0x001fc60000011611 */
[----:B------:R-:W2:Y:S04]  /*10ef70*/  LDL.LU R17, [R1+0x5a4] ;  /* 0x0005a40001117983 */ /* 0x000ea80000300800 */
[----:B------:R-:W2:Y:S01]  /*10ef80*/  LDL.LU R16, [R1+0x480] ;  /* 0x0004800001107983 */ /* 0x000ea20000300800 */
[----:B---3--:R-:W-:Y:S02]  /*10ef90*/  SHF.R.U32.HI R5, RZ, 0x8, R19 ;  /* 0x00000008ff057819 */ /* 0x008fe40000011613 */
[----:B------:R-:W-:Y:S02]  /*10efa0*/  LOP3.LUT R0, R0, 0xffff, RZ, 0xc0, !PT ;  /* 0x0000ffff00007812 */ /* 0x000fe400078ec0ff */
[----:B------:R-:W-:Y:S02]  /*10efb0*/  LOP3.LUT R5, R5, 0xffff, RZ, 0xc0, !PT ;  /* 0x0000ffff05057812 */ /* 0x000fe400078ec0ff */
[----:B-1----:R-:W-:-:S05]  /*10efc0*/  PRMT R2, R0, 0x3340, R1 ;  /* 0x0000334000027816 */ /* 0x002fca0000000001 */
[----:B------:R0:W-:Y:S01]  /*10efd0*/  STL [R1+0x34], R2 ;  /* 0x0000340201007387 */ /* 0x0001e20000100800 */
[----:B------:R-:W-:Y:S02]  /*10efe0*/  SHF.R.U32.HI R6, RZ, 0x8, R21 ;  /* 0x00000008ff067819 */ /* 0x000fe40000011615 */
[----:B------:R-:W-:Y:S02]  /*10eff0*/  SHF.R.U32.HI R7, RZ, 0x8, R14 ;  /* 0x00000008ff077819 */ /* 0x000fe4000001160e */
[----:B------:R-:W-:Y:S02]  /*10f000*/  LOP3.LUT R6, R6, 0xffff, RZ, 0xc0, !PT ;  /* 0x0000ffff06067812 */ /* 0x000fe400078ec0ff */
[----:B------:R-:W-:Y:S02]  /*10f010*/  LOP3.LUT R7, R7, 0xffff, RZ, 0xc0, !PT ;  /* 0x0000ffff07077812 */ /* 0x000fe400078ec0ff */
[----:B------:R-:W-:Y:S02]  /*10f020*/  PRMT R6, R5, 0x3340, R6 ;  /* 0x0000334005067816 */ /* 0x000fe40000000006 */
[----:B------:R-:W-:-:S02]  /*10f030*/  SHF.R.U32.HI R0, RZ, 0x8, R23 ;  /* 0x00000008ff007819 */ /* 0x000fc40000011617 */
[----:B------:R-:W-:Y:S01]  /*10f040*/  PRMT R5, R7, 0x3340, R1 ;  /* 0x0000334007057816 */ /* 0x000fe20000000001 */
[----:B------:R-:W3:Y:S01]  /*10f050*/  LDL.LU R23, [R1+0x734] ;  /* 0x0007340001177983 */ /* 0x000ee20000300800 */
[----:B------:R-:W-:-:S03]  /*10f060*/  SHF.R.U32.HI R3, RZ, 0x8, R9 ;  /* 0x00000008ff037819 */ /* 0x000fc60000011609 */
[----:B------:R-:W-:Y:S04]  /*10f070*/  STL [R1+0x98], R6 ;  /* 0x0000980601007387 */ /* 0x000fe80000100800 */
[----:B------:R-:W3:Y:S04]  /*10f080*/  LDL.LU R9, [R1+0x744] ;  /* 0x0007440001097983 */ /* 0x000ee80000300800 */
[----:B------:R1:W-:Y:S01]  /*10f090*/  STL [R1+0x30], R5 ;  /* 0x0000300501007387 */ /* 0x0003e20000100800 */
[----:B0-----:R-:W-:-:S03]  /*10f0a0*/  SHF.R.U32.HI R2, RZ, 0x8, R20 ;  /* 0x00000008ff027819 */ /* 0x001fc60000011614 */
[----:B------:R-:W3:Y:S04]  /*10f0b0*/  LDL.LU R21, [R1+0x65c] ;  /* 0x00065c0001157983 */ /* 0x000ee80000300800 */
[----:B------:R-:W3:Y:S01]  /*10f0c0*/  LDL.LU R20, [R1+0x648] ;  /* 0x0006480001147983 */ /* 0x000ee20000300800 */
[----:B------:R-:W-:Y:S02]  /*10f0d0*/  SHF.R.U32.HI R4, RZ, 0x8, R12 ;  /* 0x00000008ff047819 */ /* 0x000fe4000001160c */
[----:B------:R-:W-:Y:S02]  /*10f0e0*/  LOP3.LUT R0, R0, 0xffff, RZ, 0xc0, !PT ;  /* 0x0000ffff00007812 */ /* 0x000fe400078ec0ff */
[----:B------:R-:W-:Y:S02]  /*10f0f0*/  LOP3.LUT R2, R2, 0xffff, RZ, 0xc0, !PT ;  /* 0x0000ffff02027812 */ /* 0x000fe400078ec0ff */
[----:B------:R-:W-:-:S02]  /*10f100*/  LOP3.LUT R3, R3, 0xffff, RZ, 0xc0, !PT ;  /* 0x0000ffff03037812 */ /* 0x000fc400078ec0ff */
[----:B------:R-:W-:Y:S01]  /*10f110*/  LOP3.LUT R4, R4, 0xffff, RZ, 0xc0, !PT ;  /* 0x0000ffff04047812 */ /* 0x000fe200078ec0ff */
[----:B------:R-:W-:Y:S01]  /*10f120*/  IMAD.MOV.U32 R12, RZ, RZ, R15 ;  /* 0x000000ffff0c7224 */ /* 0x000fe200078e000f */
[----:B------:R-:W3:Y:S01]  /*10f130*/  LDL.LU R14, [R1+0x740] ;  /* 0x00074000010e7983 */ /* 0x000ee20000300800 */
[----:B-1----:R-:W-:-:S03]  /*10f140*/  PRMT R5, R0, 0x3340, R2 ;  /* 0x0000334000057816 */ /* 0x002fc60000000002 */
[----:B------:R-:W3:Y:S01]  /*10f150*/  LDL.LU R15, [R1+0x650] ;  /* 0x00065000010f7983 */ /* 0x000ee20000300800 */
[----:B------:R-:W-:-:S03]  /*10f160*/  PRMT R2, R3, 0x3340, R4 ;  /* 0x0000334003027816 */ /* 0x000fc60000000004 */
[----:B------:R-:W-:Y:S04]  /*10f170*/  STL [R1+0x94], R5 ;  /* 0x0000940501007387 */ /* 0x000fe80000100800 */
[----:B------:R0:W-:Y:S01]  /*10f180*/  STL [R1+0x90], R2 ;  /* 0x0000900201007387 */ /* 0x0001e20000100800 */
[----:B----4-:R-:W-:Y:S02]  /*10f190*/  SHF.R.U32.HI R29, RZ, 0x8, R10 ;  /* 0x00000008ff1d7819 */ /* 0x010fe4000001160a */
[----:B--2---:R-:W-:Y:S02]  /*10f1a0*/  SHF.R.U32.HI R27, RZ, 0x8, R11 ;  /* 0x00000008ff1b7819 */ /* 0x004fe4000001160b */
[----:B------:R-:W-:Y:S02]  /*10f1b0*/  SHF.R.U32.HI R0, RZ, 0x8, R18 ;  /* 0x00000008ff007819 */ /* 0x000fe40000011612 */
[----:B------:R-:W-:-:S02]  /*10f1c0*/  LOP3.LUT R29, R29, 0xffff, RZ, 0xc0, !PT ;  /* 0x0000ffff1d1d7812 */ /* 0x000fc400078ec0ff */
[----:B0-----:R-:W-:Y:S02]  /*10f1d0*/  SHF.R.U32.HI R2, RZ, 0x8, R17 ;  /* 0x00000008ff027819 */ /* 0x001fe40000011611 */
[----:B------:R-:W-:Y:S02]  /*10f1e0*/  LOP3.LUT R27, R27, 0xffff, RZ, 0xc0, !PT ;  /* 0x0000ffff1b1b7812 */ /* 0x000fe400078ec0ff */
[----:B------:R-:W-:Y:S02]  /*10f1f0*/  LOP3.LUT R0, R0, 0xffff, RZ, 0xc0, !PT ;  /* 0x0000ffff00007812 */ /* 0x000fe400078ec0ff */
[--C-:B------:R-:W-:Y:S02]  /*10f200*/  PRMT R29, R29, 0x3340, R1.reuse ;  /* 0x000033401d1d7816 */ /* 0x100fe40000000001 */
[----:B------:R-:W-:Y:S02]  /*10f210*/  LOP3.LUT R2, R2, 0xffff, RZ, 0xc0, !PT ;  /* 0x0000ffff02027812 */ /* 0x000fe400078ec0ff */
[----:B------:R-:W-:-:S02]  /*10f220*/  PRMT R27, R27, 0x3340, R1 ;  /* 0x000033401b1b7816 */ /* 0x000fc40000000001 */
[----:B------:R-:W-:Y:S01]  /*10f230*/  PRMT R0, R0, 0x3340, R2 ;  /* 0x0000334000007816 */ /* 0x000fe20000000002 */
[----:B------:R-:W-:Y:S04]  /*10f240*/  STL [R1+0x48f8], R29 ;  /* 0x0048f81d01007387 */ /* 0x000fe80000100800 */
[----:B------:R-:W-:Y:S04]  /*10f250*/  STL [R1+0x48f4], R27 ;  /* 0x0048f41b01007387 */ /* 0x000fe80000100800 */
[----:B------:R-:W2:Y:S04]  /*10f260*/  LDL.LU R18, [R1+0x644] ;  /* 0x0006440001127983 */ /* 0x000ea80000300800 */
[----:B------:R-:W4:Y:S04]  /*10f270*/  LDL.LU R10, [R1+0x748] ;  /* 0x00074800010a7983 */ /* 0x000f280000300800 */
[----:B------:R3:W-:Y:S04]  /*10f280*/  STL [R1+0x84], R0 ;  /* 0x0000840001007387 */ /* 0x0007e80000100800 */
[----:B------:R-:W4:Y:S01]  /*10f290*/  LDL.LU R11, [R1+0x74c] ;  /* 0x00074c00010b7983 */ /* 0x000f220000300800 */
[----:B------:R-:W-:-:S03]  /*10f2a0*/  SHF.R.U32.HI R26, RZ, 0x8, R16 ;  /* 0x00000008ff1a7819 */ /* 0x000fc60000011610 */
[----:B------:R-:W4:Y:S04]  /*10f2b0*/  LDL.LU R17, [R1+0x494] ;  /* 0x0004940001117983 */ /* 0x000f280000300800 */
[----:B------:R-:W4:Y:S01]  /*10f2c0*/  LDL.LU R16, [R1+0x63c] ;  /* 0x00063c0001107983 */ /* 0x000f220000300800 */
[----:B------:R-:W-:-:S04]  /*10f2d0*/  LOP3.LUT R26, R26, 0xffff, RZ, 0xc0, !PT ;  /* 0x0000ffff1a1a7812 */ /* 0x000fc800078ec0ff */
[----:B------:R-:W-:-:S05]  /*10f2e0*/  PRMT R26, R26, 0x3340, R1 ;  /* 0x000033401a1a7816 */ /* 0x000fca0000000001 */
[----:B------:R-:W-:Y:S01]  /*10f2f0*/  STL [R1+0x48fc], R26 ;  /* 0x0048fc1a01007387 */ /* 0x000fe20000100800 */
        /* <DEDUP_REMOVED lines=8> */
[----:B------:R-:W-:Y:S02]  /*10f380*/  PRMT R0, R0, 0x3340, R4 ;  /* 0x0000334000007816 */ /* 0x000fe40000000004 */
[----:B------:R-:W-:Y:S02]  /*10f390*/  SHF.R.U32.HI R2, RZ, 0x8, R9 ;  /* 0x00000008ff027819 */ /* 0x000fe40000011609 */
[----:B------:R-:W-:Y:S01]  /*10f3a0*/  LOP3.LUT R5, R5, 0xffff, RZ, 0xc0, !PT ;  /* 0x0000ffff05057812 */ /* 0x000fe200078ec0ff */
[----:B------:R-:W-:Y:S04]  /*10f3b0*/  STL [R1+0x4900], R23 ;  /* 0x0049001701007387 */ /* 0x000fe80000100800 */
[----:B------:R-:W3:Y:S01]  /*10f3c0*/  LDL.LU R9, [R1+0x758] ;  /* 0x0007580001097983 */ /* 0x000ee20000300800 */
[----:B------:R-:W-:-:S03]  /*10f3d0*/  SHF.R.U32.HI R3, RZ, 0x8, R14 ;  /* 0x00000008ff037819 */ /* 0x000fc6000001160e */
[----:B------:R-:W3:Y:S04]  /*10f3e0*/  LDL.LU R21, [R1+0x750] ;  /* 0x0007500001157983 */ /* 0x000ee80000300800 */
[----:B------:R0:W-:Y:S01]  /*10f3f0*/  STL [R1+0x78], R0 ;  /* 0x0000780001007387 */ /* 0x0001e20000100800 */
[----:B------:R-:W-:Y:S02]  /*10f400*/  LOP3.LUT R2, R2, 0xffff, RZ, 0xc0, !PT ;  /* 0x0000ffff02027812 */ /* 0x000fe400078ec0ff */
[----:B------:R-:W-:Y:S01]  /*10f410*/  LOP3.LUT R3, R3, 0xffff, RZ, 0xc0, !PT ;  /* 0x0000ffff03037812 */ /* 0x000fe200078ec0ff */
[----:B------:R-:W3:Y:S04]  /*10f420*/  LDL.LU R20, [R1+0x658] ;  /* 0x0006580001147983 */ /* 0x000ee80000300800 */
[----:B------:R-:W3:Y:S04]  /*10f430*/  LDL.LU R14, [R1+0x75c] ;  /* 0x00075c00010e7983 */ /* 0x000ee80000300800 */
[----:B------:R-:W3:Y:S01]  /*10f440*/  LDL.LU R15, [R1+0x754] ;  /* 0x00075400010f7983 */ /* 0x000ee20000300800 */
[----:B0-----:R-:W-:-:S05]  /*10f450*/  PRMT R0, R5, 0x3340, R1 ;  /* 0x0000334005007816 */ /* 0x001fca0000000001 */
[----:B------:R0:W-:Y:S02]  /*10f460*/  STL [R1+0x4904], R0 ;  /* 0x0049040001007387 */ /* 0x0001e40000100800 */
[----:B0-----:R-:W-:-:S05]  /*10f470*/  PRMT R0, R2, 0x3340, R3 ;  /* 0x0000334002007816 */ /* 0x001fca0000000003 */
[----:B------:R0:W-:Y:S01]  /*10f480*/  STL [R1+0x6c], R0 ;  /* 0x00006c0001007387 */ /* 0x0001e20000100800 */
[----:B--2---:R-:W-:-:S03]  /*10f490*/  SHF.R.U32.HI R5, RZ, 0x8, R18 ;  /* 0x00000008ff057819 */ /* 0x004fc60000011612 */
[----:B------:R-:W2:Y:S01]  /*10f4a0*/  LDL.LU R18, [R1+0x768] ;  /* 0x0007680001127983 */ /* 0x000ea20000300800 */
[----:B----4-:R-:W-:-:S03]  /*10f4b0*/  SHF.R.U32.HI R3, RZ, 0x8, R11 ;  /* 0x00000008ff037819 */ /* 0x010fc6000001160b */
[----:B------:R-:W4:Y:S01]  /*10f4c0*/  LDL.LU R11, [R1+0x760] ;  /* 0x00076000010b7983 */ /* 0x000f220000300800 */
[----:B------:R-:W-:Y:S02]  /*10f4d0*/  SHF.R.U32.HI R4, RZ, 0x8, R17 ;  /* 0x00000008ff047819 */ /* 0x000fe40000011611 */
[----:B------:R-:W-:Y:S02]  /*10f4e0*/  SHF.R.U32.HI R2, RZ, 0x8, R10 ;  /* 0x00000008ff027819 */ /* 0x000fe4000001160a */
[----:B------:R-:W-:Y:S01]  /*10f4f0*/  SHF.R.U32.HI R6, RZ, 0x8, R16 ;  /* 0x00000008ff067819 */ /* 0x000fe20000011610 */
[----:B------:R-:W4:Y:S01]  /*10f500*/  LDL.LU R17, [R1+0x598] ;  /* 0x0005980001117983 */ /* 0x000f220000300800 */
[----:B------:R-:W-:-:S03]  /*10f510*/  IMAD.MOV.U32 R16, RZ, RZ, R12 ;  /* 0x000000ffff107224 */ /* 0x000fc600078e000c */
[----:B------:R-:W4:Y:S04]  /*10f520*/  LDL.LU R10, [R1+0x498] ;  /* 0x00049800010a7983 */ /* 0x000f280000300800 */
[----:B------:R-:W4:Y:S01]  /*10f530*/  LDL.LU R12, [R1+0x764] ;  /* 0x00076400010c7983 */ /* 0x000f220000300800 */
[----:B------:R-:W-:Y:S02]  /*10f540*/  LOP3.LUT R2, R2, 0xffff, RZ, 0xc0, !PT ;  /* 0x0000ffff02027812 */ /* 0x000fe400078ec0ff */
[----:B------:R-:W-:Y:S02]  /*10f550*/  LOP3.LUT R5, R5, 0xffff, RZ, 0xc0, !PT ;  /* 0x0000ffff05057812 */ /* 0x000fe400078ec0ff */
[----:B------:R-:W-:Y:S02]  /*10f560*/  LOP3.LUT R6, R6, 0xffff, RZ, 0xc0, !PT ;  /* 0x0000ffff06067812 */ /* 0x000fe400078ec0ff */
[----:B------:R-:W-:-:S02]  /*10f570*/  LOP3.LUT R3, R3, 0xffff, RZ, 0xc0, !PT ;  /* 0x0000ffff03037812 */ /* 0x000fc400078ec0ff */
[----:B------:R-:W-:Y:S02]  /*10f580*/  LOP3.LUT R4, R4, 0xffff, RZ, 0xc0, !PT ;  /* 0x0000ffff04047812 */ /* 0x000fe400078ec0ff */
[--C-:B------:R-:W-:Y:S02]  /*10f590*/  PRMT R2, R2, 0x3340, R1.reuse ;  /* 0x0000334002027816 */ /* 0x100fe40000000001 */
[----:B0-----:R-:W-:Y:S02]  /*10f5a0*/  PRMT R0, R5, 0x3340, R6 ;  /* 0x0000334005007816 */ /* 0x001fe40000000006 */
[--C-:B------:R-:W-:Y:S02]  /*10f5b0*/  PRMT R3, R3, 0x3340, R1.reuse ;  /* 0x0000334003037816 */ /* 0x100fe40000000001 */
[----:B------:R-:W-:Y:S01]  /*10f5c0*/  PRMT R4, R4, 0x3340, R1 ;  /* 0x0000334004047816 */ /* 0x000fe20000000001 */
[----:B------:R-:W-:Y:S04]  /*10f5d0*/  STL [R1+0x4908], R2 ;  /* 0x0049080201007387 */ /* 0x000fe80000100800 */
[----:B------:R-:W-:Y:S04]  /*10f5e0*/  STL [R1+0x490c], R3 ;  /* 0x00490c0301007387 */ /* 0x000fe80000100800 */
[----:B------:R-:W-:Y:S04]  /*10f5f0*/  STL [R1+0x48ec], R4 ;  /* 0x0048ec0401007387 */ /* 0x000fe80000100800 */
[----:B------:R0:W-:Y:S01]  /*10f600*/  STL [R1+0x60], R0 ;  /* 0x0000600001007387 */ /* 0x0001e20000100800 */
[----:B------:R-:W-:Y:S01]  /*10f610*/  IMAD.MOV.U32 R27, RZ, RZ, R16 ;  /* 0x000000ffff1b7224 */ /* 0x000fe200078e0010 */
[----:B---3--:R-:W-:-:S02]  /*10f620*/  SHF.R.U32.HI R6, RZ, 0x8, R9 ;  /* 0x00000008ff067819 */ /* 0x008fc40000011609 */
[----:B------:R-:W-:Y:S02]  /*10f630*/  SHF.R.U32.HI R8, RZ, 0x8, R21 ;  /* 0x00000008ff087819 */ /* 0x000fe40000011615 */
[----:B------:R-:W-:Y:S02]  /*10f640*/  LOP3.LUT R6, R6, 0xffff, RZ, 0xc0, !PT ;  /* 0x0000ffff06067812 */ /* 0x000fe400078ec0ff */
[----:B------:R-:W-:Y:S02]  /*10f650*/  SHF.R.U32.HI R5, RZ, 0x8, R20 ;  /* 0x00000008ff057819 */ /* 0x000fe40000011614 */
[----:B------:R-:W-:Y:S02]  /*10f660*/  SHF.R.U32.HI R9, RZ, 0x8, R15 ;  /* 0x00000008ff097819 */ /* 0x000fe4000001160f */
[----:B------:R-:W-:Y:S02]  /*10f670*/  LOP3.LUT R8, R8, 0xffff, RZ, 0xc0, !PT ;  /* 0x0000ffff08087812 */ /* 0x000fe400078ec0ff */
[----:B------:R-:W-:-:S02]  /*10f680*/  SHF.R.U32.HI R7, RZ, 0x8, R14 ;  /* 0x00000008ff077819 */ /* 0x000fc4000001160e */
[----:B------:R-:W-:Y:S02]  /*10f690*/  LOP3.LUT R5, R5, 0xffff, RZ, 0xc0, !PT ;  /* 0x0000ffff05057812 */ /* 0x000fe400078ec0ff */
[----:B------:R-:W-:Y:S02]  /*10f6a0*/  LOP3.LUT R9, R9, 0xffff, RZ, 0xc0, !PT ;  /* 0x0000ffff09097812 */ /* 0x000fe400078ec0ff */
[----:B0-----:R-:W-:Y:S01]  /*10f6b0*/  PRMT R0, R6, 0x3340, R8 ;  /* 0x0000334006007816 */ /* 0x001fe20000000008 */
[----:B------:R-:W3:Y:S01]  /*10f6c0*/  LDL.LU R14, [R1+0x488] ;  /* 0x00048800010e7983 */ /* 0x000ee20000300800 */
[----:B------:R-:W-:Y:S02]  /*10f6d0*/  LOP3.LUT R7, R7, 0xffff, RZ, 0xc0, !PT ;  /* 0x0000ffff07077812 */ /* 0x000fe400078ec0ff */
[--C-:B------:R-:W-:Y:S02]  /*10f6e0*/  PRMT R6, R9, 0x3340, R1.reuse ;  /* 0x0000334009067816 */ /* 0x100fe40000000001 */
[--C-:B------:R-:W-:Y:S01]  /*10f6f0*/  PRMT R5, R5, 0x3340, R1.reuse ;  /* 0x0000334005057816 */ /* 0x100fe20000000001 */
[----:B------:R-:W3:Y:S04]  /*10f700*/  LDL.LU R21, [R1+0x76c] ;  /* 0x00076c0001157983 */ /* 0x000ee80000300800 */
[----:B------:R-:W3:Y:S04]  /*10f710*/  LDL.LU R20, [R1+0x468] ;  /* 0x0004680001147983 */ /* 0x000ee80000300800 */
[----:B------:R-:W3:Y:S01]  /*10f720*/  LDL.LU R15, [R1+0x47c] ;  /* 0x00047c00010f7983 */ /* 0x000ee20000300800 */
[----:B------:R-:W-:-:S03]  /*10f730*/  PRMT R7, R7, 0x3340, R1 ;  /* 0x0000334007077816 */ /* 0x000fc60000000001 */
[----:B------:R-:W-:Y:S04]  /*10f740*/  STL [R1+0x48e8], R5 ;  /* 0x0048e80501007387 */ /* 0x000fe80000100800 */
[----:B------:R-:W-:Y:S04]  /*10f750*/  STL [R1+0x48e4], R6 ;  /* 0x0048e40601007387 */ /* 0x000fe80000100800 */
[----:B------:R0:W-:Y:S04]  /*10f760*/  STL [R1+0x44], R0 ;  /* 0x0000440001007387 */ /* 0x0001e80000100800 */
[----:B------:R-:W-:Y:S01]  /*10f770*/  STL [R1+0x48f0], R7 ;  /* 0x0048f00701007387 */ /* 0x000fe20000100800 */
[----:B--2---:R-:W-:-:S02]  /*10f780*/  SHF.R.U32.HI R9, RZ, 0x8, R18 ;  /* 0x00000008ff097819 */ /* 0x004fc40000011612 */
[----:B----4-:R-:W-:Y:S02]  /*10f790*/  SHF.R.U32.HI R11, RZ, 0x8, R11 ;  /* 0x00000008ff0b7819 */ /* 0x010fe4000001160b */
[----:B------:R-:W-:Y:S02]  /*10f7a0*/  SHF.R.U32.HI R8, RZ, 0x8, R17 ;  /* 0x00000008ff087819 */ /* 0x000fe40000011611 */
[----:B------:R-:W-:Y:S02]  /*10f7b0*/  SHF.R.U32.HI R10, RZ, 0x8, R10 ;  /* 0x00000008ff0a7819 */ /* 0x000fe4000001160a */
[----:B------:R-:W-:Y:S02]  /*10f7c0*/  SHF.R.U32.HI R12, RZ, 0x8, R12 ;  /* 0x00000008ff0c7819 */ /* 0x000fe4000001160c */
[----:B------:R-:W-:Y:S02]  /*10f7d0*/  LOP3.LUT R8, R8, 0xffff, RZ, 0xc0, !PT ;  /* 0x0000ffff08087812 */ /* 0x000fe400078ec0ff */
[----:B------:R-:W-:-:S02]  /*10f7e0*/  LOP3.LUT R9, R9, 0xffff, RZ, 0xc0, !PT ;  /* 0x0000ffff09097812 */ /* 0x000fc400078ec0ff */
[----:B------:R-:W-:Y:S02]  /*10f7f0*/  LOP3.LUT R10, R10, 0xffff, RZ, 0xc0, !PT ;  /* 0x0000ffff0a0a7812 */ /* 0x000fe400078ec0ff */
[----:B------:R-:W-:Y:S02]  /*10f800*/  LOP3.LUT R11, R11, 0xffff, RZ, 0xc0, !PT ;  /* 0x0000ffff0b0b7812 */ /* 0x000fe400078ec0ff */
[----:B------:R-:W-:Y:S02]  /*10f810*/  LOP3.LUT R12, R12, 0xffff, RZ, 0xc0, !PT ;  /* 0x0000ffff0c0c7812 */ /* 0x000fe400078ec0ff */
[--C-:B------:R-:W-:Y:S02]  /*10f820*/  PRMT R8, R8, 0x3340, R1.reuse ;  /* 0x0000334008087816 */ /* 0x100fe40000000001 */
[----:B------:R-:W-:Y:S02]  /*10f830*/  PRMT R2, R10, 0x3340, R1 ;  /* 0x000033400a027816 */ /* 0x000fe40000000001 */
[----:B0-----:R-:W-:-:S02]  /*10f840*/  PRMT R0, R9, 0x3340, R11 ;  /* 0x0000334009007816 */ /* 0x001fc4000000000b */
[----:B------:R-:W-:Y:S01]  /*10f850*/  PRMT R9, R12, 0x3340, R1 ;  /* 0x000033400c097816 */ /* 0x000fe20000000001 */
[----:B------:R-:W2:Y:S04]  /*10f860*/  LDL.LU R17, [R1+0x778] ;  /* 0x0007780001117983 */ /* 0x000ea80000300800 */
[----:B------:R-:W4:Y:S04]  /*10f870*/  LDL.LU R16, [R1+0x774] ;  /* 0x0007740001107983 */ /* 0x000f280000300800 */
[----:B------:R-:W-:Y:S04]  /*10f880*/  STL [R1+0x4910], R8 ;  /* 0x0049100801007387 */ /* 0x000fe80000100800 */
[----:B------:R-:W-:Y:S04]  /*10f890*/  STL [R1+0x194], R2 ;  /* 0x0001940201007387 */ /* 0x000fe80000100800 */
[----:B------:R-:W-:Y:S04]  /*10f8a0*/  STL [R1+0x4914], R9 ;  /* 0x0049140901007387 */ /* 0x000fe80000100800 */
[----:B------:R0:W-:Y:S01]  /*10f8b0*/  STL [R1+0x3c], R0 ;  /* 0x00003c0001007387 */ /* 0x0001e20000100800 */
[----:B------:R-:W-:-:S03]  /*10f8c0*/  SHF.R.U32.HI R12, RZ, 0x8, R13 ;  /* 0x00000008ff0c7819 */ /* 0x000fc6000001160d */
[----:B------:R-:W2:Y:S01]  /*10f8d0*/  LDL.LU R13, [R1+0x496c] ;  /* 0x00496c00010d7983 */ /* 0x000ea20000300800 */
[----:B------:R-:W-:Y:S02]  /*10f8e0*/  LOP3.LUT R12, R12, 0xffff, RZ, 0xc0, !PT ;  /* 0x0000ffff0c0c7812 */ /* 0x000fe400078ec0ff */
[----:B---3--:R-:W-:Y:S02]  /*10f8f0*/  SHF.R.U32.HI R14, RZ, 0x8, R14 ;  /* 0x00000008ff0e7819 */ /* 0x008fe4000001160e */
[----:B------:R-:W-:Y:S02]  /*10f900*/  SHF.R.U32.HI R10, RZ, 0x8, R21 ;  /* 0x00000008ff0a7819 */ /* 0x000fe40000011615 */
[----:B------:R-:W-:Y:S02]  /*10f910*/  SHF.R.U32.HI R11, RZ, 0x8, R20 ;  /* 0x00000008ff0b7819 */ /* 0x000fe40000011614 */
[----:B------:R-:W-:Y:S02]  /*10f920*/  SHF.R.U32.HI R15, RZ, 0x8, R15 ;  /* 0x00000008ff0f7819 */ /* 0x000fe4000001160f */
[----:B------:R-:W-:-:S02]  /*10f930*/  LOP3.LUT R10, R10, 0xffff, RZ, 0xc0, !PT ;  /* 0x0000ffff0a0a7812 */ /* 0x000fc400078ec0ff */
[----:B------:R-:W-:Y:S02]  /*10f940*/  LOP3.LUT R11, R11, 0xffff, RZ, 0xc0, !PT ;  /* 0x0000ffff0b0b7812 */ /* 0x000fe400078ec0ff */
[----:B------:R-:W-:Y:S02]  /*10f950*/  LOP3.LUT R14, R14, 0xffff, RZ, 0xc0, !PT ;  /* 0x0000ffff0e0e7812 */ /* 0x000fe400078ec0ff */
[----:B------:R-:W-:Y:S02]  /*10f960*/  LOP3.LUT R15, R15, 0xffff, RZ, 0xc0, !PT ;  /* 0x0000ffff0f0f7812 */ /* 0x000fe400078ec0ff */
[--C-:B------:R-:W-:Y:S02]  /*10f970*/  PRMT R10, R10, 0x3340, R1.reuse ;  /* 0x000033400a0a7816 */ /* 0x100fe40000000001 */
[----:B------:R-:W-:Y:S02]  /*10f980*/  PRMT R11, R11, 0x3340, R1 ;  /* 0x000033400b0b7816 */ /* 0x000fe40000000001 */
[----:B0-----:R-:W-:Y:S01]  /*10f990*/  PRMT R0, R14, 0x3340, R15 ;  /* 0x000033400e007816 */ /* 0x001fe2000000000f */
[----:B------:R-:W-:Y:S04]  /*10f9a0*/  STL [R1+0x4918], R10 ;  /* 0x0049180a01007387 */ /* 0x000fe80000100800 */
[----:B------:R-:W-:Y:S04]  /*10f9b0*/  STL [R1+0x491c], R11 ;  /* 0x00491c0b01007387 */ /* 0x000fe80000100800 */
[----:B------:R0:W-:Y:S01]  /*10f9c0*/  STL [R1+0x2c], R0 ;  /* 0x00002c0001007387 */ /* 0x0001e20000100800 */
[----:B------:R-:W-:Y:S01]  /*10f9d0*/  PRMT R12, R12, 0x3340, R1 ;  /* 0x000033400c0c7816 */ /* 0x000fe20000000001 */
[----:B0-----:R-:W-:Y:S01]  /*10f9e0*/  IMAD R0, R27, UR7, RZ ;  /* 0x000000071b007c24 */ /* 0x001fe2000f8e02ff */
[----:B------:R-:W-:Y:S01]  /*10f9f0*/  ULDC UR7, c[0x0][0x248] ;  /* 0x0000920000077ab9 */ /* 0x000fe20000000800 */
[----:B--2---:R-:W-:-:S02]  /*10fa00*/  SHF.R.U32.HI R15, RZ, 0x8, R13 ;  /* 0x00000008ff0f7819 */ /* 0x004fc4000001160d */
[----:B------:R-:W2:Y:S04]  /*10fa10*/  LDL.LU R13, [R1+0x4968] ;  /* 0x00496800010d7983 */ /* 0x000ea80000300800 */
[----:B------:R-:W3:Y:S04]  /*10fa20*/  LDL.LU R22, [R1+0x478] ;  /* 0x0004780001167983 */ /* 0x000ee80000300800 */
[----:B------:R-:W3:Y:S04]  /*10fa30*/  LDL.LU R18, [R1+0x490] ;  /* 0x0004900001127983 */ /* 0x000ee80000300800 */
[----:B------:R-:W3:Y:S01]  /*10fa40*/  LDL.LU R20, [R1+0x48c] ;  /* 0x00048c0001147983 */ /* 0x000ee20000300800 */
[----:B------:R-:W-:-:S02]  /*10fa50*/  SHF.R.U32.HI R14, RZ, 0x8, R17 ;  /* 0x00000008ff0e7819 */ /* 0x000fc40000011611 */
[----:B------:R-:W-:Y:S02]  /*10fa60*/  LOP3.LUT R15, R15, 0xffff, RZ, 0xc0, !PT ;  /* 0x0000ffff0f0f7812 */ /* 0x000fe400078ec0ff */
[----:B------:R-:W-:Y:S01]  /*10fa70*/  LOP3.LUT R14, R14, 0xffff, RZ, 0xc0, !PT ;  /* 0x0000ffff0e0e7812 */ /* 0x000fe200078ec0ff */
[----:B------:R-:W-:Y:S03]  /*10fa80*/  STL [R1+0x4920], R12 ;  /* 0x0049200c01007387 */ /* 0x000fe60000100800 */
[----:B------:R-:W-:Y:S01]  /*10fa90*/  PRMT R2, R14, 0x3340, R15 ;  /* 0x000033400e027816 */ /* 0x000fe2000000000f */
[----:B------:R-:W-:Y:S04]  /*10faa0*/  STL [R1+0x4948], R27 ;  /* 0x0049481b01007387 */ /* 0x000fe80000100800 */
[----:B------:R0:W-:Y:S04]  /*10fab0*/  STL [R1+0x8c4], R0 ;  /* 0x0008c40001007387 */ /* 0x0001e80000100800 */
[----:B------:R-:W-:Y:S04]  /*10fac0*/  STL [R1+0x28], R2 ;  /* 0x0000280201007387 */ /* 0x000fe80000100800 */
[----:B------:R-:W3:Y:S04]  /*10fad0*/  LDL.LU R24, [R1+0x4a4] ;  /* 0x0004a40001187983 */ /* 0x000ee80000300800 */
[----:B------:R-:W3:Y:S04]  /*10fae0*/  LDL.LU R19, [R1+0x784] ;  /* 0x0007840001137983 */ /* 0x000ee80000300800 */
[----:B------:R-:W3:Y:S01]  /*10faf0*/  LDL.LU R21, [R1+0x780] ;  /* 0x0007800001157983 */ /* 0x000ee20000300800 */
[----:B----4-:R-:W-:-:S04]  /*10fb00*/  SHF.R.U32.HI R16, RZ, 0x8, R16 ;  /* 0x00000008ff107819 */ /* 0x010fc80000011610 */
[----:B------:R-:W-:-:S04]  /*10fb10*/  LOP3.LUT R14, R16, 0xffff, RZ, 0xc0, !PT ;  /* 0x0000ffff100e7812 */ /* 0x000fc800078ec0ff */
[----:B------:R-:W-:-:S05]  /*10fb20*/  PRMT R14, R14, 0x3340, R1 ;  /* 0x000033400e0e7816 */ /* 0x000fca0000000001 */
[----:B------:R-:W-:Y:S01]  /*10fb30*/  STL [R1+0x4924], R14 ;  /* 0x0049240e01007387 */ /* 0x000fe20000100800 */
[----:B--2---:R-:W-:Y:S01]  /*10fb40*/  SHF.R.U32.HI R17, RZ, 0x8, R13 ;  /* 0x00000008ff117819 */ /* 0x004fe2000001160d */
[----:B------:R-:W-:Y:S01]  /*10fb50*/  VIADD R13, R0, UR7 ;  /* 0x00000007000d7c36 */ /* 0x000fe20008000000 */
[----:B------:R-:W-:Y:S02]  /*10fb60*/  ULDC UR7, c[0x0][0x248] ;  /* 0x0000920000077ab9 */ /* 0x000fe40000000800 */
[----:B------:R-:W-:Y:S01]  /*10fb70*/  LOP3.LUT R15, R17, 0xffff, RZ, 0xc0, !PT ;  /* 0x0000ffff110f7812 */ /* 0x000fe200078ec0ff */
[----:B0-----:R-:W-:Y:S01]  /*10fb80*/  VIADD R0, R13, UR7 ;  /* 0x000000070d007c36 */ /* 0x001fe20008000000 */
[----:B------:R-:W-:Y:S02]  /*10fb90*/  ULDC UR7, c[0x0][0x248] ;  /* 0x0000920000077ab9 */ /* 0x000fe40000000800 */
[----:B------:R-:W-:-:S05]  /*10fba0*/  PRMT R15, R15, 0x3340, R1 ;  /* 0x000033400f0f7816 */ /* 0x000fca0000000001 */
[----:B------:R-:W-:Y:S04]  /*10fbb0*/  STL [R1+0x4928], R15 ;  /* 0x0049280f01007387 */ /* 0x000fe80000100800 */
[----:B------:R-:W-:Y:S04]  /*10fbc0*/  STL [R1+0x8b4], R13 ;  /* 0x0008b40d01007387 */ /* 0x000fe80000100800 */
[----:B------:R-:W-:Y:S04]  /*10fbd0*/  STL [R1+0x492c], R13 ;  /* 0x00492c0d01007387 */ /* 0x000fe80000100800 */
[----:B------:R0:W-:Y:S02]  /*10fbe0*/  STL [R1+0x840], R0 ;  /* 0x0008400001007387 */ /* 0x0001e40000100800 */
[----:B0-----:R-:W-:Y:S01]  /*10fbf0*/  VIADD R0, R0, UR7 ;  /* 0x0000000700007c36 */ /* 0x001fe20008000000 */
[----:B---3--:R-:W-:-:S02]  /*10fc00*/  SHF.R.U32.HI R16, RZ, 0x8, R22 ;  /* 0x00000008ff107819 */ /* 0x008fc40000011616 */
[----:B------:R-:W-:Y:S01]  /*10fc10*/  SHF.R.U32.HI R17, RZ, 0x8, R18 ;  /* 0x00000008ff117819 */ /* 0x000fe20000011612 */
[----:B------:R-:W-:Y:S01]  /*10fc20*/  ULDC UR7, c[0x0][0x248] ;  /* 0x0000920000077ab9 */ /* 0x000fe20000000800 */
[----:B------:R0:W-:Y:S01]  /*10fc30*/  STL [R1+0x82c], R0 ;  /* 0x00082c0001007387 */ /* 0x0001e20000100800 */
[----:B------:R-:W-:Y:S01]  /*10fc40*/  SHF.R.U32.HI R18, RZ, 0x8, R20 ;  /* 0x00000008ff127819 */ /* 0x000fe20000011614 */
[----:B0-----:R-:W-:Y:S01]  /*10fc50*/  VIADD R0, R0, UR8 ;  /* 0x0000000800007c36 */ /* 0x001fe20008000000 */
[----:B------:R-:W-:Y:S02]  /*10fc60*/  LOP3.LUT R16, R16, 0xffff, RZ, 0xc0, !PT ;  /* 0x0000ffff10107812 */ /* 0x000fe400078ec0ff */
[----:B------:R-:W-:Y:S02]  /*10fc70*/  LOP3.LUT R17, R17, 0xffff, RZ, 0xc0, !PT ;  /* 0x0000ffff11117812 */ /* 0x000fe400078ec0ff */
[----:B------:R-:W-:Y:S01]  /*10fc80*/  LOP3.LUT R18, R18, 0xffff, RZ, 0xc0, !PT ;  /* 0x0000ffff12127812 */ /* 0x000fe200078ec0ff */
[----:B------:R-:W-:Y:S01]  /*10fc90*/  ULDC UR8, c[0x0][0x248] ;  /* 0x0000920000087ab9 */ /* 0x000fe20000000800 */
[----:B------:R0:W-:Y:S04]  /*10fca0*/  STL [R1+0x640], R0 ;  /* 0x0006400001007387 */ /* 0x0001e80000100800 */
[----:B------:R-:W2:Y:S04]  /*10fcb0*/  LDL.LU R26, [R1+0x788] ;  /* 0x00078800011a7983 */ /* 0x000ea80000300800 */
[----:B------:R-:W3:Y:S04]  /*10fcc0*/  LDL.LU R20, [R1+0x79c] ;  /* 0x00079c0001147983 */ /* 0x000ee80000300800 */
[----:B------:R-:W4:Y:S01]  /*10fcd0*/  LDL.LU R25, [R1+0x798] ;  /* 0x0007980001197983 */ /* 0x000f220000300800 */
[----:B------:R-:W-:-:S02]  /*10fce0*/  PRMT R16, R16, 0x3340, R1 ;  /* 0x0000334010107816 */ /* 0x000fc40000000001 */
[----:B------:R-:W-:Y:S01]  /*10fcf0*/  PRMT R28, R17, 0x3340, R18 ;  /* 0x00003340111c7816 */ /* 0x000fe20000000012 */
[----:B0-----:R-:W-:Y:S01]  /*10fd00*/  VIADD R0, R0, UR9 ;  /* 0x0000000900007c36 */ /* 0x001fe20008000000 */
[----:B------:R-:W-:Y:S02]  /*10fd10*/  SHF.R.U32.HI R18, RZ, 0x8, R21 ;  /* 0x00000008ff127819 */ /* 0x000fe40000011615 */
[----:B------:R-:W-:Y:S02]  /*10fd20*/  SHF.R.U32.HI R17, RZ, 0x8, R24 ;  /* 0x00000008ff117819 */ /* 0x000fe40000011618 */
[----:B------:R-:W-:Y:S01]  /*10fd30*/  SHF.R.U32.HI R19, RZ, 0x8, R19 ;  /* 0x00000008ff137819 */ /* 0x000fe20000011613 */
[----:B------:R-:W-:Y:S01]  /*10fd40*/  ULDC UR9, c[0x0][0x248] ;  /* 0x0000920000097ab9 */ /* 0x000fe20000000800 */
[----:B------:R0:W-:Y:S04]  /*10fd50*/  STL [R1+0x4ac], R0 ;  /* 0x0004ac0001007387 */ /* 0x0001e80000100800 */
[----:B------:R-:W-:Y:S04]  /*10fd60*/  STL [R1+0x4930], R16 ;  /* 0x0049301001007387 */ /* 0x000fe80000100800 */
[----:B------:R-:W-:Y:S01]  /*10fd70*/  STL [R1+0x4934], R28 ;  /* 0x0049341c01007387 */ /* 0x000fe20000100800 */
[----:B0-----:R-:W-:Y:S01]  /*10fd80*/  VIADD R0, R0, UR7 ;  /* 0x0000000700007c36 */ /* 0x001fe20008000000 */
[----:B------:R-:W-:-:S04]  /*10fd90*/  ULDC UR7, c[0x0][0x248] ;  /* 0x0000920000077ab9 */ /* 0x000fc80000000800 */
[----:B------:R0:W-:Y:S02]  /*10fda0*/  STL [R1+0x498], R0 ;  /* 0x0004980001007387 */ /* 0x0001e40000100800 */
[----:B0-----:R-:W-:Y:S01]  /*10fdb0*/  VIADD R0, R0, UR7 ;  /* 0x0000000700007c36 */ /* 0x001fe20008000000 */
[----:B------:R-:W-:Y:S02]  /*10fdc0*/  LOP3.LUT R17, R17, 0xffff, RZ, 0xc0, !PT ;  /* 0x0000ffff11117812 */ /* 0x000fe400078ec0ff */
[----:B------:R-:W-:Y:S02]  /*10fdd0*/  LOP3.LUT R19, R19, 0xffff, RZ, 0xc0, !PT ;  /* 0x0000ffff13137812 */ /* 0x000fe400078ec0ff */
[----:B------:R-:W-:Y:S01]  /*10fde0*/  LOP3.LUT R18, R18, 0xffff, RZ, 0xc0, !PT ;  /* 0x0000ffff12127812 */ /* 0x000fe200078ec0ff */
[----:B------:R-:W-:Y:S01]  /*10fdf0*/  ULDC UR7, c[0x0][0x248] ;  /* 0x0000920000077ab9 */ /* 0x000fe20000000800 */
[----:B------:R0:W-:Y:S02]  /*10fe00*/  STL [R1+0x4a0], R0 ;  /* 0x0004a00001007387 */ /* 0x0001e40000100800 */
[----:B0-----:R-:W-:Y:S01]  /*10fe10*/  VIADD R0, R0, UR8 ;  /* 0x0000000800007c36 */ /* 0x001fe20008000000 */
[----:B------:R-:W-:-:S02]  /*10fe20*/  PRMT R17, R17, 0x3340, R1 ;  /* 0x0000334011117816 */ /* 0x000fc40000000001 */
[----:B------:R-:W-:Y:S01]  /*10fe30*/  PRMT R24, R19, 0x3340, R18 ;  /* 0x0000334013187816 */ /* 0x000fe20000000012 */
[----:B------:R-:W-:Y:S01]  /*10fe40*/  ULDC UR8, c[0x0][0x248] ;  /* 0x0000920000087ab9 */ /* 0x000fe20000000800 */
[----:B------:R0:W-:Y:S04]  /*10fe50*/  STL [R1+0x4a8], R0 ;  /* 0x0004a80001007387 */ /* 0x0001e80000100800 */
[----:B------:R-:W4:Y:S04]  /*10fe60*/  LDL.LU R22, [R1+0x7a0] ;  /* 0x0007a00001167983 */ /* 0x000f280000300800 */
[----:B------:R-:W4:Y:S04]  /*10fe70*/  LDL.LU R29, [R1+0x790] ;  /* 0x00079000011d7983 */ /* 0x000f280000300800 */
[----:B------:R-:W4:Y:S01]  /*10fe80*/  LDL.LU R21, [R1+0x78c] ;  /* 0x00078c0001157983 */ /* 0x000f220000300800 */
[----:B0-----:R-:W-:Y:S01]  /*10fe90*/  VIADD R0, R0, UR9 ;  /* 0x0000000900007c36 */ /* 0x001fe20008000000 */
[----:B------:R-:W-:-:S04]  /*10fea0*/  ULDC UR9, c[0x0][0x248] ;  /* 0x0000920000097ab9 */ /* 0x000fc80000000800 */
[----:B------:R0:W-:Y:S04]  /*10feb0*/  STL [R1+0x494], R0 ;  /* 0x0004940001007387 */ /* 0x0001e80000100800 */
[----:B------:R-:W-:Y:S04]  /*10fec0*/  STL [R1+0x4938], R17 ;  /* 0x0049381101007387 */ /* 0x000fe80000100800 */
[----:B------:R-:W-:Y:S01]  /*10fed0*/  STL [R1+0x493c], R24 ;  /* 0x00493c1801007387 */ /* 0x000fe20000100800 */
[----:B0-----:R-:W-:Y:S01]  /*10fee0*/  VIADD R0, R0, UR7 ;  /* 0x0000000700007c36 */ /* 0x001fe20008000000 */
[----:B------:R-:W-:-:S04]  /*10fef0*/  ULDC UR7, c[0x0][0x248] ;  /* 0x0000920000077ab9 */ /* 0x000fc80000000800 */
[----:B------:R0:W-:Y:S02]  /*10ff00*/  STL [R1+0x480], R0 ;  /* 0x0004800001007387 */ /* 0x0001e40000100800 */
[----:B0-----:R-:W-:Y:S01]  /*10ff10*/  VIADD R0, R0, UR7 ;  /* 0x0000000700007c36 */ /* 0x001fe20008000000 */
[----:B------:R-:W-:-:S04]  /*10ff20*/  ULDC UR7, c[0x0][0x248] ;  /* 0x0000920000077ab9 */ /* 0x000fc80000000800 */
[----:B------:R0:W-:Y:S02]  /*10ff30*/  STL [R1+0x488], R0 ;  /* 0x0004880001007387 */ /* 0x0001e40000100800 */
[----:B0-----:R-:W-:Y:S01]  /*10ff40*/  VIADD R0, R0, UR8 ;  /* 0x0000000800007c36 */ /* 0x001fe20008000000 */
[----:B------:R-:W-:-:S04]  /*10ff50*/  ULDC UR8, c[0x0][0x248] ;  /* 0x0000920000087ab9 */ /* 0x000fc80000000800 */
[----:B------:R0:W-:Y:S02]  /*10ff60*/  STL [R1+0x490], R0 ;  /* 0x0004900001007387 */ /* 0x0001e40000100800 */
[----:B0-----:R-:W-:Y:S01]  /*10ff70*/  VIADD R0, R0, UR9 ;  /* 0x0000000900007c36 */ /* 0x001fe20008000000 */
[----:B------:R-:W-:Y:S01]  /*10ff80*/  ULDC UR9, c[0x0][0x248] ;  /* 0x0000920000097ab9 */ /* 0x000fe20000000800 */
[----:B--2---:R-:W-:Y:S02]  /*10ff90*/  SHF.R.U32.HI R18, RZ, 0x8, R26 ;  /* 0x00000008ff127819 */ /* 0x004fe4000001161a */
[----:B---3--:R-:W-:Y:S02]  /*10ffa0*/  SHF.R.U32.HI R20, RZ, 0x8, R20 ;  /* 0x00000008ff147819 */ /* 0x008fe40000011614 */
[----:B----4-:R-:W-:Y:S02]  /*10ffb0*/  SHF.R.U32.HI R19, RZ, 0x8, R25 ;  /* 0x00000008ff137819 */ /* 0x010fe40000011619 */
[----:B------:R-:W-:-:S02]  /*10ffc0*/  LOP3.LUT R18, R18, 0xffff, RZ, 0xc0, !PT ;  /* 0x0000ffff12127812 */ /* 0x000fc400078ec0ff */
[----:B------:R-:W-:Y:S02]  /*10ffd0*/  LOP3.LUT R20, R20, 0xffff, RZ, 0xc0, !PT ;  /* 0x0000ffff14147812 */ /* 0x000fe400078ec0ff */
[----:B------:R-:W-:Y:S02]  /*10ffe0*/  LOP3.LUT R19, R19, 0xffff, RZ, 0xc0, !PT ;  /* 0x0000ffff13137812 */ /* 0x000fe400078ec0ff */
[----:B------:R-:W-:Y:S02]  /*10fff0*/  PRMT R18, R18, 0x3340, R1 ;  /* 0x0000334012127816 */ /* 0x000fe40000000001 */
[----:B------:R-:W-:-:S03]  /*110000*/  PRMT R25, R20, 0x3340, R19 ;  /* 0x0000334014197816 */ /* 0x000fc60000000013 */
[----:B------:R-:W-:Y:S04]  /*110010*/  STL [R1+0x4940], R18 ;  /* 0x0049401201007387 */ /* 0x000fe80000100800 */
[----:B------:R0:W-:Y:S04]  /*110020*/  STL [R1+0x47c], R0 ;  /* 0x00047c0001007387 */ /* 0x0001e80000100800 */
[----:B------:R-:W-:Y:S01]  /*110030*/  STL [R1+0x4944], R25 ;  /* 0x0049441901007387 */ /* 0x000fe20000100800 */
[----:B0-----:R-:W-:Y:S01]  /*110040*/  VIADD R0, R0, UR7 ;  /* 0x0000000700007c36 */ /* 0x001fe20008000000 */
[----:B------:R-:W-:-:S04]  /*110050*/  ULDC UR7, c[0x0][0x248] ;  /* 0x0000920000077ab9 */ /* 0x000fc80000000800 */
[----:B------:R0:W-:Y:S02]  /*110060*/  STL [R1+0x468], R0 ;  /* 0x0004680001007387 */ /* 0x0001e40000100800 */
[----:B0-----:R-:W-:Y:S01]  /*110070*/  VIADD R0, R0, UR7 ;  /* 0x0000000700007c36 */ /* 0x001fe20008000000 */
[----:B------:R-:W-:-:S04]  /*110080*/  ULDC UR7, c[0x0][0x248] ;  /* 0x0000920000077ab9 */ /* 0x000fc80000000800 */
[----:B------:R0:W-:Y:S04]  /*110090*/  STL [R1+0x470], R0 ;  /* 0x0004700001007387 */ /* 0x0001e80000100800 */
[----:B------:R-:W2:Y:S01]  /*1100a0*/  LDL.LU R28, [R1+0x794] ;  /* 0x00079400011c7983 */ /* 0x000ea20000300800 */
[----:B0-----:R-:W-:Y:S01]  /*1100b0*/  VIADD R0, R0, UR8 ;  /* 0x0000000800007c36 */ /* 0x001fe20008000000 */
[----:B------:R-:W-:Y:S01]  /*1100c0*/  ULDC UR8, c[0x0][0x248] ;  /* 0x0000920000087ab9 */ /* 0x000fe20000000800 */
[----:B------:R-:W-:Y:S02]  /*1100d0*/  SHF.R.U32.HI R22, RZ, 0x8, R22 ;  /* 0x00000008ff167819 */ /* 0x000fe40000011616 */
[----:B------:R-:W-:Y:S02]  /*1100e0*/  SHF.R.U32.HI R20, RZ, 0x8, R29 ;  /* 0x00000008ff147819 */ /* 0x000fe4000001161d */
[----:B------:R-:W-:Y:S01]  /*1100f0*/  SHF.R.U32.HI R19, RZ, 0x8, R21 ;  /* 0x00000008ff137819 */ /* 0x000fe20000011615 */
[----:B------:R0:W-:Y:S01]  /*110100*/  STL [R1+0x478], R0 ;  /* 0x0004780001007387 */ /* 0x0001e20000100800 */
[----:B------:R-:W-:-:S02]  /*110110*/  LOP3.LUT R22, R22, 0xffff, RZ, 0xc0, !PT ;  /* 0x0000ffff16167812 */ /* 0x000fc400078ec0ff */
[----:B------:R-:W-:Y:S02]  /*110120*/  LOP3.LUT R20, R20, 0xffff, RZ, 0xc0, !PT ;  /* 0x0000ffff14147812 */ /* 0x000fe400078ec0ff */
[----:B------:R-:W-:Y:S01]  /*110130*/  LOP3.LUT R19, R19, 0xffff, RZ, 0xc0, !PT ;  /* 0x0000ffff13137812 */ /* 0x000fe200078ec0ff */
[----:B------:R-:W3:Y:S04]  /*110140*/  LDL.LU R16, [R1+0x5a0] ;  /* 0x0005a00001107983 */ /* 0x000ee80000300800 */
[----:B------:R-:W4:Y:S01]  /*110150*/  LDL.LU R21, [R1+0x64c] ;  /* 0x00064c0001157983 */ /* 0x000f220000300800 */
[----:B------:R-:W-:Y:S02]  /*110160*/  PRMT R22, R22, 0x3340, R1 ;  /* 0x0000334016167816 */ /* 0x000fe40000000001 */
[----:B------:R-:W-:Y:S01]  /*110170*/  PRMT R2, R20, 0x3340, R19 ;  /* 0x0000334014027816 */ /* 0x000fe20000000013 */
[----:B0-----:R-:W-:Y:S01]  /*110180*/  VIADD R0, R0, UR9 ;  /* 0x0000000900007c36 */ /* 0x001fe20008000000 */
[----:B------:R-:W-:-:S04]  /*110190*/  ULDC UR9, c[0x0][0x248] ;  /* 0x0000920000097ab9 */ /* 0x000fc80000000800 */
[----:B------:R0:W-:Y:S04]  /*1101a0*/  STL [R1+0x464], R0 ;  /* 0x0004640001007387 */ /* 0x0001e80000100800 */
[----:B------:R-:W-:Y:S04]  /*1101b0*/  STL [R1+0x494c], R22 ;  /* 0x00494c1601007387 */ /* 0x000fe80000100800 */
[----:B------:R-:W4:Y:S04]  /*1101c0*/  LDL.LU R13, [R1+0x340] ;  /* 0x00034000010d7983 */ /* 0x000f280000300800 */
[----:B------:R-:W-:Y:S04]  /*1101d0*/  STL [R1+0x210], R2 ;  /* 0x0002100201007387 */ /* 0x000fe80000100800 */
[----:B------:R-:W4:Y:S04]  /*1101e0*/  LDL.LU R15, [R1+0x3fc] ;  /* 0x0003fc00010f7983 */ /* 0x000f280000300800 */
[----:B------:R-:W4:Y:S01]  /*1101f0*/  LDL.LU R14, [R1+0x334] ;  /* 0x00033400010e7983 */ /* 0x000f220000300800 */
[----:B0-----:R-:W-:Y:S01]  /*110200*/  VIADD R0, R0, UR7 ;  /* 0x0000000700007c36 */ /* 0x001fe20008000000 */
[----:B------:R-:W-:-:S04]  /*110210*/  ULDC UR7, c[0x0][0x248] ;  /* 0x0000920000077ab9 */ /* 0x000fc80000000800 */
        /* <DEDUP_REMOVED lines=14> */
[----:B0-----:R-:W-:-:S03]  /*110300*/  VIADD R0, R0, UR7 ;  /* 0x0000000700007c36 */ /* 0x001fc60008000000 */
[----:B------:R-:W4:Y:S04]  /*110310*/  LDL.LU R2, [R1+0x2f4] ;  /* 0x0002f40001027983 */ /* 0x000f280000300800 */
[----:B------:R-:W4:Y:S04]  /*110320*/  LDL.LU R23, [R1+0x3c8] ;  /* 0x0003c80001177983 */ /* 0x000f280000300800 */
[----:B------:R0:W-:Y:S01]  /*110330*/  STL [R1+0x458], R0 ;  /* 0x0004580001007387 */ /* 0x0001e20000100800 */
[----:B------:R-:W-:Y:S01]  /*110340*/  ULDC UR7, c[0x0][0x248] ;  /* 0x0000920000077ab9 */ /* 0x000fe20000000800 */
[----:B0-----:R-:W-:Y:S01]  /*110350*/  VIADD R0, R0, UR8 ;  /* 0x0000000800007c36 */ /* 0x001fe20008000000 */
[----:B------:R-:W-:-:S04]  /*110360*/  ULDC UR8, c[0x0][0x244] ;  /* 0x0000910000087ab9 */ /* 0x000fc80000000800 */
[----:B------:R0:W-:Y:S02]  /*110370*/  STL [R1+0x460], R0 ;  /* 0x0004600001007387 */ /* 0x0001e40000100800 */
[----:B0-----:R-:W-:Y:S01]  /*110380*/  VIADD R0, R0, UR9 ;  /* 0x0000000900007c36 */ /* 0x001fe20008000000 */
[----:B------:R-:W-:Y:S01]  /*110390*/  ULDC UR9, c[0x0][0x248] ;  /* 0x0000920000097ab9 */ /* 0x000fe20000000800 */
[----:B--2---:R-:W-:-:S04]  /*1103a0*/  SHF.R.U32.HI R19, RZ, 0x8, R28 ;  /* 0x00000008ff137819 */ /* 0x004fc8000001161c */
[----:B------:R-:W-:-:S04]  /*1103b0*/  LOP3.LUT R19, R19, 0xffff, RZ, 0xc0, !PT ;  /* 0x0000ffff13137812 */ /* 0x000fc800078ec0ff */
[----:B------:R-:W-:-:S05]  /*1103c0*/  PRMT R17, R19, 0x3340, R1 ;  /* 0x0000334013117816 */ /* 0x000fca0000000001 */
[----:B------:R-:W-:Y:S01]  /*1103d0*/  STL [R1+0x148], R17 ;  /* 0x0001481101007387 */ /* 0x000fe20000100800 */
[----:B---3--:R-:W-:Y:S02]  /*1103e0*/  SHF.R.U32.HI R20, RZ, 0x8, R16 ;  /* 0x00000008ff147819 */ /* 0x008fe40000011610 */
[----:B----4-:R-:W-:Y:S02]  /*1103f0*/  SHF.R.U32.HI R21, RZ, 0x8, R21 ;  /* 0x00000008ff157819 */ /* 0x010fe40000011615 */
[----:B------:R-:W-:Y:S02]  /*110400*/  LOP3.LUT R20, R20, 0xffff, RZ, 0xc0, !PT ;  /* 0x0000ffff14147812 */ /* 0x000fe400078ec0ff */
[----:B------:R-:W-:Y:S01]  /*110410*/  LOP3.LUT R21, R21, 0xffff, RZ, 0xc0, !PT ;  /* 0x0000ffff15157812 */ /* 0x000fe200078ec0ff */
[----:B------:R0:W-:Y:S03]  /*110420*/  STL [R1+0x44c], R0 ;  /* 0x00044c0001007387 */ /* 0x0001e60000100800 */
[----:B------:R-:W-:-:S02]  /*110430*/  PRMT R16, R21, 0x3340, R20 ;  /* 0x0000334015107816 */ /* 0x000fc40000000014 */
[----:B------:R-:W-:Y:S01]  /*110440*/  PRMT R15, R15, 0x5410, R13 ;  /* 0x000054100f0f7816 */ /* 0x000fe2000000000d */
[----:B0-----:R-:W-:Y:S02]  /*110450*/  VIADD R0, R0, UR7 ;  /* 0x0000000700007c36 */ /* 0x001fe40008000000 */
[----:B------:R-:W-:Y:S01]  /*110460*/  STL [R1+0x204], R16 ;  /* 0x0002041001007387 */ /* 0x000fe20000100800 */
[----:B------:R-:W-:-:S03]  /*110470*/  ULDC UR7, c[0x0][0x248] ;  /* 0x0000920000077ab9 */ /* 0x000fc60000000800 */
[----:B------:R-:W-:Y:S04]  /*110480*/  STL [R1+0x9c0], R15 ;  /* 0x0009c00f01007387 */ /* 0x000fe80000100800 */
[----:B------:R0:W-:Y:S01]  /*110490*/  STL [R1+0x440], R0 ;  /* 0x0004400001007387 */ /* 0x0001e20000100800 */
[----:B------:R-:W-:Y:S02]  /*1104a0*/  PRMT R13, R27, 0x5410, R14 ;  /* 0x000054101b0d7816 */ /* 0x000fe4000000000e */
[----:B------:R-:W-:Y:S01]  /*1104b0*/  PRMT R11, R11, 0x5410, R12 ;  /* 0x000054100b0b7816 */ /* 0x000fe2000000000c */
[----:B0-----:R-:W-:Y:S02]  /*1104c0*/  VIADD R0, R0, UR7 ;  /* 0x0000000700007c36 */ /* 0x001fe40008000000 */
[----:B------:R-:W-:Y:S01]  /*1104d0*/  STL [R1+0x9bc], R13 ;  /* 0x0009bc0d01007387 */ /* 0x000fe20000100800 */
[----:B------:R-:W-:Y:S01]  /*1104e0*/  ULDC UR7, c[0x0][0x248] ;  /* 0x0000920000077ab9 */ /* 0x000fe20000000800 */
[----:B------:R-:W-:-:S02]  /*1104f0*/  PRMT R9, R9, 0x5410, R10 ;  /* 0x0000541009097816 */ /* 0x000fc4000000000a */
[----:B------:R-:W-:Y:S04]  /*110500*/  STL [R1+0x9b8], R11 ;  /* 0x0009b80b01007387 */ /* 0x000fe80000100800 */
[----:B------:R0:W-:Y:S01]  /*110510*/  STL [R1+0x444], R0 ;  /* 0x0004440001007387 */ /* 0x0001e20000100800 */
[----:B------:R-:W-:-:S03]  /*110520*/  PRMT R7, R7, 0x5410, R8 ;  /* 0x0000541007077816 */ /* 0x000fc60000000008 */
[----:B------:R-:W-:Y:S01]  /*110530*/  STL [R1+0x9b4], R9 ;  /* 0x0009b40901007387 */ /* 0x000fe20000100800 */
[----:B------:R-:W-:Y:S02]  /*110540*/  PRMT R5, R5, 0x5410, R6 ;  /* 0x0000541005057816 */ /* 0x000fe40000000006 */
[----:B------:R-:W-:Y:S01]  /*110550*/  PRMT R4, R3, 0x5410, R4 ;  /* 0x0000541003047816 */ /* 0x000fe20000000004 */
[----:B------:R-:W-:Y:S01]  /*110560*/  STL [R1+0x9b0], R7 ;  /* 0x0009b00701007387 */ /* 0x000fe20000100800 */
[----:B0-----:R-:W-:Y:S01]  /*110570*/  VIADD R0, R0, UR7 ;  /* 0x0000000700007c36 */ /* 0x001fe20008000000 */
[----:B------:R-:W-:Y:S01]  /*110580*/  ULDC UR7, c[0x0][0x248] ;  /* 0x0000920000077ab9 */ /* 0x000fe20000000800 */
[----:B------:R-:W-:-:S03]  /*110590*/  PRMT R3, R29, 0x5410, R26 ;  /* 0x000054101d037816 */ /* 0x000fc6000000001a */
[----:B------:R0:W-:Y:S04]  /*1105a0*/  STL [R1+0x448], R0 ;  /* 0x0004480001007387 */ /* 0x0001e80000100800 */
[----:B------:R-:W-:Y:S04]  /*1105b0*/  STL [R1+0x9ac], R5 ;  /* 0x0009ac0501007387 */ /* 0x000fe80000100800 */
[----:B------:R-:W-:Y:S01]  /*1105c0*/  STL [R1+0x9a8], R4 ;  /* 0x0009a80401007387 */ /* 0x000fe20000100800 */
[----:B0-----:R-:W-:Y:S01]  /*1105d0*/  VIADD R0, R0, UR7 ;  /* 0x0000000700007c36 */ /* 0x001fe20008000000 */
[----:B------:R-:W-:-:S04]  /*1105e0*/  ULDC UR7, c[0x0][0x248] ;  /* 0x0000920000077ab9 */ /* 0x000fc80000000800 */
[----:B------:R0:W-:Y:S04]  /*1105f0*/  STL [R1+0x454], R0 ;  /* 0x0004540001007387 */ /* 0x0001e80000100800 */
[----:B------:R-:W2:Y:S04]  /*110600*/  LDL.LU R26, [R1+0x2ec] ;  /* 0x0002ec00011a7983 */ /* 0x000ea80000300800 */
[----:B------:R-:W-:Y:S04]  /*110610*/  STL [R1+0x9a4], R3 ;  /* 0x0009a40301007387 */ /* 0x000fe80000100800 */
[----:B------:R-:W2:Y:S04]  /*110620*/  LDL.LU R29, [R1+0x3b4] ;  /* 0x0003b400011d7983 */ /* 0x000ea80000300800 */
[----:B------:R-:W3:Y:S01]  /*110630*/  LDL.LU R21, [R1+0x2dc] ;  /* 0x0002dc0001157983 */ /* 0x000ee20000300800 */
[----:B------:R-:W-:Y:S01]  /*110640*/  PRMT R2, R23, 0x5410, R2 ;  /* 0x0000541017027816 */ /* 0x000fe20000000002 */
[----:B0-----:R-:W-:Y:S01]  /*110650*/  VIADD R0, R0, UR7 ;  /* 0x0000000700007c36 */ /* 0x001fe20008000000 */
[----:B------:R-:W-:Y:S01]  /*110660*/  ULDC UR7, c[0x0][0x248] ;  /* 0x0000920000077ab9 */ /* 0x000fe20000000800 */
[----:B---3--:R0:W-:Y:S04]  /*110670*/  STL [R1+0x4960], R21 ;  /* 0x0049601501007387 */ /* 0x0081e80000100800 */
[----:B------:R-:W-:Y:S04]  /*110680*/  STL [R1+0x99c], R2 ;  /* 0x00099c0201007387 */ /* 0x000fe80000100800 */
[----:B------:R1:W-:Y:S04]  /*110690*/  STL [R1+0x45c], R0 ;  /* 0x00045c0001007387 */ /* 0x0003e80000100800 */
[----:B0-----:R-:W3:Y:S04]  /*1106a0*/  LDL.LU R21, [R1+0x3bc] ;  /* 0x0003bc0001157983 */ /* 0x001ee80000300800 */
[----:B------:R-:W4:Y:S01]  /*1106b0*/  LDL.LU R20, [R1+0x394] ;  /* 0x0003940001147983 */ /* 0x000f220000300800 */
[----:B--2---:R-:W-:Y:S01]  /*1106c0*/  PRMT R3, R29, 0x5410, R26 ;  /* 0x000054101d037816 */ /* 0x004fe2000000001a */
[----:B-1----:R-:W-:Y:S01]  /*1106d0*/  VIADD R0, R0, UR7 ;  /* 0x0000000700007c36 */ /* 0x002fe20008000000 */
[----:B------:R-:W-:Y:S01]  /*1106e0*/  ULDC UR7, c[0x0][0x248] ;  /* 0x0000920000077ab9 */ /* 0x000fe20000000800 */
[----:B----4-:R0:W-:Y:S04]  /*1106f0*/  STL [R1+0x4964], R20 ;  /* 0x0049641401007387 */ /* 0x0101e80000100800 */
[----:B0-----:R-:W3:Y:S04]  /*110700*/  LDL.LU R20, [R1+0x2e8] ;  /* 0x0002e80001147983 */ /* 0x001ee80000300800 */
[----:B------:R-:W2:Y:S04]  /*110710*/  LDL.LU R19, [R1+0x2d8] ;  /* 0x0002d80001137983 */ /* 0x000ea80000300800 */
[----:B------:R-:W2:Y:S04]  /*110720*/  LDL.LU R22, [R1+0x3b0] ;  /* 0x0003b00001167983 */ /* 0x000ea80000300800 */
        /* <DEDUP_REMOVED lines=19> */
[----:B------:R0:W-:Y:S04]  /*110860*/  STL [R1+0x9a0], R3 ;  /* 0x0009a00301007387 */ /* 0x0001e80000100800 */
[----:B------:R-:W4:Y:S04]  /*110870*/  LDL.LU R5, [R1+0x358] ;  /* 0x0003580001057983 */ /* 0x000f280000300800 */
[----:B------:R-:W4:Y:S04]  /*110880*/  LDL.LU R4, [R1+0x280] ;  /* 0x0002800001047983 */ /* 0x000f280000300800 */
[----:B------:R-:W-:Y:S04]  /*110890*/  STL [R1+0x46c], R0 ;  /* 0x00046c0001007387 */ /* 0x000fe80000100800 */
[----:B0-----:R-:W4:Y:S04]  /*1108a0*/  LDL.LU R3, [R1+0x35c] ;  /* 0x00035c0001037983 */ /* 0x001f280000300800 */
[----:B------:R-:W4:Y:S04]  /*1108b0*/  LDL.LU R26, [R1+0x27c] ;  /* 0x00027c00011a7983 */ /* 0x000f280000300800 */
[----:B------:R-:W4:Y:S01]  /*1108c0*/  LDL.LU R29, [R1+0x350] ;  /* 0x00035000011d7983 */ /* 0x000f220000300800 */
[----:B---3--:R-:W-:-:S03]  /*1108d0*/  PRMT R21, R21, 0x5410, R20 ;  /* 0x0000541015157816 */ /* 0x008fc60000000014 */
[----:B------:R-:W3:Y:S04]  /*1108e0*/  LDL.LU R20, [R1+0x4964] ;  /* 0x0049640001147983 */ /* 0x000ee80000300800 */
[----:B------:R0:W-:Y:S04]  /*1108f0*/  STL [R1+0x994], R21 ;  /* 0x0009941501007387 */ /* 0x0001e80000100800 */
[----:B0-----:R-:W3:Y:S01]  /*110900*/  LDL.LU R21, [R1+0x4960] ;  /* 0x0049600001157983 */ /* 0x001ee20000300800 */
[----:B--2---:R-:W-:Y:S01]  /*110910*/  PRMT R19, R22, 0x5410, R19 ;  /* 0x0000541016137816 */ /* 0x004fe20000000013 */
[----:B------:R-:W-:Y:S01]  /*110920*/  VIADD R0, R0, UR7 ;  /* 0x0000000700007c36 */ /* 0x000fe20008000000 */
[----:B------:R-:W-:Y:S01]  /*110930*/  ULDC UR7, c[0x0][0x248] ;  /* 0x0000920000077ab9 */ /* 0x000fe20000000800 */
[----:B----4-:R-:W-:-:S02]  /*110940*/  PRMT R18, R18, 0x5410, R25 ;  /* 0x0000541012127816 */ /* 0x010fc40000000019 */
[----:B------:R-:W-:Y:S02]  /*110950*/  PRMT R17, R17, 0x5410, R24 ;  /* 0x0000541011117816 */ /* 0x000fe40000000018 */
[----:B------:R-:W-:Y:S02]  /*110960*/  PRMT R16, R16, 0x5410, R28 ;  /* 0x0000541010107816 */ /* 0x000fe4000000001c */
[----:B------:R-:W-:Y:S02]  /*110970*/  PRMT R15, R15, 0x5410, R13 ;  /* 0x000054100f0f7816 */ /* 0x000fe4000000000d */
[----:B------:R-:W-:Y:S02]  /*110980*/  PRMT R13, R27, 0x5410, R14 ;  /* 0x000054101b0d7816 */ /* 0x000fe4000000000e */
[----:B------:R-:W-:Y:S02]  /*110990*/  PRMT R11, R11, 0x5410, R12 ;  /* 0x000054100b0b7816 */ /* 0x000fe4000000000c */
[----:B------:R-:W-:-:S02]  /*1109a0*/  PRMT R9, R9, 0x5410, R10 ;  /* 0x0000541009097816 */ /* 0x000fc4000000000a */
[----:B------:R-:W-:Y:S02]  /*1109b0*/  PRMT R8, R7, 0x5410, R8 ;  /* 0x0000541007087816 */ /* 0x000fe40000000008 */
[----:B------:R-:W-:Y:S02]  /*1109c0*/  PRMT R7, R23, 0x5410, R2 ;  /* 0x0000541017077816 */ /* 0x000fe40000000002 */
[----:B------:R-:W-:Y:S02]  /*1109d0*/  PRMT R5, R5, 0x5410, R6 ;  /* 0x0000541005057816 */ /* 0x000fe40000000006 */
[----:B------:R-:W-:Y:S02]  /*1109e0*/  PRMT R3, R3, 0x5410, R4 ;  /* 0x0000541003037816 */ /* 0x000fe40000000004 */
[----:B---3--:R-:W-:-:S05]  /*1109f0*/  PRMT R20, R20, 0x5410, R21 ;  /* 0x0000541014147816 */ /* 0x008fca0000000015 */
[----:B------:R-:W-:Y:S04]  /*110a00*/  STL [R1+0x998], R20 ;  /* 0x0009981401007387 */ /* 0x000fe80000100800 */
[----:B------:R-:W-:Y:S04]  /*110a10*/  STL [R1+0x990], R19 ;  /* 0x0009901301007387 */ /* 0x000fe80000100800 */
[----:B------:R0:W-:Y:S04]  /*110a20*/  STL [R1+0x474], R0 ;  /* 0x0004740001007387 */ /* 0x0001e80000100800 */
[----:B------:R-:W-:Y:S04]  /*110a30*/  STL [R1+0x98c], R18 ;  /* 0x00098c1201007387 */ /* 0x000fe80000100800 */
[----:B------:R-:W-:Y:S01]  /*110a40*/  STL [R1+0x988], R17 ;  /* 0x0009881101007387 */ /* 0x000fe20000100800 */
[----:B0-----:R-:W-:Y:S01]  /*110a50*/  VIADD R0, R0, UR7 ;  /* 0x0000000700007c36 */ /* 0x001fe20008000000 */
[----:B------:R-:W-:-:S04]  /*110a60*/  ULDC UR7, c[0x0][0x248] ;  /* 0x0000920000077ab9 */ /* 0x000fc80000000800 */
        /* <DEDUP_REMOVED lines=19> */
[----:B------:R-:W-:Y:S01]  /*110ba0*/  STL [R1+0x968], R5 ;  /* 0x0009680501007387 */ /* 0x000fe20000100800 */
[----:B0-----:R-:W-:Y:S01]  /*110bb0*/  VIADD R0, R0, UR7 ;  /* 0x0000000700007c36 */ /* 0x001fe20008000000 */
[----:B------:R-:W-:-:S04]  /*110bc0*/  ULDC UR7, c[0x0][0x248] ;  /* 0x0000920000077ab9 */ /* 0x000fc80000000800 */
[----:B------:R0:W-:Y:S04]  /*110bd0*/  STL [R1+0x4b0], R0 ;  /* 0x0004b00001007387 */ /* 0x0001e80000100800 */
[----:B------:R1:W-:Y:S04]  /*110be0*/  STL [R1+0x964], R3 ;  /* 0x0009640301007387 */ /* 0x0003e80000100800 */
[----:B------:R-:W3:Y:S01]  /*110bf0*/  LDL.LU R21, [R1+0x260] ;  /* 0x0002600001157983 */ /* 0x000ee20000300800 */
[----:B0-----:R-:W-:Y:S01]  /*110c00*/  VIADD R0, R0, UR7 ;  /* 0x0000000700007c36 */ /* 0x001fe20008000000 */
[----:B-1----:R-:W-:Y:S01]  /*110c10*/  PRMT R3, R29, 0x5410, R26 ;  /* 0x000054101d037816 */ /* 0x002fe2000000001a */
        /* <DEDUP_REMOVED lines=32> */
[----:B------:R-:W4:Y:S04]  /*110e20*/  LDL.LU R7, [R1+0x300] ;  /* 0x0003000001077983 */ /* 0x000f280000300800 */
[----:B------:R-:W4:Y:S04]  /*110e30*/  LDL.LU R6, [R1+0x214] ;  /* 0x0002140001067983 */ /* 0x000f280000300800 */
[----:B------:R-:W4:Y:S04]  /*110e40*/  LDL.LU R5, [R1+0x2fc] ;  /* 0x0002fc0001057983 */ /* 0x000f280000300800 */
[----:B------:R-:W4:Y:S04]  /*110e50*/  LDL.LU R4, [R1+0x20c] ;  /* 0x00020c0001047983 */ /* 0x000f280000300800 */
[----:B------:R-:W4:Y:S04]  /*110e60*/  LDL.LU R3, [R1+0x2f0] ;  /* 0x0002f00001037983 */ /* 0x000f280000300800 */
[----:B0-----:R-:W4:Y:S04]  /*110e70*/  LDL.LU R2, [R1+0x1f8] ;  /* 0x0001f80001027983 */ /* 0x001f280000300800 */
        /* <DEDUP_REMOVED lines=51> */
[----:B------:R-:W3:Y:S01]  /*1111b0*/  LDL.LU R21, [R1+0x58] ;  /* 0x0000580001157983 */ /* 0x000ee20000300800 */
[----:B------:R-:W-:Y:S01]  /*1111c0*/  PRMT R2, R23, 0x5410, R2 ;  /* 0x0000541017027816 */ /* 0x000fe20000000002 */
[----:B0-----:R-:W-:Y:S01]  /*1111d0*/  VIADD R0, R0, UR7 ;  /* 0x0000000700007c36 */ /* 0x001fe20008000000 */
[----:B------:R-:W-:Y:S01]  /*1111e0*/  ULDC UR7, c[0x0][0x248] ;  /* 0x0000920000077ab9 */ /* 0x000fe20000000800 */
[----:B---3--:R0:W-:Y:S04]  /*1111f0*/  STL [R1+0x4950], R21 ;  /* 0x0049501501007387 */ /* 0x0081e80000100800 */
[----:B------:R2:W-:Y:S04]  /*111200*/  STL [R1+0x910], R2 ;  /* 0x0009100201007387 */ /* 0x0005e80000100800 */
        /* <DEDUP_REMOVED lines=63> */
[----:B------:R1:W-:Y:S01]  /*111600*/  STL [R1+0x8e8], R13 ;  /* 0x0008e80d01007387 */ /* 0x0003e20000100800 */
[----:B0-----:R-:W-:Y:S01]  /*111610*/  VIADD R0, R0, UR7 ;  /* 0x0000000700007c36 */ /* 0x001fe20008000000 */
[----:B------:R-:W-:-:S04]  /*111620*/  ULDC UR7, c[0x0][0x248] ;  /* 0x0000920000077ab9 */ /* 0x000fc80000000800 */
[----:B------:R-:W-:Y:S04]  /*111630*/  STL [R1+0x4e0], R0 ;  /* 0x0004e00001007387 */ /* 0x000fe80000100800 */
[----:B------:R-:W2:Y:S04]  /*111640*/  LDL.LU R4, [R1+0x170] ;  /* 0x0001700001047983 */ /* 0x000ea80000300800 */
[----:B------:R0:W-:Y:S01]  /*111650*/  STL [R1+0x8e4], R3 ;  /* 0x0008e40301007387 */ /* 0x0001e20000100800 */
[----:B-1----:R-:W-:-:S03]  /*111660*/  PRMT R13, R27, 0x5410, R14 ;  /* 0x000054101b0d7816 */ /* 0x002fc6000000000e */
[----:B0-----:R-:W2:Y:S01]  /*111670*/  LDL.LU R3, [R1+0x23c] ;  /* 0x00023c0001037983 */ /* 0x001ea20000300800 */
[----:B------:R-:W-:Y:S01]  /*111680*/  VIADD R0, R0, UR7 ;  /* 0x0000000700007c36 */ /* 0x000fe20008000000 */
[----:B------:R-:W-:Y:S02]  /*111690*/  ULDC UR7, c[0x0][0x248] ;  /* 0x0000920000077ab9 */ /* 0x000fe40000000800 */
        /* <DEDUP_REMOVED lines=12> */
[----:B------:R0:W-:Y:S01]  /*111760*/  STL [R1+0x248], R2 ;  /* 0x0002480201007387 */ /* 0x0001e20000100800 */
[----:B-1----:R-:W-:-:S03]  /*111770*/  PRMT R5, R29, 0x5410, R26 ;  /* 0x000054101d057816 */ /* 0x002fc6000000001a */
[----:B0-----:R-:W3:Y:S04]  /*111780*/  LDL.LU R2, [R1+0x190] ;  /* 0x0001900001027983 */ /* 0x001ee80000300800 */
[----:B------:R-:W3:Y:S01]  /*111790*/  LDL.LU R23, [R1+0x24c] ;  /* 0x00024c0001177983 */ /* 0x000ee20000300800 */
[----:B------:R-:W-:-:S03]  /*1117a0*/  VIADD R0, R0, UR7 ;  /* 0x0000000700007c36 */ /* 0x000fc60008000000 */
[----:B------:R-:W-:Y:S01]  /*1117b0*/  STL [R1+0x240], R5 ;  /* 0x0002400501007387 */ /* 0x000fe20000100800 */
[----:B------:R-:W-:-:S03]  /*1117c0*/  ULDC UR7, c[0x0][0x248] ;  /* 0x0000920000077ab9 */ /* 0x000fc60000000800 */
        /* <DEDUP_REMOVED lines=14> */
[----:B------:R-:W4:Y:S01]  /*1118b0*/  LDL.LU R13, [R1+0x15c] ;  /* 0x00015c00010d7983 */ /* 0x000f220000300800 */
[----:B------:R-:W-:Y:S01]  /*1118c0*/  ULDC UR7, c[0x0][0x248] ;  /* 0x0000920000077ab9 */ /* 0x000fe20000000800 */
[----:B--2---:R-:W-:-:S05]  /*1118d0*/  PRMT R3, R3, 0x5410, R4 ;  /* 0x0000541003037816 */ /* 0x004fca0000000004 */
[----:B------:R0:W-:Y:S04]  /*1118e0*/  STL [R1+0x23c], R3 ;  /* 0x00023c0301007387 */ /* 0x0001e80000100800 */
[----:B------:R-:W2:Y:S04]  /*1118f0*/  LDL.LU R15, [R1+0x200] ;  /* 0x00020000010f7983 */ /* 0x000ea80000300800 */
        /* <DEDUP_REMOVED lines=12> */
[----:B0-----:R-:W2:Y:S01]  /*1119c0*/  LDL.LU R3, [R1+0x1c8] ;  /* 0x0001c80001037983 */ /* 0x001ea20000300800 */
[----:B-1----:R-:W-:Y:S01]  /*1119d0*/  VIADD R0, R0, UR7 ;  /* 0x0000000700007c36 */ /* 0x002fe20008000000 */
[----:B------:R-:W-:Y:S01]  /*1119e0*/  ULDC UR7, c[0x0][0x248] ;  /* 0x0000920000077ab9 */ /* 0x000fe20000000800 */
[----:B---3--:R-:W-:-:S02]  /*1119f0*/  PRMT R23, R23, 0x5410, R2 ;  /* 0x0000541017177816 */ /* 0x008fc40000000002 */
[----:B------:R-:W3:Y:S04]  /*111a00*/  LDL.LU R2, [R1+0x124] ;  /* 0x0001240001027983 */ /* 0x000ee80000300800 */
[----:B------:R0:W-:Y:S04]  /*111a10*/  STL [R1+0x238], R23 ;  /* 0x0002381701007387 */ /* 0x0001e80000100800 */
[----:B0-----:R-:W3:Y:S01]  /*111a20*/  LDL.LU R23, [R1+0x1c4] ;  /* 0x0001c40001177983 */ /* 0x001ee20000300800 */
[----:B----4-:R-:W-:Y:S02]  /*111a30*/  PRMT R20, R20, 0x5410, R21 ;  /* 0x0000541014147816 */ /* 0x010fe40000000015 */
[----:B------:R-:W-:-:S02]  /*111a40*/  PRMT R19, R22, 0x5410, R19 ;  /* 0x0000541016137816 */ /* 0x000fc40000000013 */
[----:B------:R-:W-:Y:S02]  /*111a50*/  PRMT R18, R18, 0x5410, R25 ;  /* 0x0000541012127816 */ /* 0x000fe40000000019 */
[----:B------:R-:W-:Y:S01]  /*111a60*/  PRMT R17, R17, 0x5410, R24 ;  /* 0x0000541011117816 */ /* 0x000fe20000000018 */
[----:B------:R-:W-:Y:S04]  /*111a70*/  STL [R1+0x22c], R20 ;  /* 0x00022c1401007387 */ /* 0x000fe80000100800 */
[----:B------:R-:W-:Y:S04]  /*111a80*/  STL [R1+0x224], R19 ;  /* 0x0002241301007387 */ /* 0x000fe80000100800 */
[----:B------:R0:W-:Y:S01]  /*111a90*/  STL [R1+0x4fc], R0 ;  /* 0x0004fc0001007387 */ /* 0x0001e20000100800 */
[----:B------:R-:W-:-:S03]  /*111aa0*/  PRMT R16, R16, 0x5410, R28 ;  /* 0x0000541010107816 */ /* 0x000fc6000000001c */
[----:B------:R-:W-:Y:S04]  /*111ab0*/  STL [R1+0x218], R18 ;  /* 0x0002181201007387 */ /* 0x000fe80000100800 */
[----:B------:R-:W-:Y:S01]  /*111ac0*/  STL [R1+0x214], R17 ;  /* 0x0002141101007387 */ /* 0x000fe20000100800 */
[----:B0-----:R-:W-:Y:S01]  /*111ad0*/  VIADD R0, R0, UR7 ;  /* 0x0000000700007c36 */ /* 0x001fe20008000000 */
[----:B------:R-:W-:-:S04]  /*111ae0*/  ULDC UR7, c[0x0][0x248] ;  /* 0x0000920000077ab9 */ /* 0x000fc80000000800 */
[----:B------:R-:W-:Y:S04]  /*111af0*/  STL [R1+0x500], R0 ;  /* 0x0005000001007387 */ /* 0x000fe80000100800 */
[----:B------:R0:W-:Y:S02]  /*111b00*/  STL [R1+0x20c], R16 ;  /* 0x00020c1001007387 */ /* 0x0001e40000100800 */
[----:B0-----:R-:W-:Y:S02]  /*111b10*/  PRMT R16, R29, 0x5410, R26 ;  /* 0x000054101d107816 */ /* 0x001fe4000000001a */
[----:B------:R-:W4:Y:S04]  /*111b20*/  LDL.LU R26, [R1+0x120] ;  /* 0x00012000011a7983 */ /* 0x000f280000300800 */
[----:B------:R-:W4:Y:S01]  /*111b30*/  LDL.LU R29, [R1+0x1b8] ;  /* 0x0001b800011d7983 */ /* 0x000f220000300800 */
[----:B------:R-:W-:-:S03]  /*111b40*/  VIADD R0, R0, UR7 ;  /* 0x0000000700007c36 */ /* 0x000fc60008000000 */
[----:B------:R-:W-:Y:S01]  /*111b50*/  STL [R1+0x208], R16 ;  /* 0x0002081001007387 */ /* 0x000fe20000100800 */
[----:B------:R-:W-:-:S03]  /*111b60*/  ULDC UR7, c[0x0][0x248] ;  /* 0x0000920000077ab9 */ /* 0x000fc60000000800 */
[----:B------:R0:W-:Y:S02]  /*111b70*/  STL [R1+0x508], R0 ;  /* 0x0005080001007387 */ /* 0x0001e40000100800 */
[----:B0-----:R-:W-:Y:S01]  /*111b80*/  VIADD R0, R0, UR7 ;  /* 0x0000000700007c36 */ /* 0x001fe20008000000 */
[----:B------:R-:W-:Y:S01]  /*111b90*/  ULDC UR7, c[0x0][0x248] ;  /* 0x0000920000077ab9 */ /* 0x000fe20000000800 */
[----:B--2---:R-:W-:Y:S02]  /*111ba0*/  PRMT R15, R15, 0x5410, R13 ;  /* 0x000054100f0f7816 */ /* 0x004fe4000000000d */
[----:B------:R-:W-:-:S03]  /*111bb0*/  PRMT R13, R27, 0x5410, R14 ;  /* 0x000054101b0d7816 */ /* 0x000fc6000000000e */
[----:B------:R-:W-:Y:S01]  /*111bc0*/  STL [R1+0x200], R15 ;  /* 0x0002000f01007387 */ /* 0x000fe20000100800 */
[----:B------:R-:W-:-:S03]  /*111bd0*/  PRMT R11, R11, 0x5410, R12 ;  /* 0x000054100b0b7816 */ /* 0x000fc6000000000c */
[----:B------:R-:W-:Y:S04]  /*111be0*/  STL [R1+0x1e8], R13 ;  /* 0x0001e80d01007387 */ /* 0x000fe80000100800 */
[----:B------:R0:W-:Y:S01]  /*111bf0*/  STL [R1+0x510], R0 ;  /* 0x0005100001007387 */ /* 0x0001e20000100800 */
[----:B------:R-:W-:Y:S02]  /*111c00*/  PRMT R9, R9, 0x5410, R10 ;  /* 0x0000541009097816 */ /* 0x000fe4000000000a */
[----:B------:R-:W-:Y:S01]  /*111c10*/  PRMT R7, R7, 0x5410, R8 ;  /* 0x0000541007077816 */ /* 0x000fe20000000008 */
[----:B------:R-:W-:Y:S04]  /*111c20*/  STL [R1+0x1e4], R11 ;  /* 0x0001e40b01007387 */ /* 0x000fe80000100800 */
[----:B------:R-:W-:Y:S01]  /*111c30*/  STL [R1+0x1e0], R9 ;  /* 0x0001e00901007387 */ /* 0x000fe20000100800 */
[----:B------:R-:W-:Y:S01]  /*111c40*/  PRMT R5, R5, 0x5410, R6 ;  /* 0x0000541005057816 */ /* 0x000fe20000000006 */
        /* <DEDUP_REMOVED lines=10> */
[----:B------:R1:W-:Y:S01]  /*111cf0*/  STL [R1+0x1c8], R3 ;  /* 0x0001c80301007387 */ /* 0x0003e20000100800 */
[----:B0-----:R-:W-:Y:S01]  /*111d00*/  VIADD R0, R0, UR7 ;  /* 0x0000000700007c36 */ /* 0x001fe20008000000 */
[----:B------:R-:W-:-:S02]  /*111d10*/  ULDC UR7, c[0x0][0x248] ;  /* 0x0000920000077ab9 */ /* 0x000fc40000000800 */
[----:B-1----:R-:W2:Y:S04]  /*111d20*/  LDL.LU R3, [R1+0x1bc] ;  /* 0x0001bc0001037983 */ /* 0x002ea80000300800 */
[----:B------:R-:W2:Y:S04]  /*111d30*/  LDL.LU R22, [R1+0x114] ;  /* 0x0001140001167983 */ /* 0x000ea80000300800 */
[----:B------:R-:W2:Y:S01]  /*111d40*/  LDL.LU R27, [R1+0x1ac] ;  /* 0x0001ac00011b7983 */ /* 0x000ea20000300800 */
[----:B---3--:R-:W-:-:S05]  /*111d50*/  PRMT R2, R23, 0x5410, R2 ;  /* 0x0000541017027816 */ /* 0x008fca0000000002 */
[----:B------:R0:W-:Y:S04]  /*111d60*/  STL [R1+0x1c0], R2 ;  /* 0x0001c00201007387 */ /* 0x0001e80000100800 */
[----:B------:R1:W-:Y:S04]  /*111d70*/  STL [R1+0x534], R0 ;  /* 0x0005340001007387 */ /* 0x0003e80000100800 */
[----:B------:R-:W3:Y:S04]  /*111d80*/  LDL.LU R21, [R1+0x10c] ;  /* 0x00010c0001157983 */ /* 0x000ee80000300800 */
[----:B------:R-:W3:Y:S04]  /*111d90*/  LDL.LU R20, [R1+0x1a8] ;  /* 0x0001a80001147983 */ /* 0x000ee80000300800 */
[----:B------:R-:W3:Y:S04]  /*111da0*/  LDL.LU R19, [R1+0x108] ;  /* 0x0001080001137983 */ /* 0x000ee80000300800 */
[----:B------:R-:W3:Y:S04]  /*111db0*/  LDL.LU R25, [R1+0x198] ;  /* 0x0001980001197983 */ /* 0x000ee80000300800 */
[----:B------:R-:W3:Y:S04]  /*111dc0*/  LDL.LU R18, [R1+0xfc] ;  /* 0x0000fc0001127983 */ /* 0x000ee80000300800 */
[----:B------:R-:W3:Y:S04]  /*111dd0*/  LDL.LU R24, [R1+0x19c] ;  /* 0x00019c0001187983 */ /* 0x000ee80000300800 */
[----:B0-----:R-:W3:Y:S04]  /*111de0*/  LDL.LU R2, [R1+0xf8] ;  /* 0x0000f80001027983 */ /* 0x001ee80000300800 */
[----:B------:R-:W3:Y:S01]  /*111df0*/  LDL.LU R23, [R1+0x18c] ;  /* 0x00018c0001177983 */ /* 0x000ee20000300800 */
[----:B-1----:R-:W-:-:S03]  /*111e00*/  VIADD R0, R0, UR7 ;  /* 0x0000000700007c36 */ /* 0x002fc60008000000 */
[----:B------:R-:W3:Y:S01]  /*111e10*/  LDL.LU R17, [R1+0xdc] ;  /* 0x0000dc0001117983 */ /* 0x000ee20000300800 */
[----:B------:R-:W-:Y:S01]  /*111e20*/  ULDC UR7, c[0x0][0x248] ;  /* 0x0000920000077ab9 */ /* 0x000fe20000000800 */
[----:B----4-:R-:W-:-:S05]  /*111e30*/  PRMT R5, R29, 0x5410, R26 ;  /* 0x000054101d057816 */ /* 0x010fca000000001a */
[----:B------:R0:W-:Y:S04]  /*111e40*/  STL [R1+0x1b0], R5 ;  /* 0x0001b00501007387 */ /* 0x0001e80000100800 */
[----:B------:R-:W4:Y:S04]  /*111e50*/  LDL.LU R28, [R1+0x178] ;  /* 0x00017800011c7983 */ /* 0x000f280000300800 */
        /* <DEDUP_REMOVED lines=14> */
[----:B0-----:R-:W4:Y:S01]  /*111f40*/  LDL.LU R5, [R1+0x13c] ;  /* 0x00013c0001057983 */ /* 0x001f220000300800 */
[----:B-1----:R-:W-:Y:S01]  /*111f50*/  VIADD R0, R0, UR7 ;  /* 0x0000000700007c36 */ /* 0x002fe20008000000 */
[----:B------:R-:W-:Y:S01]  /*111f60*/  ULDC UR7, c[0x0][0x248] ;  /* 0x0000920000077ab9 */ /* 0x000fe20000000800 */
[----:B--2---:R-:W-:-:S02]  /*111f70*/  PRMT R3, R3, 0x5410, R4 ;  /* 0x0000541003037816 */ /* 0x004fc40000000004 */
[----:B------:R-:W-:-:S03]  /*111f80*/  PRMT R27, R27, 0x5410, R22 ;  /* 0x000054101b1b7816 */ /* 0x000fc60000000016 */
[----:B------:R0:W-:Y:S04]  /*111f90*/  STL [R1+0x1a4], R3 ;  /* 0x0001a40301007387 */ /* 0x0001e80000100800 */
[----:B------:R-:W2:Y:S01]  /*111fa0*/  LDL.LU R4, [R1+0xb8] ;  /* 0x0000b80001047983 */ /* 0x000ea20000300800 */
[----:B---3--:R-:W-:-:S03]  /*111fb0*/  PRMT R20, R20, 0x5410, R21 ;  /* 0x0000541014147816 */ /* 0x008fc60000000015 */
[----:B0-----:R-:W2:Y:S04]  /*111fc0*/  LDL.LU R3, [R1+0x12c] ;  /* 0x00012c0001037983 */ /* 0x001ea80000300800 */
[----:B------:R-:W3:Y:S04]  /*111fd0*/  LDL.LU R22, [R1+0x494c] ;  /* 0x00494c0001167983 */ /* 0x000ee80000300800 */
[----:B------:R0:W-:Y:S01]  /*111fe0*/  STL [R1+0x1a0], R27 ;  /* 0x0001a01b01007387 */ /* 0x0001e20000100800 */
[----:B------:R-:W-:Y:S02]  /*111ff0*/  PRMT R19, R25, 0x5410, R19 ;  /* 0x0000541019137816 */ /* 0x000fe40000000013 */
[----:B------:R-:W-:-:S02]  /*112000*/  PRMT R18, R24, 0x5410, R18 ;  /* 0x0000541018127816 */ /* 0x000fc40000000012 */
[----:B------:R-:W-:Y:S01]  /*112010*/  PRMT R2, R23, 0x5410, R2 ;  /* 0x0000541017027816 */ /* 0x000fe20000000002 */
[----:B0-----:R-:W3:Y:S04]  /*112020*/  LDL.LU R27, [R1+0x4948] ;  /* 0x00494800011b7983 */ /* 0x001ee80000300800 */
[----:B------:R-:W-:Y:S04]  /*112030*/  STL [R1+0x190], R20 ;  /* 0x0001901401007387 */ /* 0x000fe80000100800 */
[----:B------:R0:W-:Y:S04]  /*112040*/  STL [R1+0x554], R0 ;  /* 0x0005540001007387 */ /* 0x0001e80000100800 */
[----:B------:R-:W-:Y:S04]  /*112050*/  STL [R1+0x198], R19 ;  /* 0x0001981301007387 */ /* 0x000fe80000100800 */
[----:B------:R-:W-:Y:S01]  /*112060*/  STL [R1+0x188], R18 ;  /* 0x0001881201007387 */ /* 0x000fe20000100800 */
[----:B0-----:R-:W-:Y:S01]  /*112070*/  VIADD R0, R0, UR7 ;  /* 0x0000000700007c36 */ /* 0x001fe20008000000 */
[----:B------:R-:W-:-:S04]  /*112080*/  ULDC UR7, c[0x0][0x248] ;  /* 0x0000920000077ab9 */ /* 0x000fc80000000800 */
[----:B------:R-:W-:Y:S04]  /*112090*/  STL [R1+0x560], R0 ;  /* 0x0005600001007387 */ /* 0x000fe80000100800 */
[----:B------:R0:W-:Y:S04]  /*1120a0*/  STL [R1+0x120], R2 ;  /* 0x0001200201007387 */ /* 0x0001e80000100800 */
[----:B0-----:R-:W3:Y:S04]  /*1120b0*/  LDL.LU R2, [R1+0xa4] ;  /* 0x0000a40001027983 */ /* 0x001ee80000300800 */
[----:B------:R-:W3:Y:S01]  /*1120c0*/  LDL.LU R23, [R1+0x128] ;  /* 0x0001280001177983 */ /* 0x000ee20000300800 */
[----:B------:R-:W-:Y:S01]  /*1120d0*/  VIADD R0, R0, UR7 ;  /* 0x0000000700007c36 */ /* 0x000fe20008000000 */
[----:B----4-:R-:W-:Y:S01]  /*1120e0*/  PRMT R17, R28, 0x5410, R17 ;  /* 0x000054101c117816 */ /* 0x010fe20000000011 */
[----:B------:R-:W-:Y:S01]  /*1120f0*/  ULDC UR7, c[0x0][0x248] ;  /* 0x0000920000077ab9 */ /* 0x000fe20000000800 */
[----:B------:R-:W-:-:S02]  /*112100*/  PRMT R16, R13, 0x5410, R16 ;  /* 0x000054100d107816 */ /* 0x000fc40000000010 */
[----:B------:R-:W-:Y:S01]  /*112110*/  PRMT R13, R14, 0x5410, R15 ;  /* 0x000054100e0d7816 */ /* 0x000fe2000000000f */
[----:B------:R0:W-:Y:S04]  /*112120*/  STL [R1+0x568], R0 ;  /* 0x0005680001007387 */ /* 0x0001e80000100800 */
[----:B------:R-:W-:Y:S04]  /*112130*/  STL [R1+0x124], R17 ;  /* 0x0001241101007387 */ /* 0x000fe80000100800 */
[----:B------:R-:W-:Y:S01]  /*112140*/  STL [R1+0x160], R16 ;  /* 0x0001601001007387 */ /* 0x000fe20000100800 */
[----:B------:R-:W-:-:S03]  /*112150*/  PRMT R11, R11, 0x5410, R12 ;  /* 0x000054100b0b7816 */ /* 0x000fc6000000000c */
        /* <DEDUP_REMOVED lines=15> */
[----:B------:R-:W-:Y:S01]  /*112250*/  VIADD R0, R0, UR7 ;  /* 0x0000000700007c36 */ /* 0x000fe20008000000 */
[----:B------:R-:W-:-:S02]  /*112260*/  PRMT R5, R5, 0x5410, R6 ;  /* 0x0000541005057816 */ /* 0x000fc40000000006 */
[----:B------:R-:W-:Y:S01]  /*112270*/  STL [R1+0x114], R7 ;  /* 0x0001140701007387 */ /* 0x000fe20000100800 */
[----:B------:R-:W-:-:S03]  /*112280*/  ULDC UR7, c[0x0][0x248] ;  /* 0x0000920000077ab9 */ /* 0x000fc60000000800 */
[----:B------:R0:W-:Y:S04]  /*112290*/  STL [R1+0x58c], R0 ;  /* 0x00058c0001007387 */ /* 0x0001e80000100800 */
[----:B------:R-:W-:Y:S04]  /*1122a0*/  STL [R1+0x10c], R5 ;  /* 0x00010c0501007387 */ /* 0x000fe80000100800 */
[----:B------:R-:W4:Y:S01]  /*1122b0*/  LDL.LU R25, [R1+0x9c] ;  /* 0x00009c0001197983 */ /* 0x000f220000300800 */
[----:B0-----:R-:W-:Y:S01]  /*1122c0*/  VIADD R0, R0, UR7 ;  /* 0x0000000700007c36 */ /* 0x001fe20008000000 */
[----:B------:R-:W-:Y:S01]  /*1122d0*/  ULDC UR7, c[0x0][0x248] ;  /* 0x0000920000077ab9 */ /* 0x000fe20000000800 */
[----:B--2---:R-:W-:-:S05]  /*1122e0*/  PRMT R3, R3, 0x5410, R4 ;  /* 0x0000541003037816 */ /* 0x004fca0000000004 */
[----:B------:R0:W-:Y:S04]  /*1122f0*/  STL [R1+0x108], R3 ;  /* 0x0001080301007387 */ /* 0x0001e80000100800 */
[----:B------:R-:W-:Y:S01]  /*112300*/  STL [R1+0x588], R0 ;  /* 0x0005880001007387 */ /* 0x000fe20000100800 */
[----:B---3--:R-:W-:-:S03]  /*112310*/  IMAD.MOV.U32 R19, RZ, RZ, R27 ;  /* 0x000000ffff137224 */ /* 0x008fc600078e001b */
        /* <DEDUP_REMOVED lines=9> */
[----:B------:R-:W-:Y:S01]  /*1123b0*/  VIADD R4, R0, UR7 ;  /* 0x0000000700047c36 */ /* 0x000fe20008000000 */
[----:B------:R-:W-:Y:S01]  /*1123c0*/  ULDC UR7, c[0x0][0x248] ;  /* 0x0000920000077ab9 */ /* 0x000fe20000000800 */
[----:B------:R-:W-:-:S05]  /*1123d0*/  PRMT R2, R23, 0x5410, R2 ;  /* 0x0000541017027816 */ /* 0x000fca0000000002 */
        /* <DEDUP_REMOVED lines=10> */
[----:B-1----:R-:W3:Y:S04]  /*112480*/  LDL.LU R2, [R1+0x68] ;  /* 0x0000680001027983 */ /* 0x002ee80000300800 */
[----:B------:R-:W3:Y:S04]  /*112490*/  LDL.LU R0, [R1+0xbc] ;  /* 0x0000bc0001007983 */ /* 0x000ee80000300800 */
[----:B------:R-:W3:Y:S04]  /*1124a0*/  LDL.LU R23, [R1+0x38] ;  /* 0x0000380001177983 */ /* 0x000ee80000300800 */
[----:B------:R-:W3:Y:S01]  /*1124b0*/  LDL.LU R6, [R1+0xac] ;  /* 0x0000ac0001067983 */ /* 0x000ee20000300800 */
[----:B----4-:R-:W-:-:S03]  /*1124c0*/  PRMT R5, R29, 0x5410, R26 ;  /* 0x000054101d057816 */ /* 0x010fc6000000001a */
[----:B------:R-:W4:Y:S04]  /*1124d0*/  LDL.LU R26, [R1+0x34] ;  /* 0x00003400011a7983 */ /* 0x000f280000300800 */
[----:B------:R-:W4:Y:S04]  /*1124e0*/  LDL.LU R29, [R1+0xb0] ;  /* 0x0000b000011d7983 */ /* 0x000f280000300800 */
[----:B------:R0:W-:Y:S04]  /*1124f0*/  STL [R1+0xf8], R5 ;  /* 0x0000f80501007387 */ /* 0x0001e80000100800 */
[----:B------:R-:W4:Y:S01]  /*112500*/  LDL.LU R7, [R1+0x30] ;  /* 0x0000300001077983 */ /* 0x000f220000300800 */
[----:B------:R-:W-:Y:S01]  /*112510*/  VIADD R4, R4, UR7 ;  /* 0x0000000704047c36 */ /* 0x000fe20008000000 */
[----:B------:R-:W-:-:S02]  /*112520*/  ULDC UR7, c[0x0][0x248] ;  /* 0x0000920000077ab9 */ /* 0x000fc40000000800 */
[----:B0-----:R-:W4:Y:S01]  /*112530*/  LDL.LU R5, [R1+0x98] ;  /* 0x0000980001057983 */ /* 0x001f220000300800 */
[----:B--2---:R-:W-:Y:S02]  /*112540*/  PRMT R27, R27, 0x5410, R25 ;  /* 0x000054101b1b7816 */ /* 0x004fe40000000019 */
[----:B---3--:R-:W-:Y:S01]  /*112550*/  PRMT R24, R24, 0x5410, R18 ;  /* 0x0000541018187816 */ /* 0x008fe20000000012 */
[----:B------:R-:W2:Y:S04]  /*112560*/  LDL.LU R25, [R1+0x4944] ;  /* 0x0049440001197983 */ /* 0x000ea80000300800 */
[----:B------:R0:W-:Y:S01]  /*112570*/  STL [R1+0xec], R27 ;  /* 0x0000ec1b01007387 */ /* 0x0001e20000100800 */
[----:B------:R-:W-:Y:S02]  /*112580*/  PRMT R28, R28, 0x5410, R17 ;  /* 0x000054101c1c7816 */ /* 0x000fe40000000011 */
[----:B------:R-:W-:Y:S01]  /*112590*/  PRMT R21, R21, 0x5410, R16 ;  /* 0x0000541015157816 */ /* 0x000fe20000000010 */
[----:B0-----:R-:W3:Y:S04]  /*1125a0*/  LDL.LU R27, [R1+0x90] ;  /* 0x00009000011b7983 */ /* 0x001ee80000300800 */
[----:B------:R-:W2:Y:S04]  /*1125b0*/  LDL.LU R18, [R1+0x4940] ;  /* 0x0049400001127983 */ /* 0x000ea80000300800 */
[----:B------:R0:W-:Y:S01]  /*1125c0*/  STL [R1+0xe4], R24 ;  /* 0x0000e41801007387 */ /* 0x0001e20000100800 */
[----:B------:R-:W-:-:S03]  /*1125d0*/  PRMT R15, R15, 0x5410, R13 ;  /* 0x000054100f0f7816 */ /* 0x000fc6000000000d */
[----:B0-----:R-:W2:Y:S04]  /*1125e0*/  LDL.LU R24, [R1+0x493c] ;  /* 0x00493c0001187983 */ /* 0x001ea80000300800 */
[----:B------:R0:W-:Y:S04]  /*1125f0*/  STL [R1+0x5a4], R4 ;  /* 0x0005a40401007387 */ /* 0x0001e80000100800 */
[----:B------:R-:W2:Y:S04]  /*112600*/  LDL.LU R17, [R1+0x4938] ;  /* 0x0049380001117983 */ /* 0x000ea80000300800 */
[----:B------:R1:W-:Y:S01]  /*112610*/  STL [R1+0xd0], R28 ;  /* 0x0000d01c01007387 */ /* 0x0003e20000100800 */
[----:B0-----:R-:W-:Y:S01]  /*112620*/  VIADD R4, R4, UR7 ;  /* 0x0000000704047c36 */ /* 0x001fe20008000000 */
[----:B------:R-:W-:-:S02]  /*112630*/  PRMT R12, R12, 0x5410, R14 ;  /* 0x000054100c0c7816 */ /* 0x000fc4000000000e */
[----:B-1----:R-:W2:Y:S04]  /*112640*/  LDL.LU R28, [R1+0x4934] ;  /* 0x00493400011c7983 */ /* 0x002ea80000300800 */
[----:B------:R-:W2:Y:S04]  /*112650*/  LDL.LU R16, [R1+0x4930] ;  /* 0x0049300001107983 */ /* 0x000ea80000300800 */
[----:B------:R0:W-:Y:S01]  /*112660*/  STL [R1+0xcc], R21 ;  /* 0x0000cc1501007387 */ /* 0x0001e20000100800 */
[----:B------:R-:W-:Y:S01]  /*112670*/  ULDC UR7, c[0x0][0x248] ;  /* 0x0000920000077ab9 */ /* 0x000fe20000000800 */
[----:B------:R-:W-:-:S02]  /*112680*/  PRMT R20, R20, 0x5410, R11 ;  /* 0x0000541014147816 */ /* 0x000fc4000000000b */
[----:B0-----:R-:W2:Y:S04]  /*112690*/  LDL.LU R21, [R1+0x84] ;  /* 0x0000840001157983 */ /* 0x001ea80000300800 */
[----:B------:R0:W-:Y:S04]  /*1126a0*/  STL [R1+0x5b0], R4 ;  /* 0x0005b00401007387 */ /* 0x0001e80000100800 */
[----:B------:R-:W2:Y:S04]  /*1126b0*/  LDL.LU R13, [R1+0x492c] ;  /* 0x00492c00010d7983 */ /* 0x000ea80000300800 */
[----:B------:R1:W-:Y:S01]  /*1126c0*/  STL [R1+0xb8], R15 ;  /* 0x0000b80f01007387 */ /* 0x0003e20000100800 */
[----:B------:R-:W-:Y:S01]  /*1126d0*/  PRMT R9, R9, 0x5410, R10 ;  /* 0x0000541009097816 */ /* 0x000fe2000000000a */
[----:B0-----:R-:W-:Y:S01]  /*1126e0*/  VIADD R4, R4, UR7 ;  /* 0x0000000704047c36 */ /* 0x001fe20008000000 */
[----:B------:R-:W-:Y:S01]  /*1126f0*/  ULDC UR7, c[0x0][0x248] ;  /* 0x0000920000077ab9 */ /* 0x000fe20000000800 */
[----:B-1----:R-:W2:Y:S04]  /*112700*/  LDL.LU R15, [R1+0x4928] ;  /* 0x00492800010f7983 */ /* 0x002ea80000300800 */
[----:B------:R-:W2:Y:S04]  /*112710*/  LDL.LU R14, [R1+0x4924] ;  /* 0x00492400010e7983 */ /* 0x000ea80000300800 */
[----:B------:R0:W-:Y:S01]  /*112720*/  STL [R1+0xa8], R12 ;  /* 0x0000a80c01007387 */ /* 0x0001e20000100800 */
[----:B------:R-:W-:-:S03]  /*112730*/  PRMT R3, R3, 0x5410, R8 ;  /* 0x0000541003037816 */ /* 0x000fc60000000008 */
[----:B0-----:R-:W2:Y:S04]  /*112740*/  LDL.LU R12, [R1+0x4920] ;  /* 0x00492000010c7983 */ /* 0x001ea80000300800 */
[----:B------:R-:W2:Y:S04]  /*112750*/  LDL.LU R11, [R1+0x491c] ;  /* 0x00491c00010b7983 */ /* 0x000ea80000300800 */
[----:B------:R-:W-:Y:S04]  /*112760*/  STL [R1+0x5bc], R4 ;  /* 0x0005bc0401007387 */ /* 0x000fe80000100800 */
[----:B------:R0:W-:Y:S01]  /*112770*/  STL [R1+0xb4], R20 ;  /* 0x0000b41401007387 */ /* 0x0001e20000100800 */
[----:B------:R-:W-:-:S03]  /*112780*/  PRMT R0, R0, 0x5410, R2 ;  /* 0x0000541000007816 */ /* 0x000fc60000000002 */
[----:B0-----:R-:W2:Y:S04]  /*112790*/  LDL.LU R20, [R1+0xc8] ;  /* 0x0000c80001147983 */ /* 0x001ea80000300800 */
[----:B------:R-:W2:Y:S01]  /*1127a0*/  LDL.LU R10, [R1+0x4918] ;  /* 0x00491800010a7983 */ /* 0x000ea20000300800 */
[----:B------:R-:W-:-:S03]  /*1127b0*/  VIADD R4, R4, UR7 ;  /* 0x0000000704047c36 */ /* 0x000fc60008000000 */
[----:B------:R0:W-:Y:S01]  /*1127c0*/  STL [R1+0xa4], R9 ;  /* 0x0000a40901007387 */ /* 0x0001e20000100800 */
[----:B------:R-:W-:Y:S01]  /*1127d0*/  ULDC UR7, c[0x0][0x248] ;  /* 0x0000920000077ab9 */ /* 0x000fe20000000800 */
[----:B------:R-:W-:Y:S02]  /*1127e0*/  PRMT R6, R6, 0x5410, R23 ;  /* 0x0000541006067816 */ /* 0x000fe40000000017 */
[----:B0-----:R-:W2:Y:S04]  /*1127f0*/  LDL.LU R9, [R1+0x4914] ;  /* 0x0049140001097983 */ /* 0x001ea80000300800 */
[----:B------:R-:W2:Y:S04]  /*112800*/  LDL.LU R8, [R1+0x4910] ;  /* 0x0049100001087983 */ /* 0x000ea80000300800 */
[----:B------:R0:W-:Y:S01]  /*112810*/  STL [R1+0x50], R3 ;  /* 0x0000500301007387 */ /* 0x0001e20000100800 */
[----:B----4-:R-:W-:-:S03]  /*112820*/  PRMT R29, R29, 0x5410, R26 ;  /* 0x000054101d1d7816 */ /* 0x010fc6000000001a */
[----:B0-----:R-:W4:Y:S04]  /*112830*/  LDL.LU R3, [R1+0x490c] ;  /* 0x00490c0001037983 */ /* 0x001f280000300800 */
[----:B------:R0:W-:Y:S04]  /*112840*/  STL [R1+0x5c8], R4 ;  /* 0x0005c80401007387 */ /* 0x0001e80000100800 */
[----:B------:R-:W4:Y:S04]  /*112850*/  LDL.LU R2, [R1+0x4908] ;  /* 0x0049080001027983 */ /* 0x000f280000300800 */
[----:B------:R1:W-:Y:S01]  /*112860*/  STL [R1+0x54], R0 ;  /* 0x0000540001007387 */ /* 0x0003e20000100800 */
[----:B0-----:R-:W-:Y:S01]  /*112870*/  VIADD R4, R4, UR7 ;  /* 0x0000000704047c36 */ /* 0x001fe20008000000 */
[----:B------:R-:W-:-:S02]  /*112880*/  ULDC UR7, c[0x0][0x248] ;  /* 0x0000920000077ab9 */ /* 0x000fc40000000800 */
[----:B-1----:R-:W4:Y:S04]  /*112890*/  LDL.LU R0, [R1+0x4904] ;  /* 0x0049040001007983 */ /* 0x002f280000300800 */
[----:B------:R-:W4:Y:S04]  /*1128a0*/  LDL.LU R23, [R1+0x4900] ;  /* 0x0049000001177983 */ /* 0x000f280000300800 */
[----:B------:R-:W-:Y:S04]  /*1128b0*/  STL [R1+0x5d4], R4 ;  /* 0x0005d40401007387 */ /* 0x000fe80000100800 */
[----:B------:R0:W-:Y:S02]  /*1128c0*/  STL [R1+0x5c], R6 ;  /* 0x00005c0601007387 */ /* 0x0001e40000100800 */
[----:B0-----:R-:W-:Y:S01]  /*1128d0*/  VIADD R6, R4, UR7 ;  /* 0x0000000704067c36 */ /* 0x001fe20008000000 */
[----:B------:R-:W-:Y:S01]  /*1128e0*/  PRMT R7, R5, 0x5410, R7 ;  /* 0x0000541005077816 */ /* 0x000fe20000000007 */
[----:B------:R-:W4:Y:S04]  /*1128f0*/  LDL.LU R4, [R1+0x180] ;  /* 0x0001800001047983 */ /* 0x000f280000300800 */
[----:B------:R-:W2:Y:S04]  /*112900*/  LDL.LU R26, [R1+0x48fc] ;  /* 0x0048fc00011a7983 */ /* 0x000ea80000300800 */
[----:B------:R0:W-:Y:S01]  /*112910*/  STL [R1+0x58], R29 ;  /* 0x0000581d01007387 */ /* 0x0001e20000100800 */
[----:B------:R-:W-:-:S03]  /*112920*/  ULDC UR7, c[0x0][0x248] ;  /* 0x0000920000077ab9 */ /* 0x000fc60000000800 */
[----:B0-----:R-:W3:Y:S04]  /*112930*/  LDL.LU R29, [R1+0x48f8] ;  /* 0x0048f800011d7983 */ /* 0x001ee80000300800 */
[----:B------:R-:W-:Y:S04]  /*112940*/  STL [R1+0x5d0], R6 ;  /* 0x0005d00601007387 */ /* 0x000fe80000100800 */
[----:B------:R-:W4:Y:S04]  /*112950*/  LDL.LU R5, [R1+0x1cc] ;  /* 0x0001cc0001057983 */ /* 0x000f280000300800 */
[----:B------:R0:W-:Y:S02]  /*112960*/  STL [R1+0x64], R7 ;  /* 0x0000640701007387 */ /* 0x0001e40000100800 */
[----:B0-----:R-:W-:Y:S01]  /*112970*/  VIADD R7, R6, UR7 ;  /* 0x0000000706077c36 */ /* 0x001fe20008000000 */
[----:B------:R-:W-:Y:S01]  /*112980*/  ULDC UR7, c[0x0][0x248] ;  /* 0x0000920000077ab9 */ /* 0x000fe20000000800 */
[----:B------:R-:W4:Y:S01]  /*112990*/  LDL.LU R6, [R1+0x60] ;  /* 0x0000600001067983 */ /* 0x000f220000300800 */
[----:B---3--:R-:W-:-:S03]  /*1129a0*/  PRMT R29, R27, 0x5410, R29 ;  /* 0x000054101b1d7816 */ /* 0x008fc6000000001d */
[----:B------:R-:W3:Y:S04]  /*1129b0*/  LDL.LU R27, [R1+0x48f4] ;  /* 0x0048f400011b7983 */ /* 0x000ee80000300800 */
[----:B------:R0:W-:Y:S04]  /*1129c0*/  STL [R1+0x48cc], R29 ;  /* 0x0048cc1d01007387 */ /* 0x0001e80000100800 */
[----:B0-----:R-:W3:Y:S04]  /*1129d0*/  LDL.LU R29, [R1+0x94] ;  /* 0x00009400011d7983 */ /* 0x001ee80000300800 */
[----:B------:R0:W-:Y:S01]  /*1129e0*/  STL [R1+0x5c4], R7 ;  /* 0x0005c40701007387 */ /* 0x0001e20000100800 */
[----:B--2---:R-:W-:-:S02]  /*1129f0*/  PRMT R26, R21, 0x5410, R26 ;  /* 0x00005410151a7816 */ /* 0x004fc4000000001a */
[----:B----4-:R-:W-:Y:S01]  /*112a00*/  PRMT R20, R20, 0x5410, R23 ;  /* 0x0000541014147816 */ /* 0x010fe20000000017 */
[----:B0-----:R-:W-:Y:S01]  /*112a10*/  VIADD R7, R7, UR7 ;  /* 0x0000000707077c36 */ /* 0x001fe20008000000 */
[----:B------:R-:W-:Y:S01]  /*112a20*/  ULDC UR7, c[0x0][0x248] ;  /* 0x0000920000077ab9 */ /* 0x000fe20000000800 */
[----:B---3--:R-:W-:-:S05]  /*112a30*/  PRMT R27, R29, 0x5410, R27 ;  /* 0x000054101d1b7816 */ /* 0x008fca000000001b */
[----:B------:R0:W-:Y:S04]  /*112a40*/  STL [R1+0x48d0], R27 ;  /* 0x0048d01b01007387 */ /* 0x0001e80000100800 */
[----:B0-----:R-:W2:Y:S04]  /*112a50*/  LDL.LU R27, [R1+0x2c] ;  /* 0x00002c00011b7983 */ /* 0x001ea80000300800 */
[----:B------:R-:W3:Y:S04]  /*112a60*/  LDL.LU R29, [R1+0x28] ;  /* 0x00002800011d7983 */ /* 0x000ee80000300800 */
[----:B------:R-:W-:Y:S04]  /*112a70*/  STL [R1+0x5b8], R7 ;  /* 0x0005b80701007387 */ /* 0x000fe80000100800 */
[----:B------:R0:W-:Y:S04]  /*112a80*/  STL [R1+0x48d4], R26 ;  /* 0x0048d41a01007387 */ /* 0x0001e80000100800 */
[----:B0-----:R-:W4:Y:S04]  /*112a90*/  LDL.LU R26, [R1+0x364] ;  /* 0x00036400011a7983 */ /* 0x001f280000300800 */
[----:B------:R-:W2:Y:S04]  /*112aa0*/  LDL.LU R23, [R1+0x78] ;  /* 0x0000780001177983 */ /* 0x000ea80000300800 */
[----:B------:R-:W3:Y:S04]  /*112ab0*/  LDL.LU R21, [R1+0x398] ;  /* 0x0003980001157983 */ /* 0x000ee80000300800 */
[----:B------:R0:W-:Y:S04]  /*112ac0*/  STL [R1+0xa0], R20 ;  /* 0x0000a01401007387 */ /* 0x0001e80000100800 */
[----:B0-----:R-:W3:Y:S01]  /*112ad0*/  LDL.LU R20, [R1+0x400] ;  /* 0x0004000001147983 */ /* 0x001ee20000300800 */
[----:B--2---:R-:W-:-:S03]  /*112ae0*/  PRMT R23, R23, 0x5410, R0 ;  /* 0x0000541017177816 */ /* 0x004fc60000000000 */
[----:B------:R-:W2:Y:S01]  /*112af0*/  LDL.LU R0, [R1+0x6c] ;  /* 0x00006c0001007983 */ /* 0x000ea20000300800 */
[----:B------:R-:W-:-:S03]  /*112b00*/  VIADD R7, R7, UR7 ;  /* 0x0000000707077c36 */ /* 0x000fc60008000000 */
[----:B------:R0:W-:Y:S01]  /*112b10*/  STL [R1+0x48d8], R23 ;  /* 0x0048d81701007387 */ /* 0x0001e20000100800 */
[----:B------:R-:W-:-:S03]  /*112b20*/  ULDC UR7, c[0x0][0x248] ;  /* 0x0000920000077ab9 */ /* 0x000fc60000000800 */
[----:B------:R-:W-:Y:S01]  /*112b30*/  STL [R1+0x5ac], R7 ;  /* 0x0005ac0701007387 */ /* 0x000fe20000100800 */
[----:B------:R-:W-:-:S03]  /*112b40*/  PRMT R3, R4, 0x5410, R3 ;  /* 0x0000541004037816 */ /* 0x000fc60000000003 */
[----:B0-----:R-:W4:Y:S01]  /*112b50*/  LDL.LU R23, [R1+0x330] ;  /* 0x0003300001177983 */ /* 0x001f220000300800 */
[----:B--2---:R-:W-:-:S03]  /*112b60*/  PRMT R0, R0, 0x5410, R2 ;  /* 0x0000541000007816 */ /* 0x004fc60000000002 */
[----:B------:R-:W2:Y:S04]  /*112b70*/  LDL.LU R2, [R1+0x3c] ;  /* 0x00003c0001027983 */ /* 0x000ea80000300800 */
[----:B------:R0:W-:Y:S02]  /*112b80*/  STL [R1+0xe0], R0 ;  /* 0x0000e00001007387 */ /* 0x0001e40000100800 */
[----:B0-----:R-:W-:Y:S01]  /*112b90*/  VIADD R0, R7, UR7 ;  /* 0x0000000707007c36 */ /* 0x001fe20008000000 */
[----:B------:R-:W-:Y:S01]  /*112ba0*/  ULDC UR7, c[0x0][0x248] ;  /* 0x0000920000077ab9 */ /* 0x000fe20000000800 */
[----:B------:R-:W3:Y:S04]  /*112bb0*/  LDL.LU R7, [R1+0x48f0] ;  /* 0x0048f00001077983 */ /* 0x000ee80000300800 */
[----:B------:R-:W4:Y:S04]  /*112bc0*/  LDL.LU R4, [R1+0x48ec] ;  /* 0x0048ec0001047983 */ /* 0x000f280000300800 */
[----:B------:R0:W-:Y:S04]  /*112bd0*/  STL [R1+0x130], R3 ;  /* 0x0001300301007387 */ /* 0x0001e80000100800 */
[----:B0-----:R-:W2:Y:S04]  /*112be0*/  LDL.LU R3, [R1+0x2c0] ;  /* 0x0002c00001037983 */ /* 0x001ea80000300800 */
[----:B------:R-:W-:Y:S01]  /*112bf0*/  STL [R1+0x5a0], R0 ;  /* 0x0005a00001007387 */ /* 0x000fe20000100800 */
[----:B----4-:R-:W-:-:S03]  /*112c00*/  PRMT R4, R5, 0x5410, R4 ;  /* 0x0000541005047816 */ /* 0x010fc60000000004 */
[----:B------:R-:W4:Y:S04]  /*112c10*/  LDL.LU R5, [R1+0x48e8] ;  /* 0x0048e80001057983 */ /* 0x000f280000300800 */
[----:B------:R0:W-:Y:S04]  /*112c20*/  STL [R1+0x174], R4 ;  /* 0x0001740401007387 */ /* 0x0001e80000100800 */
[----:B0-----:R-:W3:Y:S01]  /*112c30*/  LDL.LU R4, [R1+0x26c] ;  /* 0x00026c0001047983 */ /* 0x001ee20000300800 */
[----:B----4-:R-:W-:-:S03]  /*112c40*/  PRMT R5, R6, 0x5410, R5 ;  /* 0x0000541006057816 */ /* 0x010fc60000000005 */
[----:B------:R-:W4:Y:S04]  /*112c50*/  LDL.LU R6, [R1+0x48e4] ;  /* 0x0048e40001067983 */ /* 0x000f280000300800 */
[----:B------:R0:W-:Y:S04]  /*112c60*/  STL [R1+0x170], R5 ;  /* 0x0001700501007387 */ /* 0x0001e80000100800 */
[----:B0-----:R-:W4:Y:S01]  /*112c70*/  LDL.LU R5, [R1+0x44] ;  /* 0x0000440001057983 */ /* 0x001f220000300800 */
[----:B------:R-:W-:Y:S01]  /*112c80*/  VIADD R0, R0, UR7 ;  /* 0x0000000700007c36 */ /* 0x000fe20008000000 */
[----:B------:R-:W-:Y:S01]  /*112c90*/  ULDC UR7, c[0x0][0x248] ;  /* 0x0000920000077ab9 */ /* 0x000fe20000000800 */
[----:B---3--:R-:W-:-:S02]  /*112ca0*/  PRMT R4, R4, 0x5410, R7 ;  /* 0x0000541004047816 */ /* 0x008fc40000000007 */
[----:B--2---:R-:W-:Y:S01]  /*112cb0*/  PRMT R3, R3, 0x5410, R8 ;  /* 0x0000541003037816 */ /* 0x004fe20000000008 */
[----:B------:R0:W-:Y:S01]  /*112cc0*/  STL [R1+0x594], R0 ;  /* 0x0005940001007387 */ /* 0x0001e20000100800 */
[----:B------:R-:W-:Y:S01]  /*112cd0*/  PRMT R2, R2, 0x5410, R9 ;  /* 0x0000541002027816 */ /* 0x000fe20000000009 */
[----:B0-----:R-:W-:Y:S01]  /*112ce0*/  VIADD R0, R0, UR7 ;  /* 0x0000000700007c36 */ /* 0x001fe20008000000 */
[----:B------:R-:W-:Y:S01]  /*112cf0*/  ULDC UR7, c[0x0][0x248] ;  /* 0x0000920000077ab9 */ /* 0x000fe20000000800 */
[----:B----4-:R-:W-:-:S05]  /*112d00*/  PRMT R5, R5, 0x5410, R6 ;  /* 0x0000541005057816 */ /* 0x010fca0000000006 */
[----:B------:R-:W-:Y:S04]  /*112d10*/  STL [R1+0x1bc], R5 ;  /* 0x0001bc0501007387 */ /* 0x000fe80000100800 */
[----:B------:R-:W-:Y:S04]  /*112d20*/  STL [R1+0x1d0], R4 ;  /* 0x0001d00401007387 */ /* 0x000fe80000100800 */
[----:B------:R0:W-:Y:S04]  /*112d30*/  STL [R1+0x57c], R0 ;  /* 0x00057c0001007387 */ /* 0x0001e80000100800 */
[----:B------:R-:W-:Y:S04]  /*112d40*/  STL [R1+0x234], R3 ;  /* 0x0002340301007387 */ /* 0x000fe80000100800 */
[----:B------:R1:W-:Y:S01]  /*112d50*/  STL [R1+0x8c0], R2 ;  /* 0x0008c00201007387 */ /* 0x0003e20000100800 */
[----:B0-----:R-:W-:Y:S01]  /*112d60*/  VIADD R0, R0, UR7 ;  /* 0x0000000700007c36 */ /* 0x001fe20008000000 */
[----:B------:R-:W-:Y:S01]  /*112d70*/  ULDC UR7, c[0x0][0x248] ;  /* 0x0000920000077ab9 */ /* 0x000fe20000000800 */
[----:B-1----:R-:W-:-:S02]  /*112d80*/  PRMT R2, R23, 0x5410, R10 ;  /* 0x0000541017027816 */ /* 0x002fc4000000000a */
[----:B------:R-:W-:Y:S01]  /*112d90*/  PRMT R3, R26, 0x5410, R11 ;  /* 0x000054101a037816 */ /* 0x000fe2000000000b */
[----:B------:R0:W-:Y:S04]  /*112da0*/  STL [R1+0x570], R0 ;  /* 0x0005700001007387 */ /* 0x0001e80000100800 */
[----:B------:R1:W-:Y:S04]  /*112db0*/  STL [R1+0x8c8], R2 ;  /* 0x0008c80201007387 */ /* 0x0003e80000100800 */
[----:B------:R2:W-:Y:S01]  /*112dc0*/  STL [R1+0x8d0], R3 ;  /* 0x0008d00301007387 */ /* 0x0005e20000100800 */
[----:B0-----:R-:W-:Y:S01]  /*112dd0*/  VIADD R0, R0, UR7 ;  /* 0x0000000700007c36 */ /* 0x001fe20008000000 */
[----:B-1----:R-:W-:Y:S01]  /*112de0*/  PRMT R2, R27, 0x5410, R12 ;  /* 0x000054101b027816 */ /* 0x002fe2000000000c */
[----:B------:R-:W-:Y:S01]  /*112df0*/  ULDC UR7, c[0x0][0x248] ;  /* 0x0000920000077ab9 */ /* 0x000fe20000000800 */
[----:B--2---:R-:W-:-:S02]  /*112e00*/  PRMT R3, R29, 0x5410, R14 ;  /* 0x000054101d037816 */ /* 0x004fc4000000000e */
[----:B------:R0:W-:Y:S04]  /*112e10*/  STL [R1+0x55c], R0 ;  /* 0x00055c0001007387 */ /* 0x0001e80000100800 */
[----:B------:R1:W-:Y:S04]  /*112e20*/  STL [R1+0x8cc], R2 ;  /* 0x0008cc0201007387 */ /* 0x0003e80000100800 */
[----:B------:R-:W-:Y:S01]  /*112e30*/  STL [R1+0x8d4], R3 ;  /* 0x0008d40301007387 */ /* 0x000fe20000100800 */
[----:B------:R-:W-:Y:S01]  /*112e40*/  IMAD.MOV.U32 R29, RZ, RZ, R19 ;  /* 0x000000ffff1d7224 */ /* 0x000fe200078e0013 */
[----:B------:R-:W2:Y:S01]  /*112e50*/  LDC R14, c[0x0][0x244] ;  /* 0x00009100ff0e7b82 */ /* 0x000ea20000000800 */
[----:B0-----:R-:W-:Y:S01]  /*112e60*/  VIADD R0, R0, UR7 ;  /* 0x0000000700007c36 */ /* 0x001fe20008000000 */
[----:B-1----:R-:W-:Y:S01]  /*112e70*/  PRMT R2, R21, 0x5410, R15 ;  /* 0x0000541015027816 */ /* 0x002fe2000000000f */
[----:B------:R-:W-:-:S05]  /*112e80*/  ULDC UR7, c[0x0][0x248] ;  /* 0x0000920000077ab9 */ /* 0x000fca0000000800 */
[----:B------:R-:W0:Y:S01]  /*112e90*/  LDC R15, c[0x0][0x244] ;  /* 0x00009100ff0f7b82 */ /* 0x000e220000000800 */
[----:B------:R1:W-:Y:S04]  /*112ea0*/  STL [R1+0x540], R0 ;  /* 0x0005400001007387 */ /* 0x0003e80000100800 */
[----:B------:R3:W-:Y:S04]  /*112eb0*/  STL [R1+0x8f4], R2 ;  /* 0x0008f40201007387 */ /* 0x0007e80000100800 */
[----:B------:R-:W4:Y:S01]  /*112ec0*/  LDL R27, [R1+0x1824] ;  /* 0x00182400011b7983 */ /* 0x000f220000100800 */
[----:B-1----:R-:W-:Y:S01]  /*112ed0*/  VIADD R0, R0, UR7 ;  /* 0x0000000700007c36 */ /* 0x002fe20008000000 */
[----:B---3--:R-:W-:Y:S01]  /*112ee0*/  PRMT R2, R20, 0x5410, R16 ;  /* 0x0000541014027816 */ /* 0x008fe20000000010 */
[----:B------:R-:W-:-:S04]  /*112ef0*/  ULDC UR7, c[0x0][0x248] ;  /* 0x0000920000077ab9 */ /* 0x000fc80000000800 */
[----:B------:R1:W-:Y:S04]  /*112f00*/  STL [R1+0x91c], R2 ;  /* 0x00091c0201007387 */ /* 0x0003e80000100800 */
[----:B------:R3:W-:Y:S04]  /*112f10*/  STL [R1+0x524], R0 ;  /* 0x0005240001007387 */ /* 0x0007e80000100800 */
[----:B------:R-:W-:Y:S04]  /*112f20*/  STL [R1+0x48dc], R28 ;  /* 0x0048dc1c01007387 */ /* 0x000fe80000100800 */
[----:B------:R-:W2:Y:S01]  /*112f30*/  LDL R26, [R1+0x1828] ;  /* 0x00182800011a7983 */ /* 0x000ea20000100800 */
[----:B-1----:R-:W-:Y:S01]  /*112f40*/  PRMT R2, R28, 0x5410, R17 ;  /* 0x000054101c027816 */ /* 0x002fe20000000011 */
[----:B---3--:R-:W-:Y:S01]  /*112f50*/  VIADD R0, R0, UR7 ;  /* 0x0000000700007c36 */ /* 0x008fe20008000000 */
[----:B------:R-:W-:-:S03]  /*112f60*/  ULDC UR7, c[0x0][0x248] ;  /* 0x0000920000077ab9 */ /* 0x000fc60000000800 */
[----:B------:R1:W-:Y:S04]  /*112f70*/  STL [R1+0x918], R2 ;  /* 0x0009180201007387 */ /* 0x0003e80000100800 */
[----:B------:R3:W-:Y:S01]  /*112f80*/  STL [R1+0x520], R0 ;  /* 0x0005200001007387 */ /* 0x0007e20000100800 */
[----:B-1----:R-:W-:Y:S01]  /*112f90*/  PRMT R2, R24, 0x5410, R18 ;  /* 0x0000541018027816 */ /* 0x002fe20000000012 */
[----:B---3--:R-:W-:Y:S01]  /*112fa0*/  VIADD R0, R0, UR7 ;  /* 0x0000000700007c36 */ /* 0x008fe20008000000 */
[----:B------:R-:W-:-:S03]  /*112fb0*/  ULDC UR7, c[0x0][0x244] ;  /* 0x0000910000077ab9 */ /* 0x000fc60000000800 */
[----:B------:R-:W-:Y:S04]  /*112fc0*/  STL [R1+0x920], R2 ;  /* 0x0009200201007387 */ /* 0x000fe80000100800 */
[----:B------:R1:W-:Y:S02]  /*112fd0*/  STL [R1+0x504], R0 ;  /* 0x0005040001007387 */ /* 0x0003e40000100800 */
[----:B-1----:R-:W-:Y:S01]  /*112fe0*/  VIADD R0, R0, UR9 ;  /* 0x0000000900007c36 */ /* 0x002fe20008000000 */
[----:B------:R-:W-:-:S04]  /*112ff0*/  ULDC UR9, c[0x0][0x248] ;  /* 0x0000920000097ab9 */ /* 0x000fc80000000800 */
[----:B------:R1:W-:Y:S02]  /*113000*/  STL [R1+0x50c], R0 ;  /* 0x00050c0001007387 */ /* 0x0003e40000100800 */
[----:B-1----:R-:W-:-:S05]  /*113010*/  VIADD R0, R0, UR9 ;  /* 0x0000000900007c36 */ /* 0x002fca0008000000 */
[----:B------:R1:W-:Y:S02]  /*113020*/  STL [R1+0x514], R0 ;  /* 0x0005140001007387 */ /* 0x0003e40000100800 */
[----:B-1----:R-:W-:Y:S01]  /*113030*/  VIADD R0, R0, UR11 ;  /* 0x0000000b00007c36 */ /* 0x002fe20008000000 */
[----:B------:R-:W-:-:S04]  /*113040*/  ULDC UR11, c[0x0][0x248] ;  /* 0x00009200000b7ab9 */ /* 0x000fc80000000800 */
[----:B------:R1:W-:Y:S02]  /*113050*/  STL [R1+0x51c], R0 ;  /* 0x00051c0001007387 */ /* 0x0003e40000100800 */
[----:B-1----:R-:W-:Y:S01]  /*113060*/  VIADD R0, R0, UR13 ;  /* 0x0000000d00007c36 */ /* 0x002fe20008000000 */
[----:B------:R-:W-:-:S04]  /*113070*/  ULDC UR13, c[0x0][0x248] ;  /* 0x00009200000d7ab9 */ /* 0x000fc80000000800 */
[----:B------:R1:W-:Y:S02]  /*113080*/  STL [R1+0x530], R0 ;  /* 0x0005300001007387 */ /* 0x0003e40000100800 */
[----:B-1----:R-:W-:Y:S01]  /*113090*/  VIADD R0, R0, UR16 ;  /* 0x0000001000007c36 */ /* 0x002fe20008000000 */
[----:B------:R-:W-:-:S04]  /*1130a0*/  ULDC UR16, c[0x0][0x248] ;  /* 0x0000920000107ab9 */ /* 0x000fc80000000800 */
[----:B------:R1:W-:Y:S01]  /*1130b0*/  STL [R1+0x53c], R0 ;  /* 0x00053c0001007387 */ /* 0x0003e20000100800 */
[----:B------:R-:W-:Y:S02]  /*1130c0*/  IMAD.MOV.U32 R2, RZ, RZ, R29 ;  /* 0x000000ffff027224 */ /* 0x000fe400078e001d */
[----:B----4-:R-:W-:Y:S01]  /*1130d0*/  IMAD R19, R27, UR7, RZ ;  /* 0x000000071b137c24 */ /* 0x010fe2000f8e02ff */
[----:B------:R-:W-:Y:S02]  /*1130e0*/  ULDC UR7, c[0x0][0x248] ;  /* 0x0000920000077ab9 */ /* 0x000fe40000000800 */
[----:B-1----:R-:W-:Y:S01]  /*1130f0*/  VIADD R0, R0, UR7 ;  /* 0x0000000700007c36 */ /* 0x002fe20008000000 */
[----:B------:R-:W-:-:S04]  /*113100*/  ULDC UR7, c[0x0][0x248] ;  /* 0x0000920000077ab9 */ /* 0x000fc80000000800 */
[----:B------:R1:W-:Y:S02]  /*113110*/  STL [R1+0x52c], R0 ;  /* 0x00052c0001007387 */ /* 0x0003e40000100800 */
[----:B-1----:R-:W-:Y:S02]  /*113120*/  VIADD R0, R0, UR7 ;  /* 0x0000000700007c36 */ /* 0x002fe40008000000 */
[----:B--2---:R-:W-:Y:S01]  /*113130*/  IMAD R18, R26, UR8, RZ ;  /* 0x000000081a127c24 */ /* 0x004fe2000f8e02ff */
[----:B------:R-:W-:Y:S01]  /*113140*/  ULDC.64 UR8, c[0x0][0x220] ;  /* 0x0000880000087ab9 */ /* 0x000fe20000000a00 */
[----:B0-----:R-:W-:Y:S01]  /*113150*/  IMAD R15, R15, 0x80, R19 ;  /* 0x000000800f0f7824 */ /* 0x001fe200078e0213 */
[----:B------:R-:W-:Y:S01]  /*113160*/  ULDC UR7, c[0x0][0x248] ;  /* 0x0000920000077ab9 */ /* 0x000fe20000000800 */
[----:B------:R0:W-:Y:S01]  /*113170*/  STL [R1+0x538], R0 ;  /* 0x0005380001007387 */ /* 0x0001e20000100800 */
[----:B------:R-:W-:Y:S01]  /*113180*/  IADD3 R21, P2, R19, UR8, RZ ;  /* 0x0000000813157c10 */ /* 0x000fe2000ff5e0ff */
[----:B0-----:R-:W-:-:S03]  /*113190*/  VIADD R0, R0, UR11 ;  /* 0x0000000b00007c36 */ /* 0x001fc60008000000 */
[----:B------:R-:W-:Y:S01]  /*1131a0*/  LEA.HI.X.SX32 R19, R19, UR9, 0x1, P2 ;  /* 0x0000000913137c11 */ /* 0x000fe200090f0eff */
[----:B------:R-:W-:Y:S01]  /*1131b0*/  ULDC.64 UR8, c[0x0][0x220] ;  /* 0x0000880000087ab9 */ /* 0x000fe20000000a00 */
[----:B------:R0:W-:Y:S01]  /*1131c0*/  STL [R1+0x550], R0 ;  /* 0x0005500001007387 */ /* 0x0001e20000100800 */
[----:B------:R-:W-:Y:S01]  /*1131d0*/  IADD3 R17, P2, R15, UR8, RZ ;  /* 0x000000080f117c10 */ /* 0x000fe2000ff5e0ff */
[----:B------:R-:W-:Y:S01]  /*1131e0*/  ULDC UR8, c[0x0][0x248] ;  /* 0x0000920000087ab9 */ /* 0x000fe20000000800 */
[----:B0-----:R-:W-:-:S05]  /*1131f0*/  VIADD R0, R0, UR7 ;  /* 0x0000000700007c36 */ /* 0x001fca0008000000 */
[----:B------:R0:W-:Y:S01]  /*113200*/  STL [R1+0x54c], R0 ;  /* 0x00054c0001007387 */ /* 0x0001e20000100800 */
[----:B------:R-:W-:Y:S02]  /*113210*/  IMAD R14, R14, 0x40, R15 ;  /* 0x000000400e0e7824 */ /* 0x000fe400078e020f */
[----:B0-----:R-:W-:Y:S01]  /*113220*/  VIADD R0, R0, UR8 ;  /* 0x0000000800007c36 */ /* 0x001fe20008000000 */
[----:B------:R-:W-:-:S04]  /*113230*/  ULDC UR8, c[0x0][0x248] ;  /* 0x0000920000087ab9 */ /* 0x000fc80000000800 */
[----:B------:R0:W-:Y:S01]  /*113240*/  STL [R1+0x548], R0 ;  /* 0x0005480001007387 */ /* 0x0001e20000100800 */
[----:B------:R-:W-:Y:S01]  /*113250*/  LEA.HI.X.SX32 R15, R15, UR9, 0x1, P2 ;  /* 0x000000090f0f7c11 */ /* 0x000fe200090f0eff */
[----:B------:R-:W-:Y:S01]  /*113260*/  ULDC UR9, c[0x0][0x248] ;  /* 0x0000920000097ab9 */ /* 0x000fe20000000800 */
[----:B0-----:R-:W-:Y:S01]  /*113270*/  VIADD R0, R0, UR8 ;  /* 0x0000000800007c36 */ /* 0x001fe20008000000 */
[----:B------:R-:W-:-:S04]  /*113280*/  ULDC UR8, c[0x0][0x248] ;  /* 0x0000920000087ab9 */ /* 0x000fc80000000800 */
[----:B------:R0:W-:Y:S01]  /*113290*/  STL [R1+0x558], R0 ;  /* 0x0005580001007387 */ /* 0x0001e20000100800 */
[----:B------:R-:W-:Y:S01]  /*1132a0*/  IADD3 R20, P3, R18, UR14, RZ ;  /* 0x0000000e12147c10 */ /* 0x000fe2000ff7e0ff */
[----:B0-----:R-:W-:-:S03]  /*1132b0*/  VIADD R0, R0, UR9 ;  /* 0x0000000900007c36 */ /* 0x001fc60008000000 */
[----:B------:R-:W-:Y:S01]  /*1132c0*/  LEA.HI.X.SX32 R18, R18, UR15, 0x1, P3 ;  /* 0x0000000f12127c11 */ /* 0x000fe200098f0eff */
[----:B------:R-:W-:Y:S01]  /*1132d0*/  ULDC.64 UR14, c[0x0][0x220] ;  /* 0x00008800000e7ab9 */ /* 0x000fe20000000a00 */
[----:B------:R-:W-:Y:S01]  /*1132e0*/  ULDC UR9, c[0x0][0x248] ;  /* 0x0000920000097ab9 */ /* 0x000fe20000000800 */
[----:B------:R0:W-:Y:S01]  /*1132f0*/  STL [R1+0x564], R0 ;  /* 0x0005640001007387 */ /* 0x0001e20000100800 */
[----:B------:R-:W-:Y:S01]  /*113300*/  IADD3 R16, P3, R14, UR14, RZ ;  /* 0x0000000e0e107c10 */ /* 0x000fe2000ff7e0ff */
[----:B------:R-:W-:Y:S01]  /*113310*/  ULDC UR14, c[0x0][0x248] ;  /* 0x00009200000e7ab9 */ /* 0x000fe20000000800 */
[----:B0-----:R-:W-:Y:S01]  /*113320*/  VIADD R0, R0, UR8 ;  /* 0x0000000800007c36 */ /* 0x001fe20008000000 */
[----:B------:R-:W-:-:S04]  /*113330*/  ULDC UR8, c[0x0][0x248] ;  /* 0x0000920000087ab9 */ /* 0x000fc80000000800 */
[----:B------:R0:W-:Y:S02]  /*113340*/  STL [R1+0x56c], R0 ;  /* 0x00056c0001007387 */ /* 0x0001e40000100800 */
[----:B0-----:R-:W-:Y:S01]  /*113350*/  VIADD R0, R0, UR13 ;  /* 0x0000000d00007c36 */ /* 0x001fe20008000000 */
[----:B------:R-:W-:Y:S01]  /*113360*/  LEA.HI.X.SX32 R14, R14, UR15, 0x1, P3 ;  /* 0x0000000f0e0e7c11 */ /* 0x000fe200098f0eff */
[----:B------:R-:W-:Y:S01]  /*113370*/  ULDC UR15, c[0x0][0x248] ;  /* 0x00009200000f7ab9 */ /* 0x000fe20000000800 */
[----:B------:R-:W-:Y:S02]  /*113380*/  ULDC UR13, c[0x0][0x248] ;  /* 0x00009200000d7ab9 */ /* 0x000fe40000000800 */
[----:B------:R0:W-:Y:S02]  /*113390*/  STL [R1+0x578], R0 ;  /* 0x0005780001007387 */ /* 0x0001e40000100800 */
[----:B0-----:R-:W-:Y:S01]  /*1133a0*/  VIADD R0, R0, UR14 ;  /* 0x0000000e00007c36 */ /* 0x001fe20008000000 */
[----:B------:R-:W-:-:S04]  /*1133b0*/  ULDC UR14, c[0x0][0x248] ;  /* 0x00009200000e7ab9 */ /* 0x000fc80000000800 */
[----:B------:R0:W-:Y:S02]  /*1133c0*/  STL [R1+0x584], R0 ;  /* 0x0005840001007387 */ /* 0x0001e40000100800 */
[----:B0-----:R-:W-:Y:S02]  /*1133d0*/  VIADD R0, R0, UR9 ;  /* 0x0000000900007c36 */ /* 0x001fe40008000000 */
[----:B------:R-:W-:Y:S01]  /*1133e0*/  IMAD.MOV.U32 R24, RZ, RZ, R2 ;  /* 0x000000ffff187224 */ /* 0x000fe200078e0002 */
[----:B------:R-:W-:Y:S01]  /*1133f0*/  SHF.R.S32.HI R6, RZ, 0x1f, R13 ;  /* 0x0000001fff067819 */ /* 0x000fe2000001140d */
[----:B------:R-:W-:Y:S01]  /*113400*/  ULDC UR9, c[0x0][0x228] ;  /* 0x00008a0000097ab9 */ /* 0x000fe20000000800 */
[----:B------:R0:W-:Y:S02]  /*113410*/  STL [R1+0x590], R0 ;  /* 0x0005900001007387 */ /* 0x0001e40000100800 */
[----:B0-----:R-:W-:Y:S01]  /*113420*/  VIADD R0, R0, UR16 ;  /* 0x0000001000007c36 */ /* 0x001fe20008000000 */
[----:B------:R-:W-:-:S04]  /*113430*/  ULDC UR16, c[0x0][0x248] ;  /* 0x0000920000107ab9 */ /* 0x000fc80000000800 */
[----:B------:R0:W-:Y:S02]  /*113440*/  STL [R1+0x59c], R0 ;  /* 0x00059c0001007387 */ /* 0x0001e40000100800 */
[----:B0-----:R-:W-:Y:S01]  /*113450*/  VIADD R0, R0, UR18 ;  /* 0x0000001200007c36 */ /* 0x001fe20008000000 */
[----:B------:R-:W-:Y:S01]  /*113460*/  PRMT R2, R25, 0x5410, R22 ;  /* 0x0000541019027816 */ /* 0x000fe20000000016 */
[----:B------:R-:W-:-:S03]  /*113470*/  ULDC UR18, c[0x0][0x228] ;  /* 0x00008a0000127ab9 */ /* 0x000fc60000000800 */
        /* <DEDUP_REMOVED lines=19> */
[----:B0-----:R-:W-:-:S05]  /*1135b0*/  VIADD R0, R0, UR32 ;  /* 0x0000002000007c36 */ /* 0x001fca0008000000 */
[----:B------:R0:W-:Y:S02]  /*1135c0*/  STL [R1+0x5e8], R0 ;  /* 0x0005e80001007387 */ /* 0x0001e40000100800 */
[----:B0-----:R-:W-:Y:S01]  /*1135d0*/  VIADD R0, R0, UR33 ;  /* 0x0000002100007c36 */ /* 0x001fe20008000000 */
[----:B------:R-:W-:-:S04]  /*1135e0*/  ULDC.64 UR32, c[0x0][0x228] ;  /* 0x00008a0000207ab9 */ /* 0x000fc80000000a00 */
        /* <DEDUP_REMOVED lines=12> */
[----:B------:R0:W-:Y:S04]  /*1136b0*/  STL [R1+0x5fc], R0 ;  /* 0x0005fc0001007387 */ /* 0x0001e80000100800 */
[----:B------:R-:W2:Y:S04]  /*1136c0*/  LDL R29, [R1+0x182c] ;  /* 0x00182c00011d7983 */ /* 0x000ea80000100800 */
[----:B------:R-:W3:Y:S04]  /*1136d0*/  LDL R23, [R1+0x8c4] ;  /* 0x0008c40001177983 */ /* 0x000ee80000100800 */
[----:B------:R-:W4:Y:S01]  /*1136e0*/  LDL R28, [R1+0x1930] ;  /* 0x00193000011c7983 */ /* 0x000f220000100800 */
[----:B0-----:R-:W-:Y:S01]  /*1136f0*/  VIADD R0, R0, UR14 ;  /* 0x0000000e00007c36 */ /* 0x001fe20008000000 */
[----:B------:R-:W-:-:S04]  /*113700*/  ULDC UR14, c[0x0][0x228] ;  /* 0x00008a00000e7ab9 */ /* 0x000fc80000000800 */
[----:B------:R0:W-:Y:S04]  /*113710*/  STL [R1+0x604], R0 ;  /* 0x0006040001007387 */ /* 0x0001e80000100800 */
[----:B------:R-:W3:Y:S01]  /*113720*/  LDL.LU R3, [R1+0x24] ;  /* 0x0000240001037983 */ /* 0x000ee20000300800 */
        /* <DEDUP_REMOVED lines=9> */
[----:B------:R-:W-:Y:S01]  /*1137c0*/  ULDC.64 UR26, c[0x0][0x228] ;  /* 0x00008a00001a7ab9 */ /* 0x000fe20000000a00 */
[----:B------:R0:W-:Y:S04]  /*1137d0*/  STL [R1+0x93c], R2 ;  /* 0x00093c0201007387 */ /* 0x0001e80000100800 */
[----:B------:R1:W-:Y:S01]  /*1137e0*/  STL [R1+0x60c], R0 ;  /* 0x00060c0001007387 */ /* 0x0003e20000100800 */
[----:B0-----:R-:W-:-:S05]  /*1137f0*/  VIADD R2, R0, UR22 ;  /* 0x0000001600027c36 */ /* 0x001fca0008000000 */
[----:B------:R-:W-:Y:S01]  /*113800*/  STL [R1+0x614], R2 ;  /* 0x0006140201007387 */ /* 0x000fe20000100800 */
[----:B--2---:R-:W-:Y:S02]  /*113810*/  ISETP.LT.AND P3, PT, R29, UR26, !P1 ;  /* 0x0000001a1d007c0c */ /* 0x004fe4000cf61270 */
[----:B----4-:R-:W-:Y:S01]  /*113820*/  ISETP.LT.AND P2, PT, R28, UR23, !P1 ;  /* 0x000000171c007c0c */ /* 0x010fe2000cf41270 */
[----:B------:R-:W-:Y:S01]  /*113830*/  ULDC.64 UR22, c[0x0][0x228] ;  /* 0x00008a0000167ab9 */ /* 0x000fe20000000a00 */
[----:B---3--:R-:W-:-:S09]  /*113840*/  LOP3.LUT R3, R3, 0xfbffffff, RZ, 0xc0, !PT ;  /* 0xfbffffff03037812 */ /* 0x008fd200078ec0ff */
[----:B------:R-:W-:Y:S02]  /*113850*/  @P3 LOP3.LUT R3, R3, 0x4000000, RZ, 0xfc, !PT ;  /* 0x0400000003033812 */ /* 0x000fe400078efcff */
[----:B------:R-:W-:Y:S02]  /*113860*/  ISETP.LT.AND P3, PT, R26, UR21, !P1 ;  /* 0x000000151a007c0c */ /* 0x000fe4000cf61270 */
[----:B------:R-:W-:-:S04]  /*113870*/  LOP3.LUT R3, R3, 0xfdffffff, RZ, 0xc0, !PT ;  /* 0xfdffffff03037812 */ /* 0x000fc800078ec0ff */
[----:B------:R-:W-:Y:S02]  /*113880*/  @P2 LOP3.LUT R3, R3, 0x2000000, RZ, 0xfc, !PT ;  /* 0x0200000003032812 */ /* 0x000fe400078efcff */
[----:B------:R-:W-:Y:S02]  /*113890*/  ISETP.LT.AND P2, PT, R27, UR22, !P1 ;  /* 0x000000161b007c0c */ /* 0x000fe4000cf41270 */
[----:B------:R-:W-:Y:S02]  /*1138a0*/  LOP3.LUT R3, R3, 0xfeffffff, RZ, 0xc0, !PT ;  /* 0xfeffffff03037812 */ /* 0x000fe400078ec0ff */
[----:B-1----:R-:W-:Y:S02]  /*1138b0*/  SHF.R.S32.HI R0, RZ, 0x1f, R23 ;  /* 0x0000001fff007819 */ /* 0x002fe40000011417 */
[----:B------:R-:W-:Y:S02]  /*1138c0*/  IADD3 R4, P1, R23, R21, RZ ;  /* 0x0000001517047210 */ /* 0x000fe40007f3e0ff */
[----:B------:R-:W-:-:S03]  /*1138d0*/  @P3 LOP3.LUT R3, R3, 0x1000000, RZ, 0xfc, !PT ;  /* 0x0100000003033812 */ /* 0x000fc600078efcff */
[C---:B------:R-:W-:Y:S01]  /*1138e0*/  IMAD.X R5, R0.reuse, 0x1, R19, P1 ;  /* 0x0000000100057824 */ /* 0x040fe200008e0613 */
[----:B------:R-:W-:Y:S01]  /*1138f0*/  LOP3.LUT R3, R3, 0xff7fffff, RZ, 0xc0, !PT ;  /* 0xff7fffff03037812 */ /* 0x000fe200078ec0ff */
[----:B------:R-:W-:Y:S04]  /*113900*/  STL [R1+0x8bc], R0 ;  /* 0x0008bc0001007387 */ /* 0x000fe80000100800 */
[----:B------:R0:W-:Y:S01]  /*113910*/  STL.64 [R1+0x838], R4 ;  /* 0x0008380401007387 */ /* 0x0001e20000100a00 */
[----:B------:R-:W-:Y:S02]  /*113920*/  @P2 LOP3.LUT R3, R3, 0x800000, RZ, 0xfc, !PT ;  /* 0x0080000003032812 */ /* 0x000fe400078efcff */
[----:B------:R-:W-:Y:S01]  /*113930*/  IADD3 R8, P2, R23, R20, RZ ;  /* 0x0000001417087210 */ /* 0x000fe20007f5e0ff */
[----:B------:R-:W-:Y:S04]  /*113940*/  STL [R1+0x8b8], R6 ;  /* 0x0008b80601007387 */ /* 0x000fe80000100800 */
[----:B------:R-:W-:Y:S01]  /*113950*/  IMAD.X R9, R0, 0x1, R18, P2 ;  /* 0x0000000100097824 */ /* 0x000fe200010e0612 */
[----:B0-----:R-:W-:-:S04]  /*113960*/  IADD3 R4, P1, R13, R21, RZ ;  /* 0x000000150d047210 */ /* 0x001fc80007f3e0ff */
[----:B------:R-:W-:Y:S01]  /*113970*/  STL.64 [R1+0x830], R8 ;  /* 0x0008300801007387 */ /* 0x000fe20000100a00 */
[----:B------:R-:W-:-:S05]  /*113980*/  IMAD.X R5, R6, 0x1, R19, P1 ;  /* 0x0000000106057824 */ /* 0x000fca00008e0613 */
[----:B------:R0:W-:Y:S04]  /*113990*/  STL.64 [R1+0x2400], R4 ;  /* 0x0024000401007387 */ /* 0x0001e80000100a00 */
[----:B0-----:R-:W2:Y:S01]  /*1139a0*/  LDL.LU R4, [R1+0x20] ;  /* 0x0000200001047983 */ /* 0x001ea20000300800 */
[----:B------:R-:W-:Y:S02]  /*1139b0*/  ISETP.LT.AND P2, PT, R29, UR9, !P0 ;  /* 0x000000091d007c0c */ /* 0x000fe4000c741270 */
[----:B------:R-:W-:Y:S02]  /*1139c0*/  LOP3.LUT R3, R3, 0xffbfffff, RZ, 0xc0, !PT ;  /* 0xffbfffff03037812 */ /* 0x000fe400078ec0ff */
[----:B------:R-:W-:Y:S01]  /*1139d0*/  ISETP.LT.AND P1, PT, R26, UR8, !P0 ;  /* 0x000000081a007c0c */ /* 0x000fe2000c721270 */
[----:B------:R-:W-:Y:S01]  /*1139e0*/  VIADD R0, R24, 0xa9 ;  /* 0x000000a918007836 */ /* 0x000fe20000000000 */
[----:B------:R-:W-:-:S07]  /*1139f0*/  ULDC.64 UR8, c[0x0][0x228] ;  /* 0x00008a0000087ab9 */ /* 0x000fce0000000a00 */
[----:B------:R-:W-:Y:S02]  /*113a00*/  @P2 LOP3.LUT R3, R3, 0x400000, RZ, 0xfc, !PT ;  /* 0x0040000003032812 */ /* 0x000fe400078efcff */
[----:B------:R-:W-:Y:S01]  /*113a10*/  ISETP.LT.AND P2, PT, R28, UR20, !P0 ;  /* 0x000000141c007c0c */ /* 0x000fe2000c741270 */
[----:B------:R-:W-:Y:S01]  /*113a20*/  ULDC.64 UR20, c[0x0][0x228] ;  /* 0x00008a0000147ab9 */ /* 0x000fe20000000a00 */
[----:B------:R-:W-:Y:S02]  /*113a30*/  LOP3.LUT R3, R3, 0xffdfffff, RZ, 0xc0, !PT ;  /* 0xffdfffff03037812 */ /* 0x000fe400078ec0ff */
[----:B------:R-:W-:-:S09]  /*113a40*/  ISETP.LT.AND P0, PT, R27, UR20, !P0 ;  /* 0x000000141b007c0c */ /* 0x000fd2000c701270 */
[----:B------:R-:W-:-:S04]  /*113a50*/  @P2 LOP3.LUT R3, R3, 0x200000, RZ, 0xfc, !PT ;  /* 0x0020000003032812 */ /* 0x000fc800078efcff */
[----:B------:R-:W-:-:S04]  /*113a60*/  LOP3.LUT R3, R3, 0xffefffff, RZ, 0xc0, !PT ;  /* 0xffefffff03037812 */ /* 0x000fc800078ec0ff */
[----:B------:R-:W-:-:S04]  /*113a70*/  @P1 LOP3.LUT R3, R3, 0x100000, RZ, 0xfc, !PT ;  /* 0x0010000003031812 */ /* 0x000fc800078efcff */
[----:B------:R-:W-:-:S04]  /*113a80*/  LOP3.LUT R3, R3, 0xfff7ffff, RZ, 0xc0, !PT ;  /* 0xfff7ffff03037812 */ /* 0x000fc800078ec0ff */
[----:B------:R-:W-:Y:S02]  /*113a90*/  @P0 LOP3.LUT R3, R3, 0x80000, RZ, 0xfc, !PT ;  /* 0x0008000003030812 */ /* 0x000fe400078efcff */
[----:B------:R-:W-:Y:S02]  /*113aa0*/  ISETP.GE.AND P0, PT, R0, UR9, PT ;  /* 0x0000000900007c0c */ /* 0x000fe4000bf06270 */
[----:B------:R-:W-:Y:S02]  /*113ab0*/  LOP3.LUT R3, R3, 0xfffbffff, RZ, 0xc0, !PT ;  /* 0xfffbffff03037812 */ /* 0x000fe400078ec0ff */
[----:B------:R-:W-:Y:S02]  /*113ac0*/  ISETP.LT.AND P3, PT, R29, UR61, !P0 ;  /* 0x0000003d1d007c0c */ /* 0x000fe4000c761270 */
[----:B------:R-:W-:Y:S02]  /*113ad0*/  ISETP.LT.AND P2, PT, R28, UR30, !P0 ;  /* 0x0000001e1c007c0c */ /* 0x000fe4000c741270 */
[----:B------:R-:W-:Y:S01]  /*113ae0*/  ISETP.LT.AND P1, PT, R26, UR31, !P0 ;  /* 0x0000001f1a007c0c */ /* 0x000fe2000c721270 */
[----:B------:R-:W-:Y:S01]  /*113af0*/  VIADD R0, R24, 0xa8 ;  /* 0x000000a818007836 */ /* 0x000fe20000000000 */
[----:B------:R-:W-:Y:S01]  /*113b00*/  ULDC UR9, c[0x0][0x248] ;  /* 0x0000920000097ab9 */ /* 0x000fe20000000800 */
[----:B------:R-:W0:Y:S01]  /*113b10*/  S2UR UR11, SR_CgaCtaId ;  /* 0x00000000000b79c3 */ /* 0x000e220000008800 */
[----:B------:R-:W-:Y:S01]  /*113b20*/  UMOV UR7, 0x400 ;  /* 0x0000040000077882 */ /* 0x000fe20000000000 */
[----:B------:R-:W-:-:S04]  /*113b30*/  ULDC UR61, c[0x0][0x228] ;  /* 0x00008a00003d7ab9 */ /* 0x000fc80000000800 */
[----:B------:R-:W-:Y:S01]  /*113b40*/  @P3 LOP3.LUT R3, R3, 0x40000, RZ, 0xfc, !PT ;  /* 0x0004000003033812 */ /* 0x000fe200078efcff */
[----:B------:R-:W-:-:S03]  /*113b50*/  ULDC.64 UR30, c[0x0][0x228] ;  /* 0x00008a00001e7ab9 */ /* 0x000fc60000000a00 */
[----:B------:R-:W-:Y:S02]  /*113b60*/  LOP3.LUT R3, R3, 0xfffdffff, RZ, 0xc0, !PT ;  /* 0xfffdffff03037812 */ /* 0x000fe400078ec0ff */
[----:B------:R-:W-:Y:S02]  /*113b70*/  ISETP.LT.AND P0, PT, R27, UR32, !P0 ;  /* 0x000000201b007c0c */ /* 0x000fe4000c701270 */
        /* <DEDUP_REMOVED lines=11> */
[----:B------:R-:W-:Y:S01]  /*113c30*/  ULDC.64 UR26, c[0x0][0x228] ;  /* 0x00008a00001a7ab9 */ /* 0x000fe20000000a00 */
[----:B------:R-:W-:Y:S01]  /*113c40*/  VIADD R2, R2, UR9 ;  /* 0x0000000902027c36 */ /* 0x000fe20008000000 */
[----:B--2---:R-:W-:-:S05]  /*113c50*/  LOP3.LUT R4, R4, 0x7fffffff, RZ, 0xc0, !PT ;  /* 0x7fffffff04047812 */ /* 0x004fca00078ec0ff */
[----:B------:R-:W-:Y:S02]  /*113c60*/  @P3 LOP3.LUT R3, R3, 0x4000, RZ, 0xfc, !PT ;  /* 0x0000400003033812 */ /* 0x000fe400078efcff */
[----:B------:R-:W-:Y:S01]  /*113c70*/  ISETP.LT.AND P0, PT, R27, UR30, !P0 ;  /* 0x0000001e1b007c0c */ /* 0x000fe2000c701270 */
[----:B------:R-:W-:Y:S01]  /*113c80*/  ULDC UR9, c[0x0][0x248] ;  /* 0x0000920000097ab9 */ /* 0x000fe20000000800 */
[----:B0-----:R-:W-:Y:S01]  /*113c90*/  ULEA UR7, UR11, UR7, 0x18 ;  /* 0x000000070b077291 */ /* 0x001fe2000f8ec03f */
[----:B------:R-:W-:Y:S01]  /*113ca0*/  LOP3.LUT R3, R3, 0xffffdfff, RZ, 0xc0, !PT ;  /* 0xffffdfff03037812 */ /* 0x000fe200078ec0ff */
[----:B------:R-:W-:Y:S01]  /*113cb0*/  ULDC UR58, c[0x0][0x228] ;  /* 0x00008a00003a7ab9 */ /* 0x000fe20000000800 */
[----:B------:R-:W-:Y:S01]  /*113cc0*/  ULDC UR11, c[0x0][0x228] ;  /* 0x00008a00000b7ab9 */ /* 0x000fe20000000800 */
[----:B------:R-:W-:Y:S01]  /*113cd0*/  ULDC UR59, c[0x0][0x228] ;  /* 0x00008a00003b7ab9 */ /* 0x000fe20000000800 */
[----:B------:R-:W-:Y:S01]  /*113ce0*/  @P2 LOP3.LUT R3, R3, 0x2000, RZ, 0xfc, !PT ;  /* 0x0000200003032812 */ /* 0x000fe200078efcff */
[----:B------:R-:W-:-:S03]  /*113cf0*/  ULDC UR60, c[0x0][0x228] ;  /* 0x00008a00003c7ab9 */ /* 0x000fc60000000800 */
        /* <DEDUP_REMOVED lines=11> */
[----:B------:R-:W-:-:S06]  /*113db0*/  ULDC UR55, c[0x0][0x228] ;  /* 0x00008a0000377ab9 */ /* 0x000fcc0000000800 */
[----:B------:R-:W-:Y:S01]  /*113dc0*/  @P3 LOP3.LUT R3, R3, 0x400, RZ, 0xfc, !PT ;  /* 0x0000040003033812 */ /* 0x000fe200078efcff */
[----:B------:R-:W-:Y:S01]  /*113dd0*/  ULDC UR56, c[0x0][0x228] ;  /* 0x00008a0000387ab9 */ /* 0x000fe20000000800 */
[----:B------:R-:W-:Y:S02]  /*113de0*/  ULDC UR57, c[0x0][0x228] ;  /* 0x00008a0000397ab9 */ /* 0x000fe40000000800 */
        /* <DEDUP_REMOVED lines=36> */
[----:B------:R-:W-:-:S04]  /*114030*/  LOP3.LUT R3, R3, 0xfffffffd, RZ, 0xc0, !PT ;  /* 0xfffffffd03037812 */ /* 0x000fc800078ec0ff */
[----:B------:R-:W-:Y:S02]  /*114040*/  @P2 LOP3.LUT R3, R3, 0x2, RZ, 0xfc, !PT ;  /* 0x0000000203032812 */ /* 0x000fe400078efcff */
[----:B------:R-:W-:Y:S02]  /*114050*/  ISETP.LT.AND P0, PT, R27, UR20, !P0 ;  /* 0x000000141b007c0c */ /* 0x000fe4000c701270 */
[----:B------:R-:W-:-:S04]  /*114060*/  LOP3.LUT R3, R3, 0xfffffffe, RZ, 0xc0, !PT ;  /* 0xfffffffe03037812 */ /* 0x000fc800078ec0ff */
[----:B------:R-:W-:-:S05]  /*114070*/  @P1 LOP3.LUT R3, R3, 0x1, RZ, 0xfc, !PT ;  /* 0x0000000103031812 */ /* 0x000fca00078efcff */
[----:B------:R-:W-:Y:S04]  /*114080*/  STL [R1+0x24], R3 ;  /* 0x0000240301007387 */ /* 0x000fe80000100800 */
[----:B------:R0:W-:Y:S01]  /*114090*/  STL [R1+0x5e0], R2 ;  /* 0x0005e00201007387 */ /* 0x0001e20000100800 */
[----:B------:R-:W-:Y:S02]  /*1140a0*/  @P0 LOP3.LUT R4, R4, 0x80000000, RZ, 0xfc, !PT ;  /* 0x8000000004040812 */ /* 0x000fe400078efcff */
[----:B------:R-:W-:Y:S01]  /*1140b0*/  ISETP.GE.AND P0, PT, R0, UR31, PT ;  /* 0x0000001f00007c0c */ /* 0x000fe2000bf06270 */
[----:B0-----:R-:W-:Y:S01]  /*1140c0*/  VIADD R2, R2, UR9 ;  /* 0x0000000902027c36 */ /* 0x001fe20008000000 */
[----:B------:R-:W-:Y:S02]  /*1140d0*/  ULDC UR9, c[0x0][0x248] ;  /* 0x0000920000097ab9 */ /* 0x000fe40000000800 */
[----:B------:R-:W-:-:S02]  /*1140e0*/  ISETP.LT.AND P3, PT, R29, UR44, !P0 ;  /* 0x0000002c1d007c0c */ /* 0x000fc4000c761270 */
[----:B------:R-:W-:Y:S02]  /*1140f0*/  ISETP.LT.AND P2, PT, R28, UR45, !P0 ;  /* 0x0000002d1c007c0c */ /* 0x000fe4000c741270 */
[----:B------:R-:W-:Y:S01]  /*114100*/  LOP3.LUT R4, R4, 0xbfffffff, RZ, 0xc0, !PT ;  /* 0xbfffffff04047812 */ /* 0x000fe200078ec0ff */
[----:B------:R0:W-:Y:S01]  /*114110*/  STL [R1+0x600], R2 ;  /* 0x0006000201007387 */ /* 0x0001e20000100800 */
[----:B------:R-:W-:Y:S01]  /*114120*/  ISETP.LT.AND P1, PT, R26, UR46, !P0 ;  /* 0x0000002e1a007c0c */ /* 0x000fe2000c721270 */
[----:B------:R-:W-:Y:S01]  /*114130*/  VIADD R0, R24, 0xa3 ;  /* 0x000000a318007836 */ /* 0x000fe20000000000 */
[----:B------:R-:W-:Y:S01]  /*114140*/  ULDC.64 UR30, c[0x0][0x228] ;  /* 0x00008a00001e7ab9 */ /* 0x000fe20000000a00 */
[----:B------:R-:W-:Y:S01]  /*114150*/  ULDC UR44, c[0x0][0x228] ;  /* 0x00008a00002c7ab9 */ /* 0x000fe20000000800 */
[----:B------:R-:W-:Y:S01]  /*114160*/  ULDC UR45, c[0x0][0x228] ;  /* 0x00008a00002d7ab9 */ /* 0x000fe20000000800 */
[----:B0-----:R-:W-:Y:S02]  /*114170*/  VIADD R2, R2, UR9 ;  /* 0x0000000902027c36 */ /* 0x001fe40008000000 */
[----:B------:R-:W-:-:S02]  /*114180*/  @P3 LOP3.LUT R4, R4, 0x40000000, RZ, 0xfc, !PT ;  /* 0x4000000004043812 */ /* 0x000fc400078efcff */
[----:B------:R-:W-:Y:S01]  /*114190*/  ISETP.LT.AND P0, PT, R27, UR32, !P0 ;  /* 0x000000201b007c0c */ /* 0x000fe2000c701270 */
[----:B------:R-:W-:Y:S01]  /*1141a0*/  ULDC UR9, c[0x0][0x248] ;  /* 0x0000920000097ab9 */ /* 0x000fe20000000800 */
[----:B------:R-:W-:Y:S01]  /*1141b0*/  ULDC UR46, c[0x0][0x228] ;  /* 0x00008a00002e7ab9 */ /* 0x000fe20000000800 */
[----:B------:R0:W-:Y:S04]  /*1141c0*/  STL [R1+0x61c], R2 ;  /* 0x00061c0201007387 */ /* 0x0001e80000100800 */
[----:B------:R-:W2:Y:S01]  /*1141d0*/  LDL.LU R3, [R1+0x1c] ;  /* 0x00001c0001037983 */ /* 0x000ea20000300800 */
[----:B------:R-:W-:-:S04]  /*1141e0*/  LOP3.LUT R4, R4, 0xdfffffff, RZ, 0xc0, !PT ;  /* 0xdfffffff04047812 */ /* 0x000fc800078ec0ff */
        /* <DEDUP_REMOVED lines=12> */
[----:B0-----:R-:W-:Y:S01]  /*1142b0*/  VIADD R2, R2, UR9 ;  /* 0x0000000902027c36 */ /* 0x001fe20008000000 */
[----:B------:R-:W-:-:S05]  /*1142c0*/  ULDC UR41, c[0x0][0x228] ;  /* 0x00008a0000297ab9 */ /* 0x000fca0000000800 */
[----:B------:R-:W-:Y:S02]  /*1142d0*/  @P3 LOP3.LUT R4, R4, 0x4000000, RZ, 0xfc, !PT ;  /* 0x0400000004043812 */ /* 0x000fe400078efcff */
[----:B------:R-:W-:Y:S01]  /*1142e0*/  ISETP.LT.AND P0, PT, R27, UR30, !P0 ;  /* 0x0000001e1b007c0c */ /* 0x000fe2000c701270 */
[----:B------:R-:W-:Y:S01]  /*1142f0*/  ULDC UR9, c[0x0][0x248] ;  /* 0x0000920000097ab9 */ /* 0x000fe20000000800 */
[----:B------:R-:W-:Y:S01]  /*114300*/  ULDC UR42, c[0x0][0x228] ;  /* 0x00008a00002a7ab9 */ /* 0x000fe20000000800 */
[----:B------:R-:W-:Y:S01]  /*114310*/  LOP3.LUT R4, R4, 0xfdffffff, RZ, 0xc0, !PT ;  /* 0xfdffffff04047812 */ /* 0x000fe200078ec0ff */
[----:B------:R-:W-:-:S03]  /*114320*/  ULDC UR43, c[0x0][0x228] ;  /* 0x00008a00002b7ab9 */ /* 0x000fc60000000800 */
        /* <DEDUP_REMOVED lines=12> */
[----:B------:R0:W-:Y:S01]  /*1143f0*/  STL [R1+0x620], R2 ;  /* 0x0006200201007387 */ /* 0x0001e20000100800 */
[----:B------:R-:W-:-:S05]  /*114400*/  ULDC UR38, c[0x0][0x228] ;  /* 0x00008a0000267ab9 */ /* 0x000fca0000000800 */
[----:B------:R-:W-:Y:S01]  /*114410*/  @P3 LOP3.LUT R4, R4, 0x400000, RZ, 0xfc, !PT ;  /* 0x0040000004043812 */ /* 0x000fe200078efcff */
[----:B------:R-:W-:Y:S01]  /*114420*/  ULDC UR39, c[0x0][0x228] ;  /* 0x00008a0000277ab9 */ /* 0x000fe20000000800 */
[----:B------:R-:W-:Y:S02]  /*114430*/  ULDC UR40, c[0x0][0x228] ;  /* 0x00008a0000287ab9 */ /* 0x000fe40000000800 */
[----:B------:R-:W-:Y:S02]  /*114440*/  LOP3.LUT R4, R4, 0xffdfffff, RZ, 0xc0, !PT ;  /* 0xffdfffff04047812 */ /* 0x000fe400078ec0ff */
[----:B------:R-:W-:Y:S01]  /*114450*/  ISETP.LT.AND P0, PT, R27, UR26, !P0 ;  /* 0x0000001a1b007c0c */ /* 0x000fe2000c701270 */
[----:B0-----:R-:W-:Y:S01]  /*114460*/  VIADD R2, R2, UR9 ;  /* 0x0000000902027c36 */ /* 0x001fe20008000000 */
        /* <DEDUP_REMOVED lines=13> */
[----:B------:R-:W-:-:S07]  /*114540*/  ULDC.64 UR20, c[0x0][0x228] ;  /* 0x00008a0000147ab9 */ /* 0x000fce0000000a00 */
[----:B------:R-:W-:Y:S01]  /*114550*/  @P3 LOP3.LUT R4, R4, 0x40000, RZ, 0xfc, !PT ;  /* 0x0004000004043812 */ /* 0x000fe200078efcff */
[----:B------:R-:W-:-:S03]  /*114560*/  ULDC.64 UR36, c[0x0][0x228] ;  /* 0x00008a0000247ab9 */ /* 0x000fc60000000a00 */
[----:B------:R-:W-:Y:S02]  /*114570*/  LOP3.LUT R4, R4, 0xfffdffff, RZ, 0xc0, !PT ;  /* 0xfffdffff04047812 */ /* 0x000fe400078ec0ff */
[----:B------:R-:W-:Y:S01]  /*114580*/  ISETP.LT.AND P0, PT, R27, UR22, !P0 ;  /* 0x000000161b007c0c */ /* 0x000fe2000c701270 */
[----:B------:R-:W-:Y:S01]  /*114590*/  ULDC UR22, c[0x0][0x248] ;  /* 0x0000920000167ab9 */ /* 0x000fe20000000800 */
        /* <DEDUP_REMOVED lines=13> */
[----:B------:R-:W-:Y:S01]  /*114670*/  ULDC.64 UR28, c[0x0][0x228] ;  /* 0x00008a00001c7ab9 */ /* 0x000fe20000000a00 */
[----:B------:R-:W-:Y:S02]  /*114680*/  ULDC.64 UR34, c[0x0][0x228] ;  /* 0x00008a0000227ab9 */ /* 0x000fe40000000a00 */
        /* <DEDUP_REMOVED lines=32> */
[----:B------:R-:W-:-:S06]  /*114890*/  ULDC UR24, c[0x0][0x228] ;  /* 0x00008a0000187ab9 */ /* 0x000fcc0000000800 */
        /* <DEDUP_REMOVED lines=10> */
[----:B------:R-:W-:Y:S01]  /*114940*/  ISETP.GE.AND P0, PT, R0, UR23, PT ;  /* 0x0000001700007c0c */ /* 0x000fe2000bf06270 */
[----:B------:R-:W-:Y:S01]  /*114950*/  VIADD R0, R24, 0x9c ;  /* 0x0000009c18007836 */ /* 0x000fe20000000000 */
[----:B------:R-:W-:Y:S02]  /*114960*/  ULDC UR23, c[0x0][0x228] ;  /* 0x00008a0000177ab9 */ /* 0x000fe40000000800 */
[----:B------:R-:W-:Y:S02]  /*114970*/  ISETP.LT.AND P3, PT, R29, UR17, !P0 ;  /* 0x000000111d007c0c */ /* 0x000fe4000c761270 */
[----:B------:R-:W-:Y:S02]  /*114980*/  ISETP.LT.AND P2, PT, R28, UR16, !P0 ;  /* 0x000000101c007c0c */ /* 0x000fe4000c741270 */
[----:B------:R-:W-:-:S02]  /*114990*/  ISETP.LT.AND P1, PT, R26, UR13, !P0 ;  /* 0x0000000d1a007c0c */ /* 0x000fc4000c721270 */
[----:B------:R-:W-:Y:S02]  /*1149a0*/  ISETP.LT.AND P0, PT, R27, UR18, !P0 ;  /* 0x000000121b007c0c */ /* 0x000fe4000c701270 */
[----:B------:R-:W-:Y:S01]  /*1149b0*/  LOP3.LUT R4, R4, 0xfffffffb, RZ, 0xc0, !PT ;  /* 0xfffffffb04047812 */ /* 0x000fe200078ec0ff */
[----:B------:R-:W-:Y:S01]  /*1149c0*/  ULDC UR13, c[0x0][0x248] ;  /* 0x00009200000d7ab9 */ /* 0x000fe20000000800 */
[----:B------:R-:W-:Y:S01]  /*1149d0*/  ULDC UR16, c[0x0][0x248] ;  /* 0x0000920000107ab9 */ /* 0x000fe20000000800 */
[----:B------:R-:W-:Y:S01]  /*1149e0*/  ULDC UR17, c[0x0][0x228] ;  /* 0x00008a0000117ab9 */ /* 0x000fe20000000800 */
[----:B------:R-:W-:Y:S01]  /*1149f0*/  ULDC UR18, c[0x0][0x228] ;  /* 0x00008a0000127ab9 */ /* 0x000fe20000000800 */
[----:B------:R-:W-:Y:S02]  /*114a00*/  @P3 LOP3.LUT R4, R4, 0x4, RZ, 0xfc, !PT ;  /* 0x0000000404043812 */ /* 0x000fe400078efcff */
[----:B--2---:R-:W-:-:S04]  /*114a10*/  LOP3.LUT R3, R3, 0x7fffffff, RZ, 0xc0, !PT ;  /* 0x7fffffff03037812 */ /* 0x004fc800078ec0ff */
[----:B------:R-:W-:Y:S02]  /*114a20*/  @P0 LOP3.LUT R3, R3, 0x80000000, RZ, 0xfc, !PT ;  /* 0x8000000003030812 */ /* 0x000fe400078efcff */
[----:B------:R-:W-:Y:S02]  /*114a30*/  ISETP.GE.AND P0, PT, R0, UR21, PT ;  /* 0x0000001500007c0c */ /* 0x000fe4000bf06270 */
[----:B------:R-:W-:Y:S02]  /*114a40*/  LOP3.LUT R4, R4, 0xfffffffd, RZ, 0xc0, !PT ;  /* 0xfffffffd04047812 */ /* 0x000fe400078ec0ff */
[----:B------:R-:W-:Y:S02]  /*114a50*/  LOP3.LUT R3, R3, 0xbfffffff, RZ, 0xc0, !PT ;  /* 0xbfffffff03037812 */ /* 0x000fe400078ec0ff */
[----:B------:R-:W-:Y:S02]  /*114a60*/  ISETP.LT.AND P3, PT, R29, UR50, !P0 ;  /* 0x000000321d007c0c */ /* 0x000fe4000c761270 */
[----:B------:R-:W-:-:S02]  /*114a70*/  @P2 LOP3.LUT R4, R4, 0x2, RZ, 0xfc, !PT ;  /* 0x0000000204042812 */ /* 0x000fc400078efcff */
[----:B------:R-:W-:Y:S01]  /*114a80*/  ISETP.LT.AND P2, PT, R28, UR54, !P0 ;  /* 0x000000361c007c0c */ /* 0x000fe2000c741270 */
[----:B------:R-:W-:Y:S01]  /*114a90*/  VIADD R0, R24, 0x9b ;  /* 0x0000009b18007836 */ /* 0x000fe20000000000 */
[----:B------:R-:W-:Y:S01]  /*114aa0*/  ULDC UR50, c[0x0][0x228] ;  /* 0x00008a0000327ab9 */ /* 0x000fe20000000800 */
[----:B------:R-:W-:Y:S01]  /*114ab0*/  LOP3.LUT R4, R4, 0xfffffffe, RZ, 0xc0, !PT ;  /* 0xfffffffe04047812 */ /* 0x000fe200078ec0ff */
[----:B------:R-:W-:Y:S01]  /*114ac0*/  ULDC UR54, c[0x0][0x228] ;  /* 0x00008a0000367ab9 */ /* 0x000fe20000000800 */
[----:B------:R-:W-:Y:S02]  /*114ad0*/  ULDC UR21, c[0x0][0x228] ;  /* 0x00008a0000157ab9 */ /* 0x000fe40000000800 */
[----:B------:R-:W-:Y:S02]  /*114ae0*/  @P1 LOP3.LUT R4, R4, 0x1, RZ, 0xfc, !PT ;  /* 0x0000000104041812 */ /* 0x000fe400078efcff */
[----:B------:R-:W-:Y:S02]  /*114af0*/  ISETP.LT.AND P1, PT, R26, UR11, !P0 ;  /* 0x0000000b1a007c0c */ /* 0x000fe4000c721270 */
[----:B------:R-:W-:Y:S01]  /*114b00*/  @P3 LOP3.LUT R3, R3, 0x40000000, RZ, 0xfc, !PT ;  /* 0x4000000003033812 */ /* 0x000fe200078efcff */
[----:B------:R-:W-:Y:S01]  /*114b10*/  STL [R1+0x20], R4 ;  /* 0x0000200401007387 */ /* 0x000fe20000100800 */
[----:B------:R-:W-:-:S02]  /*114b20*/  ULDC UR11, c[0x0][0x248] ;  /* 0x00009200000b7ab9 */ /* 0x000fc40000000800 */
        /* <DEDUP_REMOVED lines=12> */
[----:B------:R0:W-:Y:S01]  /*114bf0*/  STL [R1+0x624], R2 ;  /* 0x0006240201007387 */ /* 0x0001e20000100800 */
[----:B------:R-:W-:Y:S01]  /*114c00*/  VIADD R0, R24, 0x9a ;  /* 0x0000009a18007836 */ /* 0x000fe20000000000 */
[----:B------:R-:W-:Y:S01]  /*114c10*/  ULDC.64 UR28, c[0x0][0x228] ;  /* 0x00008a00001c7ab9 */ /* 0x000fe20000000a00 */
[----:B------:R-:W-:-:S05]  /*114c20*/  ULDC UR44, c[0x0][0x228] ;  /* 0x00008a00002c7ab9 */ /* 0x000fca0000000800 */
[----:B------:R-:W-:Y:S01]  /*114c30*/  @P3 LOP3.LUT R3, R3, 0x4000000, RZ, 0xfc, !PT ;  /* 0x0400000003033812 */ /* 0x000fe200078efcff */
[----:B------:R-:W-:Y:S01]  /*114c40*/  ULDC UR50, c[0x0][0x228] ;  /* 0x00008a0000327ab9 */ /* 0x000fe20000000800 */
[----:B------:R-:W-:Y:S02]  /*114c50*/  ULDC UR54, c[0x0][0x228] ;  /* 0x00008a0000367ab9 */ /* 0x000fe40000000800 */
[----:B------:R-:W-:Y:S02]  /*114c60*/  LOP3.LUT R3, R3, 0xfdffffff, RZ, 0xc0, !PT ;  /* 0xfdffffff03037812 */ /* 0x000fe400078ec0ff */
[----:B------:R-:W-:Y:S02]  /*114c70*/  ISETP.LT.AND P0, PT, R27, UR32, !P0 ;  /* 0x000000201b007c0c */ /* 0x000fe4000c701270 */
[----:B------:R-:W-:-:S04]  /*114c80*/  @P2 LOP3.LUT R3, R3, 0x2000000, RZ, 0xfc, !PT ;  /* 0x0200000003032812 */ /* 0x000fc800078efcff */
[----:B------:R-:W-:-:S04]  /*114c90*/  LOP3.LUT R3, R3, 0xfeffffff, RZ, 0xc0, !PT ;  /* 0xfeffffff03037812 */ /* 0x000fc800078ec0ff */
[----:B------:R-:W-:Y:S01]  /*114ca0*/  @P1 LOP3.LUT R3, R3, 0x1000000, RZ, 0xfc, !PT ;  /* 0x0100000003031812 */ /* 0x000fe200078efcff */
[----:B0-----:R-:W-:Y:S01]  /*114cb0*/  VIADD R2, R2, UR9 ;  /* 0x0000000902027c36 */ /* 0x001fe20008000000 */
[----:B------:R-:W-:Y:S02]  /*114cc0*/  ULDC UR9, c[0x0][0x248] ;  /* 0x0000920000097ab9 */ /* 0x000fe40000000800 */
[----:B------:R-:W-:Y:S02]  /*114cd0*/  LOP3.LUT R3, R3, 0xff7fffff, RZ, 0xc0, !PT ;  /* 0xff7fffff03037812 */ /* 0x000fe400078ec0ff */
[----:B------:R0:W-:Y:S02]  /*114ce0*/  STL [R1+0x628], R2 ;  /* 0x0006280201007387 */ /* 0x0001e40000100800 */
[----:B------:R-:W-:Y:S02]  /*114cf0*/  @P0 LOP3.LUT R3, R3, 0x800000, RZ, 0xfc, !PT ;  /* 0x0080000003030812 */ /* 0x000fe400078efcff */
[----:B------:R-:W-:Y:S01]  /*114d00*/  ISETP.GE.AND P0, PT, R0, UR15, PT ;  /* 0x0000000f00007c0c */ /* 0x000fe2000bf06270 */
[----:B------:R-:W-:-:S03]  /*114d10*/  ULDC UR15, c[0x0][0x248] ;  /* 0x00009200000f7ab9 */ /* 0x000fc60000000800 */
[----:B------:R-:W-:Y:S01]  /*114d20*/  ISETP.LT.AND P3, PT, R29, UR50, !P0 ;  /* 0x000000321d007c0c */ /* 0x000fe2000c761270 */
[----:B0-----:R-:W-:Y:S01]  /*114d30*/  VIADD R2, R2, UR9 ;  /* 0x0000000902027c36 */ /* 0x001fe20008000000 */
[----:B------:R-:W-:Y:S01]  /*114d40*/  ULDC UR9, c[0x0][0x248] ;  /* 0x0000920000097ab9 */ /* 0x000fe20000000800 */
[----:B------:R-:W-:Y:S02]  /*114d50*/  ISETP.LT.AND P2, PT, R28, UR54, !P0 ;  /* 0x000000361c007c0c */ /* 0x000fe4000c741270 */
[----:B------:R-:W-:Y:S02]  /*114d60*/  LOP3.LUT R3, R3, 0xffbfffff, RZ, 0xc0, !PT ;  /* 0xffbfffff03037812 */ /* 0x000fe400078ec0ff */
[----:B------:R-:W-:Y:S01]  /*114d70*/  ISETP.LT.AND P1, PT, R26, UR61, !P0 ;  /* 0x0000003d1a007c0c */ /* 0x000fe2000c721270 */
[----:B------:R0:W-:Y:S01]  /*114d80*/  STL [R1+0x62c], R2 ;  /* 0x00062c0201007387 */ /* 0x0001e20000100800 */
[----:B------:R-:W-:Y:S01]  /*114d90*/  VIADD R0, R24, 0x99 ;  /* 0x0000009918007836 */ /* 0x000fe20000000000 */
[----:B------:R-:W-:Y:S01]  /*114da0*/  ULDC UR50, c[0x0][0x228] ;  /* 0x00008a0000327ab9 */ /* 0x000fe20000000800 */
[----:B------:R-:W-:Y:S01]  /*114db0*/  ULDC UR54, c[0x0][0x228] ;  /* 0x00008a0000367ab9 */ /* 0x000fe20000000800 */
[----:B------:R-:W-:Y:S01]  /*114dc0*/  ULDC UR61, c[0x0][0x228] ;  /* 0x00008a00003d7ab9 */ /* 0x000fe20000000800 */
[----:B0-----:R-:W-:Y:S01]  /*114dd0*/  VIADD R2, R2, UR9 ;  /* 0x0000000902027c36 */ /* 0x001fe20008000000 */
[----:B------:R-:W-:-:S02]  /*114de0*/  @P3 LOP3.LUT R3, R3, 0x400000, RZ, 0xfc, !PT ;  /* 0x0040000003033812 */ /* 0x000fc400078efcff */
[----:B------:R-:W-:Y:S01]  /*114df0*/  ISETP.LT.AND P0, PT, R27, UR30, !P0 ;  /* 0x0000001e1b007c0c */ /* 0x000fe2000c701270 */
[----:B------:R-:W-:Y:S01]  /*114e00*/  ULDC UR9, c[0x0][0x228] ;  /* 0x00008a0000097ab9 */ /* 0x000fe20000000800 */
[----:B------:R0:W-:Y:S01]  /*114e10*/  STL [R1+0x630], R2 ;  /* 0x0006300201007387 */ /* 0x0001e20000100800 */
[----:B------:R-:W-:Y:S01]  /*114e20*/  LOP3.LUT R3, R3, 0xffdfffff, RZ, 0xc0, !PT ;  /* 0xffdfffff03037812 */ /* 0x000fe200078ec0ff */
[----:B0-----:R-:W-:-:S03]  /*114e30*/  VIADD R2, R2, UR11 ;  /* 0x0000000b02027c36 */ /* 0x001fc60008000000 */
[----:B------:R-:W-:Y:S01]  /*114e40*/  @P2 LOP3.LUT R3, R3, 0x200000, RZ, 0xfc, !PT ;  /* 0x0020000003032812 */ /* 0x000fe200078efcff */
[----:B------:R-:W-:Y:S01]  /*114e50*/  ULDC UR11, c[0x0][0x228] ;  /* 0x00008a00000b7ab9 */ /* 0x000fe20000000800 */
[----:B------:R0:W-:Y:S02]  /*114e60*/  STL [R1+0x634], R2 ;  /* 0x0006340201007387 */ /* 0x0001e40000100800 */
[----:B------:R-:W-:Y:S01]  /*114e70*/  LOP3.LUT R3, R3, 0xffefffff, RZ, 0xc0, !PT ;  /* 0xffefffff03037812 */ /* 0x000fe200078ec0ff */
[----:B0-----:R-:W-:-:S03]  /*114e80*/  VIADD R2, R2, UR13 ;  /* 0x0000000d02027c36 */ /* 0x001fc60008000000 */
[----:B------:R-:W-:Y:S01]  /*114e90*/  @P1 LOP3.LUT R3, R3, 0x100000, RZ, 0xfc, !PT ;  /* 0x0010000003031812 */ /* 0x000fe200078efcff */
[----:B------:R-:W-:Y:S01]  /*114ea0*/  ULDC UR13, c[0x0][0x228] ;  /* 0x00008a00000d7ab9 */ /* 0x000fe20000000800 */
[----:B------:R0:W-:Y:S02]  /*114eb0*/  STL [R1+0x638], R2 ;  /* 0x0006380201007387 */ /* 0x0001e40000100800 */
[----:B0-----:R-:W-:Y:S01]  /*114ec0*/  VIADD R2, R2, UR16 ;  /* 0x0000001002027c36 */ /* 0x001fe20008000000 */
[----:B------:R-:W-:Y:S01]  /*114ed0*/  LOP3.LUT R3, R3, 0xfff7ffff, RZ, 0xc0, !PT ;  /* 0xfff7ffff03037812 */ /* 0x000fe200078ec0ff */
[----:B------:R-:W-:-:S03]  /*114ee0*/  ULDC UR16, c[0x0][0x228] ;  /* 0x00008a0000107ab9 */ /* 0x000fc60000000800 */
[----:B------:R0:W-:Y:S01]  /*114ef0*/  STL [R1+0x63c], R2 ;  /* 0x00063c0201007387 */ /* 0x0001e20000100800 */
[----:B------:R-:W-:Y:S01]  /*114f00*/  @P0 LOP3.LUT R3, R3, 0x80000, RZ, 0xfc, !PT ;  /* 0x0008000003030812 */ /* 0x000fe200078efcff */
[----:B0-----:R-:W-:Y:S01]  /*114f10*/  VIADD R2, R2, UR15 ;  /* 0x0000000f02027c36 */ /* 0x001fe20008000000 */
[----:B------:R-:W-:Y:S02]  /*114f20*/  ISETP.GE.AND P0, PT, R0, UR19, PT ;  /* 0x0000001300007c0c */ /* 0x000fe4000bf06270 */
[----:B------:R-:W-:Y:S01]  /*114f30*/  LOP3.LUT R3, R3, 0xfffbffff, RZ, 0xc0, !PT ;  /* 0xfffbffff03037812 */ /* 0x000fe200078ec0ff */
[----:B------:R-:W-:Y:S01]  /*114f40*/  ULDC UR15, c[0x0][0x228] ;  /* 0x00008a00000f7ab9 */ /* 0x000fe20000000800 */
[----:B------:R0:W-:Y:S01]  /*114f50*/  STL [R1+0x644], R2 ;  /* 0x0006440201007387 */ /* 0x0001e20000100800 */
[----:B------:R-:W-:Y:S02]  /*114f60*/  ISETP.LT.AND P3, PT, R29, UR50, !P0 ;  /* 0x000000321d007c0c */ /* 0x000fe4000c761270 */
[----:B------:R-:W-:-:S02]  /*114f70*/  ISETP.LT.AND P2, PT, R28, UR54, !P0 ;  /* 0x000000361c007c0c */ /* 0x000fc4000c741270 */
[----:B------:R-:W-:Y:S01]  /*114f80*/  ISETP.LT.AND P1, PT, R26, UR58, !P0 ;  /* 0x0000003a1a007c0c */ /* 0x000fe2000c721270 */
[----:B------:R-:W-:Y:S01]  /*114f90*/  VIADD R0, R24, 0x98 ;  /* 0x0000009818007836 */ /* 0x000fe20000000000 */
[----:B------:R-:W-:Y:S01]  /*114fa0*/  ULDC UR19, c[0x0][0x228] ;  /* 0x00008a0000137ab9 */ /* 0x000fe20000000800 */
[----:B0-----:R-:W-:Y:S01]  /*114fb0*/  VIADD R2, R2, UR20 ;  /* 0x0000001402027c36 */ /* 0x001fe20008000000 */
[----:B------:R-:W-:Y:S01]  /*114fc0*/  ISETP.LT.AND P0, PT, R27, UR28, !P0 ;  /* 0x0000001c1b007c0c */ /* 0x000fe2000c701270 */
[----:B------:R-:W-:Y:S01]  /*114fd0*/  ULDC UR28, c[0x0][0x248] ;  /* 0x00009200001c7ab9 */ /* 0x000fe20000000800 */
[----:B------:R-:W-:-:S03]  /*114fe0*/  ULDC UR50, c[0x0][0x228] ;  /* 0x00008a0000327ab9 */ /* 0x000fc60000000800 */
[----:B------:R-:W-:Y:S01]  /*114ff0*/  @P3 LOP3.LUT R3, R3, 0x40000, RZ, 0xfc, !PT ;  /* 0x0004000003033812 */ /* 0x000fe200078efcff */
[----:B------:R0:W-:Y:S01]  /*115000*/  STL [R1+0x648], R2 ;  /* 0x0006480201007387 */ /* 0x0001e20000100800 */
[----:B------:R-:W-:Y:S01]  /*115010*/  ULDC UR54, c[0x0][0x228] ;  /* 0x00008a0000367ab9 */ /* 0x000fe20000000800 */
[----:B------:R-:W-:Y:S01]  /*115020*/  ULDC UR20, c[0x0][0x228] ;  /* 0x00008a0000147ab9 */ /* 0x000fe20000000800 */
[----:B------:R-:W-:Y:S01]  /*115030*/  ULDC UR58, c[0x0][0x228] ;  /* 0x00008a00003a7ab9 */ /* 0x000fe20000000800 */
[----:B0-----:R-:W-:Y:S01]  /*115040*/  VIADD R2, R2, UR22 ;  /* 0x0000001602027c36 */ /* 0x001fe20008000000 */
[----:B------:R-:W-:Y:S01]  /*115050*/  LOP3.LUT R3, R3, 0xfffdffff, RZ, 0xc0, !PT ;  /* 0xfffdffff03037812 */ /* 0x000fe200078ec0ff */
        /* <DEDUP_REMOVED lines=15> */
[----:B------:R-:W-:Y:S01]  /*115150*/  @P2 LOP3.LUT R3, R3, 0x20000, RZ, 0xfc, !PT ;  /* 0x0002000003032812 */ /* 0x000fe200078efcff */
[----:B------:R-:W-:-:S03]  /*115160*/  ULDC UR28, c[0x0][0x248] ;  /* 0x00009200001c7ab9 */ /* 0x000fc60000000800 */
[----:B------:R0:W-:Y:S04]  /*115170*/  STL [R1+0x65c], R2 ;  /* 0x00065c0201007387 */ /* 0x0001e80000100800 */
[----:B------:R-:W2:Y:S01]  /*115180*/  LDL.LU R4, [R1+0x18] ;  /* 0x0000180001047983 */ /* 0x000ea20000300800 */
        /* <DEDUP_REMOVED lines=18> */
[----:B------:R-:W-:Y:S01]  /*1152b0*/  ULDC UR28, c[0x0][0x248] ;  /* 0x00009200001c7ab9 */ /* 0x000fe20000000800 */
[----:B------:R-:W-:Y:S02]  /*1152c0*/  ULDC UR55, c[0x0][0x228] ;  /* 0x00008a0000377ab9 */ /* 0x000fe40000000800 */
        /* <DEDUP_REMOVED lines=46> */
[----:B------:R-:W-:-:S04]  /*1155b0*/  ISETP.GE.AND P0, PT, R0, UR29, PT ;  /* 0x0000001d00007c0c */ /* 0x000fc8000bf06270 */
[----:B------:R-:W-:Y:S02]  /*1155c0*/  ISETP.LT.AND P3, PT, R29, UR61, !P0 ;  /* 0x0000003d1d007c0c */ /* 0x000fe4000c761270 */
[----:B------:R-:W-:Y:S02]  /*1155d0*/  ISETP.LT.AND P2, PT, R28, UR60, !P0 ;  /* 0x0000003c1c007c0c */ /* 0x000fe4000c741270 */
[----:B------:R-:W-:Y:S02]  /*1155e0*/  ISETP.LT.AND P1, PT, R26, UR51, !P0 ;  /* 0x000000331a007c0c */ /* 0x000fe4000c721270 */
[----:B------:R-:W-:Y:S01]  /*1155f0*/  ISETP.LT.AND P0, PT, R27, UR30, !P0 ;  /* 0x0000001e1b007c0c */ /* 0x000fe2000c701270 */
[----:B------:R-:W-:Y:S01]  /*115600*/  VIADD R0, R24, 0x94 ;  /* 0x0000009418007836 */ /* 0x000fe20000000000 */
[----:B------:R-:W-:Y:S01]  /*115610*/  LOP3.LUT R3, R3, 0xfffffffb, RZ, 0xc0, !PT ;  /* 0xfffffffb03037812 */ /* 0x000fe200078ec0ff */
[----:B0-----:R-:W-:Y:S01]  /*115620*/  VIADD R2, R2, UR28 ;  /* 0x0000001c02027c36 */ /* 0x001fe20008000000 */
[----:B------:R-:W-:Y:S01]  /*115630*/  ULDC.64 UR28, c[0x0][0x228] ;  /* 0x00008a00001c7ab9 */ /* 0x000fe20000000a00 */
[----:B------:R-:W-:Y:S01]  /*115640*/  ULDC UR30, c[0x0][0x248] ;  /* 0x00009200001e7ab9 */ /* 0x000fe20000000800 */
[----:B------:R-:W-:Y:S01]  /*115650*/  ULDC UR61, c[0x0][0x228] ;  /* 0x00008a00003d7ab9 */ /* 0x000fe20000000800 */
[----:B------:R-:W-:Y:S01]  /*115660*/  ULDC UR60, c[0x0][0x228] ;  /* 0x00008a00003c7ab9 */ /* 0x000fe20000000800 */
[----:B------:R-:W-:Y:S01]  /*115670*/  ULDC UR51, c[0x0][0x228] ;  /* 0x00008a0000337ab9 */ /* 0x000fe20000000800 */
[----:B------:R-:W-:-:S04]  /*115680*/  @P3 LOP3.LUT R3, R3, 0x4, RZ, 0xfc, !PT ;  /* 0x0000000403033812 */ /* 0x000fc800078efcff */
[----:B------:R-:W-:-:S04]  /*115690*/  LOP3.LUT R3, R3, 0xfffffffd, RZ, 0xc0, !PT ;  /* 0xfffffffd03037812 */ /* 0x000fc800078ec0ff */
[----:B------:R-:W-:-:S04]  /*1156a0*/  @P2 LOP3.LUT R3, R3, 0x2, RZ, 0xfc, !PT ;  /* 0x0000000203032812 */ /* 0x000fc800078efcff */
[----:B------:R-:W-:-:S04]  /*1156b0*/  LOP3.LUT R3, R3, 0xfffffffe, RZ, 0xc0, !PT ;  /* 0xfffffffe03037812 */ /* 0x000fc800078ec0ff */
[----:B------:R-:W-:Y:S02]  /*1156c0*/  @P1 LOP3.LUT R3, R3, 0x1, RZ, 0xfc, !PT ;  /* 0x0000000103031812 */ /* 0x000fe400078efcff */
[----:B--2---:R-:W-:-:S04]  /*1156d0*/  LOP3.LUT R4, R4, 0x7fffffff, RZ, 0xc0, !PT ;  /* 0x7fffffff04047812 */ /* 0x004fc800078ec0ff */
[----:B------:R-:W-:Y:S02]  /*1156e0*/  @P0 LOP3.LUT R4, R4, 0x80000000, RZ, 0xfc, !PT ;  /* 0x8000000004040812 */ /* 0x000fe400078efcff */
[----:B------:R-:W-:-:S04]  /*1156f0*/  ISETP.GE.AND P0, PT, R0, UR37, PT ;  /* 0x0000002500007c0c */ /* 0x000fc8000bf06270 */
[----:B------:R-:W-:Y:S02]  /*115700*/  ISETP.LT.AND P3, PT, R29, UR53, !P0 ;  /* 0x000000351d007c0c */ /* 0x000fe4000c761270 */
[----:B------:R-:W-:Y:S02]  /*115710*/  ISETP.LT.AND P2, PT, R28, UR36, !P0 ;  /* 0x000000241c007c0c */ /* 0x000fe4000c741270 */
[----:B------:R-:W-:Y:S02]  /*115720*/  LOP3.LUT R4, R4, 0xbfffffff, RZ, 0xc0, !PT ;  /* 0xbfffffff04047812 */ /* 0x000fe400078ec0ff */
[----:B------:R-:W-:Y:S01]  /*115730*/  ISETP.LT.AND P1, PT, R26, UR47, !P0 ;  /* 0x0000002f1a007c0c */ /* 0x000fe2000c721270 */
[----:B------:R-:W-:Y:S01]  /*115740*/  VIADD R0, R24, 0x93 ;  /* 0x0000009318007836 */ /* 0x000fe20000000000 */
[----:B------:R-:W-:Y:S01]  /*115750*/  ULDC UR53, c[0x0][0x228] ;  /* 0x00008a0000357ab9 */ /* 0x000fe20000000800 */
[----:B------:R-:W-:-:S04]  /*115760*/  ULDC.64 UR36, c[0x0][0x228] ;  /* 0x00008a0000247ab9 */ /* 0x000fc80000000a00 */
[----:B------:R-:W-:Y:S01]  /*115770*/  @P3 LOP3.LUT R4, R4, 0x40000000, RZ, 0xfc, !PT ;  /* 0x4000000004043812 */ /* 0x000fe200078efcff */
[----:B------:R-:W-:Y:S01]  /*115780*/  STL [R1+0x1c], R3 ;  /* 0x00001c0301007387 */ /* 0x000fe20000100800 */
[----:B------:R-:W-:Y:S02]  /*115790*/  ULDC UR47, c[0x0][0x228] ;  /* 0x00008a00002f7ab9 */ /* 0x000fe40000000800 */
[----:B------:R-:W-:Y:S02]  /*1157a0*/  LOP3.LUT R4, R4, 0xdfffffff, RZ, 0xc0, !PT ;  /* 0xdfffffff04047812 */ /* 0x000fe400078ec0ff */
[----:B------:R-:W-:Y:S01]  /*1157b0*/  ISETP.LT.AND P0, PT, R27, UR28, !P0 ;  /* 0x0000001c1b007c0c */ /* 0x000fe2000c701270 */
[----:B------:R0:W-:Y:S01]  /*1157c0*/  STL [R1+0x670], R2 ;  /* 0x0006700201007387 */ /* 0x0001e20000100800 */
[----:B------:R-:W-:Y:S01]  /*1157d0*/  ULDC UR28, c[0x0][0x248] ;  /* 0x00009200001c7ab9 */ /* 0x000fe20000000800 */
        /* <DEDUP_REMOVED lines=14> */
[----:B0-----:R-:W-:Y:S01]  /*1158c0*/  VIADD R2, R2, UR30 ;  /* 0x0000001e02027c36 */ /* 0x001fe20008000000 */
        /* <DEDUP_REMOVED lines=15> */
[----:B------:R-:W-:-:S06]  /*1159c0*/  ULDC.64 UR32, c[0x0][0x228] ;  /* 0x00008a0000207ab9 */ /* 0x000fcc0000000a00 */
[----:B------:R-:W-:Y:S01]  /*1159d0*/  @P3 LOP3.LUT R4, R4, 0x400000, RZ, 0xfc, !PT ;  /* 0x0040000004043812 */ /* 0x000fe200078efcff */
[----:B------:R0:W-:Y:S01]  /*1159e0*/  STL [R1+0x66c], R2 ;  /* 0x00066c0201007387 */ /* 0x0001e20000100800 */
[----:B------:R-:W-:Y:S01]  /*1159f0*/  ULDC UR42, c[0x0][0x228] ;  /* 0x00008a00002a7ab9 */ /* 0x000fe20000000800 */
[----:B------:R-:W-:Y:S01]  /*115a00*/  ULDC UR43, c[0x0][0x228] ;  /* 0x00008a00002b7ab9 */ /* 0x000fe20000000800 */
        /* <DEDUP_REMOVED lines=12> */
[----:B0-----:R-:W-:-:S02]  /*115ad0*/  VIADD R2, R2, UR28 ;  /* 0x0000001c02027c36 */ /* 0x001fc40008000000 */
[----:B------:R-:W-:Y:S01]  /*115ae0*/  VIADD R0, R24, 0x90 ;  /* 0x0000009018007836 */ /* 0x000fe20000000000 */
[----:B------:R-:W-:Y:S01]  /*115af0*/  ULDC.64 UR30, c[0x0][0x228] ;  /* 0x00008a00001e7ab9 */ /* 0x000fe20000000a00 */
[----:B------:R-:W-:-:S04]  /*115b00*/  ULDC UR52, c[0x0][0x228] ;  /* 0x00008a0000347ab9 */ /* 0x000fc80000000800 */
[----:B------:R-:W-:Y:S02]  /*115b10*/  @P3 LOP3.LUT R4, R4, 0x40000, RZ, 0xfc, !PT ;  /* 0x0004000004043812 */ /* 0x000fe400078efcff */
[----:B------:R-:W-:Y:S01]  /*115b20*/  ISETP.LT.AND P0, PT, R27, UR32, !P0 ;  /* 0x000000201b007c0c */ /* 0x000fe2000c701270 */
[----:B------:R-:W-:Y:S01]  /*115b30*/  ULDC UR28, c[0x0][0x248] ;  /* 0x00009200001c7ab9 */ /* 0x000fe20000000800 */
[----:B------:R-:W-:Y:S01]  /*115b40*/  ULDC UR53, c[0x0][0x228] ;  /* 0x00008a0000357ab9 */ /* 0x000fe20000000800 */
[----:B------:R-:W-:Y:S01]  /*115b50*/  LOP3.LUT R4, R4, 0xfffdffff, RZ, 0xc0, !PT ;  /* 0xfffdffff04047812 */ /* 0x000fe200078ec0ff */
[----:B------:R-:W-:-:S03]  /*115b60*/  ULDC UR41, c[0x0][0x228] ;  /* 0x00008a0000297ab9 */ /* 0x000fc60000000800 */
[----:B------:R-:W-:-:S04]  /*115b70*/  @P2 LOP3.LUT R4, R4, 0x20000, RZ, 0xfc, !PT ;  /* 0x0002000004042812 */ /* 0x000fc800078efcff */
[----:B------:R-:W-:Y:S01]  /*115b80*/  LOP3.LUT R4, R4, 0xfffeffff, RZ, 0xc0, !PT ;  /* 0xfffeffff04047812 */ /* 0x000fe200078ec0ff */
[----:B------:R0:W-:Y:S03]  /*115b90*/  STL [R1+0x678], R2 ;  /* 0x0006780201007387 */ /* 0x0001e60000100800 */
[----:B------:R-:W-:-:S04]  /*115ba0*/  @P1 LOP3.LUT R4, R4, 0x10000, RZ, 0xfc, !PT ;  /* 0x0001000004041812 */ /* 0x000fc800078efcff */
[----:B------:R-:W-:Y:S01]  /*115bb0*/  LOP3.LUT R4, R4, 0xffff7fff, RZ, 0xc0, !PT ;  /* 0xffff7fff04047812 */ /* 0x000fe200078ec0ff */
[----:B0-----:R-:W-:Y:S01]  /*115bc0*/  VIADD R2, R2, UR28 ;  /* 0x0000001c02027c36 */ /* 0x001fe20008000000 */
[----:B------:R-:W-:Y:S02]  /*115bd0*/  ULDC UR28, c[0x0][0x248] ;  /* 0x00009200001c7ab9 */ /* 0x000fe40000000800 */
[----:B------:R-:W-:Y:S02]  /*115be0*/  @P0 LOP3.LUT R4, R4, 0x8000, RZ, 0xfc, !PT ;  /* 0x0000800004040812 */ /* 0x000fe400078efcff */
[----:B------:R-:W-:Y:S01]  /*115bf0*/  ISETP.GE.AND P0, PT, R0, UR29, PT ;  /* 0x0000001d00007c0c */ /* 0x000fe2000bf06270 */
[----:B------:R0:W-:Y:S03]  /*115c00*/  STL [R1+0x674], R2 ;  /* 0x0006740201007387 */ /* 0x0001e60000100800 */
[----:B------:R-:W-:-:S02]  /*115c10*/  ISETP.LT.AND P3, PT, R29, UR53, !P0 ;  /* 0x000000351d007c0c */ /* 0x000fc4000c761270 */
[----:B------:R-:W-:Y:S02]  /*115c20*/  ISETP.LT.AND P2, PT, R28, UR39, !P0 ;  /* 0x000000271c007c0c */ /* 0x000fe4000c741270 */
[----:B------:R-:W-:Y:S02]  /*115c30*/  LOP3.LUT R4, R4, 0xffffbfff, RZ, 0xc0, !PT ;  /* 0xffffbfff04047812 */ /* 0x000fe400078ec0ff */
[----:B------:R-:W-:Y:S01]  /*115c40*/  ISETP.LT.AND P1, PT, R26, UR40, !P0 ;  /* 0x000000281a007c0c */ /* 0x000fe2000c721270 */
[----:B------:R-:W-:Y:S01]  /*115c50*/  VIADD R0, R24, 0x8f ;  /* 0x0000008f18007836 */ /* 0x000fe20000000000 */
[----:B------:R-:W-:Y:S01]  /*115c60*/  ULDC UR53, c[0x0][0x228] ;  /* 0x00008a0000357ab9 */ /* 0x000fe20000000800 */
[----:B------:R-:W-:Y:S01]  /*115c70*/  ULDC UR39, c[0x0][0x228] ;  /* 0x00008a0000277ab9 */ /* 0x000fe20000000800 */
[----:B0-----:R-:W-:Y:S01]  /*115c80*/  VIADD R2, R2, UR28 ;  /* 0x0000001c02027c36 */ /* 0x001fe20008000000 */
[----:B------:R-:W-:Y:S01]  /*115c90*/  ULDC UR28, c[0x0][0x248] ;  /* 0x00009200001c7ab9 */ /* 0x000fe20000000800 */
[----:B------:R-:W-:-:S03]  /*115ca0*/  ULDC UR40, c[0x0][0x228] ;  /* 0x00008a0000287ab9 */ /* 0x000fc60000000800 */
[----:B------:R0:W-:Y:S02]  /*115cb0*/  STL [R1+0x680], R2 ;  /* 0x0006800201007387 */ /* 0x0001e40000100800 */
[----:B0-----:R-:W-:Y:S01]  /*115cc0*/  VIADD R2, R2, UR28 ;  /* 0x0000001c02027c36 */ /* 0x001fe20008000000 */
[----:B------:R-:W-:-:S04]  /*115cd0*/  ULDC UR28, c[0x0][0x248] ;  /* 0x00009200001c7ab9 */ /* 0x000fc80000000800 */
[----:B------:R0:W-:Y:S01]  /*115ce0*/  STL [R1+0x67c], R2 ;  /* 0x00067c0201007387 */ /* 0x0001e20000100800 */
[----:B------:R-:W-:Y:S01]  /*115cf0*/  @P3 LOP3.LUT R4, R4, 0x4000, RZ, 0xfc, !PT ;  /* 0x0000400004043812 */ /* 0x000fe200078efcff */
[----:B0-----:R-:W-:Y:S01]  /*115d00*/  VIADD R2, R2, UR28 ;  /* 0x0000001c02027c36 */ /* 0x001fe20008000000 */
[----:B------:R-:W-:Y:S02]  /*115d10*/  ULDC UR28, c[0x0][0x248] ;  /* 0x00009200001c7ab9 */ /* 0x000fe40000000800 */
[----:B------:R-:W-:Y:S02]  /*115d20*/  LOP3.LUT R4, R4, 0xffffdfff, RZ, 0xc0, !PT ;  /* 0xffffdfff04047812 */ /* 0x000fe400078ec0ff */
[----:B------:R0:W-:Y:S02]  /*115d30*/  STL [R1+0x688], R2 ;  /* 0x0006880201007387 */ /* 0x0001e40000100800 */
[----:B------:R-:W-:Y:S01]  /*115d40*/  @P2 LOP3.LUT R4, R4, 0x2000, RZ, 0xfc, !PT ;  /* 0x0000200004042812 */ /* 0x000fe200078efcff */
[----:B0-----:R-:W-:Y:S01]  /*115d50*/  VIADD R2, R2, UR28 ;  /* 0x0000001c02027c36 */ /* 0x001fe20008000000 */
[----:B------:R-:W-:-:S04]  /*115d60*/  ULDC UR28, c[0x0][0x248] ;  /* 0x00009200001c7ab9 */ /* 0x000fc80000000800 */
[----:B------:R0:W-:Y:S01]  /*115d70*/  STL [R1+0x684], R2 ;  /* 0x0006840201007387 */ /* 0x0001e20000100800 */
[----:B------:R-:W-:Y:S02]  /*115d80*/  ISETP.LT.AND P0, PT, R27, UR30, !P0 ;  /* 0x0000001e1b007c0c */ /* 0x000fe4000c701270 */
[----:B------:R-:W-:Y:S01]  /*115d90*/  LOP3.LUT R4, R4, 0xffffefff, RZ, 0xc0, !PT ;  /* 0xffffefff04047812 */ /* 0x000fe200078ec0ff */
[----:B------:R-:W-:Y:S01]  /*115da0*/  ULDC UR30, c[0x0][0x248] ;  /* 0x00009200001e7ab9 */ /* 0x000fe20000000800 */
[----:B0-----:R-:W-:Y:S01]  /*115db0*/  VIADD R2, R2, UR28 ;  /* 0x0000001c02027c36 */ /* 0x001fe20008000000 */
[----:B------:R-:W-:Y:S01]  /*115dc0*/  ULDC UR28, c[0x0][0x248] ;  /* 0x00009200001c7ab9 */ /* 0x000fe20000000800 */
[----:B------:R-:W-:-:S03]  /*115dd0*/  @P1 LOP3.LUT R4, R4, 0x1000, RZ, 0xfc, !PT ;  /* 0x0000100004041812 */ /* 0x000fc600078efcff */
[----:B------:R0:W-:Y:S01]  /*115de0*/  STL [R1+0x690], R2 ;  /* 0x0006900201007387 */ /* 0x0001e20000100800 */
[----:B------:R-:W-:Y:S01]  /*115df0*/  LOP3.LUT R4, R4, 0xfffff7ff, RZ, 0xc0, !PT ;  /* 0xfffff7ff04047812 */ /* 0x000fe200078ec0ff */
[----:B0-----:R-:W-:Y:S01]  /*115e00*/  VIADD R2, R2, UR28 ;  /* 0x0000001c02027c36 */ /* 0x001fe20008000000 */
[----:B------:R-:W-:-:S04]  /*115e10*/  ULDC UR28, c[0x0][0x248] ;  /* 0x00009200001c7ab9 */ /* 0x000fc80000000800 */
[----:B------:R0:W-:Y:S01]  /*115e20*/  STL [R1+0x68c], R2 ;  /* 0x00068c0201007387 */ /* 0x0001e20000100800 */
[----:B------:R-:W-:Y:S02]  /*115e30*/  @P0 LOP3.LUT R4, R4, 0x800, RZ, 0xfc, !PT ;  /* 0x0000080004040812 */ /* 0x000fe400078efcff */
[----:B------:R-:W-:Y:S01]  /*115e40*/  ISETP.GE.AND P0, PT, R0, UR37, PT ;  /* 0x0000002500007c0c */ /* 0x000fe2000bf06270 */
[----:B0-----:R-:W-:-:S03]  /*115e50*/  VIADD R2, R2, UR28 ;  /* 0x0000001c02027c36 */ /* 0x001fc60008000000 */
[----:B------:R-:W-:Y:S01]  /*115e60*/  ISETP.LT.AND P3, PT, R29, UR26, !P0 ;  /* 0x0000001a1d007c0c */ /* 0x000fe2000c761270 */
[----:B------:R-:W-:Y:S01]  /*115e70*/  ULDC UR26, c[0x0][0x248] ;  /* 0x00009200001a7ab9 */ /* 0x000fe20000000800 */
[----:B------:R-:W-:Y:S01]  /*115e80*/  ULDC.64 UR28, c[0x0][0x228] ;  /* 0x00008a00001c7ab9 */ /* 0x000fe20000000a00 */
[----:B------:R-:W-:Y:S01]  /*115e90*/  LOP3.LUT R4, R4, 0xfffffbff, RZ, 0xc0, !PT ;  /* 0xfffffbff04047812 */ /* 0x000fe200078ec0ff */
[----:B------:R0:W-:Y:S01]  /*115ea0*/  STL [R1+0x698], R2 ;  /* 0x0006980201007387 */ /* 0x0001e20000100800 */
[----:B------:R-:W-:Y:S02]  /*115eb0*/  ISETP.LT.AND P2, PT, R28, UR27, !P0 ;  /* 0x0000001b1c007c0c */ /* 0x000fe4000c741270 */
[----:B------:R-:W-:Y:S01]  /*115ec0*/  ISETP.LT.AND P1, PT, R26, UR38, !P0 ;  /* 0x000000261a007c0c */ /* 0x000fe2000c721270 */
[----:B------:R-:W-:Y:S01]  /*115ed0*/  VIADD R0, R24, 0x8e ;  /* 0x0000008e18007836 */ /* 0x000fe20000000000 */
[----:B------:R-:W-:Y:S01]  /*115ee0*/  ULDC.64 UR36, c[0x0][0x228] ;  /* 0x00008a0000247ab9 */ /* 0x000fe20000000a00 */
[----:B0-----:R-:W-:Y:S01]  /*115ef0*/  VIADD R2, R2, UR30 ;  /* 0x0000001e02027c36 */ /* 0x001fe20008000000 */
[----:B------:R-:W-:Y:S01]  /*115f00*/  ISETP.LT.AND P0, PT, R27, UR28, !P0 ;  /* 0x0000001c1b007c0c */ /* 0x000fe2000c701270 */
[----:B------:R-:W-:Y:S01]  /*115f10*/  ULDC UR28, c[0x0][0x248] ;  /* 0x00009200001c7ab9 */ /* 0x000fe20000000800 */
[----:B------:R-:W-:Y:S01]  /*115f20*/  @P3 LOP3.LUT R4, R4, 0x400, RZ, 0xfc, !PT ;  /* 0x0000040004043812 */ /* 0x000fe200078efcff */
[----:B------:R-:W-:Y:S01]  /*115f30*/  ULDC UR38, c[0x0][0x228] ;  /* 0x00008a0000267ab9 */ /* 0x000fe20000000800 */
[----:B------:R0:W-:Y:S02]  /*115f40*/  STL [R1+0x694], R2 ;  /* 0x0006940201007387 */ /* 0x0001e40000100800 */
[----:B0-----:R-:W-:Y:S01]  /*115f50*/  VIADD R2, R2, UR26 ;  /* 0x0000001a02027c36 */ /* 0x001fe20008000000 */
[----:B------:R-:W-:Y:S01]  /*115f60*/  LOP3.LUT R4, R4, 0xfffffdff, RZ, 0xc0, !PT ;  /* 0xfffffdff04047812 */ /* 0x000fe200078ec0ff */
[----:B------:R-:W-:-:S03]  /*115f70*/  ULDC.64 UR26, c[0x0][0x228] ;  /* 0x00008a00001a7ab9 */ /* 0x000fc60000000a00 */
[----:B------:R0:W-:Y:S02]  /*115f80*/  STL [R1+0x6a0], R2 ;  /* 0x0006a00201007387 */ /* 0x0001e40000100800 */
[----:B0-----:R-:W-:-:S05]  /*115f90*/  VIADD R2, R2, UR28 ;  /* 0x0000001c02027c36 */ /* 0x001fca0008000000 */
[----:B------:R0:W-:Y:S04]  /*115fa0*/  STL [R1+0x69c], R2 ;  /* 0x00069c0201007387 */ /* 0x0001e80000100800 */
[----:B------:R-:W2:Y:S01]  /*115fb0*/  LDL.LU R3, [R1+0x14] ;  /* 0x0000140001037983 */ /* 0x000ea20000300800 */
        /* <DEDUP_REMOVED lines=22> */
[----:B------:R-:W-:Y:S01]  /*116120*/  ISETP.GE.AND P0, PT, R0, UR33, PT ;  /* 0x0000002100007c0c */ /* 0x000fe2000bf06270 */
[----:B------:R-:W-:Y:S02]  /*116130*/  VIADD R0, R24, 0x8c ;  /* 0x0000008c18007836 */ /* 0x000fe40000000000 */
[----:B0-----:R-:W-:Y:S01]  /*116140*/  VIADD R2, R2, UR23 ;  /* 0x0000001702027c36 */ /* 0x001fe20008000000 */
[----:B------:R-:W-:Y:S02]  /*116150*/  LOP3.LUT R4, R4, 0xfffffffb, RZ, 0xc0, !PT ;  /* 0xfffffffb04047812 */ /* 0x000fe400078ec0ff */
[----:B------:R-:W-:Y:S02]  /*116160*/  ISETP.LT.AND P3, PT, R29, UR17, !P0 ;  /* 0x000000111d007c0c */ /* 0x000fe4000c761270 */
[----:B------:R-:W-:-:S02]  /*116170*/  ISETP.LT.AND P2, PT, R28, UR18, !P0 ;  /* 0x000000121c007c0c */ /* 0x000fc4000c741270 */
[----:B------:R-:W-:Y:S02]  /*116180*/  ISETP.LT.AND P1, PT, R26, UR21, !P0 ;  /* 0x000000151a007c0c */ /* 0x000fe4000c721270 */
[----:B------:R-:W-:Y:S01]  /*116190*/  ISETP.LT.AND P0, PT, R27, UR24, !P0 ;  /* 0x000000181b007c0c */ /* 0x000fe2000c701270 */
[----:B------:R-:W-:Y:S01]  /*1161a0*/  ULDC.64 UR32, c[0x0][0x228] ;  /* 0x00008a0000207ab9 */ /* 0x000fe20000000a00 */
[----:B------:R-:W-:Y:S01]  /*1161b0*/  ULDC UR23, c[0x0][0x248] ;  /* 0x0000920000177ab9 */ /* 0x000fe20000000800 */
[----:B------:R0:W-:Y:S01]  /*1161c0*/  STL [R1+0x6a8], R2 ;  /* 0x0006a80201007387 */ /* 0x0001e20000100800 */
        /* <DEDUP_REMOVED lines=8> */
[----:B------:R-:W-:Y:S01]  /*116250*/  @P1 LOP3.LUT R4, R4, 0x1, RZ, 0xfc, !PT ;  /* 0x0000000104041812 */ /* 0x000fe200078efcff */
[----:B0-----:R-:W-:Y:S01]  /*116260*/  VIADD R2, R2, UR23 ;  /* 0x0000001702027c36 */ /* 0x001fe20008000000 */
[----:B------:R-:W-:-:S03]  /*116270*/  ULDC UR23, c[0x0][0x248] ;  /* 0x0000920000177ab9 */ /* 0x000fc60000000800 */
[----:B------:R-:W-:Y:S04]  /*116280*/  STL [R1+0x18], R4 ;  /* 0x0000180401007387 */ /* 0x000fe80000100800 */
[----:B------:R0:W-:Y:S02]  /*116290*/  STL [R1+0x6a4], R2 ;  /* 0x0006a40201007387 */ /* 0x0001e40000100800 */
[----:B0-----:R-:W-:Y:S01]  /*1162a0*/  VIADD R2, R2, UR21 ;  /* 0x0000001502027c36 */ /* 0x001fe20008000000 */
[----:B------:R-:W-:-:S04]  /*1162b0*/  ULDC UR21, c[0x0][0x228] ;  /* 0x00008a0000157ab9 */ /* 0x000fc80000000800 */
[----:B------:R0:W-:Y:S02]  /*1162c0*/  STL [R1+0x6b0], R2 ;  /* 0x0006b00201007387 */ /* 0x0001e40000100800 */
[----:B0-----:R-:W-:Y:S01]  /*1162d0*/  VIADD R2, R2, UR23 ;  /* 0x0000001702027c36 */ /* 0x001fe20008000000 */
[----:B------:R-:W-:-:S04]  /*1162e0*/  ULDC UR23, c[0x0][0x248] ;  /* 0x0000920000177ab9 */ /* 0x000fc80000000800 */
[----:B------:R0:W-:Y:S01]  /*1162f0*/  STL [R1+0x6ac], R2 ;  /* 0x0006ac0201007387 */ /* 0x0001e20000100800 */
[----:B--2---:R-:W-:-:S04]  /*116300*/  LOP3.LUT R3, R3, 0x7fffffff, RZ, 0xc0, !PT ;  /* 0x7fffffff03037812 */ /* 0x004fc800078ec0ff */
        /* <DEDUP_REMOVED lines=24> */
[----:B------:R-:W-:-:S02]  /*116490*/  VIADD R0, R24, 0x8a ;  /* 0x0000008a18007836 */ /* 0x000fc40000000000 */
[----:B0-----:R-:W-:Y:S01]  /*1164a0*/  VIADD R2, R2, UR9 ;  /* 0x0000000902027c36 */ /* 0x001fe20008000000 */
[----:B------:R-:W-:Y:S01]  /*1164b0*/  ULDC.64 UR28, c[0x0][0x228] ;  /* 0x00008a00001c7ab9 */ /* 0x000fe20000000a00 */
[----:B------:R-:W-:-:S04]  /*1164c0*/  ULDC UR14, c[0x0][0x228] ;  /* 0x00008a00000e7ab9 */ /* 0x000fc80000000800 */
[----:B------:R-:W-:Y:S02]  /*1164d0*/  @P3 LOP3.LUT R3, R3, 0x4000000, RZ, 0xfc, !PT ;  /* 0x0400000003033812 */ /* 0x000fe400078efcff */
[----:B------:R-:W-:Y:S01]  /*1164e0*/  ISETP.LT.AND P0, PT, R27, UR32, !P0 ;  /* 0x000000201b007c0c */ /* 0x000fe2000c701270 */
[----:B------:R0:W-:Y:S01]  /*1164f0*/  STL [R1+0x6b8], R2 ;  /* 0x0006b80201007387 */ /* 0x0001e20000100800 */
[----:B------:R-:W-:Y:S01]  /*116500*/  ULDC UR16, c[0x0][0x248] ;  /* 0x0000920000107ab9 */ /* 0x000fe20000000800 */
[----:B------:R-:W-:Y:S01]  /*116510*/  LOP3.LUT R3, R3, 0xfdffffff, RZ, 0xc0, !PT ;  /* 0xfdffffff03037812 */ /* 0x000fe200078ec0ff */
        /* <DEDUP_REMOVED lines=8> */
[----:B------:R-:W-:Y:S01]  /*1165a0*/  ISETP.GE.AND P0, PT, R0, UR27, PT ;  /* 0x0000001b00007c0c */ /* 0x000fe2000bf06270 */
[----:B0-----:R-:W-:Y:S01]  /*1165b0*/  VIADD R2, R2, UR23 ;  /* 0x0000001702027c36 */ /* 0x001fe20008000000 */
[----:B------:R-:W-:Y:S01]  /*1165c0*/  ULDC UR23, c[0x0][0x248] ;  /* 0x0000920000177ab9 */ /* 0x000fe20000000800 */
[----:B------:R-:W-:Y:S02]  /*1165d0*/  LOP3.LUT R3, R3, 0xffbfffff, RZ, 0xc0, !PT ;  /* 0xffbfffff03037812 */ /* 0x000fe400078ec0ff */
[----:B------:R-:W-:Y:S02]  /*1165e0*/  ISETP.LT.AND P3, PT, R29, UR19, !P0 ;  /* 0x000000131d007c0c */ /* 0x000fe4000c761270 */
[----:B------:R-:W-:Y:S01]  /*1165f0*/  ISETP.LT.AND P2, PT, R28, UR20, !P0 ;  /* 0x000000141c007c0c */ /* 0x000fe2000c741270 */
[----:B------:R0:W-:Y:S01]  /*116600*/  STL [R1+0x6b4], R2 ;  /* 0x0006b40201007387 */ /* 0x0001e20000100800 */
[----:B------:R-:W-:Y:S01]  /*116610*/  ISETP.LT.AND P1, PT, R26, UR22, !P0 ;  /* 0x000000161a007c0c */ /* 0x000fe2000c721270 */
[----:B------:R-:W-:Y:S01]  /*116620*/  ULDC UR19, c[0x0][0x248] ;  /* 0x0000920000137ab9 */ /* 0x000fe20000000800 */
[----:B------:R-:W-:Y:S01]  /*116630*/  VIADD R0, R24, 0x89 ;  /* 0x0000008918007836 */ /* 0x000fe20000000000 */
[----:B------:R-:W-:Y:S01]  /*116640*/  ULDC.64 UR26, c[0x0][0x228] ;  /* 0x00008a00001a7ab9 */ /* 0x000fe20000000a00 */
[----:B------:R-:W-:-:S05]  /*116650*/  ULDC UR20, c[0x0][0x228] ;  /* 0x00008a0000147ab9 */ /* 0x000fca0000000800 */
[----:B------:R-:W-:Y:S01]  /*116660*/  @P3 LOP3.LUT R3, R3, 0x400000, RZ, 0xfc, !PT ;  /* 0x0040000003033812 */ /* 0x000fe200078efcff */
[----:B0-----:R-:W-:Y:S01]  /*116670*/  VIADD R2, R2, UR16 ;  /* 0x0000001002027c36 */ /* 0x001fe20008000000 */
[----:B------:R-:W-:Y:S01]  /*116680*/  ISETP.LT.AND P0, PT, R27, UR30, !P0 ;  /* 0x0000001e1b007c0c */ /* 0x000fe2000c701270 */
[----:B------:R-:W-:Y:S01]  /*116690*/  ULDC UR16, c[0x0][0x228] ;  /* 0x00008a0000107ab9 */ /* 0x000fe20000000800 */
[----:B------:R-:W-:Y:S01]  /*1166a0*/  LOP3.LUT R3, R3, 0xffdfffff, RZ, 0xc0, !PT ;  /* 0xffdfffff03037812 */ /* 0x000fe200078ec0ff */
[----:B------:R-:W-:Y:S01]  /*1166b0*/  ULDC UR22, c[0x0][0x228] ;  /* 0x00008a0000167ab9 */ /* 0x000fe20000000800 */
[----:B------:R0:W-:Y:S02]  /*1166c0*/  STL [R1+0x6c0], R2 ;  /* 0x0006c00201007387 */ /* 0x0001e40000100800 */
[----:B------:R-:W-:-:S04]  /*1166d0*/  @P2 LOP3.LUT R3, R3, 0x200000, RZ, 0xfc, !PT ;  /* 0x0020000003032812 */ /* 0x000fc800078efcff */
        /* <DEDUP_REMOVED lines=9> */
[----:B------:R0:W-:Y:S01]  /*116770*/  STL [R1+0x6c8], R2 ;  /* 0x0006c80201007387 */ /* 0x0001e20000100800 */
[----:B------:R-:W-:Y:S01]  /*116780*/  ISETP.GE.AND P0, PT, R0, UR25, PT ;  /* 0x0000001900007c0c */ /* 0x000fe2000bf06270 */
[----:B0-----:R-:W-:Y:S01]  /*116790*/  VIADD R2, R2, UR23 ;  /* 0x0000001702027c36 */ /* 0x001fe20008000000 */
[----:B------:R-:W-:Y:S02]  /*1167a0*/  ULDC UR23, c[0x0][0x248] ;  /* 0x0000920000177ab9 */ /* 0x000fe40000000800 */
[----:B------:R-:W-:Y:S02]  /*1167b0*/  ISETP.LT.AND P3, PT, R29, UR50, !P0 ;  /* 0x000000321d007c0c */ /* 0x000fe4000c761270 */
[----:B------:R-:W-:Y:S02]  /*1167c0*/  ISETP.LT.AND P2, PT, R28, UR46, !P0 ;  /* 0x0000002e1c007c0c */ /* 0x000fe4000c741270 */
[----:B------:R-:W-:Y:S01]  /*1167d0*/  ISETP.LT.AND P1, PT, R26, UR44, !P0 ;  /* 0x0000002c1a007c0c */ /* 0x000fe2000c721270 */
[----:B------:R0:W-:Y:S01]  /*1167e0*/  STL [R1+0x6c4], R2 ;  /* 0x0006c40201007387 */ /* 0x0001e20000100800 */
[----:B------:R-:W-:Y:S01]  /*1167f0*/  ISETP.LT.AND P0, PT, R27, UR28, !P0 ;  /* 0x0000001c1b007c0c */ /* 0x000fe2000c701270 */
[----:B------:R-:W-:Y:S01]  /*116800*/  ULDC UR28, c[0x0][0x248] ;  /* 0x00009200001c7ab9 */ /* 0x000fe20000000800 */
[----:B------:R-:W-:Y:S01]  /*116810*/  LOP3.LUT R3, R3, 0xfffbffff, RZ, 0xc0, !PT ;  /* 0xfffbffff03037812 */ /* 0x000fe200078ec0ff */
[----:B------:R-:W-:Y:S01]  /*116820*/  VIADD R0, R24, 0x88 ;  /* 0x0000008818007836 */ /* 0x000fe20000000000 */
[----:B------:R-:W-:Y:S01]  /*116830*/  ULDC UR50, c[0x0][0x228] ;  /* 0x00008a0000327ab9 */ /* 0x000fe20000000800 */
[----:B------:R-:W-:Y:S01]  /*116840*/  ULDC UR25, c[0x0][0x228] ;  /* 0x00008a0000197ab9 */ /* 0x000fe20000000800 */
[----:B------:R-:W-:Y:S01]  /*116850*/  ULDC UR44, c[0x0][0x228] ;  /* 0x00008a00002c7ab9 */ /* 0x000fe20000000800 */
[----:B------:R-:W-:Y:S01]  /*116860*/  ULDC UR46, c[0x0][0x228] ;  /* 0x00008a00002e7ab9 */ /* 0x000fe20000000800 */
[----:B0-----:R-:W-:Y:S01]  /*116870*/  VIADD R2, R2, UR23 ;  /* 0x0000001702027c36 */ /* 0x001fe20008000000 */
[----:B------:R-:W-:Y:S01]  /*116880*/  @P3 LOP3.LUT R3, R3, 0x40000, RZ, 0xfc, !PT ;  /* 0x0004000003033812 */ /* 0x000fe200078efcff */
        /* <DEDUP_REMOVED lines=15> */
[----:B------:R-:W-:Y:S01]  /*116980*/  LOP3.LUT R3, R3, 0xfffdffff, RZ, 0xc0, !PT ;  /* 0xfffdffff03037812 */ /* 0x000fe200078ec0ff */
[----:B------:R-:W-:-:S03]  /*116990*/  ULDC UR28, c[0x0][0x248] ;  /* 0x00009200001c7ab9 */ /* 0x000fc60000000800 */
        /* <DEDUP_REMOVED lines=19> */
[----:B------:R0:W-:Y:S01]  /*116ad0*/  STL [R1+0x6e8], R2 ;  /* 0x0006e80201007387 */ /* 0x0001e20000100800 */
        /* <DEDUP_REMOVED lines=14> */
[----:B------:R-:W-:Y:S02]  /*116bc0*/  VIADD R0, R24, 0x86 ;  /* 0x0000008618007836 */ /* 0x000fe40000000000 */
[----:B0-----:R-:W-:Y:S01]  /*116bd0*/  VIADD R2, R2, UR28 ;  /* 0x0000001c02027c36 */ /* 0x001fe20008000000 */
[----:B------:R-:W-:Y:S01]  /*116be0*/  ULDC UR59, c[0x0][0x228] ;  /* 0x00008a00003b7ab9 */ /* 0x000fe20000000800 */
[----:B------:R-:W-:-:S02]  /*116bf0*/  ULDC UR58, c[0x0][0x228] ;  /* 0x00008a00003a7ab9 */ /* 0x000fc40000000800 */
[----:B------:R-:W-:Y:S02]  /*116c00*/  @P3 LOP3.LUT R3, R3, 0x400, RZ, 0xfc, !PT ;  /* 0x0000040003033812 */ /* 0x000fe400078efcff */
[----:B------:R-:W-:Y:S01]  /*116c10*/  ISETP.LT.AND P0, PT, R27, UR36, !P0 ;  /* 0x000000241b007c0c */ /* 0x000fe2000c701270 */
[----:B------:R-:W-:Y:S01]  /*116c20*/  ULDC UR28, c[0x0][0x248] ;  /* 0x00009200001c7ab9 */ /* 0x000fe20000000800 */
[----:B------:R-:W-:Y:S01]  /*116c30*/  ULDC UR57, c[0x0][0x228] ;  /* 0x00008a0000397ab9 */ /* 0x000fe20000000800 */
        /* <DEDUP_REMOVED lines=30> */
[----:B------:R-:W-:Y:S01]  /*116e20*/  ULDC.64 UR32, c[0x0][0x228] ;  /* 0x00008a0000207ab9 */ /* 0x000fe20000000a00 */
[----:B------:R-:W-:-:S04]  /*116e30*/  ULDC UR50, c[0x0][0x228] ;  /* 0x00008a0000327ab9 */ /* 0x000fc80000000800 */
[----:B------:R-:W-:Y:S01]  /*116e40*/  @P3 LOP3.LUT R3, R3, 0x4, RZ, 0xfc, !PT ;  /* 0x0000000403033812 */ /* 0x000fe200078efcff */
[----:B------:R-:W-:-:S03]  /*116e50*/  ULDC UR47, c[0x0][0x228] ;  /* 0x00008a00002f7ab9 */ /* 0x000fc60000000800 */
[----:B------:R-:W-:-:S04]  /*116e60*/  LOP3.LUT R3, R3, 0xfffffffd, RZ, 0xc0, !PT ;  /* 0xfffffffd03037812 */ /* 0x000fc800078ec0ff */
[----:B------:R-:W-:-:S04]  /*116e70*/  @P2 LOP3.LUT R3, R3, 0x2, RZ, 0xfc, !PT ;  /* 0x0000000203032812 */ /* 0x000fc800078efcff */
[----:B------:R-:W-:Y:S02]  /*116e80*/  LOP3.LUT R3, R3, 0xfffffffe, RZ, 0xc0, !PT ;  /* 0xfffffffe03037812 */ /* 0x000fe400078ec0ff */
[----:B------:R-:W-:Y:S02]  /*116e90*/  ISETP.LT.AND P0, PT, R27, UR30, !P0 ;  /* 0x0000001e1b007c0c */ /* 0x000fe4000c701270 */
[----:B------:R-:W-:-:S05]  /*116ea0*/  @P1 LOP3.LUT R3, R3, 0x1, RZ, 0xfc, !PT ;  /* 0x0000000103031812 */ /* 0x000fca00078efcff */
[----:B------:R-:W-:Y:S04]  /*116eb0*/  STL [R1+0x14], R3 ;  /* 0x0000140301007387 */ /* 0x000fe80000100800 */
[----:B------:R0:W-:Y:S02]  /*116ec0*/  STL [R1+0x6e4], R2 ;  /* 0x0006e40201007387 */ /* 0x0001e40000100800 */
[----:B0-----:R-:W-:Y:S01]  /*116ed0*/  VIADD R2, R2, UR28 ;  /* 0x0000001c02027c36 */ /* 0x001fe20008000000 */
[----:B------:R-:W-:-:S04]  /*116ee0*/  ULDC UR28, c[0x0][0x248] ;  /* 0x00009200001c7ab9 */ /* 0x000fc80000000800 */
[----:B------:R0:W-:Y:S02]  /*116ef0*/  STL [R1+0x6f0], R2 ;  /* 0x0006f00201007387 */ /* 0x0001e40000100800 */
[----:B0-----:R-:W-:Y:S01]  /*116f00*/  VIADD R2, R2, UR28 ;  /* 0x0000001c02027c36 */ /* 0x001fe20008000000 */
[----:B------:R-:W-:-:S04]  /*116f10*/  ULDC.64 UR28, c[0x0][0x228] ;  /* 0x00008a00001c7ab9 */ /* 0x000fc80000000a00 */
[----:B------:R0:W-:Y:S01]  /*116f20*/  STL [R1+0x6ec], R2 ;  /* 0x0006ec0201007387 */ /* 0x0001e20000100800 */
[----:B--2---:R-:W-:-:S04]  /*116f30*/  LOP3.LUT R4, R4, 0x7fffffff, RZ, 0xc0, !PT ;  /* 0x7fffffff04047812 */ /* 0x004fc800078ec0ff */
[----:B------:R-:W-:Y:S02]  /*116f40*/  @P0 LOP3.LUT R4, R4, 0x80000000, RZ, 0xfc, !PT ;  /* 0x8000000004040812 */ /* 0x000fe400078efcff */
[----:B------:R-:W-:Y:S01]  /*116f50*/  ISETP.GE.AND P0, PT, R0, UR27, PT ;  /* 0x0000001b00007c0c */ /* 0x000fe2000bf06270 */
[----:B------:R-:W-:Y:S02]  /*116f60*/  ULDC UR27, c[0x0][0x248] ;  /* 0x00009200001b7ab9 */ /* 0x000fe40000000800 */
        /* <DEDUP_REMOVED lines=29> */
[----:B------:R0:W-:Y:S01]  /*117140*/  STL [R1+0x714], R2 ;  /* 0x0007140201007387 */ /* 0x0001e20000100800 */
[----:B------:R-:W-:Y:S02]  /*117150*/  ISETP.LT.AND P3, PT, R29, UR54, !P0 ;  /* 0x000000361d007c0c */ /* 0x000fe4000c761270 */
        /* <DEDUP_REMOVED lines=11> */
[----:B------:R-:W-:Y:S02]  /*117210*/  @P3 LOP3.LUT R4, R4, 0x40000000, RZ, 0xfc, !PT ;  /* 0x4000000004043812 */ /* 0x000fe400078efcff */
[----:B------:R-:W-:Y:S01]  /*117220*/  ISETP.LT.AND P0, PT, R27, UR32, !P0 ;  /* 0x000000201b007c0c */ /* 0x000fe2000c701270 */
        /* <DEDUP_REMOVED lines=108> */
[----:B------:R-:W-:-:S03]  /*1178f0*/  ULDC UR17, c[0x0][0x248] ;  /* 0x0000920000117ab9 */ /* 0x000fc60000000800 */
        /* <DEDUP_REMOVED lines=8> */
[----:B------:R-:W-:Y:S01]  /*117980*/  VIADD R0, R24, 0x7c ;  /* 0x0000007c18007836 */ /* 0x000fe20000000000 */
[----:B------:R-:W-:Y:S02]  /*117990*/  ULDC.64 UR34, c[0x0][0x228] ;  /* 0x00008a0000227ab9 */ /* 0x000fe40000000a00 */
[----:B------:R-:W-:Y:S02]  /*1179a0*/  ISETP.LT.AND P3, PT, R29, UR13, !P0 ;  /* 0x0000000d1d007c0c */ /* 0x000fe4000c761270 */
[----:B------:R-:W-:Y:S02]  /*1179b0*/  ISETP.LT.AND P2, PT, R28, UR11, !P0 ;  /* 0x0000000b1c007c0c */ /* 0x000fe4000c741270 */
[----:B------:R-:W-:-:S02]  /*1179c0*/  ISETP.LT.AND P1, PT, R26, UR9, !P0 ;  /* 0x000000091a007c0c */ /* 0x000fc4000c721270 */
[----:B------:R-:W-:Y:S02]  /*1179d0*/  ISETP.LT.AND P0, PT, R27, UR36, !P0 ;  /* 0x000000241b007c0c */ /* 0x000fe4000c701270 */
[----:B------:R-:W-:Y:S02]  /*1179e0*/  LOP3.LUT R4, R4, 0xfffffffb, RZ, 0xc0, !PT ;  /* 0xfffffffb04047812 */ /* 0x000fe400078ec0ff */
[----:B--2---:R-:W-:Y:S01]  /*1179f0*/  LOP3.LUT R3, R3, 0x7fffffff, RZ, 0xc0, !PT ;  /* 0x7fffffff03037812 */ /* 0x004fe200078ec0ff */
[----:B0-----:R-:W-:Y:S02]  /*117a00*/  VIADD R2, R2, UR17 ;  /* 0x0000001102027c36 */ /* 0x001fe40008000000 */
[----:B------:R-:W-:Y:S01]  /*117a10*/  @P3 LOP3.LUT R4, R4, 0x4, RZ, 0xfc, !PT ;  /* 0x0000000404043812 */ /* 0x000fe200078efcff */
[----:B------:R-:W-:-:S05]  /*117a20*/  ULDC UR17, c[0x0][0x248] ;  /* 0x0000920000117ab9 */ /* 0x000fca0000000800 */
[----:B------:R-:W-:Y:S02]  /*117a30*/  @P0 LOP3.LUT R3, R3, 0x80000000, RZ, 0xfc, !PT ;  /* 0x8000000003030812 */ /* 0x000fe400078efcff */
[----:B------:R-:W-:Y:S02]  /*117a40*/  ISETP.GE.AND P0, PT, R0, UR31, PT ;  /* 0x0000001f00007c0c */ /* 0x000fe4000bf06270 */
[----:B------:R-:W-:Y:S01]  /*117a50*/  LOP3.LUT R4, R4, 0xfffffffd, RZ, 0xc0, !PT ;  /* 0xfffffffd04047812 */ /* 0x000fe200078ec0ff */
[----:B------:R-:W-:Y:S01]  /*117a60*/  ULDC UR9, c[0x0][0x248] ;  /* 0x0000920000097ab9 */ /* 0x000fe20000000800 */
[----:B------:R-:W-:Y:S02]  /*117a70*/  LOP3.LUT R3, R3, 0xbfffffff, RZ, 0xc0, !PT ;  /* 0xbfffffff03037812 */ /* 0x000fe400078ec0ff */
[----:B------:R-:W-:Y:S02]  /*117a80*/  ISETP.LT.AND P3, PT, R29, UR15, !P0 ;  /* 0x0000000f1d007c0c */ /* 0x000fe4000c761270 */
[----:B------:R-:W-:-:S02]  /*117a90*/  @P2 LOP3.LUT R4, R4, 0x2, RZ, 0xfc, !PT ;  /* 0x0000000204042812 */ /* 0x000fc400078efcff */
[----:B------:R-:W-:Y:S01]  /*117aa0*/  ISETP.LT.AND P2, PT, R28, UR14, !P0 ;  /* 0x0000000e1c007c0c */ /* 0x000fe2000c741270 */
[----:B------:R-:W-:Y:S01]  /*117ab0*/  VIADD R0, R24, 0x7b ;  /* 0x0000007b18007836 */ /* 0x000fe20000000000 */
[----:B------:R-:W-:Y:S01]  /*117ac0*/  ULDC.64 UR14, c[0x0][0x228] ;  /* 0x00008a00000e7ab9 */ /* 0x000fe20000000a00 */
[----:B------:R-:W-:Y:S01]  /*117ad0*/  LOP3.LUT R4, R4, 0xfffffffe, RZ, 0xc0, !PT ;  /* 0xfffffffe04047812 */ /* 0x000fe200078ec0ff */
[----:B------:R0:W-:Y:S01]  /*117ae0*/  STL [R1+0x728], R2 ;  /* 0x0007280201007387 */ /* 0x0001e20000100800 */
[----:B------:R-:W-:Y:S01]  /*117af0*/  ULDC UR11, c[0x0][0x248] ;  /* 0x00009200000b7ab9 */ /* 0x000fe20000000800 */
[----:B------:R-:W-:Y:S01]  /*117b00*/  ULDC UR13, c[0x0][0x248] ;  /* 0x00009200000d7ab9 */ /* 0x000fe20000000800 */
[----:B------:R-:W-:Y:S02]  /*117b10*/  @P1 LOP3.LUT R4, R4, 0x1, RZ, 0xfc, !PT ;  /* 0x0000000104041812 */ /* 0x000fe400078efcff */
[----:B------:R-:W-:Y:S01]  /*117b20*/  ISETP.LT.AND P1, PT, R26, UR16, !P0 ;  /* 0x000000101a007c0c */ /* 0x000fe2000c721270 */
[----:B------:R-:W-:Y:S01]  /*117b30*/  ULDC.64 UR30, c[0x0][0x228] ;  /* 0x00008a00001e7ab9 */ /* 0x000fe20000000a00 */
[----:B------:R-:W-:Y:S01]  /*117b40*/  ULDC UR36, c[0x0][0x228] ;  /* 0x00008a0000247ab9 */ /* 0x000fe20000000800 */
[----:B------:R-:W-:-:S04]  /*117b50*/  @P3 LOP3.LUT R3, R3, 0x40000000, RZ, 0xfc, !PT ;  /* 0x4000000003033812 */ /* 0x000fc800078efcff */
        /* <DEDUP_REMOVED lines=15> */
[----:B------:R-:W-:-:S02]  /*117c50*/  ULDC.64 UR20, c[0x0][0x228] ;  /* 0x00008a0000147ab9 */ /* 0x000fc40000000a00 */
[----:B------:R-:W-:Y:S02]  /*117c60*/  @P3 LOP3.LUT R3, R3, 0x4000000, RZ, 0xfc, !PT ;  /* 0x0400000003033812 */ /* 0x000fe400078efcff */
[----:B------:R-:W-:Y:S01]  /*117c70*/  ISETP.LT.AND P0, PT, R27, UR14, !P0 ;  /* 0x0000000e1b007c0c */ /* 0x000fe2000c701270 */
[----:B------:R0:W-:Y:S01]  /*117c80*/  STL [R1+0x724], R2 ;  /* 0x0007240201007387 */ /* 0x0001e20000100800 */
[----:B------:R-:W-:Y:S01]  /*117c90*/  ULDC.64 UR16, c[0x0][0x228] ;  /* 0x00008a0000107ab9 */ /* 0x000fe20000000a00 */
[----:B------:R-:W-:Y:S01]  /*117ca0*/  LOP3.LUT R3, R3, 0xfdffffff, RZ, 0xc0, !PT ;  /* 0xfdffffff03037812 */ /* 0x000fe200078ec0ff */
[----:B------:R-:W-:Y:S01]  /*117cb0*/  ULDC.64 UR18, c[0x0][0x228] ;  /* 0x00008a0000127ab9 */ /* 0x000fe20000000a00 */
[----:B------:R-:W-:Y:S02]  /*117cc0*/  ULDC UR14, c[0x0][0x228] ;  /* 0x00008a00000e7ab9 */ /* 0x000fe40000000800 */
[----:B------:R-:W-:-:S04]  /*117cd0*/  @P2 LOP3.LUT R3, R3, 0x2000000, RZ, 0xfc, !PT ;  /* 0x0200000003032812 */ /* 0x000fc800078efcff */
[----:B------:R-:W-:-:S04]  /*117ce0*/  LOP3.LUT R3, R3, 0xfeffffff, RZ, 0xc0, !PT ;  /* 0xfeffffff03037812 */ /* 0x000fc800078ec0ff */
[----:B------:R-:W-:-:S04]  /*117cf0*/  @P1 LOP3.LUT R3, R3, 0x1000000, RZ, 0xfc, !PT ;  /* 0x0100000003031812 */ /* 0x000fc800078efcff */
[----:B------:R-:W-:Y:S01]  /*117d00*/  LOP3.LUT R3, R3, 0xff7fffff, RZ, 0xc0, !PT ;  /* 0xff7fffff03037812 */ /* 0x000fe200078ec0ff */
[----:B0-----:R-:W-:Y:S01]  /*117d10*/  VIADD R2, R2, UR9 ;  /* 0x0000000902027c36 */ /* 0x001fe20008000000 */
[----:B------:R-:W-:Y:S01]  /*117d20*/  STL [R1+0x10], R4 ;  /* 0x0000100401007387 */ /* 0x000fe20000100800 */
[----:B------:R-:W-:Y:S01]  /*117d30*/  ULDC UR9, c[0x0][0x248] ;  /* 0x0000920000097ab9 */ /* 0x000fe20000000800 */
[----:B------:R-:W-:Y:S02]  /*117d40*/  @P0 LOP3.LUT R3, R3, 0x800000, RZ, 0xfc, !PT ;  /* 0x0080000003030812 */ /* 0x000fe400078efcff */
[----:B------:R-:W-:Y:S01]  /*117d50*/  ISETP.GE.AND P0, PT, R0, UR29, PT ;  /* 0x0000001d00007c0c */ /* 0x000fe2000bf06270 */
[----:B------:R0:W-:Y:S01]  /*117d60*/  STL [R1+0x730], R2 ;  /* 0x0007300201007387 */ /* 0x0001e20000100800 */
[----:B------:R-:W-:Y:S02]  /*117d70*/  LOP3.LUT R3, R3, 0xffbfffff, RZ, 0xc0, !PT ;  /* 0xffbfffff03037812 */ /* 0x000fe400078ec0ff */
[----:B------:R-:W-:-:S02]  /*117d80*/  ISETP.LT.AND P3, PT, R29, UR25, !P0 ;  /* 0x000000191d007c0c */ /* 0x000fc4000c761270 */
[----:B------:R-:W-:Y:S02]  /*117d90*/  ISETP.LT.AND P2, PT, R28, UR24, !P0 ;  /* 0x000000181c007c0c */ /* 0x000fe4000c741270 */
[----:B------:R-:W-:Y:S01]  /*117da0*/  ISETP.LT.AND P1, PT, R26, UR23, !P0 ;  /* 0x000000171a007c0c */ /* 0x000fe2000c721270 */
[----:B------:R-:W-:Y:S01]  /*117db0*/  VIADD R0, R24, 0x79 ;  /* 0x0000007918007836 */ /* 0x000fe20000000000 */
[----:B------:R-:W-:Y:S01]  /*117dc0*/  ULDC.64 UR28, c[0x0][0x228] ;  /* 0x00008a00001c7ab9 */ /* 0x000fe20000000a00 */
[----:B0-----:R-:W-:Y:S01]  /*117dd0*/  VIADD R2, R2, UR9 ;  /* 0x0000000902027c36 */ /* 0x001fe20008000000 */
[----:B------:R-:W-:Y:S01]  /*117de0*/  ULDC UR9, c[0x0][0x248] ;  /* 0x0000920000097ab9 */ /* 0x000fe20000000800 */
[----:B------:R-:W-:Y:S01]  /*117df0*/  ULDC UR23, c[0x0][0x248] ;  /* 0x0000920000177ab9 */ /* 0x000fe20000000800 */
[----:B------:R-:W-:Y:S02]  /*117e00*/  ULDC.64 UR24, c[0x0][0x228] ;  /* 0x00008a0000187ab9 */ /* 0x000fe40000000a00 */
[----:B------:R0:W-:Y:S01]  /*117e10*/  STL [R1+0x72c], R2 ;  /* 0x00072c0201007387 */ /* 0x0001e20000100800 */
[----:B------:R-:W-:Y:S01]  /*117e20*/  @P3 LOP3.LUT R3, R3, 0x400000, RZ, 0xfc, !PT ;  /* 0x0040000003033812 */ /* 0x000fe200078efcff */
[----:B0-----:R-:W-:Y:S01]  /*117e30*/  VIADD R2, R2, UR9 ;  /* 0x0000000902027c36 */ /* 0x001fe20008000000 */
[----:B------:R-:W-:-:S02]  /*117e40*/  ULDC UR9, c[0x0][0x248] ;  /* 0x0000920000097ab9 */ /* 0x000fc40000000800 */
[----:B------:R-:W-:Y:S02]  /*117e50*/  LOP3.LUT R3, R3, 0xffdfffff, RZ, 0xc0, !PT ;  /* 0xffdfffff03037812 */ /* 0x000fe400078ec0ff */
[----:B------:R0:W-:Y:S02]  /*117e60*/  STL [R1+0x738], R2 ;  /* 0x0007380201007387 */ /* 0x0001e40000100800 */
[----:B------:R-:W-:Y:S02]  /*117e70*/  @P2 LOP3.LUT R3, R3, 0x200000, RZ, 0xfc, !PT ;  /* 0x0020000003032812 */ /* 0x000fe400078efcff */
[----:B------:R-:W-:Y:S01]  /*117e80*/  ISETP.LT.AND P0, PT, R27, UR16, !P0 ;  /* 0x000000101b007c0c */ /* 0x000fe2000c701270 */
[----:B------:R-:W-:Y:S01]  /*117e90*/  ULDC UR16, c[0x0][0x248] ;  /* 0x0000920000107ab9 */ /* 0x000fe20000000800 */
[----:B0-----:R-:W-:Y:S01]  /*117ea0*/  VIADD R2, R2, UR9 ;  /* 0x0000000902027c36 */ /* 0x001fe20008000000 */
[----:B------:R-:W-:-:S04]  /*117eb0*/  ULDC UR9, c[0x0][0x248] ;  /* 0x0000920000097ab9 */ /* 0x000fc80000000800 */
        /* <DEDUP_REMOVED lines=12> */
[----:B0-----:R-:W-:-:S03]  /*117f80*/  VIADD R2, R2, UR13 ;  /* 0x0000000d02027c36 */ /* 0x001fc60008000000 */
[----:B------:R-:W-:Y:S02]  /*117f90*/  ISETP.LT.AND P3, PT, R29, UR38, !P0 ;  /* 0x000000261d007c0c */ /* 0x000fe4000c761270 */
[----:B------:R-:W-:Y:S02]  /*117fa0*/  ISETP.LT.AND P2, PT, R28, UR26, !P0 ;  /* 0x0000001a1c007c0c */ /* 0x000fe4000c741270 */
[----:B------:R-:W-:Y:S02]  /*117fb0*/  ISETP.LT.AND P1, PT, R26, UR39, !P0 ;  /* 0x000000271a007c0c */ /* 0x000fe4000c721270 */
[----:B------:R-:W-:Y:S01]  /*117fc0*/  LOP3.LUT R3, R3, 0xfffbffff, RZ, 0xc0, !PT ;  /* 0xfffbffff03037812 */ /* 0x000fe200078ec0ff */
[----:B------:R0:W-:Y:S01]  /*117fd0*/  STL [R1+0x748], R2 ;  /* 0x0007480201007387 */ /* 0x0001e20000100800 */
[----:B------:R-:W-:Y:S01]  /*117fe0*/  ISETP.LT.AND P0, PT, R27, UR18, !P0 ;  /* 0x000000121b007c0c */ /* 0x000fe2000c701270 */
[----:B------:R-:W-:Y:S01]  /*117ff0*/  ULDC UR18, c[0x0][0x248] ;  /* 0x0000920000127ab9 */ /* 0x000fe20000000800 */
[----:B------:R-:W-:Y:S01]  /*118000*/  ULDC UR26, c[0x0][0x248] ;  /* 0x00009200001a7ab9 */ /* 0x000fe20000000800 */
[----:B------:R-:W-:Y:S01]  /*118010*/  VIADD R0, R24, 0x78 ;  /* 0x0000007818007836 */ /* 0x000fe20000000000 */
        /* <DEDUP_REMOVED lines=8> */
[----:B------:R-:W-:Y:S01]  /*1180a0*/  LOP3.LUT R3, R3, 0xfffdffff, RZ, 0xc0, !PT ;  /* 0xfffdffff03037812 */ /* 0x000fe200078ec0ff */
[----:B------:R-:W-:-:S03]  /*1180b0*/  ULDC UR18, c[0x0][0x228] ;  /* 0x00008a0000127ab9 */ /* 0x000fc60000000800 */
[----:B------:R0:W-:Y:S02]  /*1180c0*/  STL [R1+0x750], R2 ;  /* 0x0007500201007387 */ /* 0x0001e40000100800 */
        /* <DEDUP_REMOVED lines=18> */
[----:B------:R0:W-:Y:S04]  /*1181f0*/  STL [R1+0x75c], R2 ;  /* 0x00075c0201007387 */ /* 0x0001e80000100800 */
[----:B------:R-:W2:Y:S01]  /*118200*/  LDL.LU R4, [R1+0x8] ;  /* 0x0000080001047983 */ /* 0x000ea20000300800 */
[----:B------:R-:W-:Y:S02]  /*118210*/  @P0 LOP3.LUT R3, R3, 0x8000, RZ, 0xfc, !PT ;  /* 0x0000800003030812 */ /* 0x000fe400078efcff */
[----:B------:R-:W-:Y:S02]  /*118220*/  ISETP.GE.AND P0, PT, R0, UR35, PT ;  /* 0x0000002300007c0c */ /* 0x000fe4000bf06270 */
[----:B------:R-:W-:Y:S02]  /*118230*/  LOP3.LUT R3, R3, 0xffffbfff, RZ, 0xc0, !PT ;  /* 0xffffbfff03037812 */ /* 0x000fe400078ec0ff */
[----:B------:R-:W-:-:S02]  /*118240*/  ISETP.LT.AND P3, PT, R29, UR41, !P0 ;  /* 0x000000291d007c0c */ /* 0x000fc4000c761270 */
        /* <DEDUP_REMOVED lines=58> */
[----:B------:R-:W-:-:S02]  /*1185f0*/  ISETP.LT.AND P1, PT, R26, UR59, !P0 ;  /* 0x0000003b1a007c0c */ /* 0x000fc4000c721270 */
[----:B------:R-:W-:Y:S01]  /*118600*/  ISETP.LT.AND P0, PT, R27, UR30, !P0 ;  /* 0x0000001e1b007c0c */ /* 0x000fe2000c701270 */
[----:B0-----:R-:W-:Y:S02]  /*118610*/  VIADD R2, R2, UR28 ;  /* 0x0000001c02027c36 */ /* 0x001fe40008000000 */
[C---:B------:R-:W-:Y:S01]  /*118620*/  VIADD R0, R24.reuse, 0x74 ;  /* 0x0000007418007836 */ /* 0x040fe20000000000 */
[----:B------:R-:W-:Y:S01]  /*118630*/  ULDC UR30, c[0x0][0x248] ;  /* 0x00009200001e7ab9 */ /* 0x000fe20000000800 */
[----:B------:R-:W-:Y:S01]  /*118640*/  ULDC UR61, c[0x0][0x228] ;  /* 0x00008a00003d7ab9 */ /* 0x000fe20000000800 */
[----:B------:R-:W-:Y:S01]  /*118650*/  ULDC UR28, c[0x0][0x228] ;  /* 0x00008a00001c7ab9 */ /* 0x000fe20000000800 */
[----:B------:R-:W-:Y:S01]  /*118660*/  ULDC UR19, c[0x0][0x228] ;  /* 0x00008a0000137ab9 */ /* 0x000fe20000000800 */
[----:B------:R-:W-:Y:S01]  /*118670*/  @P3 LOP3.LUT R3, R3, 0x4, RZ, 0xfc, !PT ;  /* 0x0000000403033812 */ /* 0x000fe200078efcff */
[----:B------:R-:W-:Y:S01]  /*118680*/  ULDC UR59, c[0x0][0x228] ;  /* 0x00008a00003b7ab9 */ /* 0x000fe20000000800 */
[----:B------:R-:W-:-:S02]  /*118690*/  VIADD R10, R24, 0x5d ;  /* 0x0000005d180a7836 */ /* 0x000fc40000000000 */
[----:B------:R-:W-:Y:S01]  /*1186a0*/  VIADD R6, R24, 0x5c ;  /* 0x0000005c18067836 */ /* 0x000fe20000000000 */
[----:B------:R-:W-:Y:S01]  /*1186b0*/  LOP3.LUT R3, R3, 0xfffffffd, RZ, 0xc0, !PT ;  /* 0xfffffffd03037812 */ /* 0x000fe200078ec0ff */
[----:B------:R-:W-:-:S03]  /*1186c0*/  ULDC UR60, c[0x0][0x228] ;  /* 0x00008a00003c7ab9 */ /* 0x000fc60000000800 */
[----:B------:R-:W-:-:S04]  /*1186d0*/  @P2 LOP3.LUT R3, R3, 0x2, RZ, 0xfc, !PT ;  /* 0x0000000203032812 */ /* 0x000fc800078efcff */
[----:B------:R-:W-:Y:S01]  /*1186e0*/  LOP3.LUT R3, R3, 0xfffffffe, RZ, 0xc0, !PT ;  /* 0xfffffffe03037812 */ /* 0x000fe200078ec0ff */
[----:B------:R0:W-:Y:S03]  /*1186f0*/  STL [R1+0x768], R2 ;  /* 0x0007680201007387 */ /* 0x0001e60000100800 */
[----:B------:R-:W-:Y:S01]  /*118700*/  @P1 LOP3.LUT R3, R3, 0x1, RZ, 0xfc, !PT ;  /* 0x0000000103031812 */ /* 0x000fe200078efcff */
[----:B0-----:R-:W-:-:S04]  /*118710*/  VIADD R2, R2, UR32 ;  /* 0x0000002002027c36 */ /* 0x001fc80008000000 */
[----:B------:R-:W-:Y:S01]  /*118720*/  STL [R1+0xc], R3 ;  /* 0x00000c0301007387 */ /* 0x000fe20000100800 */
[----:B------:R-:W-:-:S03]  /*118730*/  ULDC.64 UR32, c[0x0][0x228] ;  /* 0x00008a0000207ab9 */ /* 0x000fc60000000a00 */
[----:B------:R0:W-:Y:S02]  /*118740*/  STL [R1+0x764], R2 ;  /* 0x0007640201007387 */ /* 0x0001e40000100800 */
[----:B0-----:R-:W-:Y:S01]  /*118750*/  VIADD R2, R2, UR30 ;  /* 0x0000001e02027c36 */ /* 0x001fe20008000000 */
[----:B------:R-:W-:-:S04]  /*118760*/  ULDC UR30, c[0x0][0x248] ;  /* 0x00009200001e7ab9 */ /* 0x000fc80000000800 */
[----:B------:R0:W-:Y:S02]  /*118770*/  STL [R1+0x770], R2 ;  /* 0x0007700201007387 */ /* 0x0001e40000100800 */
[----:B0-----:R-:W-:-:S05]  /*118780*/  VIADD R2, R2, UR30 ;  /* 0x0000001e02027c36 */ /* 0x001fca0008000000 */
[----:B------:R0:W-:Y:S01]  /*118790*/  STL [R1+0x76c], R2 ;  /* 0x00076c0201007387 */ /* 0x0001e20000100800 */
[----:B--2---:R-:W-:-:S04]  /*1187a0*/  LOP3.LUT R4, R4, 0x7fffffff, RZ, 0xc0, !PT ;  /* 0x7fffffff04047812 */ /* 0x004fc800078ec0ff */
[----:B------:R-:W-:Y:S02]  /*1187b0*/  @P0 LOP3.LUT R4, R4, 0x80000000, RZ, 0xfc, !PT ;  /* 0x8000000004040812 */ /* 0x000fe400078efcff */
[----:B------:R-:W-:Y:S01]  /*1187c0*/  ISETP.GE.AND P0, PT, R0, UR21, PT ;  /* 0x0000001500007c0c */ /* 0x000fe2000bf06270 */
[----:B------:R-:W-:-:S03]  /*1187d0*/  ULDC UR21, c[0x0][0x248] ;  /* 0x0000920000157ab9 */ /* 0x000fc60000000800 */
[----:B------:R-:W-:Y:S02]  /*1187e0*/  ISETP.LT.AND P3, PT, R29, UR36, !P0 ;  /* 0x000000241d007c0c */ /* 0x000fe4000c761270 */
[----:B------:R-:W-:Y:S02]  /*1187f0*/  ISETP.LT.AND P2, PT, R28, UR51, !P0 ;  /* 0x000000331c007c0c */ /* 0x000fe4000c741270 */
[----:B------:R-:W-:Y:S01]  /*118800*/  LOP3.LUT R4, R4, 0xbfffffff, RZ, 0xc0, !PT ;  /* 0xbfffffff04047812 */ /* 0x000fe200078ec0ff */
[----:B0-----:R-:W-:Y:S01]  /*118810*/  VIADD R2, R2, UR21 ;  /* 0x0000001502027c36 */ /* 0x001fe20008000000 */
[----:B------:R-:W-:Y:S01]  /*118820*/  ULDC UR21, c[0x0][0x248] ;  /* 0x0000920000157ab9 */ /* 0x000fe20000000800 */
[----:B------:R-:W-:Y:S01]  /*118830*/  ISETP.LT.AND P1, PT, R26, UR52, !P0 ;  /* 0x000000341a007c0c */ /* 0x000fe2000c721270 */
[----:B------:R-:W-:Y:S01]  /*118840*/  VIADD R0, R24, 0x73 ;  /* 0x0000007318007836 */ /* 0x000fe20000000000 */
[----:B------:R-:W-:Y:S01]  /*118850*/  ULDC UR36, c[0x0][0x228] ;  /* 0x00008a0000247ab9 */ /* 0x000fe20000000800 */
[----:B------:R0:W-:Y:S01]  /*118860*/  STL [R1+0x778], R2 ;  /* 0x0007780201007387 */ /* 0x0001e20000100800 */
[----:B------:R-:W-:-:S02]  /*118870*/  ULDC UR51, c[0x0][0x228] ;  /* 0x00008a0000337ab9 */ /* 0x000fc40000000800 */
[----:B------:R-:W-:Y:S01]  /*118880*/  @P3 LOP3.LUT R4, R4, 0x40000000, RZ, 0xfc, !PT ;  /* 0x4000000004043812 */ /* 0x000fe200078efcff */
[----:B------:R-:W-:-:S03]  /*118890*/  ULDC UR52, c[0x0][0x228] ;  /* 0x00008a0000347ab9 */ /* 0x000fc60000000800 */
[----:B------:R-:W-:Y:S01]  /*1188a0*/  LOP3.LUT R4, R4, 0xdfffffff, RZ, 0xc0, !PT ;  /* 0xdfffffff04047812 */ /* 0x000fe200078ec0ff */
[----:B0-----:R-:W-:Y:S01]  /*1188b0*/  VIADD R2, R2, UR21 ;  /* 0x0000001502027c36 */ /* 0x001fe20008000000 */
[----:B------:R-:W-:Y:S02]  /*1188c0*/  ULDC UR21, c[0x0][0x248] ;  /* 0x0000920000157ab9 */ /* 0x000fe40000000800 */
[----:B------:R-:W-:Y:S02]  /*1188d0*/  @P2 LOP3.LUT R4, R4, 0x20000000, RZ, 0xfc, !PT ;  /* 0x2000000004042812 */ /* 0x000fe400078efcff */
[----:B------:R0:W-:Y:S01]  /*1188e0*/  STL [R1+0x774], R2 ;  /* 0x0007740201007387 */ /* 0x0001e20000100800 */
[----:B------:R-:W-:Y:S02]  /*1188f0*/  ISETP.LT.AND P0, PT, R27, UR32, !P0 ;  /* 0x000000201b007c0c */ /* 0x000fe4000c701270 */
[----:B------:R-:W-:Y:S01]  /*118900*/  LOP3.LUT R4, R4, 0xefffffff, RZ, 0xc0, !PT ;  /* 0xefffffff04047812 */ /* 0x000fe200078ec0ff */
[----:B0-----:R-:W-:Y:S01]  /*118910*/  VIADD R2, R2, UR21 ;  /* 0x0000001502027c36 */ /* 0x001fe20008000000 */
[----:B------:R-:W-:-:S02]  /*118920*/  ULDC UR21, c[0x0][0x248] ;  /* 0x0000920000157ab9 */ /* 0x000fc40000000800 */
[----:B------:R-:W-:Y:S02]  /*118930*/  @P1 LOP3.LUT R4, R4, 0x10000000, RZ, 0xfc, !PT ;  /* 0x1000000004041812 */ /* 0x000fe400078efcff */
[----:B------:R0:W-:Y:S02]  /*118940*/  STL [R1+0x780], R2 ;  /* 0x0007800201007387 */ /* 0x0001e40000100800 */
[----:B------:R-:W-:Y:S01]  /*118950*/  LOP3.LUT R4, R4, 0xf7ffffff, RZ, 0xc0, !PT ;  /* 0xf7ffffff04047812 */ /* 0x000fe200078ec0ff */
[----:B0-----:R-:W-:Y:S01]  /*118960*/  VIADD R2, R2, UR21 ;  /* 0x0000001502027c36 */ /* 0x001fe20008000000 */
[----:B------:R-:W-:Y:S02]  /*118970*/  ULDC UR21, c[0x0][0x248] ;  /* 0x0000920000157ab9 */ /* 0x000fe40000000800 */
[----:B------:R-:W-:Y:S02]  /*118980*/  @P0 LOP3.LUT R4, R4, 0x8000000, RZ, 0xfc, !PT ;  /* 0x0800000004040812 */ /* 0x000fe400078efcff */
[----:B------:R0:W-:Y:S01]  /*118990*/  STL [R1+0x77c], R2 ;  /* 0x00077c0201007387 */ /* 0x0001e20000100800 */
[----:B------:R-:W-:Y:S01]  /*1189a0*/  ISETP.GE.AND P0, PT, R0, UR25, PT ;  /* 0x0000001900007c0c */ /* 0x000fe2000bf06270 */
[----:B------:R-:W-:Y:S01]  /*1189b0*/  ULDC UR25, c[0x0][0x248] ;  /* 0x0000920000197ab9 */ /* 0x000fe20000000800 */
[----:B0-----:R-:W-:-:S02]  /*1189c0*/  VIADD R2, R2, UR21 ;  /* 0x0000001502027c36 */ /* 0x001fc40008000000 */
[----:B------:R-:W-:Y:S02]  /*1189d0*/  ISETP.LT.AND P3, PT, R29, UR36, !P0 ;  /* 0x000000241d007c0c */ /* 0x000fe4000c761270 */
[----:B------:R-:W-:Y:S02]  /*1189e0*/  ISETP.LT.AND P2, PT, R28, UR51, !P0 ;  /* 0x000000331c007c0c */ /* 0x000fe4000c741270 */
[----:B------:R-:W-:Y:S02]  /*1189f0*/  LOP3.LUT R4, R4, 0xfbffffff, RZ, 0xc0, !PT ;  /* 0xfbffffff04047812 */ /* 0x000fe400078ec0ff */
[----:B------:R-:W-:Y:S01]  /*118a00*/  ISETP.LT.AND P1, PT, R26, UR52, !P0 ;  /* 0x000000341a007c0c */ /* 0x000fe2000c721270 */
[----:B------:R0:W-:Y:S01]  /*118a10*/  STL [R1+0x788], R2 ;  /* 0x0007880201007387 */ /* 0x0001e20000100800 */
[----:B------:R-:W-:Y:S01]  /*118a20*/  VIADD R0, R24, 0x72 ;  /* 0x0000007218007836 */ /* 0x000fe20000000000 */
[----:B------:R-:W-:Y:S01]  /*118a30*/  ULDC.64 UR36, c[0x0][0x228] ;  /* 0x00008a0000247ab9 */ /* 0x000fe20000000a00 */
[----:B------:R-:W-:Y:S01]  /*118a40*/  ULDC UR52, c[0x0][0x228] ;  /* 0x00008a0000347ab9 */ /* 0x000fe20000000800 */
[----:B------:R-:W-:Y:S01]  /*118a50*/  ULDC UR51, c[0x0][0x228] ;  /* 0x00008a0000337ab9 */ /* 0x000fe20000000800 */
[----:B------:R-:W-:Y:S01]  /*118a60*/  ULDC UR21, c[0x0][0x228] ;  /* 0x00008a0000157ab9 */ /* 0x000fe20000000800 */
        /* <DEDUP_REMOVED lines=37> */
[----:B------:R-:W-:-:S03]  /*118cc0*/  ULDC UR42, c[0x0][0x228] ;  /* 0x00008a00002a7ab9 */ /* 0x000fc60000000800 */
[----:B------:R-:W-:Y:S02]  /*118cd0*/  @P3 LOP3.LUT R4, R4, 0x400000, RZ, 0xfc, !PT ;  /* 0x0040000004043812 */ /* 0x000fe400078efcff */
[----:B------:R-:W-:Y:S01]  /*118ce0*/  ISETP.LT.AND P0, PT, R27, UR36, !P0 ;  /* 0x000000241b007c0c */ /* 0x000fe2000c701270 */
[----:B------:R-:W-:Y:S01]  /*118cf0*/  ULDC.64 UR38, c[0x0][0x228] ;  /* 0x00008a0000267ab9 */ /* 0x000fe20000000a00 */
        /* <DEDUP_REMOVED lines=68> */
[----:B--2---:R-:W-:-:S06]  /*119140*/  LOP3.LUT R3, R3, 0x7fffffff, RZ, 0xc0, !PT ;  /* 0x7fffffff03037812 */ /* 0x004fcc00078ec0ff */
[----:B------:R-:W-:Y:S01]  /*119150*/  @P3 LOP3.LUT R4, R4, 0x40, RZ, 0xfc, !PT ;  /* 0x0000004004043812 */ /* 0x000fe200078efcff */
[----:B------:R0:W-:Y:S01]  /*119160*/  STL [R1+0x7a8], R2 ;  /* 0x0007a80201007387 */ /* 0x0001e20000100800 */
[----:B------:R-:W-:Y:S01]  /*119170*/  ULDC UR61, c[0x0][0x228] ;  /* 0x00008a00003d7ab9 */ /* 0x000fe20000000800 */
[----:B------:R-:W-:Y:S01]  /*119180*/  VIADD R7, R24, 0x5b ;  /* 0x0000005b18077836 */ /* 0x000fe20000000000 */
[----:B------:R-:W-:Y:S02]  /*119190*/  LOP3.LUT R4, R4, 0xffffffdf, RZ, 0xc0, !PT ;  /* 0xffffffdf04047812 */ /* 0x000fe400078ec0ff */
[----:B------:R-:W-:Y:S01]  /*1191a0*/  ISETP.LT.AND P0, PT, R27, UR34, !P0 ;  /* 0x000000221b007c0c */ /* 0x000fe2000c701270 */
[C---:B------:R-:W-:Y:S02]  /*1191b0*/  VIADD R8, R24.reuse, 0x5a ;  /* 0x0000005a18087836 */ /* 0x040fe40000000000 */
[----:B------:R-:W-:Y:S01]  /*1191c0*/  VIADD R9, R24, 0x59 ;  /* 0x0000005918097836 */ /* 0x000fe20000000000 */
[----:B------:R-:W-:Y:S01]  /*1191d0*/  @P2 LOP3.LUT R4, R4, 0x20, RZ, 0xfc, !PT ;  /* 0x0000002004042812 */ /* 0x000fe200078efcff */
[----:B------:R-:W-:-:S02]  /*1191e0*/  VIADD R11, R24, 0x58 ;  /* 0x00000058180b7836 */ /* 0x000fc40000000000 */
[----:B------:R-:W-:Y:S01]  /*1191f0*/  VIADD R12, R24, 0x57 ;  /* 0x00000057180c7836 */ /* 0x000fe20000000000 */
[----:B------:R-:W-:Y:S01]  /*119200*/  ULDC UR44, c[0x0][0x228] ;  /* 0x00008a00002c7ab9 */ /* 0x000fe20000000800 */
[----:B------:R-:W-:Y:S01]  /*119210*/  LOP3.LUT R4, R4, 0xffffffef, RZ, 0xc0, !PT ;  /* 0xffffffef04047812 */ /* 0x000fe200078ec0ff */
[----:B------:R-:W-:-:S03]  /*119220*/  ULDC UR45, c[0x0][0x228] ;  /* 0x00008a00002d7ab9 */ /* 0x000fc60000000800 */
        /* <DEDUP_REMOVED lines=10> */
[----:B------:R-:W-:Y:S01]  /*1192d0*/  LOP3.LUT R4, R4, 0xfffffffb, RZ, 0xc0, !PT ;  /* 0xfffffffb04047812 */ /* 0x000fe200078ec0ff */
[----:B0-----:R-:W-:Y:S01]  /*1192e0*/  VIADD R2, R2, UR25 ;  /* 0x0000001902027c36 */ /* 0x001fe20008000000 */
[----:B------:R-:W-:Y:S01]  /*1192f0*/  ULDC UR25, c[0x0][0x248] ;  /* 0x0000920000197ab9 */ /* 0x000fe20000000800 */
[----:B------:R-:W-:Y:S01]  /*119300*/  ULDC UR58, c[0x0][0x228] ;  /* 0x00008a00003a7ab9 */ /* 0x000fe20000000800 */
[----:B------:R-:W-:Y:S01]  /*119310*/  ULDC UR36, c[0x0][0x248] ;  /* 0x0000920000247ab9 */ /* 0x000fe20000000800 */
[----:B------:R-:W-:Y:S01]  /*119320*/  ULDC UR57, c[0x0][0x228] ;  /* 0x00008a0000397ab9 */ /* 0x000fe20000000800 */
[----:B------:R-:W-:-:S05]  /*119330*/  ULDC UR56, c[0x0][0x228] ;  /* 0x00008a0000387ab9 */ /* 0x000fca0000000800 */
[----:B------:R-:W-:Y:S02]  /*119340*/  @P0 LOP3.LUT R3, R3, 0x80000000, RZ, 0xfc, !PT ;  /* 0x8000000003030812 */ /* 0x000fe400078efcff */
[----:B------:R-:W-:Y:S02]  /*119350*/  ISETP.GE.AND P0, PT, R0, UR31, PT ;  /* 0x0000001f00007c0c */ /* 0x000fe4000bf06270 */
[----:B------:R-:W-:Y:S02]  /*119360*/  @P3 LOP3.LUT R4, R4, 0x4, RZ, 0xfc, !PT ;  /* 0x0000000404043812 */ /* 0x000fe400078efcff */
[----:B------:R-:W-:Y:S02]  /*119370*/  LOP3.LUT R3, R3, 0xbfffffff, RZ, 0xc0, !PT ;  /* 0xbfffffff03037812 */ /* 0x000fe400078ec0ff */
[----:B------:R-:W-:Y:S02]  /*119380*/  ISETP.LT.AND P3, PT, R29, UR55, !P0 ;  /* 0x000000371d007c0c */ /* 0x000fe4000c761270 */
[----:B------:R-:W-:Y:S01]  /*119390*/  LOP3.LUT R4, R4, 0xfffffffd, RZ, 0xc0, !PT ;  /* 0xfffffffd04047812 */ /* 0x000fe200078ec0ff */
[----:B------:R-:W-:Y:S01]  /*1193a0*/  VIADD R0, R24, 0x6b ;  /* 0x0000006b18007836 */ /* 0x000fe20000000000 */
[----:B------:R-:W-:Y:S01]  /*1193b0*/  ULDC.64 UR30, c[0x0][0x228] ;  /* 0x00008a00001e7ab9 */ /* 0x000fe20000000a00 */
[----:B------:R0:W-:Y:S01]  /*1193c0*/  STL [R1+0x7a4], R2 ;  /* 0x0007a40201007387 */ /* 0x0001e20000100800 */
[----:B------:R-:W-:-:S02]  /*1193d0*/  @P2 LOP3.LUT R4, R4, 0x2, RZ, 0xfc, !PT ;  /* 0x0000000204042812 */ /* 0x000fc400078efcff */
[----:B------:R-:W-:Y:S01]  /*1193e0*/  ISETP.LT.AND P2, PT, R28, UR54, !P0 ;  /* 0x000000361c007c0c */ /* 0x000fe2000c741270 */
[----:B------:R-:W-:Y:S01]  /*1193f0*/  ULDC UR55, c[0x0][0x228] ;  /* 0x00008a0000377ab9 */ /* 0x000fe20000000800 */
[----:B------:R-:W-:Y:S01]  /*119400*/  ULDC UR54, c[0x0][0x228] ;  /* 0x00008a0000367ab9 */ /* 0x000fe20000000800 */
[----:B------:R-:W-:Y:S02]  /*119410*/  LOP3.LUT R4, R4, 0xfffffffe, RZ, 0xc0, !PT ;  /* 0xfffffffe04047812 */ /* 0x000fe400078ec0ff */
[----:B------:R-:W-:Y:S02]  /*119420*/  @P3 LOP3.LUT R3, R3, 0x40000000, RZ, 0xfc, !PT ;  /* 0x4000000003033812 */ /* 0x000fe400078efcff */
[----:B------:R-:W-:Y:S02]  /*119430*/  @P1 LOP3.LUT R4, R4, 0x1, RZ, 0xfc, !PT ;  /* 0x0000000104041812 */ /* 0x000fe400078efcff */
[----:B------:R-:W-:Y:S02]  /*119440*/  ISETP.LT.AND P1, PT, R26, UR53, !P0 ;  /* 0x000000351a007c0c */ /* 0x000fe4000c721270 */
[----:B------:R-:W-:-:S02]  /*119450*/  LOP3.LUT R3, R3, 0xdfffffff, RZ, 0xc0, !PT ;  /* 0xdfffffff03037812 */ /* 0x000fc400078ec0ff */
[----:B------:R-:W-:Y:S01]  /*119460*/  ISETP.LT.AND P0, PT, R27, UR38, !P0 ;  /* 0x000000261b007c0c */ /* 0x000fe2000c701270 */
[----:B0-----:R-:W-:Y:S01]  /*119470*/  VIADD R2, R2, UR25 ;  /* 0x0000001902027c36 */ /* 0x001fe20008000000 */
[----:B------:R0:W-:Y:S01]  /*119480*/  STL [R1+0x8], R4 ;  /* 0x0000080401007387 */ /* 0x0001e20000100800 */
[----:B------:R-:W-:Y:S01]  /*119490*/  @P2 LOP3.LUT R3, R3, 0x20000000, RZ, 0xfc, !PT ;  /* 0x2000000003032812 */ /* 0x000fe200078efcff */
[----:B------:R-:W-:Y:S01]  /*1194a0*/  ULDC UR25, c[0x0][0x248] ;  /* 0x0000920000197ab9 */ /* 0x000fe20000000800 */
[----:B------:R-:W-:Y:S01]  /*1194b0*/  ULDC UR53, c[0x0][0x228] ;  /* 0x00008a0000357ab9 */ /* 0x000fe20000000800 */
[----:B------:R-:W-:Y:S01]  /*1194c0*/  ULDC UR38, c[0x0][0x228] ;  /* 0x00008a0000267ab9 */ /* 0x000fe20000000800 */
        /* <DEDUP_REMOVED lines=14> */
[----:B0-----:R-:W-:Y:S01]  /*1195b0*/  VIADD R4, R24, 0x5e ;  /* 0x0000005e18047836 */ /* 0x001fe20000000000 */
        /* <DEDUP_REMOVED lines=15> */
[----:B-1----:R-:W-:Y:S01]  /*1196b0*/  VIADD R2, R2, UR25 ;  /* 0x0000001902027c36 */ /* 0x002fe20008000000 */
        /* <DEDUP_REMOVED lines=20> */
[----:B------:R-:W-:Y:S01]  /*119800*/  ULDC UR37, c[0x0][0x228] ;  /* 0x00008a0000257ab9 */ /* 0x000fe20000000800 */
[----:B------:R-:W-:-:S05]  /*119810*/  ULDC UR20, c[0x0][0x228] ;  /* 0x00008a0000147ab9 */ /* 0x000fca0000000800 */
[----:B------:R-:W-:Y:S01]  /*119820*/  @P3 LOP3.LUT R3, R3, 0x40000, RZ, 0xfc, !PT ;  /* 0x0004000003033812 */ /* 0x000fe200078efcff */
[----:B------:R-:W-:-:S03]  /*119830*/  ULDC.64 UR22, c[0x0][0x228] ;  /* 0x00008a0000167ab9 */ /* 0x000fc60000000a00 */
[----:B------:R-:W-:Y:S02]  /*119840*/  LOP3.LUT R3, R3, 0xfffdffff, RZ, 0xc0, !PT ;  /* 0xfffdffff03037812 */ /* 0x000fe400078ec0ff */
[----:B------:R-:W-:Y:S02]  /*119850*/  ISETP.LT.AND P0, PT, R27, UR34, !P0 ;  /* 0x000000221b007c0c */ /* 0x000fe4000c701270 */
[----:B------:R-:W-:Y:S01]  /*119860*/  @P2 LOP3.LUT R3, R3, 0x20000, RZ, 0xfc, !PT ;  /* 0x0002000003032812 */ /* 0x000fe200078efcff */
[----:B0-----:R-:W-:Y:S01]  /*119870*/  VIADD R2, R2, UR25 ;  /* 0x0000001902027c36 */ /* 0x001fe20008000000 */
[----:B------:R-:W-:Y:S02]  /*119880*/  ULDC UR25, c[0x0][0x248] ;  /* 0x0000920000197ab9 */ /* 0x000fe40000000800 */
[----:B------:R-:W-:-:S04]  /*119890*/  LOP3.LUT R3, R3, 0xfffeffff, RZ, 0xc0, !PT ;  /* 0xfffeffff03037812 */ /* 0x000fc800078ec0ff */
[----:B------:R-:W-:Y:S01]  /*1198a0*/  @P1 LOP3.LUT R3, R3, 0x10000, RZ, 0xfc, !PT ;  /* 0x0001000003031812 */ /* 0x000fe200078efcff */
[----:B------:R0:W-:Y:S03]  /*1198b0*/  STL [R1+0x7b8], R2 ;  /* 0x0007b80201007387 */ /* 0x0001e60000100800 */
[----:B------:R-:W-:Y:S01]  /*1198c0*/  LOP3.LUT R3, R3, 0xffff7fff, RZ, 0xc0, !PT ;  /* 0xffff7fff03037812 */ /* 0x000fe200078ec0ff */
[----:B0-----:R-:W-:-:S03]  /*1198d0*/  VIADD R2, R2, UR25 ;  /* 0x0000001902027c36 */ /* 0x001fc60008000000 */
[----:B------:R-:W-:Y:S02]  /*1198e0*/  @P0 LOP3.LUT R3, R3, 0x8000, RZ, 0xfc, !PT ;  /* 0x0000800003030812 */ /* 0x000fe400078efcff */
[----:B------:R-:W-:Y:S01]  /*1198f0*/  ISETP.GE.AND P0, PT, R0, UR39, PT ;  /* 0x0000002700007c0c */ /* 0x000fe2000bf06270 */
[----:B------:R0:W-:Y:S03]  /*119900*/  STL [R1+0x7b4], R2 ;  /* 0x0007b40201007387 */ /* 0x0001e60000100800 */
[----:B------:R-:W-:Y:S02]  /*119910*/  ISETP.LT.AND P3, PT, R29, UR24, !P0 ;  /* 0x000000181d007c0c */ /* 0x000fe4000c761270 */
[----:B------:R-:W-:Y:S02]  /*119920*/  ISETP.LT.AND P2, PT, R28, UR15, !P0 ;  /* 0x0000000f1c007c0c */ /* 0x000fe4000c741270 */
[----:B------:R-:W-:-:S02]  /*119930*/  LOP3.LUT R3, R3, 0xffffbfff, RZ, 0xc0, !PT ;  /* 0xffffbfff03037812 */ /* 0x000fc400078ec0ff */
[----:B------:R-:W-:Y:S01]  /*119940*/  ISETP.LT.AND P1, PT, R26, UR26, !P0 ;  /* 0x0000001a1a007c0c */ /* 0x000fe2000c721270 */
[----:B------:R-:W-:Y:S01]  /*119950*/  VIADD R0, R24, 0x67 ;  /* 0x0000006718007836 */ /* 0x000fe20000000000 */
[----:B------:R-:W-:Y:S01]  /*119960*/  ULDC.64 UR24, c[0x0][0x228] ;  /* 0x00008a0000187ab9 */ /* 0x000fe20000000a00 */
[----:B------:R-:W-:Y:S01]  /*119970*/  ULDC UR39, c[0x0][0x228] ;  /* 0x00008a0000277ab9 */ /* 0x000fe20000000800 */
[----:B------:R-:W-:Y:S01]  /*119980*/  ULDC UR15, c[0x0][0x228] ;  /* 0x00008a00000f7ab9 */ /* 0x000fe20000000800 */
[----:B0-----:R-:W-:Y:S01]  /*119990*/  VIADD R2, R2, UR9 ;  /* 0x0000000902027c36 */ /* 0x001fe20008000000 */
[----:B------:R-:W-:-:S04]  /*1199a0*/  ULDC UR9, c[0x0][0x248] ;  /* 0x0000920000097ab9 */ /* 0x000fc80000000800 */
        /* <DEDUP_REMOVED lines=16> */
[----:B0-----:R-:W-:Y:S02]  /*119ab0*/  VIADD R2, R2, UR9 ;  /* 0x0000000902027c36 */ /* 0x001fe40008000000 */
[----:B------:R-:W-:Y:S01]  /*119ac0*/  @P1 LOP3.LUT R3, R3, 0x1000, RZ, 0xfc, !PT ;  /* 0x0000100003031812 */ /* 0x000fe200078efcff */
[----:B------:R-:W-:Y:S02]  /*119ad0*/  ULDC UR9, c[0x0][0x228] ;  /* 0x00008a0000097ab9 */ /* 0x000fe40000000800 */
        /* <DEDUP_REMOVED lines=10> */
[----:B------:R-:W-:Y:S02]  /*119b80*/  ISETP.LT.AND P2, PT, R28, UR27, !P0 ;  /* 0x0000001b1c007c0c */ /* 0x000fe4000c741270 */
[----:B------:R-:W-:Y:S01]  /*119b90*/  LOP3.LUT R3, R3, 0xfffffbff, RZ, 0xc0, !PT ;  /* 0xfffffbff03037812 */ /* 0x000fe200078ec0ff */
[----:B------:R0:W-:Y:S01]  /*119ba0*/  STL [R1+0x7d8], R2 ;  /* 0x0007d80201007387 */ /* 0x0001e20000100800 */
[----:B------:R-:W-:Y:S01]  /*119bb0*/  ISETP.LT.AND P1, PT, R26, UR28, !P0 ;  /* 0x0000001c1a007c0c */ /* 0x000fe2000c721270 */
[----:B------:R-:W-:Y:S01]  /*119bc0*/  VIADD R0, R24, 0x66 ;  /* 0x0000006618007836 */ /* 0x000fe20000000000 */
[----:B------:R-:W-:Y:S01]  /*119bd0*/  ULDC.64 UR26, c[0x0][0x228] ;  /* 0x00008a00001a7ab9 */ /* 0x000fe20000000a00 */
[----:B------:R-:W-:Y:S01]  /*119be0*/  ULDC.64 UR30, c[0x0][0x228] ;  /* 0x00008a00001e7ab9 */ /* 0x000fe20000000a00 */
[----:B------:R-:W-:Y:S01]  /*119bf0*/  ULDC UR14, c[0x0][0x228] ;  /* 0x00008a00000e7ab9 */ /* 0x000fe20000000800 */
[----:B0-----:R-:W-:-:S02]  /*119c00*/  VIADD R2, R2, UR18 ;  /* 0x0000001202027c36 */ /* 0x001fc40008000000 */
[----:B------:R-:W-:Y:S02]  /*119c10*/  @P3 LOP3.LUT R3, R3, 0x400, RZ, 0xfc, !PT ;  /* 0x0000040003033812 */ /* 0x000fe400078efcff */
[----:B------:R-:W-:Y:S01]  /*119c20*/  ISETP.LT.AND P0, PT, R27, UR24, !P0 ;  /* 0x000000181b007c0c */ /* 0x000fe2000c701270 */
[----:B------:R-:W-:Y:S01]  /*119c30*/  ULDC.64 UR28, c[0x0][0x228] ;  /* 0x00008a00001c7ab9 */ /* 0x000fe20000000a00 */
[----:B------:R-:W-:Y:S01]  /*119c40*/  ULDC UR24, c[0x0][0x248] ;  /* 0x0000920000187ab9 */ /* 0x000fe20000000800 */
[----:B------:R0:W-:Y:S01]  /*119c50*/  STL [R1+0x7d4], R2 ;  /* 0x0007d40201007387 */ /* 0x0001e20000100800 */
[----:B------:R-:W-:Y:S01]  /*119c60*/  ULDC UR18, c[0x0][0x228] ;  /* 0x00008a0000127ab9 */ /* 0x000fe20000000800 */
[----:B0-----:R-:W-:Y:S01]  /*119c70*/  VIADD R2, R2, UR17 ;  /* 0x0000001102027c36 */ /* 0x001fe20008000000 */
[----:B------:R-:W-:Y:S01]  /*119c80*/  LOP3.LUT R3, R3, 0xfffffdff, RZ, 0xc0, !PT ;  /* 0xfffffdff03037812 */ /* 0x000fe200078ec0ff */
[----:B------:R-:W-:-:S03]  /*119c90*/  ULDC UR17, c[0x0][0x228] ;  /* 0x00008a0000117ab9 */ /* 0x000fc60000000800 */
[----:B------:R0:W-:Y:S02]  /*119ca0*/  STL [R1+0x7e0], R2 ;  /* 0x0007e00201007387 */ /* 0x0001e40000100800 */
[----:B0-----:R-:W-:Y:S01]  /*119cb0*/  VIADD R2, R2, UR22 ;  /* 0x0000001602027c36 */ /* 0x001fe20008000000 */
[----:B------:R-:W-:Y:S01]  /*119cc0*/  @P2 LOP3.LUT R3, R3, 0x200, RZ, 0xfc, !PT ;  /* 0x0000020003032812 */ /* 0x000fe200078efcff */
[----:B------:R-:W-:-:S03]  /*119cd0*/  ULDC UR22, c[0x0][0x248] ;  /* 0x0000920000167ab9 */ /* 0x000fc60000000800 */
[----:B------:R0:W-:Y:S04]  /*119ce0*/  STL [R1+0x7dc], R2 ;  /* 0x0007dc0201007387 */ /* 0x0001e80000100800 */
[----:B------:R-:W2:Y:S01]  /*119cf0*/  LDL.LU R13, [R1] ;  /* 0x00000000010d7983 */ /* 0x000ea20000300800 */
        /* <DEDUP_REMOVED lines=44> */
[----:B------:R-:W-:-:S05]  /*119fc0*/  @P1 LOP3.LUT R3, R3, 0x1, RZ, 0xfc, !PT ;  /* 0x0000000103031812 */ /* 0x000fca00078efcff */
[----:B------:R-:W-:Y:S04]  /*119fd0*/  STL [R1+0x4], R3 ;  /* 0x0000040301007387 */ /* 0x000fe80000100800 */
        /* <DEDUP_REMOVED lines=10> */
[----:B--2---:R-:W-:-:S04]  /*11a080*/  LOP3.LUT R13, R13, 0x7fffffff, RZ, 0xc0, !PT ;  /* 0x7fffffff0d0d7812 */ /* 0x004fc800078ec0ff */
[----:B------:R-:W-:Y:S02]  /*11a090*/  @P0 LOP3.LUT R13, R13, 0x80000000, RZ, 0xfc, !PT ;  /* 0x800000000d0d0812 */ /* 0x000fe400078efcff */
[----:B------:R-:W-:Y:S02]  /*11a0a0*/  ISETP.GE.AND P0, PT, R0, UR23, PT ;  /* 0x0000001700007c0c */ /* 0x000fe4000bf06270 */
[----:B------:R-:W-:Y:S02]  /*11a0b0*/  LOP3.LUT R13, R13, 0xbfffffff, RZ, 0xc0, !PT ;  /* 0xbfffffff0d0d7812 */ /* 0x000fe400078ec0ff */
[----:B------:R-:W-:Y:S02]  /*11a0c0*/  ISETP.LT.AND P3, PT, R29, UR52, !P0 ;  /* 0x000000341d007c0c */ /* 0x000fe4000c761270 */
[----:B------:R-:W-:Y:S02]  /*11a0d0*/  ISETP.LT.AND P2, PT, R28, UR51, !P0 ;  /* 0x000000331c007c0c */ /* 0x000fe4000c741270 */
[----:B------:R-:W-:Y:S01]  /*11a0e0*/  ISETP.LT.AND P1, PT, R26, UR50, !P0 ;  /* 0x000000321a007c0c */ /* 0x000fe2000c721270 */
[C---:B------:R-:W-:Y:S01]  /*11a0f0*/  VIADD R0, R24.reuse, 0x63 ;  /* 0x0000006318007836 */ /* 0x040fe20000000000 */
[----:B------:R-:W-:Y:S01]  /*11a100*/  ULDC UR23, c[0x0][0x248] ;  /* 0x0000920000177ab9 */ /* 0x000fe20000000800 */
[----:B------:R0:W-:Y:S01]  /*11a110*/  STL [R1+0x7f4], R2 ;  /* 0x0007f40201007387 */ /* 0x0001e20000100800 */
[----:B------:R-:W-:Y:S01]  /*11a120*/  VIADD R3, R24, 0x5f ;  /* 0x0000005f18037836 */ /* 0x000fe20000000000 */
[----:B------:R-:W-:-:S04]  /*11a130*/  ULDC UR52, c[0x0][0x248] ;  /* 0x0000920000347ab9 */ /* 0x000fc80000000800 */
        /* <DEDUP_REMOVED lines=17> */
[----:B0-----:R-:W-:-:S02]  /*11a250*/  VIADD R2, R2, UR23 ;  /* 0x0000001702027c36 */ /* 0x001fc40008000000 */
[C---:B------:R-:W-:Y:S02]  /*11a260*/  VIADD R5, R24.reuse, 0xac ;  /* 0x000000ac18057836 */ /* 0x040fe40000000000 */
[----:B------:R-:W-:Y:S01]  /*11a270*/  VIADD R22, R24, 0x56 ;  /* 0x0000005618167836 */ /* 0x000fe20000000000 */
[----:B------:R-:W-:Y:S01]  /*11a280*/  ULDC.64 UR24, c[0x0][0x228] ;  /* 0x00008a0000187ab9 */ /* 0x000fe20000000a00 */
[----:B------:R-:W-:Y:S01]  /*11a290*/  @P3 LOP3.LUT R13, R13, 0x4000000, RZ, 0xfc, !PT ;  /* 0x040000000d0d3812 */ /* 0x000fe200078efcff */
[----:B------:R-:W-:Y:S01]  /*11a2a0*/  ULDC UR42, c[0x0][0x228] ;  /* 0x00008a00002a7ab9 */ /* 0x000fe20000000800 */
[----:B------:R-:W-:Y:S02]  /*11a2b0*/  ULDC UR21, c[0x0][0x248] ;  /* 0x0000920000157ab9 */ /* 0x000fe40000000800 */
[----:B------:R-:W-:Y:S02]  /*11a2c0*/  LOP3.LUT R13, R13, 0xfdffffff, RZ, 0xc0, !PT ;  /* 0xfdffffff0d0d7812 */ /* 0x000fe400078ec0ff */
[----:B------:R-:W-:-:S02]  /*11a2d0*/  ISETP.LT.AND P0, PT, R27, UR34, !P0 ;  /* 0x000000221b007c0c */ /* 0x000fc4000c701270 */
        /* <DEDUP_REMOVED lines=11> */
[----:B------:R-:W-:Y:S01]  /*11a390*/  VIADD R23, R2, UR22 ;  /* 0x0000001602177c36 */ /* 0x000fe20008000000 */
[----:B------:R0:W-:Y:S01]  /*11a3a0*/  STL [R1+0x828], R2 ;  /* 0x0008280201007387 */ /* 0x0001e20000100800 */
[----:B------:R-:W-:Y:S01]  /*11a3b0*/  ULDC UR53, c[0x0][0x248] ;  /* 0x0000920000357ab9 */ /* 0x000fe20000000800 */
[----:B------:R-:W-:Y:S01]  /*11a3c0*/  ULDC UR54, c[0x0][0x248] ;  /* 0x0000920000367ab9 */ /* 0x000fe20000000800 */
[----:B------:R-:W-:-:S02]  /*11a3d0*/  @P3 LOP3.LUT R13, R13, 0x400000, RZ, 0xfc, !PT ;  /* 0x004000000d0d3812 */ /* 0x000fc400078efcff */
[----:B------:R-:W-:Y:S01]  /*11a3e0*/  ISETP.LT.AND P0, PT, R27, UR32, !P0 ;  /* 0x000000201b007c0c */ /* 0x000fe2000c701270 */
[----:B------:R-:W-:Y:S01]  /*11a3f0*/  ULDC.64 UR22, c[0x0][0x228] ;  /* 0x00008a0000167ab9 */ /* 0x000fe20000000a00 */
[----:B0-----:R-:W-:Y:S01]  /*11a400*/  VIADD R2, R24, 0x60 ;  /* 0x0000006018027836 */ /* 0x001fe20000000000 */
[----:B------:R-:W-:Y:S01]  /*11a410*/  LOP3.LUT R13, R13, 0xffdfffff, RZ, 0xc0, !PT ;  /* 0xffdfffff0d0d7812 */ /* 0x000fe200078ec0ff */
[----:B------:R0:W-:Y:S01]  /*11a420*/  STL [R1+0x824], R23 ;  /* 0x0008241701007387 */ /* 0x0001e20000100800 */
        /* <DEDUP_REMOVED lines=9> */
[----:B------:R-:W-:Y:S01]  /*11a4c0*/  ULDC.64 UR26, c[0x0][0x228] ;  /* 0x00008a00001a7ab9 */ /* 0x000fe20000000a00 */
[----:B------:R-:W-:Y:S02]  /*11a4d0*/  LOP3.LUT R13, R13, 0xfffbffff, RZ, 0xc0, !PT ;  /* 0xfffbffff0d0d7812 */ /* 0x000fe400078ec0ff */
[----:B------:R-:W-:Y:S02]  /*11a4e0*/  ISETP.LT.AND P3, PT, R29, UR37, !P0 ;  /* 0x000000251d007c0c */ /* 0x000fe4000c761270 */
[----:B------:R-:W-:Y:S02]  /*11a4f0*/  ISETP.LT.AND P2, PT, R28, UR38, !P0 ;  /* 0x000000261c007c0c */ /* 0x000fe4000c741270 */
[----:B------:R-:W-:Y:S01]  /*11a500*/  ISETP.LT.AND P1, PT, R26, UR59, !P0 ;  /* 0x0000003b1a007c0c */ /* 0x000fe2000c721270 */
[----:B------:R-:W-:Y:S01]  /*11a510*/  ULDC UR37, c[0x0][0x228] ;  /* 0x00008a0000257ab9 */ /* 0x000fe20000000800 */
[----:B------:R-:W-:-:S07]  /*11a520*/  ULDC.64 UR28, c[0x0][0x228] ;  /* 0x00008a00001c7ab9 */ /* 0x000fce0000000a00 */
        /* <DEDUP_REMOVED lines=12> */
[----:B------:R-:W-:-:S03]  /*11a5f0*/  ULDC.64 UR30, c[0x0][0x228] ;  /* 0x00008a00001e7ab9 */ /* 0x000fc60000000a00 */
[----:B------:R-:W-:Y:S02]  /*11a600*/  ISETP.LT.AND P3, PT, R29, UR39, !P0 ;  /* 0x000000271d007c0c */ /* 0x000fe4000c761270 */
[----:B------:R-:W-:Y:S02]  /*11a610*/  ISETP.LT.AND P2, PT, R28, UR37, !P0 ;  /* 0x000000251c007c0c */ /* 0x000fe4000c741270 */
[----:B------:R-:W-:Y:S02]  /*11a620*/  LOP3.LUT R13, R13, 0xffffbfff, RZ, 0xc0, !PT ;  /* 0xffffbfff0d0d7812 */ /* 0x000fe400078ec0ff */
[----:B------:R-:W-:-:S07]  /*11a630*/  ISETP.LT.AND P1, PT, R26, UR38, !P0 ;  /* 0x000000261a007c0c */ /* 0x000fce000c721270 */
[----:B------:R-:W-:Y:S01]  /*11a640*/  @P3 LOP3.LUT R13, R13, 0x4000, RZ, 0xfc, !PT ;  /* 0x000040000d0d3812 */ /* 0x000fe200078efcff */
[----:B------:R-:W-:Y:S01]  /*11a650*/  VIADD R0, R23, UR36 ;  /* 0x0000002417007c36 */ /* 0x000fe20008000000 */
[----:B------:R-:W-:Y:S01]  /*11a660*/  ISETP.LT.AND P0, PT, R27, UR26, !P0 ;  /* 0x0000001a1b007c0c */ /* 0x000fe2000c701270 */
[----:B------:R-:W-:Y:S01]  /*11a670*/  ULDC UR26, c[0x0][0x228] ;  /* 0x00008a00001a7ab9 */ /* 0x000fe20000000800 */
[----:B------:R-:W-:Y:S01]  /*11a680*/  LOP3.LUT R13, R13, 0xffffdfff, RZ, 0xc0, !PT ;  /* 0xffffdfff0d0d7812 */ /* 0x000fe200078ec0ff */
[----:B------:R-:W-:Y:S01]  /*11a690*/  STL [R1+0x820], R23 ;  /* 0x0008201701007387 */ /* 0x000fe20000100800 */
[----:B------:R-:W-:Y:S01]  /*11a6a0*/  ULDC.64 UR36, c[0x0][0x228] ;  /* 0x00008a0000247ab9 */ /* 0x000fe20000000a00 */
[----:B------:R-:W-:Y:S01]  /*11a6b0*/  ULDC.64 UR38, c[0x0][0x228] ;  /* 0x00008a0000267ab9 */ /* 0x000fe20000000a00 */
[----:B------:R-:W-:-:S04]  /*11a6c0*/  @P2 LOP3.LUT R13, R13, 0x2000, RZ, 0xfc, !PT ;  /* 0x000020000d0d2812 */ /* 0x000fc800078efcff */
[----:B------:R-:W-:-:S04]  /*11a6d0*/  LOP3.LUT R13, R13, 0xffffefff, RZ, 0xc0, !PT ;  /* 0xffffefff0d0d7812 */ /* 0x000fc800078ec0ff */
[----:B------:R-:W-:-:S04]  /*11a6e0*/  @P1 LOP3.LUT R13, R13, 0x1000, RZ, 0xfc, !PT ;  /* 0x000010000d0d1812 */ /* 0x000fc800078efcff */
[----:B------:R-:W-:-:S04]  /*11a6f0*/  LOP3.LUT R13, R13, 0xfffff7ff, RZ, 0xc0, !PT ;  /* 0xfffff7ff0d0d7812 */ /* 0x000fc800078ec0ff */
[----:B------:R-:W-:Y:S02]  /*11a700*/  @P0 LOP3.LUT R13, R13, 0x800, RZ, 0xfc, !PT ;  /* 0x000008000d0d0812 */ /* 0x000fe400078efcff */
[----:B------:R-:W-:Y:S01]  /*11a710*/  ISETP.GE.AND P0, PT, R3, UR35, PT ;  /* 0x0000002303007c0c */ /* 0x000fe2000bf06270 */
[----:B------:R0:W-:Y:S01]  /*11a720*/  STL [R1+0x81c], R0 ;  /* 0x00081c0001007387 */ /* 0x0001e20000100800 */
[----:B------:R-:W-:Y:S02]  /*11a730*/  ULDC.64 UR34, c[0x0][0x228] ;  /* 0x00008a0000227ab9 */ /* 0x000fe40000000a00 */
[----:B------:R-:W-:Y:S02]  /*11a740*/  ISETP.LT.AND P3, PT, R29, UR42, !P0 ;  /* 0x0000002a1d007c0c */ /* 0x000fe4000c761270 */
[----:B------:R-:W-:Y:S02]  /*11a750*/  ISETP.LT.AND P2, PT, R28, UR40, !P0 ;  /* 0x000000281c007c0c */ /* 0x000fe4000c741270 */
[----:B------:R-:W-:-:S02]  /*11a760*/  LOP3.LUT R13, R13, 0xfffffbff, RZ, 0xc0, !PT ;  /* 0xfffffbff0d0d7812 */ /* 0x000fc400078ec0ff */
[----:B------:R-:W-:-:S07]  /*11a770*/  ISETP.LT.AND P1, PT, R26, UR41, !P0 ;  /* 0x000000291a007c0c */ /* 0x000fce000c721270 */
[----:B------:R-:W-:Y:S01]  /*11a780*/  @P3 LOP3.LUT R13, R13, 0x400, RZ, 0xfc, !PT ;  /* 0x000004000d0d3812 */ /* 0x000fe200078efcff */
[----:B0-----:R-:W-:Y:S01]  /*11a790*/  VIADD R0, R0, UR43 ;  /* 0x0000002b00007c36 */ /* 0x001fe20008000000 */
[----:B------:R-:W-:Y:S01]  /*11a7a0*/  ISETP.LT.AND P0, PT, R27, UR28, !P0 ;  /* 0x0000001c1b007c0c */ /* 0x000fe2000c701270 */
[----:B------:R-:W-:Y:S01]  /*11a7b0*/  ULDC UR28, c[0x0][0x228] ;  /* 0x00008a00001c7ab9 */ /* 0x000fe20000000800 */
[----:B------:R-:W-:Y:S01]  /*11a7c0*/  LOP3.LUT R13, R13, 0xfffffdff, RZ, 0xc0, !PT ;  /* 0xfffffdff0d0d7812 */ /* 0x000fe200078ec0ff */
[----:B------:R-:W-:Y:S01]  /*11a7d0*/  ULDC.64 UR40, c[0x0][0x228] ;  /* 0x00008a0000287ab9 */ /* 0x000fe20000000a00 */
[----:B------:R-:W-:Y:S02]  /*11a7e0*/  ULDC.64 UR42, c[0x0][0x228] ;  /* 0x00008a00002a7ab9 */ /* 0x000fe40000000a00 */
        /* <DEDUP_REMOVED lines=10> */
[----:B------:R-:W-:Y:S01]  /*11a890*/  VIADD R23, R0, UR52 ;  /* 0x0000003400177c36 */ /* 0x000fe20008000000 */
[----:B------:R-:W-:Y:S01]  /*11a8a0*/  STL [R1+0x818], R0 ;  /* 0x0008180001007387 */ /* 0x000fe20000100800 */
[----:B------:R-:W-:-:S04]  /*11a8b0*/  ULDC.64 UR32, c[0x0][0x228] ;  /* 0x00008a0000207ab9 */ /* 0x000fc80000000a00 */
        /* <DEDUP_REMOVED lines=14> */
[----:B------:R-:W-:Y:S01]  /*11a9a0*/  STL [R1+0x814], R23 ;  /* 0x0008141701007387 */ /* 0x000fe20000100800 */
[----:B------:R-:W-:-:S05]  /*11a9b0*/  ULDC UR26, c[0x0][0x228] ;  /* 0x00008a00001a7ab9 */ /* 0x000fca0000000800 */
[----:B------:R-:W-:Y:S01]  /*11a9c0*/  @P3 LOP3.LUT R13, R13, 0x4, RZ, 0xfc, !PT ;  /* 0x000000040d0d3812 */ /* 0x000fe200078efcff */
[----:B------:R-:W-:-:S03]  /*11a9d0*/  ULDC UR22, c[0x0][0x228] ;  /* 0x00008a0000167ab9 */ /* 0x000fc60000000800 */
[----:B------:R-:W-:-:S04]  /*11a9e0*/  LOP3.LUT R13, R13, 0xfffffffd, RZ, 0xc0, !PT ;  /* 0xfffffffd0d0d7812 */ /* 0x000fc800078ec0ff */
[----:B------:R-:W-:-:S04]  /*11a9f0*/  @P2 LOP3.LUT R13, R13, 0x2, RZ, 0xfc, !PT ;  /* 0x000000020d0d2812 */ /* 0x000fc800078efcff */
[----:B------:R-:W-:-:S04]  /*11aa00*/  LOP3.LUT R13, R13, 0xfffffffe, RZ, 0xc0, !PT ;  /* 0xfffffffe0d0d7812 */ /* 0x000fc800078ec0ff */
[----:B------:R-:W-:-:S05]  /*11aa10*/  @P1 LOP3.LUT R13, R13, 0x1, RZ, 0xfc, !PT ;  /* 0x000000010d0d1812 */ /* 0x000fca00078efcff */
[----:B------:R0:W-:Y:S04]  /*11aa20*/  STL [R1], R13 ;  /* 0x0000000d01007387 */ /* 0x0001e80000100800 */
[----:B0-----:R-:W2:Y:S01]  /*11aa30*/  LDL.LU R13, [R1+0x48e0] ;  /* 0x0048e000010d7983 */ /* 0x001ea20000300800 */
[----:B------:R-:W-:Y:S01]  /*11aa40*/  ISETP.LT.AND P0, PT, R27, UR36, !P0 ;  /* 0x000000241b007c0c */ /* 0x000fe2000c701270 */
[----:B------:R-:W-:-:S05]  /*11aa50*/  VIADD R23, R23, UR51 ;  /* 0x0000003317177c36 */ /* 0x000fca0008000000 */
[----:B------:R0:W-:Y:S02]  /*11aa60*/  STL [R1+0x810], R23 ;  /* 0x0008101701007387 */ /* 0x0001e40000100800 */
[----:B0-----:R-:W-:-:S05]  /*11aa70*/  VIADD R23, R23, UR50 ;  /* 0x0000003217177c36 */ /* 0x001fca0008000000 */
[----:B------:R0:W-:Y:S02]  /*11aa80*/  STL [R1+0x80c], R23 ;  /* 0x00080c1701007387 */ /* 0x0001e40000100800 */
[----:B0-----:R-:W-:-:S05]  /*11aa90*/  VIADD R23, R23, UR47 ;  /* 0x0000002f17177c36 */ /* 0x001fca0008000000 */
[----:B------:R0:W-:Y:S02]  /*11aaa0*/  STL [R1+0x808], R23 ;  /* 0x0008081701007387 */ /* 0x0001e40000100800 */
[----:B0-----:R-:W-:-:S05]  /*11aab0*/  VIADD R23, R23, UR21 ;  /* 0x0000001517177c36 */ /* 0x001fca0008000000 */
[----:B------:R0:W-:Y:S02]  /*11aac0*/  STL [R1+0x804], R23 ;  /* 0x0008041701007387 */ /* 0x0001e40000100800 */
[----:B0-----:R-:W-:-:S05]  /*11aad0*/  VIADD R23, R23, UR53 ;  /* 0x0000003517177c36 */ /* 0x001fca0008000000 */
[----:B------:R0:W-:Y:S02]  /*11aae0*/  STL [R1+0x800], R23 ;  /* 0x0008001701007387 */ /* 0x0001e40000100800 */
[----:B0-----:R-:W-:Y:S01]  /*11aaf0*/  VIADD R23, R23, UR54 ;  /* 0x0000003617177c36 */ /* 0x001fe20008000000 */
[----:B--2---:R-:W-:-:S04]  /*11ab00*/  LOP3.LUT R13, R13, 0x7fffffff, RZ, 0xc0, !PT ;  /* 0x7fffffff0d0d7812 */ /* 0x004fc800078ec0ff */
[----:B------:R-:W-:Y:S02]  /*11ab10*/  @P0 LOP3.LUT R13, R13, 0x80000000, RZ, 0xfc, !PT ;  /* 0x800000000d0d0812 */ /* 0x000fe400078efcff */
[----:B------:R-:W-:-:S04]  /*11ab20*/  ISETP.GE.AND P0, PT, R6, UR27, PT ;  /* 0x0000001b06007c0c */ /* 0x000fc8000bf06270 */
[----:B------:R-:W-:Y:S02]  /*11ab30*/  ISETP.LT.AND P1, PT, R29, UR26, !P0 ;  /* 0x0000001a1d007c0c */ /* 0x000fe4000c721270 */
[----:B------:R-:W-:Y:S02]  /*11ab40*/  ISETP.LT.AND P3, PT, R28, UR22, !P0 ;  /* 0x000000161c007c0c */ /* 0x000fe4000c761270 */
[----:B------:R-:W-:Y:S02]  /*11ab50*/  LOP3.LUT R13, R13, 0xbfffffff, RZ, 0xc0, !PT ;  /* 0xbfffffff0d0d7812 */ /* 0x000fe400078ec0ff */
[----:B------:R-:W-:-:S07]  /*11ab60*/  ISETP.LT.AND P2, PT, R26, UR61, !P0 ;  /* 0x0000003d1a007c0c */ /* 0x000fce000c741270 */
[----:B------:R-:W-:-:S04]  /*11ab70*/  @P1 LOP3.LUT R13, R13, 0x40000000, RZ, 0xfc, !PT ;  /* 0x400000000d0d1812 */ /* 0x000fc800078efcff */
[----:B------:R-:W-:Y:S02]  /*11ab80*/  LOP3.LUT R13, R13, 0xdfffffff, RZ, 0xc0, !PT ;  /* 0xdfffffff0d0d7812 */ /* 0x000fe400078ec0ff */
[----:B------:R-:W-:Y:S02]  /*11ab90*/  ISETP.LT.AND P1, PT, R27, UR60, !P0 ;  /* 0x0000003c1b007c0c */ /* 0x000fe4000c721270 */
[----:B------:R-:W-:-:S04]  /*11aba0*/  @P3 LOP3.LUT R13, R13, 0x20000000, RZ, 0xfc, !PT ;  /* 0x200000000d0d3812 */ /* 0x000fc800078efcff */
[----:B------:R-:W-:-:S04]  /*11abb0*/  LOP3.LUT R13, R13, 0xefffffff, RZ, 0xc0, !PT ;  /* 0xefffffff0d0d7812 */ /* 0x000fc800078ec0ff */
[----:B------:R-:W-:Y:S02]  /*11abc0*/  @P2 LOP3.LUT R13, R13, 0x10000000, RZ, 0xfc, !PT ;  /* 0x100000000d0d2812 */ /* 0x000fe400078efcff */
[----:B------:R-:W-:Y:S02]  /*11abd0*/  ISETP.GE.AND P0, PT, R7, UR29, PT ;  /* 0x0000001d07007c0c */ /* 0x000fe4000bf06270 */
[----:B------:R-:W-:-:S04]  /*11abe0*/  LOP3.LUT R13, R13, 0xf7ffffff, RZ, 0xc0, !PT ;  /* 0xf7ffffff0d0d7812 */ /* 0x000fc800078ec0ff */
[----:B------:R-:W-:Y:S02]  /*11abf0*/  @P1 LOP3.LUT R13, R13, 0x8000000, RZ, 0xfc, !PT ;  /* 0x080000000d0d1812 */ /* 0x000fe400078efcff */
        /* <DEDUP_REMOVED lines=46> */
[----:B------:R-:W-:Y:S02]  /*11aee0*/  @P3 LOP3.LUT R13, R13, 0x800, RZ, 0xfc, !PT ;  /* 0x000008000d0d3812 */ /* 0x000fe400078efcff */
[----:B------:R-:W-:Y:S02]  /*11aef0*/  ISETP.GE.AND P0, PT, R12, UR41, PT ;  /* 0x000000290c007c0c */ /* 0x000fe4000bf06270 */
[----:B------:R-:W-:Y:S02]  /*11af00*/  LOP3.LUT R13, R13, 0xfffffbff, RZ, 0xc0, !PT ;  /* 0xfffffbff0d0d7812 */ /* 0x000fe400078ec0ff */
[----:B------:R-:W-:-:S02]  /*11af10*/  ISETP.LT.AND P3, PT, R29, UR32, !P0 ;  /* 0x000000201d007c0c */ /* 0x000fc4000c761270 */
[----:B------:R-:W-:-:S04]  /*11af20*/  @P2 LOP3.LUT R13, R13, 0x400, RZ, 0xfc, !PT ;  /* 0x000004000d0d2812 */ /* 0x000fc800078efcff */
[----:B------:R-:W-:Y:S02]  /*11af30*/  LOP3.LUT R13, R13, 0xfffffdff, RZ, 0xc0, !PT ;  /* 0xfffffdff0d0d7812 */ /* 0x000fe400078ec0ff */
[----:B------:R-:W-:Y:S02]  /*11af40*/  ISETP.LT.AND P2, PT, R28, UR44, !P0 ;  /* 0x0000002c1c007c0c */ /* 0x000fe4000c741270 */
[----:B------:R-:W-:-:S04]  /*11af50*/  @P1 LOP3.LUT R13, R13, 0x200, RZ, 0xfc, !PT ;  /* 0x000002000d0d1812 */ /* 0x000fc800078efcff */
[----:B------:R-:W-:Y:S02]  /*11af60*/  LOP3.LUT R13, R13, 0xfffffeff, RZ, 0xc0, !PT ;  /* 0xfffffeff0d0d7812 */ /* 0x000fe400078ec0ff */
[----:B------:R-:W-:Y:S02]  /*11af70*/  ISETP.LT.AND P1, PT, R26, UR45, !P0 ;  /* 0x0000002d1a007c0c */ /* 0x000fe4000c721270 */
[----:B------:R-:W-:-:S04]  /*11af80*/  @P3 LOP3.LUT R13, R13, 0x100, RZ, 0xfc, !PT ;  /* 0x000001000d0d3812 */ /* 0x000fc800078efcff */
[----:B------:R-:W-:Y:S02]  /*11af90*/  LOP3.LUT R13, R13, 0xffffff7f, RZ, 0xc0, !PT ;  /* 0xffffff7f0d0d7812 */ /* 0x000fe400078ec0ff */
[----:B------:R-:W-:Y:S02]  /*11afa0*/  ISETP.LT.AND P0, PT, R27, UR46, !P0 ;  /* 0x0000002e1b007c0c */ /* 0x000fe4000c701270 */
[----:B------:R-:W-:-:S04]  /*11afb0*/  @P2 LOP3.LUT R13, R13, 0x80, RZ, 0xfc, !PT ;  /* 0x000000800d0d2812 */ /* 0x000fc800078efcff */
[----:B------:R-:W-:Y:S01]  /*11afc0*/  LOP3.LUT R13, R13, 0xffffffbf, RZ, 0xc0, !PT ;  /* 0xffffffbf0d0d7812 */ /* 0x000fe200078ec0ff */
[----:B------:R0:W-:Y:S01]  /*11afd0*/  STL [R1+0x7fc], R23 ;  /* 0x0007fc1701007387 */ /* 0x0001e20000100800 */
[----:B------:R-:W-:-:S03]  /*11afe0*/  ISETP.GE.AND P2, PT, R5, UR25, PT ;  /* 0x0000001905007c0c */ /* 0x000fc6000bf46270 */
[----:B------:R-:W2:Y:S01]  /*11aff0*/  LDL.LU R28, [R1+0x48dc] ;  /* 0x0048dc00011c7983 */ /* 0x000ea20000300800 */
[----:B------:R-:W-:Y:S02]  /*11b000*/  @P1 LOP3.LUT R13, R13, 0x40, RZ, 0xfc, !PT ;  /* 0x000000400d0d1812 */ /* 0x000fe400078efcff */
[----:B------:R-:W-:Y:S02]  /*11b010*/  ISETP.GE.AND P1, PT, R22, UR43, PT ;  /* 0x0000002b16007c0c */ /* 0x000fe4000bf26270 */
[----:B------:R-:W-:Y:S01]  /*11b020*/  LOP3.LUT R13, R13, 0xffffffdf, RZ, 0xc0, !PT ;  /* 0xffffffdf0d0d7812 */ /* 0x000fe200078ec0ff */
[----:B0-----:R-:W-:-:S03]  /*11b030*/  VIADD R23, R23, UR55 ;  /* 0x0000003717177c36 */ /* 0x001fc60008000000 */
[----:B------:R-:W-:Y:S02]  /*11b040*/  @P0 LOP3.LUT R13, R13, 0x20, RZ, 0xfc, !PT ;  /* 0x000000200d0d0812 */ /* 0x000fe400078efcff */
[C---:B------:R-:W-:Y:S02]  /*11b050*/  ISETP.GE.AND P0, PT, R26.reuse, UR24, PT ;  /* 0x000000181a007c0c */ /* 0x040fe4000bf06270 */
[----:B------:R-:W-:Y:S01]  /*11b060*/  ISETP.LT.AND P5, PT, R26, UR10, !P2 ;  /* 0x0000000a1a007c0c */ /* 0x000fe2000d7a1270 */
[----:B------:R0:W-:Y:S01]  /*11b070*/  STL [R1+0x1934], R23 ;  /* 0x0019341701007387 */ /* 0x0001e20000100800 */
[C---:B------:R-:W-:Y:S02]  /*11b080*/  ISETP.GE.AND P6, PT, R27.reuse, UR12, PT ;  /* 0x0000000c1b007c0c */ /* 0x040fe4000bfc6270 */
[----:B------:R-:W-:Y:S02]  /*11b090*/  ISETP.LT.AND P4, PT, R27, UR8, !P2 ;  /* 0x000000081b007c0c */ /* 0x000fe4000d781270 */
[----:B------:R-:W-:Y:S01]  /*11b0a0*/  ISETP.LT.AND P3, PT, R29, UR58, !P1 ;  /* 0x0000003a1d007c0c */ /* 0x000fe2000cf61270 */
[----:B0-----:R-:W3:Y:S04]  /*11b0b0*/  LDL.LU R23, [R1+0x48d8] ;  /* 0x0048d80001177983 */ /* 0x001ee80000300800 */
[----:B------:R-:W4:Y:S04]  /*11b0c0*/  LDL.LU R26, [R1+0x48d4] ;  /* 0x0048d400011a7983 */ /* 0x000f280000300800 */
[----:B------:R-:W4:Y:S04]  /*11b0d0*/  LDL.LU R27, [R1+0x48d0] ;  /* 0x0048d000011b7983 */ /* 0x000f280000300800 */
[----:B------:R-:W3:Y:S01]  /*11b0e0*/  LDL.LU R29, [R1+0x48cc] ;  /* 0x0048cc00011d7983 */ /* 0x000ee20000300800 */
[----:B------:R-:W0:Y:S01]  /*11b0f0*/  S2R R24, SR_TID.X ;  /* 0x0000000000187919 */ /* 0x000e220000002100 */
[----:B------:R-:W-:-:S04]  /*11b100*/  LOP3.LUT R13, R13, 0xffffdfff, RZ, 0xc0, !PT ;  /* 0xffffdfff0d0d7812 */ /* 0x000fc800078ec0ff */
[----:B------:R-:W-:-:S04]  /*11b110*/  @P5 LOP3.LUT R13, R13, 0x2000, RZ, 0xfc, !PT ;  /* 0x000020000d0d5812 */ /* 0x000fc800078efcff */
[----:B------:R-:W-:-:S04]  /*11b120*/  LOP3.LUT R13, R13, 0xffffffef, RZ, 0xc0, !PT ;  /* 0xffffffef0d0d7812 */ /* 0x000fc800078ec0ff */
[----:B------:R-:W-:-:S04]  /*11b130*/  LOP3.LUT R13, R13, 0xffffefff, RZ, 0xc0, !PT ;  /* 0xffffefff0d0d7812 */ /* 0x000fc800078ec0ff */
[----:B------:R-:W-:-:S04]  /*11b140*/  @P4 LOP3.LUT R13, R13, 0x1000, RZ, 0xfc, !PT ;  /* 0x000010000d0d4812 */ /* 0x000fc800078efcff */
[----:B------:R-:W-:Y:S01]  /*11b150*/  @P3 LOP3.LUT R13, R13, 0x10, RZ, 0xfc, !PT ;  /* 0x000000100d0d3812 */ /* 0x000fe200078efcff */
[----:B0-----:R-:W-:-:S05]  /*11b160*/  IMAD.SHL.U32 R0, R24, 0x10, RZ ;  /* 0x0000001018007824 */ /* 0x001fca00078e00ff */
[----:B------:R-:W-:Y:S01]  /*11b170*/  LOP3.LUT R0, R0, 0x1f0, RZ, 0xc0, !PT ;  /* 0x000001f000007812 */ /* 0x000fe200078ec0ff */
[----:B------:R0:W-:Y:S01]  /*11b180*/  STL [R1+0x4ac4], R13 ;  /* 0x004ac40d01007387 */ /* 0x0001e20000100800 */
[----:B------:R-:W-:Y:S01]  /*11b190*/  ULDC.64 UR54, c[0x0][0x228] ;  /* 0x00008a0000367ab9 */ /* 0x000fe20000000a00 */
        /* <DEDUP_REMOVED lines=8> */
[----:B0-----:R-:W3:Y:S01]  /*11b220*/  LDL.LU R13, [R1+0x54] ;  /* 0x00005400010d7983 */ /* 0x001ee20000300800 */
[----:B------:R-:W-:Y:S01]  /*11b230*/  ULDC.64 UR36, c[0x0][0x228] ;  /* 0x00008a0000247ab9 */ /* 0x000fe20000000a00 */
[----:B------:R-:W-:Y:S01]  /*11b240*/  ULDC.64 UR28, c[0x0][0x228] ;  /* 0x00008a00001c7ab9 */ /* 0x000fe20000000a00 */
[----:B------:R-:W-:Y:S01]  /*11b250*/  ULDC.64 UR24, c[0x0][0x228] ;  /* 0x00008a0000187ab9 */ /* 0x000fe20000000a00 */
        /* <DEDUP_REMOVED lines=11> */
[----:B------:R-:W-:Y:S01]  /*11b310*/  ULDC UR60, c[0x0][0x228] ;  /* 0x00008a00003c7ab9 */ /* 0x000fe20000000800 */
[----:B------:R-:W-:Y:S01]  /*11b320*/  ULDC UR58, c[0x0][0x228] ;  /* 0x00008a00003a7ab9 */ /* 0x000fe20000000800 */
[----:B------:R-:W-:Y:S01]  /*11b330*/  ULDC UR61, c[0x0][0x228] ;  /* 0x00008a00003d7ab9 */ /* 0x000fe20000000800 */
[----:B------:R0:W-:Y:S01]  /*11b340*/  STL [R1+0x4a08], R2 ;  /* 0x004a080201007387 */ /* 0x0001e20000100800 */
[----:B------:R-:W-:Y:S01]  /*11b350*/  ULDC UR32, c[0x0][0x228] ;  /* 0x00008a0000207ab9 */ /* 0x000fe20000000800 */
[----:B------:R-:W-:Y:S01]  /*11b360*/  ULDC UR34, c[0x0][0x228] ;  /* 0x00008a0000227ab9 */ /* 0x000fe20000000800 */
[----:B------:R-:W-:Y:S01]  /*11b370*/  ULDC UR4, c[0x0][0x228] ;  /* 0x00008a0000047ab9 */ /* 0x000fe20000000800 */
[----:B------:R-:W-:Y:S01]  /*11b380*/  ULDC.64 UR50, c[0x0][0x228] ;  /* 0x00008a0000327ab9 */ /* 0x000fe20000000a00 */
[----:B0-----:R-:W3:Y:S04]  /*11b390*/  LDL.LU R2, [R1+0xa10] ;  /* 0x000a100001027983 */ /* 0x001ee80000300800 */
[----:B------:R0:W-:Y:S04]  /*11b3a0*/  STL [R1+0x49ec], R3 ;  /* 0x0049ec0301007387 */ /* 0x0001e80000100800 */
        /* <DEDUP_REMOVED lines=21> */
[----:B----4-:R0:W-:Y:S04]  /*11b500*/  STL.64 [R1+0x4bd8], R26 ;  /* 0x004bd81a01007387 */ /* 0x0101e80000100a00 */
[----:B0-----:R-:W4:Y:S04]  /*11b510*/  LDL.LU R26, [R1+0x84c] ;  /* 0x00084c00011a7983 */ /* 0x001f280000300800 */
[----:B------:R-:W4:Y:S04]  /*11b520*/  LDL.LU R27, [R1+0x848] ;  /* 0x00084800011b7983 */ /* 0x000f280000300800 */
[----:B------:R0:W-:Y:S04]  /*11b530*/  STL [R1+0x4bd0], R24 ;  /* 0x004bd01801007387 */ /* 0x0001e80000100800 */
[----:B0-----:R-:W4:Y:S04]  /*11b540*/  LDL.LU R24, [R1+0x854] ;  /* 0x0008540001187983 */ /* 0x001f280000300800 */
[----:B--2---:R0:W-:Y:S04]  /*11b550*/  STL [R1+0x490c], R28 ;  /* 0x00490c1c01007387 */ /* 0x0041e80000100800 */
        /* <DEDUP_REMOVED lines=15> */
[----:B---3--:R-:W-:-:S03]  /*11b650*/  LOP3.LUT R2, R2, 0xffff, RZ, 0xc0, !PT ;  /* 0x0000ffff02027812 */ /* 0x008fc600078ec0ff */
[----:B------:R0:W-:Y:S01]  /*11b660*/  STL [R1+0x48cc], R14 ;  /* 0x0048cc0e01007387 */ /* 0x0001e20000100800 */
[----:B------:R-:W-:-:S03]  /*11b670*/  LOP3.LUT R3, R3, 0xffff, RZ, 0xc0, !PT ;  /* 0x0000ffff03037812 */ /* 0x000fc600078ec0ff */
[----:B0-----:R-:W3:Y:S04]  /*11b680*/  LDL.LU R14, [R1+0x9e0] ;  /* 0x0009e000010e7983 */ /* 0x001ee80000300800 */
[----:B------:R0:W-:Y:S01]  /*11b690*/  STL [R1+0x4a24], R0 ;  /* 0x004a240001007387 */ /* 0x0001e20000100800 */
[----:B------:R-:W-:Y:S02]  /*11b6a0*/  LOP3.LUT R4, R4, 0xffff, RZ, 0xc0, !PT ;  /* 0x0000ffff04047812 */ /* 0x000fe400078ec0ff */
[----:B------:R-:W-:Y:S02]  /*11b6b0*/  LOP3.LUT R6, R6, 0xffff, RZ, 0xc0, !PT ;  /* 0x0000ffff06067812 */ /* 0x000fe400078ec0ff */
[----:B------:R-:W-:Y:S02]  /*11b6c0*/  LOP3.LUT R7, R7, 0xffff, RZ, 0xc0, !PT ;  /* 0x0000ffff07077812 */ /* 0x000fe400078ec0ff */
[----:B------:R-:W-:-:S02]  /*11b6d0*/  LOP3.LUT R9, R9, 0xffff, RZ, 0xc0, !PT ;  /* 0x0000ffff09097812 */ /* 0x000fc400078ec0ff */
[----:B------:R-:W-:Y:S02]  /*11b6e0*/  LOP3.LUT R11, R11, 0xffff, RZ, 0xc0, !PT ;  /* 0x0000ffff0b0b7812 */ /* 0x000fe400078ec0ff */
[----:B------:R-:W-:Y:S02]  /*11b6f0*/  PRMT R25, R25, 0x4210, R4 ;  /* 0x0000421019197816 */ /* 0x000fe40000000004 */
[----:B----4-:R-:W-:Y:S02]  /*11b700*/  PRMT R26, R26, 0x4210, R3 ;  /* 0x000042101a1a7816 */ /* 0x010fe40000000003 */
[----:B------:R-:W-:Y:S02]  /*11b710*/  PRMT R27, R27, 0x4210, R2 ;  /* 0x000042101b1b7816 */ /* 0x000fe40000000002 */
[----:B------:R-:W-:Y:S02]  /*11b720*/  PRMT R24, R24, 0x4210, R7 ;  /* 0x0000421018187816 */ /* 0x000fe40000000007 */
[----:B--2---:R-:W-:Y:S01]  /*11b730*/  IADD3 R21, R0, UR7, R21 ;  /* 0x0000000700157c10 */ /* 0x004fe2000fffe015 */
[----:B------:R-:W-:Y:S01]  /*11b740*/  BAR.SYNC.DEFER_BLOCKING 0x0 ;  /* 0x0000000000007b1d */ /* 0x000fe20000010000 */
[----:B------:R-:W-:-:S05]  /*11b750*/  PRMT R15, R20, 0x5410, R15 ;  /* 0x00005410140f7816 */ /* 0x000fca000000000f */
[----:B------:R-:W-:Y:S01]  /*11b760*/  STL [R1+0x2c], R21 ;  /* 0x00002c1501007387 */ /* 0x000fe20000100800 */
[--C-:B------:R-:W-:Y:S02]  /*11b770*/  PRMT R17, R17, 0x4210, R6.reuse ;  /* 0x0000421011117816 */ /* 0x100fe40000000006 */
[----:B------:R-:W-:Y:S01]  /*11b780*/  PRMT R18, R18, 0x4210, R11 ;  /* 0x0000421012127816 */ /* 0x000fe2000000000b */
[----:B------:R-:W-:Y:S01]  /*11b790*/  STL [R1+0x8f8], R15 ;  /* 0x0008f80f01007387 */ /* 0x000fe20000100800 */
[----:B------:R-:W-:Y:S02]  /*11b7a0*/  PRMT R19, R19, 0x4210, R9 ;  /* 0x0000421013137816 */ /* 0x000fe40000000009 */
[----:B------:R-:W-:Y:S01]  /*11b7b0*/  PRMT R13, R13, 0x5210, R6 ;  /* 0x000052100d0d7816 */ /* 0x000fe20000000006 */
[----:B------:R1:W-:Y:S01]  /*11b7c0*/  STSM.16.M88.4 [R21], R24 ;  /* 0x0000001815007844 */ /* 0x0003e20000000200 */
[----:B---3--:R-:W-:Y:S02]  /*11b7d0*/  LOP3.LUT R14, R14, 0xffff, RZ, 0xc0, !PT ;  /* 0x0000ffff0e0e7812 */ /* 0x008fe400078ec0ff */
[----:B------:R-:W-:-:S02]  /*11b7e0*/  PRMT R10, R10, 0x5210, R11 ;  /* 0x000052100a0a7816 */ /* 0x000fc4000000000b */
[----:B------:R-:W-:Y:S02]  /*11b7f0*/  PRMT R16, R16, 0x4210, R14 ;  /* 0x0000421010107816 */ /* 0x000fe4000000000e */
[----:B------:R-:W-:Y:S02]  /*11b800*/  PRMT R5, R5, 0x5210, R7 ;  /* 0x0000521005057816 */ /* 0x000fe40000000007 */
[----:B0-----:R-:W-:Y:S01]  /*11b810*/  PRMT R0, R22, 0x5410, R28 ;  /* 0x0000541016007816 */ /* 0x001fe2000000001c */
[----:B-1----:R-:W2:Y:S04]  /*11b820*/  LDL.LU.64 R26, [R1+0x4bd8] ;  /* 0x004bd800011a7983 */ /* 0x002ea80000300a00 */
[----:B------:R-:W3:Y:S01]  /*11b830*/  LDL.LU R24, [R1+0x4bd0] ;  /* 0x004bd00001187983 */ /* 0x000ee20000300800 */
[----:B------:R-:W-:-:S02]  /*11b840*/  PRMT R9, R8, 0x5210, R9 ;  /* 0x0000521008097816 */ /* 0x000fc40000000009 */
[----:B------:R-:W-:Y:S01]  /*11b850*/  PRMT R3, R29, 0x5210, R3 ;  /* 0x000052101d037816 */ /* 0x000fe20000000003 */
[----:B------:R0:W-:Y:S02]  /*11b860*/  STSM.16.M88.4 [R21+0x200], R16 ;  /* 0x0002001015007844 */ /* 0x0001e40000000200 */
[----:B0-----:R-:W-:Y:S01]  /*11b870*/  PRMT R19, R12, 0x5210, R14 ;  /* 0x000052100c137816 */ /* 0x001fe2000000000e */
[----:B------:R-:W-:Y:S01]  /*11b880*/  BAR.SYNC.DEFER_BLOCKING 0x0 ;  /* 0x0000000000007b1d */ /* 0x000fe20000010000 */
[----:B--2---:R-:W-:Y:S02]  /*11b890*/  PRMT R4, R27, 0x5210, R4 ;  /* 0x000052101b047816 */ /* 0x004fe40000000004 */
[----:B------:R-:W-:Y:S02]  /*11b8a0*/  PRMT R2, R26, 0x5210, R2 ;  /* 0x000052101a027816 */ /* 0x000fe40000000002 */
[----:B---3--:R-:W-:Y:S01]  /*11b8b0*/  LOP3.LUT R6, R24, 0x3f, RZ, 0xc0, !PT ;  /* 0x0000003f18067812 */ /* 0x008fe200078ec0ff */
[----:B------:R0:W-:Y:S03]  /*11b8c0*/  STL [R1+0x491c], R24 ;  /* 0x00491c1801007387 */ /* 0x0001e60000100800 */
[----:B------:R-:W-:Y:S01]  /*11b8d0*/  LEA R17, R6, UR7, 0x4 ;  /* 0x0000000706117c11 */ /* 0x000fe2000f8e20ff */
[----:B------:R1:W-:Y:S01]  /*11b8e0*/  STL [R1+0x4910], R27 ;  /* 0x0049101b01007387 */ /* 0x0003e20000100800 */
[----:B------:R-:W-:-:S03]  /*11b8f0*/  ULDC UR7, c[0x0][0x228] ;  /* 0x00008a0000077ab9 */ /* 0x000fc60000000800 */
[----:B------:R-:W-:Y:S04]  /*11b900*/  STL [R1+0x30], R17 ;  /* 0x0000301101007387 */ /* 0x000fe80000100800 */
[----:B------:R-:W-:Y:S04]  /*11b910*/  STL [R1+0x4908], R29 ;  /* 0x0049081d01007387 */ /* 0x000fe80000100800 */
[----:B------:R-:W2:Y:S04]  /*11b920*/  LDL.LU R11, [R1+0xa6c] ;  /* 0x000a6c00010b7983 */ /* 0x000ea80000300800 */
[----:B------:R-:W3:Y:S04]  /*11b930*/  LDL.LU R8, [R1+0xa68] ;  /* 0x000a680001087983 */ /* 0x000ee80000300800 */
[----:B--2---:R-:W-:Y:S04]  /*11b940*/  STL [R1+0x4bcc], R11 ;  /* 0x004bcc0b01007387 */ /* 0x004fe80000100800 */
[----:B---3--:R-:W-:Y:S04]  /*11b950*/  STL [R1+0x4bc8], R8 ;  /* 0x004bc80801007387 */ /* 0x008fe80000100800 */
[----:B------:R-:W2:Y:S04]  /*11b960*/  LDL.LU R7, [R1+0xa2c] ;  /* 0x000a2c0001077983 */ /* 0x000ea80000300800 */
[----:B------:R-:W3:Y:S04]  /*11b970*/  LDL.LU R6, [R1+0xa28] ;  /* 0x000a280001067983 */ /* 0x000ee80000300800 */
[----:B------:R-:W4:Y:S04]  /*11b980*/  LDL.LU R16, [R1+0x9f0] ;  /* 0x0009f00001107983 */ /* 0x000f280000300800 */
[----:B------:R-:W2:Y:S04]  /*11b990*/  LDL.LU R15, [R1+0x9ec] ;  /* 0x0009ec00010f7983 */ /* 0x000ea80000300800 */
[----:B------:R-:W3:Y:S04]  /*11b9a0*/  LDL.LU R14, [R1+0x9c4] ;  /* 0x0009c400010e7983 */ /* 0x000ee80000300800 */
[----:B------:R-:W4:Y:S04]  /*11b9b0*/  LDL.LU R12, [R1+0x8b0] ;  /* 0x0008b000010c7983 */ /* 0x000f280000300800 */
[----:B0-----:R-:W2:Y:S04]  /*11b9c0*/  LDL.LU R24, [R1+0x888] ;  /* 0x0008880001187983 */ /* 0x001ea80000300800 */
[----:B------:R-:W2:Y:S04]  /*11b9d0*/  LDL.LU R25, [R1+0x884] ;  /* 0x0008840001197983 */ /* 0x000ea80000300800 */
[----:B-1----:R-:W3:Y:S04]  /*11b9e0*/  LDL.LU R27, [R1+0x880] ;  /* 0x00088000011b7983 */ /* 0x002ee80000300800 */
[----:B------:R-:W4:Y:S04]  /*11b9f0*/  LDL.LU R18, [R1+0x87c] ;  /* 0x00087c0001127983 */ /* 0x000f280000300800 */
[----:B------:R0:W-:Y:S02]  /*11ba00*/  STL [R1+0x4914], R26 ;  /* 0x0049141a01007387 */ /* 0x0001e40000100800 */
[----:B0-----:R-:W-:-:S02]  /*11ba10*/  IMAD.MOV.U32 R26, RZ, RZ, R10 ;  /* 0x000000ffff1a7224 */ /* 0x001fc400078e000a */
[----:B---3--:R0:W-:Y:S04]  /*11ba20*/  STL [R1+0x4bb0], R27 ;  /* 0x004bb01b01007387 */ /* 0x0081e80000100800 */
[----:B--2---:R1:W-:Y:S01]  /*11ba30*/  STL.64 [R1+0x4ba8], R24 ;  /* 0x004ba81801007387 */ /* 0x0043e20000100a00 */
[----:B0-----:R-:W-:-:S03]  /*11ba40*/  IMAD.MOV.U32 R27, RZ, RZ, R9 ;  /* 0x000000ffff1b7224 */ /* 0x001fc600078e0009 */
[----:B------:R-:W0:Y:S01]  /*11ba50*/  LDS.128 R8, [R17] ;  /* 0x0000000011087984 */ /* 0x000e220000000c00 */
[----:B-1----:R-:W-:-:S03]  /*11ba60*/  IMAD.MOV.U32 R24, RZ, RZ, R19 ;  /* 0x000000ffff187224 */ /* 0x002fc600078e0013 */
[----:B------:R1:W-:Y:S01]  /*11ba70*/  STL.64 [R1+0x4bc0], R26 ;  /* 0x004bc01a01007387 */ /* 0x0003e20000100a00 */
[----:B------:R-:W-:-:S05]  /*11ba80*/  IMAD.MOV.U32 R25, RZ, RZ, R13 ;  /* 0x000000ffff197224 */ /* 0x000fca00078e000d */
[----:B------:R2:W-:Y:S04]  /*11ba90*/  STL.64 [R1+0x4bb8], R24 ;  /* 0x004bb81801007387 */ /* 0x0005e80000100a00 */
[----:B------:R-:W3:Y:S01]  /*11baa0*/  LDL.LU R19, [R1+0x874] ;  /* 0x0008740001137983 */ /* 0x000ee20000300800 */
[----:B-1----:R-:W-:-:S03]  /*11bab0*/  IMAD.MOV.U32 R26, RZ, RZ, R3 ;  /* 0x000000ffff1a7224 */ /* 0x002fc600078e0003 */
[----:B------:R-:W3:Y:S01]  /*11bac0*/  LDL.LU R20, [R1+0x870] ;  /* 0x0008700001147983 */ /* 0x000ee20000300800 */
[----:B------:R-:W-:Y:S02]  /*11bad0*/  IMAD.MOV.U32 R27, RZ, RZ, R2 ;  /* 0x000000ffff1b7224 */ /* 0x000fe400078e0002 */
[----:B--2---:R-:W-:Y:S02]  /*11bae0*/  IMAD.MOV.U32 R24, RZ, RZ, R5 ;  /* 0x000000ffff187224 */ /* 0x004fe400078e0005 */
[----:B------:R-:W-:Y:S01]  /*11baf0*/  IMAD.MOV.U32 R25, RZ, RZ, R4 ;  /* 0x000000ffff197224 */ /* 0x000fe200078e0004 */
[----:B0-----:R-:W-:Y:S04]  /*11bb00*/  STL.64 [R1+0x70], R8 ;  /* 0x0000700801007387 */ /* 0x001fe80000100a00 */
[----:B------:R-:W-:Y:S04]  /*11bb10*/  STL.64 [R1+0x78], R10 ;  /* 0x0000780a01007387 */ /* 0x000fe80000100a00 */
[----:B------:R-:W0:Y:S01]  /*11bb20*/  LDS.128 R8, [R17+0x400] ;  /* 0x0004000011087984 */ /* 0x000e220000000c00 */
[----:B------:R-:W-:Y:S06]  /*11bb30*/  BAR.SYNC.DEFER_BLOCKING 0x0 ;  /* 0x0000000000007b1d */ /* 0x000fec0000010000 */
[----:B------:R-:W2:Y:S04]  /*11bb40*/  LDL.LU R28, [R1+0x860] ;  /* 0x00086000011c7983 */ /* 0x000ea80000300800 */
[----:B------:R-:W2:Y:S04]  /*11bb50*/  LDL.LU R22, [R1+0x85c] ;  /* 0x00085c0001167983 */ /* 0x000ea80000300800 */
[----:B------:R-:W-:Y:S04]  /*11bb60*/  STSM.16.M88.4 [R21], R24 ;  /* 0x0000001815007844 */ /* 0x000fe80000000200 */
[----:B0-----:R-:W-:Y:S04]  /*11bb70*/  STL.64 [R1+0x60], R8 ;  /* 0x0000600801007387 */ /* 0x001fe80000100a00 */
[----:B------:R0:W-:Y:S04]  /*11bb80*/  STL.64 [R1+0x68], R10 ;  /* 0x0000680a01007387 */ /* 0x0001e80000100a00 */
[----:B0-----:R-:W2:Y:S04]  /*11bb90*/  LDL.LU R11, [R1+0x4bcc] ;  /* 0x004bcc00010b7983 */ /* 0x001ea80000300800 */
[----:B------:R-:W3:Y:S04]  /*11bba0*/  LDL.LU R8, [R1+0x4bc8] ;  /* 0x004bc80001087983 */ /* 0x000ee80000300800 */
[----:B------:R-:W2:Y:S04]  /*11bbb0*/  LDL.LU R5, [R1+0xd0] ;  /* 0x0000d00001057983 */ /* 0x000ea80000300800 */
[----:B------:R-:W2:Y:S04]  /*11bbc0*/  LDL.LU R4, [R1+0xcc] ;  /* 0x0000cc0001047983 */ /* 0x000ea80000300800 */
[----:B------:R-:W2:Y:S04]  /*11bbd0*/  LDL.LU R3, [R1+0xa8] ;  /* 0x0000a80001037983 */ /* 0x000ea80000300800 */
[----:B------:R-:W2:Y:S04]  /*11bbe0*/  LDL.LU R2, [R1+0xb8] ;  /* 0x0000b80001027983 */ /* 0x000ea80000300800 */
[----:B------:R-:W2:Y:S04]  /*11bbf0*/  LDL.LU R9, [R1+0xa4] ;  /* 0x0000a40001097983 */ /* 0x000ea80000300800 */
[----:B------:R-:W2:Y:S04]  /*11bc00*/  LDL.LU R10, [R1+0xb4] ;  /* 0x0000b400010a7983 */ /* 0x000ea80000300800 */
[----:B------:R-:W2:Y:S04]  /*11bc10*/  LDL.LU R13, [R1+0xa0] ;  /* 0x0000a000010d7983 */ /* 0x000ea80000300800 */
[----:B------:R-:W4:Y:S04]  /*11bc20*/  LDL.LU.64 R26, [R1+0x4bc0] ;  /* 0x004bc000011a7983 */ /* 0x000f280000300a00 */
[----:B------:R-:W4:Y:S01]  /*11bc30*/  LDL.LU.64 R24, [R1+0x4bb8] ;  /* 0x004bb80001187983 */ /* 0x000f220000300a00 */
[----:B------:R-:W-:-:S02]  /*11bc40*/  LOP3.LUT R15, R15, 0xffff, RZ, 0xc0, !PT ;  /* 0x0000ffff0f0f7812 */ /* 0x000fc400078ec0ff */
[----:B------:R-:W-:Y:S01]  /*11bc50*/  LOP3.LUT R14, R14, 0xffff, RZ, 0xc0, !PT ;  /* 0x0000ffff0e0e7812 */ /* 0x000fe200078ec0ff */
[----:B----4-:R0:W-:Y:S04]  /*11bc60*/  STSM.16.M88.4 [R21+0x200], R24 ;  /* 0x0002001815007844 */ /* 0x0101e80000000200 */
[----:B0-----:R-:W4:Y:S04]  /*11bc70*/  LDL.LU R27, [R1+0x4bb0] ;  /* 0x004bb000011b7983 */ /* 0x001f280000300800 */
[----:B------:R-:W4:Y:S01]  /*11bc80*/  LDL.LU.64 R24, [R1+0x4ba8] ;  /* 0x004ba80001187983 */ /* 0x000f220000300a00 */
[----:B------:R-:W-:-:S02]  /*11bc90*/  LOP3.LUT R12, R12, 0xffff, RZ, 0xc0, !PT ;  /* 0x0000ffff0c0c7812 */ /* 0x000fc400078ec0ff */
[----:B---3--:R-:W-:Y:S01]  /*11bca0*/  LOP3.LUT R8, R8, 0xffff, RZ, 0xc0, !PT ;  /* 0x0000ffff08087812 */ /* 0x008fe200078ec0ff */
[----:B------:R-:W-:Y:S01]  /*11bcb0*/  STL [R1+0x4ba4], R23 ;  /* 0x004ba41701007387 */ /* 0x000fe20000100800 */
[----:B------:R-:W-:-:S03]  /*11bcc0*/  LOP3.LUT R6, R6, 0xffff, RZ, 0xc0, !PT ;  /* 0x0000ffff06067812 */ /* 0x000fc600078ec0ff */
[----:B------:R-:W-:Y:S04]  /*11bcd0*/  STL [R1+0x4ba0], R21 ;  /* 0x004ba01501007387 */ /* 0x000fe80000100800 */
[----:B------:R-:W-:Y:S04]  /*11bce0*/  STL.64 [R1+0x4b98], R14 ;  /* 0x004b980e01007387 */ /* 0x000fe80000100a00 */
[----:B--2---:R0:W-:Y:S02]  /*11bcf0*/  STL.64 [R1+0x4b90], R12 ;  /* 0x004b900c01007387 */ /* 0x0041e40000100a00 */
[----:B0-----:R-:W-:Y:S01]  /*11bd00*/  PRMT R13, R20, 0x4210, R8 ;  /* 0x00004210140d7816 */ /* 0x001fe20000000008 */
[----:B------:R-:W-:Y:S01]  /*11bd10*/  BAR.SYNC.DEFER_BLOCKING 0x0 ;  /* 0x0000000000007b1d */ /* 0x000fe20000010000 */
[----:B----4-:R-:W-:-:S02]  /*11bd20*/  PRMT R25, R25, 0x4210, R15 ;  /* 0x0000421019197816 */ /* 0x010fc4000000000f */
[----:B------:R-:W-:-:S03]  /*11bd30*/  PRMT R15, R22, 0x4210, R6 ;  /* 0x00004210160f7816 */ /* 0x000fc60000000006 */
[----:B------:R-:W0:Y:S04]  /*11bd40*/  LDS.128 R20, [R17] ;  /* 0x0000000011147984 */ /* 0x000e280000000c00 */
[----:B0-----:R-:W-:Y:S04]  /*11bd50*/  STL.64 [R1+0x50], R20 ;  /* 0x0000501401007387 */ /* 0x001fe80000100a00 */
[----:B------:R-:W-:Y:S04]  /*11bd60*/  STL.64 [R1+0x58], R22 ;  /* 0x0000581601007387 */ /* 0x000fe80000100a00 */
[----:B------:R-:W0:Y:S04]  /*11bd70*/  LDS.128 R20, [R17+0x400] ;  /* 0x0004000011147984 */ /* 0x000e280000000c00 */
[----:B0-----:R-:W-:Y:S04]  /*11bd80*/  STL.64 [R1+0x40], R20 ;  /* 0x0000401401007387 */ /* 0x001fe80000100a00 */
[----:B------:R0:W-:Y:S04]  /*11bd90*/  STL.64 [R1+0x48], R22 ;  /* 0x0000481601007387 */ /* 0x0001e80000100a00 */
[----:B0-----:R-:W2:Y:S04]  /*11bda0*/  LDL.LU R23, [R1+0x4ba4] ;  /* 0x004ba40001177983 */ /* 0x001ea80000300800 */
[----:B------:R-:W3:Y:S01]  /*11bdb0*/  LDL.LU R21, [R1+0x4ba0] ;  /* 0x004ba00001157983 */ /* 0x000ee20000300800 */
[----:B------:R-:W-:-:S02]  /*11bdc0*/  LOP3.LUT R11, R11, 0xffff, RZ, 0xc0, !PT ;  /* 0x0000ffff0b0b7812 */ /* 0x000fc400078ec0ff */
[----:B------:R-:W-:Y:S02]  /*11bdd0*/  LOP3.LUT R7, R7, 0xffff, RZ, 0xc0, !PT ;  /* 0x0000ffff07077812 */ /* 0x000fe400078ec0ff */
[----:B------:R-:W-:Y:S02]  /*11bde0*/  PRMT R26, R27, 0x4210, R14 ;  /* 0x000042101b1a7816 */ /* 0x000fe4000000000e */
[----:B------:R-:W-:Y:S02]  /*11bdf0*/  PRMT R27, R18, 0x4210, R12 ;  /* 0x00004210121b7816 */ /* 0x000fe4000000000c */
[----:B------:R-:W-:Y:S02]  /*11be00*/  PRMT R12, R19, 0x4210, R11 ;  /* 0x00004210130c7816 */ /* 0x000fe4000000000b */
[----:B------:R-:W-:Y:S01]  /*11be10*/  PRMT R14, R28, 0x4210, R7 ;  /* 0x000042101c0e7816 */ /* 0x000fe20000000007 */
[----:B------:R-:W-:Y:S06]  /*11be20*/  BAR.SYNC.DEFER_BLOCKING 0x0 ;  /* 0x0000000000007b1d */ /* 0x000fec0000010000 */
[----:B---3--:R0:W-:Y:S04]  /*11be30*/  STSM.16.M88.4 [R21], R12 ;  /* 0x0000000c15007844 */ /* 0x0081e80000000200 */
[----:B0-----:R-:W3:Y:S04]  /*11be40*/  LDL.LU.64 R14, [R1+0x4b98] ;  /* 0x004b9800010e7983 */ /* 0x001ee80000300a00 */
[----:B------:R-:W4:Y:S01]  /*11be50*/  LDL.LU.64 R12, [R1+0x4b90] ;  /* 0x004b9000010c7983 */ /* 0x000f220000300a00 */
[----:B------:R-:W-:-:S02]  /*11be60*/  PRMT R11, R9, 0x5210, R11 ;  /* 0x00005210090b7816 */ /* 0x000fc4000000000b */
[----:B------:R-:W-:Y:S02]  /*11be70*/  PRMT R10, R10, 0x5210, R8 ;  /* 0x000052100a0a7816 */ /* 0x000fe40000000008 */
[----:B---3--:R-:W-:Y:S02]  /*11be80*/  PRMT R3, R3, 0x5210, R14 ;  /* 0x0000521003037816 */ /* 0x008fe4000000000e */
[----:B------:R-:W3:Y:S01]  /*11be90*/  LDL.LU R14, [R1+0xaa4] ;  /* 0x000aa400010e7983 */ /* 0x000ee20000300800 */
[----:B----4-:R-:W-:-:S03]  /*11bea0*/  PRMT R2, R2, 0x5210, R12 ;  /* 0x0000521002027816 */ /* 0x010fc6000000000c */
[----:B------:R-:W4:Y:S04]  /*11beb0*/  LDL.LU R12, [R1+0xaa0] ;  /* 0x000aa000010c7983 */ /* 0x000f280000300800 */
[----:B------:R-:W3:Y:S04]  /*11bec0*/  LDL.LU R9, [R1+0xa54] ;  /* 0x000a540001097983 */ /* 0x000ee80000300800 */
[----:B------:R-:W3:Y:S01]  /*11bed0*/  LDL.LU R8, [R1+0xa50] ;  /* 0x000a500001087983 */ /* 0x000ee20000300800 */
[----:B------:R-:W-:Y:S02]  /*11bee0*/  PRMT R7, R13, 0x5210, R7 ;  /* 0x000052100d077816 */ /* 0x000fe40000000007 */
[----:B--2---:R-:W-:-:S02]  /*11bef0*/  PRMT R6, R23, 0x5210, R6 ;  /* 0x0000521017067816 */ /* 0x004fc40000000006 */
[----:B------:R-:W-:-:S04]  /*11bf00*/  LOP3.LUT R16, R16, 0xffff, RZ, 0xc0, !PT ;  /* 0x0000ffff10107812 */ /* 0x000fc800078ec0ff */
[--C-:B------:R-:W-:Y:S02]  /*11bf10*/  PRMT R24, R24, 0x4210, R16.reuse ;  /* 0x0000421018187816 */ /* 0x100fe40000000010 */
[----:B------:R-:W-:Y:S02]  /*11bf20*/  PRMT R5, R5, 0x5210, R16 ;  /* 0x0000521005057816 */ /* 0x000fe40000000010 */
[----:B------:R-:W-:Y:S01]  /*11bf30*/  PRMT R4, R4, 0x5210, R15 ;  /* 0x0000521004047816 */ /* 0x000fe2000000000f */
[----:B------:R-:W-:Y:S01]  /*11bf40*/  STSM.16.M88.4 [R21+0x200], R24 ;  /* 0x0002001815007844 */ /* 0x000fe20000000200 */
[----:B------:R-:W-:Y:S06]  /*11bf50*/  BAR.SYNC.DEFER_BLOCKING 0x0 ;  /* 0x0000000000007b1d */ /* 0x000fec0000010000 */
[----:B---3--:R0:W-:Y:S02]  /*11bf60*/  STL.64 [R1+0x4b78], R8 ;  /* 0x004b780801007387 */ /* 0x0081e40000100a00 */
[----:B0-----:R-:W-:-:S02]  /*11bf70*/  IMAD.MOV.U32 R8, RZ, RZ, R11 ;  /* 0x000000ffff087224 */ /* 0x001fc400078e000b */
[----:B------:R-:W-:Y:S02]  /*11bf80*/  IMAD.MOV.U32 R9, RZ, RZ, R10 ;  /* 0x000000ffff097224 */ /* 0x000fe400078e000a */
[----:B------:R-:W-:Y:S02]  /*11bf90*/  IMAD.MOV.U32 R10, RZ, RZ, R7 ;  /* 0x000000ffff0a7224 */ /* 0x000fe400078e0007 */
[----:B------:R-:W-:-:S05]  /*11bfa0*/  IMAD.MOV.U32 R11, RZ, RZ, R6 ;  /* 0x000000ffff0b7224 */ /* 0x000fca00078e0006 */
[----:B------:R-:W-:Y:S04]  /*11bfb0*/  STL.64 [R1+0x4b88], R10 ;  /* 0x004b880a01007387 */ /* 0x000fe80000100a00 */
[----:B------:R-:W-:Y:S04]  /*11bfc0*/  STL.64 [R1+0x4b80], R8 ;  /* 0x004b800801007387 */ /* 0x000fe80000100a00 */
[----:B------:R-:W2:Y:S04]  /*11bfd0*/  LDL.LU R18, [R1+0xa1c] ;  /* 0x000a1c0001127983 */ /* 0x000ea80000300800 */
[----:B------:R-:W3:Y:S04]  /*11bfe0*/  LDL.LU R16, [R1+0xa18] ;  /* 0x000a180001107983 */ /* 0x000ee80000300800 */
[----:B------:R-:W3:Y:S04]  /*11bff0*/  LDL.LU R15, [R1+0x9e4] ;  /* 0x0009e400010f7983 */ /* 0x000ee80000300800 */
[----:B------:R-:W4:Y:S04]  /*11c000*/  LDL.LU R6, [R1+0x9d8] ;  /* 0x0009d80001067983 */ /* 0x000f280000300800 */
[----:B------:R-:W2:Y:S04]  /*11c010*/  LDL.LU R24, [R1+0x9d4] ;  /* 0x0009d40001187983 */ /* 0x000ea80000300800 */
[----:B------:R-:W2:Y:S04]  /*11c020*/  LDL.LU R25, [R1+0x9d0] ;  /* 0x0009d00001197983 */ /* 0x000ea80000300800 */
[----:B------:R-:W3:Y:S04]  /*11c030*/  LDL.LU R29, [R1+0x9c8] ;  /* 0x0009c800011d7983 */ /* 0x000ee80000300800 */
[----:B------:R-:W4:Y:S04]  /*11c040*/  LDL.LU R27, [R1+0x8ac] ;  /* 0x0008ac00011b7983 */ /* 0x000f280000300800 */
[----:B------:R-:W0:Y:S04]  /*11c050*/  LDS.128 R8, [R17] ;  /* 0x0000000011087984 */ /* 0x000e280000000c00 */
[----:B----4-:R-:W-:Y:S04]  /*11c060*/  STL [R1+0x4b70], R27 ;  /* 0x004b701b01007387 */ /* 0x010fe80000100800 */
[----:B--2---:R-:W-:Y:S04]  /*11c070*/  STL.64 [R1+0x4b68], R24 ;  /* 0x004b681801007387 */ /* 0x004fe80000100a00 */
[----:B------:R-:W-:Y:S04]  /*11c080*/  STL [R1+0x4920], R23 ;  /* 0x0049201701007387 */ /* 0x000fe80000100800 */
[----:B------:R-:W2:Y:S04]  /*11c090*/  LDL.LU R19, [R1+0x8a8] ;  /* 0x0008a80001137983 */ /* 0x000ea80000300800 */
[----:B------:R-:W4:Y:S04]  /*11c0a0*/  LDL.LU R20, [R1+0x8a4] ;  /* 0x0008a40001147983 */ /* 0x000f280000300800 */
[----:B0-----:R-:W-:Y:S04]  /*11c0b0*/  STL.64 [R1+0xb0], R8 ;  /* 0x0000b00801007387 */ /* 0x001fe80000100a00 */
[----:B------:R-:W-:Y:S04]  /*11c0c0*/  STL.64 [R1+0xb8], R10 ;  /* 0x0000b80a01007387 */ /* 0x000fe80000100a00 */
[----:B------:R-:W0:Y:S04]  /*11c0d0*/  LDS.128 R8, [R17+0x400] ;  /* 0x0004000011087984 */ /* 0x000e280000000c00 */
[----:B------:R-:W3:Y:S04]  /*11c0e0*/  LDL.LU R28, [R1+0x8a0] ;  /* 0x0008a000011c7983 */ /* 0x000ee80000300800 */
[----:B------:R-:W2:Y:S04]  /*11c0f0*/  LDL.LU R22, [R1+0x86c] ;  /* 0x00086c0001167983 */ /* 0x000ea80000300800 */
[----:B0-----:R-:W-:Y:S04]  /*11c100*/  STL.64 [R1+0xa0], R8 ;  /* 0x0000a00801007387 */ /* 0x001fe80000100a00 */
[----:B------:R0:W-:Y:S04]  /*11c110*/  STL.64 [R1+0xa8], R10 ;  /* 0x0000a80a01007387 */ /* 0x0001e80000100a00 */
[----:B0-----:R-:W4:Y:S04]  /*11c120*/  LDL.LU.64 R10, [R1+0x4b88] ;  /* 0x004b8800010a7983 */ /* 0x001f280000300a00 */
[----:B------:R-:W4:Y:S01]  /*11c130*/  LDL.LU.64 R8, [R1+0x4b80] ;  /* 0x004b800001087983 */ /* 0x000f220000300a00 */
[----:B------:R-:W-:Y:S01]  /*11c140*/  BAR.SYNC.DEFER_BLOCKING 0x0 ;  /* 0x0000000000007b1d */ /* 0x000fe20000010000 */
[----:B------:R-:W-:-:S02]  /*11c150*/  IMAD.MOV.U32 R24, RZ, RZ, R5 ;  /* 0x000000ffff187224 */ /* 0x000fc400078e0005 */
[----:B------:R-:W-:Y:S02]  /*11c160*/  IMAD.MOV.U32 R25, RZ, RZ, R4 ;  /* 0x000000ffff197224 */ /* 0x000fe400078e0004 */
[----:B------:R-:W-:Y:S02]  /*11c170*/  IMAD.MOV.U32 R26, RZ, RZ, R3 ;  /* 0x000000ffff1a7224 */ /* 0x000fe400078e0003 */
[----:B------:R-:W-:Y:S01]  /*11c180*/  IMAD.MOV.U32 R27, RZ, RZ, R2 ;  /* 0x000000ffff1b7224 */ /* 0x000fe200078e0002 */
[----:B----4-:R0:W-:Y:S04]  /*11c190*/  STSM.16.M88.4 [R21], R8 ;  /* 0x0000000815007844 */ /* 0x0101e80000000200 */
[----:B0-----:R-:W4:Y:S04]  /*11c1a0*/  LDL.LU.64 R8, [R1+0x4b78] ;  /* 0x004b780001087983 */ /* 0x001f280000300a00 */
[----:B------:R-:W3:Y:S04]  /*11c1b0*/  LDL.LU R11, [R1+0x114] ;  /* 0x00011400010b7983 */ /* 0x000ee80000300800 */
[----:B------:R-:W3:Y:S04]  /*11c1c0*/  LDL.LU R10, [R1+0x10c] ;  /* 0x00010c00010a7983 */ /* 0x000ee80000300800 */
[----:B------:R-:W2:Y:S04]  /*11c1d0*/  LDL.LU R7, [R1+0xfc] ;  /* 0x0000fc0001077983 */ /* 0x000ea80000300800 */
[----:B------:R-:W3:Y:S04]  /*11c1e0*/  LDL.LU R5, [R1+0x108] ;  /* 0x0001080001057983 */ /* 0x000ee80000300800 */
[----:B------:R-:W3:Y:S04]  /*11c1f0*/  LDL.LU R4, [R1+0xf8] ;  /* 0x0000f80001047983 */ /* 0x000ee80000300800 */
[----:B------:R0:W-:Y:S01]  /*11c200*/  STSM.16.M88.4 [R21+0x200], R24 ;  /* 0x0002001815007844 */ /* 0x0001e20000000200 */
[----:B------:R-:W-:-:S03]  /*11c210*/  LOP3.LUT R6, R6, 0xffff, RZ, 0xc0, !PT ;  /* 0x0000ffff06067812 */ /* 0x000fc600078ec0ff */
[----:B------:R-:W3:Y:S01]  /*11c220*/  LDL.LU R3, [R1+0xec] ;  /* 0x0000ec0001037983 */ /* 0x000ee20000300800 */
[----:B------:R-:W-:-:S03]  /*11c230*/  LOP3.LUT R12, R12, 0xffff, RZ, 0xc0, !PT ;  /* 0x0000ffff0c0c7812 */ /* 0x000fc600078ec0ff */
[----:B------:R-:W3:Y:S04]  /*11c240*/  LDL.LU R2, [R1+0xe4] ;  /* 0x0000e40001027983 */ /* 0x000ee80000300800 */
[----:B------:R-:W3:Y:S04]  /*11c250*/  LDL.LU R13, [R1+0xe0] ;  /* 0x0000e000010d7983 */ /* 0x000ee80000300800 */
[----:B0-----:R-:W3:Y:S04]  /*11c260*/  LDL.LU R27, [R1+0x4b70] ;  /* 0x004b7000011b7983 */ /* 0x001ee80000300800 */
[----:B------:R-:W3:Y:S04]  /*11c270*/  LDL.LU.64 R24, [R1+0x4b68] ;  /* 0x004b680001187983 */ /* 0x000ee80000300a00 */
[----:B------:R-:W-:Y:S01]  /*11c280*/  STL [R1+0x4b60], R21 ;  /* 0x004b601501007387 */ /* 0x000fe20000100800 */
[----:B------:R-:W-:Y:S01]  /*11c290*/  BAR.SYNC.DEFER_BLOCKING 0x0 ;  /* 0x0000000000007b1d */ /* 0x000fe20000010000 */
[----:B----4-:R-:W-:-:S05]  /*11c2a0*/  LOP3.LUT R8, R8, 0xffff, RZ, 0xc0, !PT ;  /* 0x0000ffff08087812 */ /* 0x010fca00078ec0ff */
[----:B--2---:R0:W-:Y:S04]  /*11c2b0*/  STL.64 [R1+0x4b58], R6 ;  /* 0x004b580601007387 */ /* 0x0041e80000100a00 */
[----:B---3--:R1:W-:Y:S01]  /*11c2c0*/  STL.64 [R1+0x4b50], R4 ;  /* 0x004b500401007387 */ /* 0x0083e20000100a00 */
[----:B0-----:R-:W-:Y:S02]  /*11c2d0*/  PRMT R7, R22, 0x4210, R8 ;  /* 0x0000421016077816 */ /* 0x001fe40000000008 */
[----:B-1----:R-:W-:Y:S02]  /*11c2e0*/  PRMT R5, R20, 0x4210, R12 ;  /* 0x0000421014057816 */ /* 0x002fe4000000000c */
[----:B------:R-:W0:Y:S04]  /*11c2f0*/  LDS.128 R20, [R17] ;  /* 0x0000000011147984 */ /* 0x000e280000000c00 */
[----:B0-----:R-:W-:Y:S04]  /*11c300*/  STL.64 [R1+0x90], R20 ;  /* 0x0000901401007387 */ /* 0x001fe80000100a00 */
[----:B------:R-:W-:Y:S04]  /*11c310*/  STL.64 [R1+0x98], R22 ;  /* 0x0000981601007387 */ /* 0x000fe80000100a00 */
[----:B------:R-:W0:Y:S04]  /*11c320*/  LDS.128 R20, [R17+0x400] ;  /* 0x0004000011147984 */ /* 0x000e280000000c00 */
[----:B0-----:R0:W-:Y:S04]  /*11c330*/  STL.64 [R1+0x80], R20 ;  /* 0x0000801401007387 */ /* 0x0011e80000100a00 */
[----:B------:R-:W-:Y:S04]  /*11c340*/  STL.64 [R1+0x88], R22 ;  /* 0x0000881601007387 */ /* 0x000fe80000100a00 */
[----:B0-----:R-:W2:Y:S01]  /*11c350*/  LDL.LU R21, [R1+0x4b60] ;  /* 0x004b600001157983 */ /* 0x001ea20000300800 */
[----:B------:R-:W-:-:S02]  /*11c360*/  LOP3.LUT R14, R14, 0xffff, RZ, 0xc0, !PT ;  /* 0x0000ffff0e0e7812 */ /* 0x000fc400078ec0ff */
[----:B------:R-:W-:Y:S02]  /*11c370*/  LOP3.LUT R9, R9, 0xffff, RZ, 0xc0, !PT ;  /* 0x0000ffff09097812 */ /* 0x000fe400078ec0ff */
[----:B------:R-:W-:Y:S02]  /*11c380*/  PRMT R27, R27, 0x4210, R6 ;  /* 0x000042101b1b7816 */ /* 0x000fe40000000006 */
[----:B------:R-:W-:Y:S02]  /*11c390*/  PRMT R4, R19, 0x4210, R14 ;  /* 0x0000421013047816 */ /* 0x000fe4000000000e */
[--C-:B------:R-:W-:Y:S01]  /*11c3a0*/  PRMT R6, R28, 0x4210, R9.reuse ;  /* 0x000042101c067816 */ /* 0x100fe20000000009 */
[----:B------:R-:W-:Y:S06]  /*11c3b0*/  BAR.SYNC.DEFER_BLOCKING 0x0 ;  /* 0x0000000000007b1d */ /* 0x000fec0000010000 */
[----:B--2---:R0:W-:Y:S04]  /*11c3c0*/  STSM.16.M88.4 [R21], R4 ;  /* 0x0000000415007844 */ /* 0x0041e80000000200 */
[----:B0-----:R-:W2:Y:S04]  /*11c3d0*/  LDL.LU.64 R6, [R1+0x4b58] ;  /* 0x004b580001067983 */ /* 0x001ea80000300a00 */
[----:B------:R-:W3:Y:S01]  /*11c3e0*/  LDL.LU.64 R4, [R1+0x4b50] ;  /* 0x004b500001047983 */ /* 0x000ee20000300a00 */
[----:B------:R-:W-:-:S02]  /*11c3f0*/  PRMT R3, R3, 0x5210, R9 ;  /* 0x0000521003037816 */ /* 0x000fc40000000009 */
[----:B------:R-:W-:Y:S02]  /*11c400*/  PRMT R2, R2, 0x5210, R8 ;  /* 0x0000521002027816 */ /* 0x000fe40000000008 */
[----:B------:R-:W-:Y:S02]  /*11c410*/  LOP3.LUT R18, R18, 0xffff, RZ, 0xc0, !PT ;  /* 0x0000ffff12127812 */ /* 0x000fe400078ec0ff */
[----:B------:R-:W-:Y:S02]  /*11c420*/  LOP3.LUT R16, R16, 0xffff, RZ, 0xc0, !PT ;  /* 0x0000ffff10107812 */ /* 0x000fe400078ec0ff */
[----:B------:R-:W-:Y:S02]  /*11c430*/  LOP3.LUT R15, R15, 0xffff, RZ, 0xc0, !PT ;  /* 0x0000ffff0f0f7812 */ /* 0x000fe400078ec0ff */
[----:B------:R-:W-:Y:S02]  /*11c440*/  PRMT R24, R24, 0x4210, R18 ;  /* 0x0000421018187816 */ /* 0x000fe40000000012 */
[----:B---3--:R-:W-:-:S02]  /*11c450*/  PRMT R4, R4, 0x5210, R12 ;  /* 0x0000521004047816 */ /* 0x008fc4000000000c */
[----:B------:R-:W3:Y:S04]  /*11c460*/  LDL.LU R12, [R1+0xacc] ;  /* 0x000acc00010c7983 */ /* 0x000ee80000300800 */
[----:B------:R-:W4:Y:S04]  /*11c470*/  LDL.LU R9, [R1+0xac8] ;  /* 0x000ac80001097983 */ /* 0x000f280000300800 */
[----:B------:R-:W4:Y:S01]  /*11c480*/  LDL.LU R8, [R1+0xa7c] ;  /* 0x000a7c0001087983 */ /* 0x000f220000300800 */
[----:B------:R-:W-:Y:S02]  /*11c490*/  PRMT R25, R25, 0x4210, R16 ;  /* 0x0000421019197816 */ /* 0x000fe40000000010 */
[----:B------:R-:W-:-:S05]  /*11c4a0*/  PRMT R26, R29, 0x4210, R15 ;  /* 0x000042101d1a7816 */ /* 0x000fca000000000f */
[----:B------:R-:W-:Y:S01]  /*11c4b0*/  STSM.16.M88.4 [R21+0x200], R24 ;  /* 0x0002001815007844 */ /* 0x000fe20000000200 */
[----:B------:R-:W-:Y:S02]  /*11c4c0*/  PRMT R11, R11, 0x5210, R18 ;  /* 0x000052100b0b7816 */ /* 0x000fe40000000012 */
[----:B------:R-:W-:Y:S02]  /*11c4d0*/  PRMT R10, R10, 0x5210, R16 ;  /* 0x000052100a0a7816 */ /* 0x000fe40000000010 */
[----:B--2---:R-:W-:Y:S02]  /*11c4e0*/  PRMT R7, R7, 0x5210, R15 ;  /* 0x0000521007077816 */ /* 0x004fe4000000000f */
[----:B------:R-:W-:Y:S02]  /*11c4f0*/  PRMT R6, R13, 0x5210, R6 ;  /* 0x000052100d067816 */ /* 0x000fe40000000006 */
[----:B------:R-:W-:Y:S01]  /*11c500*/  PRMT R5, R5, 0x5210, R14 ;  /* 0x0000521005057816 */ /* 0x000fe2000000000e */
[----:B------:R-:W-:Y:S06]  /*11c510*/  BAR.SYNC.DEFER_BLOCKING 0x0 ;  /* 0x0000000000007b1d */ /* 0x000fec0000010000 */
[----:B----4-:R0:W-:Y:S02]  /*11c520*/  STL.64 [R1+0x4b28], R8 ;  /* 0x004b280801007387 */ /* 0x0101e40000100a00 */
[----:B0-----:R-:W-:-:S02]  /*11c530*/  IMAD.MOV.U32 R8, RZ, RZ, R11 ;  /* 0x000000ffff087224 */ /* 0x001fc400078e000b */
[----:B------:R-:W-:Y:S02]  /*11c540*/  IMAD.MOV.U32 R9, RZ, RZ, R10 ;  /* 0x000000ffff097224 */ /* 0x000fe400078e000a */
[----:B------:R-:W-:Y:S02]  /*11c550*/  IMAD.MOV.U32 R10, RZ, RZ, R7 ;  /* 0x000000ffff0a7224 */ /* 0x000fe400078e0007 */
[----:B------:R-:W-:-:S05]  /*11c560*/  IMAD.MOV.U32 R11, RZ, RZ, R6 ;  /* 0x000000ffff0b7224 */ /* 0x000fca00078e0006 */
[----:B------:R0:W-:Y:S04]  /*11c570*/  STL.64 [R1+0x4b38], R10 ;  /* 0x004b380a01007387 */ /* 0x0001e80000100a00 */
[----:B------:R1:W-:Y:S01]  /*11c580*/  STL.64 [R1+0x4b30], R8 ;  /* 0x004b300801007387 */ /* 0x0003e20000100a00 */
[----:B0-----:R-:W-:Y:S02]  /*11c590*/  IMAD.MOV.U32 R10, RZ, RZ, R3 ;  /* 0x000000ffff0a7224 */ /* 0x001fe400078e0003 */
[----:B------:R-:W-:Y:S02]  /*11c5a0*/  IMAD.MOV.U32 R11, RZ, RZ, R2 ;  /* 0x000000ffff0b7224 */ /* 0x000fe400078e0002 */
[----:B-1----:R-:W-:Y:S02]  /*11c5b0*/  IMAD.MOV.U32 R8, RZ, RZ, R5 ;  /* 0x000000ffff087224 */ /* 0x002fe400078e0005 */
[----:B------:R-:W-:Y:S01]  /*11c5c0*/  IMAD.MOV.U32 R9, RZ, RZ, R4 ;  /* 0x000000ffff097224 */ /* 0x000fe200078e0004 */
[----:B------:R-:W-:Y:S04]  /*11c5d0*/  STL.64 [R1+0x4b48], R10 ;  /* 0x004b480a01007387 */ /* 0x000fe80000100a00 */
[----:B------:R-:W-:Y:S04]  /*11c5e0*/  STL.64 [R1+0x4b40], R8 ;  /* 0x004b400801007387 */ /* 0x000fe80000100a00 */
[----:B------:R-:W0:Y:S04]  /*11c5f0*/  LDS.128 R8, [R17] ;  /* 0x0000000011087984 */ /* 0x000e280000000c00 */
[----:B------:R-:W2:Y:S04]  /*11c600*/  LDL.LU R6, [R1+0xa78] ;  /* 0x000a780001067983 */ /* 0x000ea80000300800 */
[----:B------:R-:W4:Y:S04]  /*11c610*/  LDL.LU R18, [R1+0xa3c] ;  /* 0x000a3c0001127983 */ /* 0x000f280000300800 */
[----:B------:R-:W3:Y:S04]  /*11c620*/  LDL.LU R16, [R1+0xa38] ;  /* 0x000a380001107983 */ /* 0x000ee80000300800 */
[----:B------:R-:W2:Y:S04]  /*11c630*/  LDL.LU R15, [R1+0x9f8] ;  /* 0x0009f800010f7983 */ /* 0x000ea80000300800 */
        /* <DEDUP_REMOVED lines=9> */
[----:B0-----:R-:W-:Y:S04]  /*11c6d0*/  STL.64 [R1+0x110], R8 ;  /* 0x0001100801007387 */ /* 0x001fe80000100a00 */
[----:B------:R-:W-:Y:S04]  /*11c6e0*/  STL.64 [R1+0x118], R10 ;  /* 0x0001180a01007387 */ /* 0x000fe80000100a00 */
[----:B------:R-:W0:Y:S04]  /*11c6f0*/  LDS.128 R8, [R17+0x400] ;  /* 0x0004000011087984 */ /* 0x000e280000000c00 */
[----:B0-----:R-:W-:Y:S04]  /*11c700*/  STL.64 [R1+0x100], R8 ;  /* 0x0001000801007387 */ /* 0x001fe80000100a00 */
[----:B------:R0:W-:Y:S04]  /*11c710*/  STL.64 [R1+0x108], R10 ;  /* 0x0001080a01007387 */ /* 0x0001e80000100a00 */
[----:B0-----:R-:W2:Y:S04]  /*11c720*/  LDL.LU.64 R10, [R1+0x4b48] ;  /* 0x004b4800010a7983 */ /* 0x001ea80000300a00 */
[----:B------:R-:W2:Y:S01]  /*11c730*/  LDL.LU.64 R8, [R1+0x4b40] ;  /* 0x004b400001087983 */ /* 0x000ea20000300a00 */
[----:B------:R-:W-:Y:S06]  /*11c740*/  BAR.SYNC.DEFER_BLOCKING 0x0 ;  /* 0x0000000000007b1d */ /* 0x000fec0000010000 */
[----:B--2---:R0:W-:Y:S04]  /*11c750*/  STSM.16.M88.4 [R21], R8 ;  /* 0x0000000815007844 */ /* 0x0041e80000000200 */
[----:B0-----:R-:W2:Y:S04]  /*11c760*/  LDL.LU.64 R10, [R1+0x4b38] ;  /* 0x004b3800010a7983 */ /* 0x001ea80000300a00 */
[----:B------:R-:W2:Y:S04]  /*11c770*/  LDL.LU.64 R8, [R1+0x4b30] ;  /* 0x004b300001087983 */ /* 0x000ea80000300a00 */
[----:B--2---:R0:W-:Y:S04]  /*11c780*/  STSM.16.M88.4 [R21+0x200], R8 ;  /* 0x0002000815007844 */ /* 0x0041e80000000200 */
[----:B0-----:R-:W2:Y:S01]  /*11c790*/  LDL.LU.64 R8, [R1+0x4b28] ;  /* 0x004b280001087983 */ /* 0x001ea20000300a00 */
[----:B------:R-:W-:-:S02]  /*11c7a0*/  LOP3.LUT R15, R15, 0xffff, RZ, 0xc0, !PT ;  /* 0x0000ffff0f0f7812 */ /* 0x000fc400078ec0ff */
[----:B----4-:R-:W-:Y:S01]  /*11c7b0*/  LOP3.LUT R14, R14, 0xffff, RZ, 0xc0, !PT ;  /* 0x0000ffff0e0e7812 */ /* 0x010fe200078ec0ff */
[----:B------:R0:W-:Y:S01]  /*11c7c0*/  STL [R1+0x4b20], R21 ;  /* 0x004b201501007387 */ /* 0x0001e20000100800 */
[----:B------:R-:W-:Y:S02]  /*11c7d0*/  LOP3.LUT R18, R18, 0xffff, RZ, 0xc0, !PT ;  /* 0x0000ffff12127812 */ /* 0x000fe400078ec0ff */
[----:B---3--:R-:W-:Y:S01]  /*11c7e0*/  LOP3.LUT R16, R16, 0xffff, RZ, 0xc0, !PT ;  /* 0x0000ffff10107812 */ /* 0x008fe200078ec0ff */
[----:B------:R-:W3:Y:S01]  /*11c7f0*/  LDL.LU R5, [R1+0x120] ;  /* 0x0001200001057983 */ /* 0x000ee20000300800 */
[----:B------:R-:W-:-:S03]  /*11c800*/  LOP3.LUT R12, R12, 0xffff, RZ, 0xc0, !PT ;  /* 0x0000ffff0c0c7812 */ /* 0x000fc600078ec0ff */
[----:B------:R-:W4:Y:S01]  /*11c810*/  LDL.LU R4, [R1+0x124] ;  /* 0x0001240001047983 */ /* 0x000f220000300800 */
[----:B------:R-:W-:-:S03]  /*11c820*/  PRMT R26, R29, 0x4210, R15 ;  /* 0x000042101d1a7816 */ /* 0x000fc6000000000f */
[----:B------:R-:W3:Y:S01]  /*11c830*/  LDL.LU R3, [R1+0x15c] ;  /* 0x00015c0001037983 */ /* 0x000ee20000300800 */
[----:B------:R-:W-:Y:S02]  /*11c840*/  PRMT R24, R24, 0x4210, R18 ;  /* 0x0000421018187816 */ /* 0x000fe40000000012 */
[----:B------:R-:W-:Y:S01]  /*11c850*/  PRMT R25, R25, 0x4210, R16 ;  /* 0x0000421019197816 */ /* 0x000fe20000000010 */
[----:B------:R-:W3:Y:S01]  /*11c860*/  LDL.LU R2, [R1+0x160] ;  /* 0x0001600001027983 */ /* 0x000ee20000300800 */
[----:B------:R-:W-:-:S03]  /*11c870*/  PRMT R22, R22, 0x4210, R12 ;  /* 0x0000421016167816 */ /* 0x000fc6000000000c */
[----:B------:R-:W4:Y:S04]  /*11c880*/  LDL.LU R11, [R1+0x150] ;  /* 0x00015000010b7983 */ /* 0x000f280000300800 */
[----:B------:R-:W3:Y:S04]  /*11c890*/  LDL.LU R10, [R1+0x144] ;  /* 0x00014400010a7983 */ /* 0x000ee80000300800 */
[----:B------:R-:W3:Y:S04]  /*11c8a0*/  LDL.LU R7, [R1+0x14c] ;  /* 0x00014c0001077983 */ /* 0x000ee80000300800 */
[----:B------:R-:W3:Y:S01]  /*11c8b0*/  LDL.LU R13, [R1+0x130] ;  /* 0x00013000010d7983 */ /* 0x000ee20000300800 */
[----:B------:R-:W-:Y:S01]  /*11c8c0*/  BAR.SYNC.DEFER_BLOCKING 0x0 ;  /* 0x0000000000007b1d */ /* 0x000fe20000010000 */
[----:B--2---:R-:W-:-:S02]  /*11c8d0*/  LOP3.LUT R9, R9, 0xffff, RZ, 0xc0, !PT ;  /* 0x0000ffff09097812 */ /* 0x004fc400078ec0ff */
[----:B------:R-:W-:Y:S02]  /*11c8e0*/  LOP3.LUT R8, R8, 0xffff, RZ, 0xc0, !PT ;  /* 0x0000ffff08087812 */ /* 0x000fe400078ec0ff */
[----:B0-----:R-:W-:Y:S02]  /*11c8f0*/  PRMT R21, R27, 0x4210, R9 ;  /* 0x000042101b157816 */ /* 0x001fe40000000009 */
[----:B------:R-:W-:Y:S02]  /*11c900*/  PRMT R27, R28, 0x4210, R14 ;  /* 0x000042101c1b7816 */ /* 0x000fe4000000000e */
[----:B------:R-:W-:-:S03]  /*11c910*/  PRMT R20, R20, 0x4210, R8 ;  /* 0x0000421014147816 */ /* 0x000fc60000000008 */
[----:B------:R0:W-:Y:S04]  /*11c920*/  STL.64 [R1+0x4b18], R26 ;  /* 0x004b181a01007387 */ /* 0x0001e80000100a00 */
[----:B------:R1:W-:Y:S01]  /*11c930*/  STL.64 [R1+0x4b10], R24 ;  /* 0x004b101801007387 */ /* 0x0003e20000100a00 */
[----:B0-----:R-:W-:Y:S02]  /*11c940*/  IMAD.MOV.U32 R26, RZ, RZ, R20 ;  /* 0x000000ffff1a7224 */ /* 0x001fe400078e0014 */
[----:B-1----:R-:W-:Y:S02]  /*11c950*/  IMAD.MOV.U32 R24, RZ, RZ, R22 ;  /* 0x000000ffff187224 */ /* 0x002fe400078e0016 */
[----:B------:R-:W-:Y:S02]  /*11c960*/  IMAD.MOV.U32 R25, RZ, RZ, R21 ;  /* 0x000000ffff197224 */ /* 0x000fe400078e0015 */
[----:B------:R-:W0:Y:S04]  /*11c970*/  LDS.128 R20, [R17] ;  /* 0x0000000011147984 */ /* 0x000e280000000c00 */
[----:B0-----:R-:W-:Y:S04]  /*11c980*/  STL.64 [R1+0xf0], R20 ;  /* 0x0000f01401007387 */ /* 0x001fe80000100a00 */
[----:B------:R-:W-:Y:S04]  /*11c990*/  STL.64 [R1+0xf8], R22 ;  /* 0x0000f81601007387 */ /* 0x000fe80000100a00 */
[----:B------:R-:W0:Y:S04]  /*11c9a0*/  LDS.128 R20, [R17+0x400] ;  /* 0x0004000011147984 */ /* 0x000e280000000c00 */
[----:B0-----:R0:W-:Y:S04]  /*11c9b0*/  STL.64 [R1+0xe0], R20 ;  /* 0x0000e01401007387 */ /* 0x0011e80000100a00 */
[----:B------:R-:W-:Y:S04]  /*11c9c0*/  STL.64 [R1+0xe8], R22 ;  /* 0x0000e81601007387 */ /* 0x000fe80000100a00 */
[----:B0-----:R-:W2:Y:S01]  /*11c9d0*/  LDL.LU R21, [R1+0x4b20] ;  /* 0x004b200001157983 */ /* 0x001ea20000300800 */
[----:B------:R-:W-:-:S04]  /*11c9e0*/  LOP3.LUT R6, R6, 0xffff, RZ, 0xc0, !PT ;  /* 0x0000ffff06067812 */ /* 0x000fc800078ec0ff */
[----:B------:R-:W-:-:S05]  /*11c9f0*/  PRMT R19, R19, 0x4210, R6 ;  /* 0x0000421013137816 */ /* 0x000fca0000000006 */
[----:B------:R-:W-:Y:S01]  /*11ca00*/  IMAD.MOV.U32 R27, RZ, RZ, R19 ;  /* 0x000000ffff1b7224 */ /* 0x000fe200078e0013 */
[----:B------:R-:W-:Y:S01]  /*11ca10*/  BAR.SYNC.DEFER_BLOCKING 0x0 ;  /* 0x0000000000007b1d */ /* 0x000fe20000010000 */
[----:B----4-:R-:W-:Y:S02]  /*11ca20*/  PRMT R12, R11, 0x5210, R12 ;  /* 0x000052100b0c7816 */ /* 0x010fe4000000000c */
[----:B---3--:R-:W-:Y:S02]  /*11ca30*/  PRMT R10, R10, 0x5210, R9 ;  /* 0x000052100a0a7816 */ /* 0x008fe40000000009 */
[----:B------:R-:W-:Y:S01]  /*11ca40*/  PRMT R7, R7, 0x5210, R8 ;  /* 0x0000521007077816 */ /* 0x000fe20000000008 */
[----:B--2---:R0:W-:Y:S04]  /*11ca50*/  STSM.16.M88.4 [R21], R24 ;  /* 0x0000001815007844 */ /* 0x0041e80000000200 */
[----:B0-----:R-:W2:Y:S04]  /*11ca60*/  LDL.LU.64 R26, [R1+0x4b18] ;  /* 0x004b1800011a7983 */ /* 0x001ea80000300a00 */
[----:B------:R-:W2:Y:S04]  /*11ca70*/  LDL.LU.64 R24, [R1+0x4b10] ;  /* 0x004b100001187983 */ /* 0x000ea80000300a00 */
[----:B------:R-:W-:Y:S04]  /*11ca80*/  STL [R1+0x4b0c], R21 ;  /* 0x004b0c1501007387 */ /* 0x000fe80000100800 */
[----:B------:R-:W3:Y:S04]  /*11ca90*/  LDL.LU R11, [R1+0xaf4] ;  /* 0x000af400010b7983 */ /* 0x000ee80000300800 */
[----:B------:R-:W4:Y:S04]  /*11caa0*/  LDL.LU R9, [R1+0xaf0] ;  /* 0x000af00001097983 */ /* 0x000f280000300800 */
[----:B------:R-:W4:Y:S01]  /*11cab0*/  LDL.LU R8, [R1+0xaac] ;  /* 0x000aac0001087983 */ /* 0x000f220000300800 */
[----:B------:R-:W-:-:S02]  /*11cac0*/  PRMT R4, R4, 0x5210, R16 ;  /* 0x0000521004047816 */ /* 0x000fc40000000010 */
[----:B------:R-:W-:Y:S02]  /*11cad0*/  PRMT R3, R3, 0x5210, R15 ;  /* 0x0000521003037816 */ /* 0x000fe4000000000f */
[----:B------:R-:W-:Y:S01]  /*11cae0*/  PRMT R2, R2, 0x5210, R14 ;  /* 0x0000521002027816 */ /* 0x000fe2000000000e */
[----:B--2---:R-:W-:Y:S01]  /*11caf0*/  STSM.16.M88.4 [R21+0x200], R24 ;  /* 0x0002001815007844 */ /* 0x004fe20000000200 */
[----:B------:R-:W-:Y:S06]  /*11cb00*/  BAR.SYNC.DEFER_BLOCKING 0x0 ;  /* 0x0000000000007b1d */ /* 0x000fec0000010000 */
[----:B---3--:R-:W-:Y:S04]  /*11cb10*/  STL [R1+0x4b08], R11 ;  /* 0x004b080b01007387 */ /* 0x008fe80000100800 */
[----:B----4-:R0:W-:Y:S02]  /*11cb20*/  STL.64 [R1+0x4b00], R8 ;  /* 0x004b000801007387 */ /* 0x0101e40000100a00 */
[----:B0-----:R-:W-:-:S02]  /*11cb30*/  IMAD.MOV.U32 R9, RZ, RZ, R10 ;  /* 0x000000ffff097224 */ /* 0x001fc400078e000a */
[----:B------:R-:W0:Y:S01]  /*11cb40*/  LDS.128 R20, [R17] ;  /* 0x0000000011147984 */ /* 0x000e220000000c00 */
[----:B------:R-:W-:-:S03]  /*11cb50*/  IMAD.MOV.U32 R10, RZ, RZ, R7 ;  /* 0x000000ffff0a7224 */ /* 0x000fc600078e0007 */
[----:B------:R-:W2:Y:S01]  /*11cb60*/  LDL.LU R7, [R1+0xaa8] ;  /* 0x000aa80001077983 */ /* 0x000ea20000300800 */
[----:B------:R-:W-:-:S03]  /*11cb70*/  IMAD.MOV.U32 R8, RZ, RZ, R12 ;  /* 0x000000ffff087224 */ /* 0x000fc600078e000c */
[----:B------:R-:W3:Y:S04]  /*11cb80*/  LDL.LU R16, [R1+0xa5c] ;  /* 0x000a5c0001107983 */ /* 0x000ee80000300800 */
[----:B------:R-:W4:Y:S04]  /*11cb90*/  LDL.LU R15, [R1+0xa58] ;  /* 0x000a5800010f7983 */ /* 0x000f280000300800 */
[----:B------:R-:W2:Y:S04]  /*11cba0*/  LDL.LU R14, [R1+0xa24] ;  /* 0x000a2400010e7983 */ /* 0x000ea80000300800 */
[----:B------:R-:W3:Y:S04]  /*11cbb0*/  LDL.LU R12, [R1+0xa20] ;  /* 0x000a2000010c7983 */ /* 0x000ee80000300800 */
[----:B------:R-:W4:Y:S04]  /*11cbc0*/  LDL.LU R24, [R1+0xa9c] ;  /* 0x000a9c0001187983 */ /* 0x000f280000300800 */
[----:B------:R-:W4:Y:S04]  /*11cbd0*/  LDL.LU R25, [R1+0xa98] ;  /* 0x000a980001197983 */ /* 0x000f280000300800 */
[----:B------:R-:W3:Y:S04]  /*11cbe0*/  LDL.LU R29, [R1+0xa8c] ;  /* 0x000a8c00011d7983 */ /* 0x000ee80000300800 */
[----:B------:R-:W2:Y:S04]  /*11cbf0*/  LDL.LU R27, [R1+0xa80] ;  /* 0x000a8000011b7983 */ /* 0x000ea80000300800 */
[----:B--2---:R-:W-:Y:S04]  /*11cc00*/  STL [R1+0x4af8], R27 ;  /* 0x004af81b01007387 */ /* 0x004fe80000100800 */
[----:B----4-:R-:W-:Y:S04]  /*11cc10*/  STL.64 [R1+0x4af0], R24 ;  /* 0x004af01801007387 */ /* 0x010fe80000100a00 */
[----:B0-----:R-:W-:Y:S04]  /*11cc20*/  STL.64 [R1+0xd0], R20 ;  /* 0x0000d01401007387 */ /* 0x001fe80000100a00 */
[----:B------:R-:W-:Y:S04]  /*11cc30*/  STL.64 [R1+0xd8], R22 ;  /* 0x0000d81601007387 */ /* 0x000fe80000100a00 */
[----:B------:R-:W0:Y:S04]  /*11cc40*/  LDS.128 R20, [R17+0x400] ;  /* 0x0004000011147984 */ /* 0x000e280000000c00 */
[----:B0-----:R0:W-:Y:S04]  /*11cc50*/  STL.64 [R1+0x150], R20 ;  /* 0x0001501401007387 */ /* 0x0011e80000100a00 */
[----:B------:R-:W-:Y:S04]  /*11cc60*/  STL.64 [R1+0x158], R22 ;  /* 0x0001581601007387 */ /* 0x000fe80000100a00 */
[----:B0-----:R-:W2:Y:S01]  /*11cc70*/  LDL.LU R21, [R1+0x4b0c] ;  /* 0x004b0c0001157983 */ /* 0x001ea20000300800 */
[----:B------:R-:W-:-:S02]  /*11cc80*/  PRMT R6, R13, 0x5210, R6 ;  /* 0x000052100d067816 */ /* 0x000fc40000000006 */
[----:B------:R-:W-:Y:S02]  /*11cc90*/  PRMT R5, R5, 0x5210, R18 ;  /* 0x0000521005057816 */ /* 0x000fe40000000012 */
[----:B------:R-:W4:Y:S01]  /*11cca0*/  LDL.LU R18, [R1+0xa74] ;  /* 0x000a740001127983 */ /* 0x000f220000300800 */
[----:B------:R-:W-:Y:S01]  /*11ccb0*/  IMAD.MOV.U32 R11, RZ, RZ, R6 ;  /* 0x000000ffff0b7224 */ /* 0x000fe200078e0006 */
[----:B------:R-:W-:Y:S06]  /*11ccc0*/  BAR.SYNC.DEFER_BLOCKING 0x0 ;  /* 0x0000000000007b1d */ /* 0x000fec0000010000 */
[----:B------:R-:W4:Y:S04]  /*11ccd0*/  LDL.LU R19, [R1+0xa70] ;  /* 0x000a700001137983 */ /* 0x000f280000300800 */
[----:B------:R-:W4:Y:S04]  /*11cce0*/  LDL.LU R20, [R1+0x890] ;  /* 0x0008900001147983 */ /* 0x000f280000300800 */
[----:B------:R-:W4:Y:S04]  /*11ccf0*/  LDL.LU R28, [R1+0x88c] ;  /* 0x00088c00011c7983 */ /* 0x000f280000300800 */
[----:B--2---:R0:W-:Y:S04]  /*11cd00*/  STSM.16.M88.4 [R21], R8 ;  /* 0x0000000815007844 */ /* 0x0041e80000000200 */
[----:B0-----:R-:W2:Y:S04]  /*11cd10*/  LDL.LU R11, [R1+0x4b08] ;  /* 0x004b0800010b7983 */ /* 0x001ea80000300800 */
[----:B------:R-:W4:Y:S04]  /*11cd20*/  LDL.LU.64 R8, [R1+0x4b00] ;  /* 0x004b000001087983 */ /* 0x000f280000300a00 */
[----:B------:R-:W2:Y:S04]  /*11cd30*/  LDL.LU R13, [R1+0x1b0] ;  /* 0x0001b000010d7983 */ /* 0x000ea80000300800 */
[----:B------:R-:W2:Y:S01]  /*11cd40*/  LDL.LU R22, [R1+0x1a4] ;  /* 0x0001a40001167983 */ /* 0x000ea20000300800 */
[----:B------:R-:W-:-:S02]  /*11cd50*/  IMAD.MOV.U32 R24, RZ, RZ, R5 ;  /* 0x000000ffff187224 */ /* 0x000fc400078e0005 */
[----:B------:R-:W-:Y:S02]  /*11cd60*/  IMAD.MOV.U32 R25, RZ, RZ, R4 ;  /* 0x000000ffff197224 */ /* 0x000fe400078e0004 */
[----:B------:R-:W-:Y:S02]  /*11cd70*/  IMAD.MOV.U32 R26, RZ, RZ, R3 ;  /* 0x000000ffff1a7224 */ /* 0x000fe400078e0003 */
[----:B------:R-:W-:Y:S01]  /*11cd80*/  IMAD.MOV.U32 R27, RZ, RZ, R2 ;  /* 0x000000ffff1b7224 */ /* 0x000fe200078e0002 */
[----:B------:R-:W2:Y:S04]  /*11cd90*/  LDL.LU R3, [R1+0x190] ;  /* 0x0001900001037983 */ /* 0x000ea80000300800 */
[----:B------:R0:W-:Y:S04]  /*11cda0*/  STSM.16.M88.4 [R21+0x200], R24 ;  /* 0x0002001815007844 */ /* 0x0001e80000000200 */
[----:B------:R-:W2:Y:S01]  /*11cdb0*/  LDL.LU R2, [R1+0x1a0] ;  /* 0x0001a00001027983 */ /* 0x000ea20000300800 */
[----:B------:R-:W-:-:S03]  /*11cdc0*/  LOP3.LUT R15, R15, 0xffff, RZ, 0xc0, !PT ;  /* 0x0000ffff0f0f7812 */ /* 0x000fc600078ec0ff */
[----:B------:R-:W2:Y:S01]  /*11cdd0*/  LDL.LU R4, [R1+0x188] ;  /* 0x0001880001047983 */ /* 0x000ea20000300800 */
[----:B------:R-:W-:-:S03]  /*11cde0*/  LOP3.LUT R14, R14, 0xffff, RZ, 0xc0, !PT ;  /* 0x0000ffff0e0e7812 */ /* 0x000fc600078ec0ff */
[----:B------:R-:W2:Y:S04]  /*11cdf0*/  LDL.LU R5, [R1+0x198] ;  /* 0x0001980001057983 */ /* 0x000ea80000300800 */
[----:B------:R-:W2:Y:S04]  /*11ce00*/  LDL.LU R6, [R1+0x174] ;  /* 0x0001740001067983 */ /* 0x000ea80000300800 */
[----:B------:R-:W2:Y:S04]  /*11ce10*/  LDL.LU R10, [R1+0x170] ;  /* 0x00017000010a7983 */ /* 0x000ea80000300800 */
[----:B0-----:R-:W2:Y:S01]  /*11ce20*/  LDL.LU R27, [R1+0x4af8] ;  /* 0x004af800011b7983 */ /* 0x001ea20000300800 */
[----:B---3--:R-:W-:-:S03]  /*11ce30*/  PRMT R26, R29, 0x4210, R14 ;  /* 0x000042101d1a7816 */ /* 0x008fc6000000000e */
[----:B------:R-:W3:Y:S01]  /*11ce40*/  LDL.LU.64 R24, [R1+0x4af0] ;  /* 0x004af00001187983 */ /* 0x000ee20000300a00 */
[----:B------:R-:W-:Y:S01]  /*11ce50*/  LOP3.LUT R12, R12, 0xffff, RZ, 0xc0, !PT ;  /* 0x0000ffff0c0c7812 */ /* 0x000fe200078ec0ff */
[----:B------:R-:W-:Y:S01]  /*11ce60*/  BAR.SYNC.DEFER_BLOCKING 0x0 ;  /* 0x0000000000007b1d */ /* 0x000fe20000010000 */
[----:B----4-:R-:W-:-:S05]  /*11ce70*/  LOP3.LUT R8, R8, 0xffff, RZ, 0xc0, !PT ;  /* 0x0000ffff08087812 */ /* 0x010fca00078ec0ff */
[----:B--2---:R-:W-:Y:S04]  /*11ce80*/  STL [R1+0x4aec], R22 ;  /* 0x004aec1601007387 */ /* 0x004fe80000100800 */
[----:B------:R-:W-:Y:S04]  /*11ce90*/  STL [R1+0x4ae8], R21 ;  /* 0x004ae81501007387 */ /* 0x000fe80000100800 */
[----:B------:R0:W-:Y:S02]  /*11cea0*/  STL.64 [R1+0x4ae0], R14 ;  /* 0x004ae00e01007387 */ /* 0x0001e40000100a00 */
[----:B0-----:R-:W-:-:S02]  /*11ceb0*/  PRMT R14, R20, 0x4210, R8 ;  /* 0x00004210140e7816 */ /* 0x001fc40000000008 */
[----:B------:R-:W0:Y:S04]  /*11cec0*/  LDS.128 R20, [R17] ;  /* 0x0000000011147984 */ /* 0x000e280000000c00 */
[----:B------:R-:W-:Y:S04]  /*11ced0*/  STL.64 [R1+0x4ad8], R12 ;  /* 0x004ad80c01007387 */ /* 0x000fe80000100a00 */
[----:B0-----:R-:W-:Y:S04]  /*11cee0*/  STL.64 [R1+0xc0], R20 ;  /* 0x0000c01401007387 */ /* 0x001fe80000100a00 */
[----:B------:R-:W-:Y:S04]  /*11cef0*/  STL.64 [R1+0xc8], R22 ;  /* 0x0000c81601007387 */ /* 0x000fe80000100a00 */
[----:B------:R-:W0:Y:S04]  /*11cf00*/  LDS.128 R20, [R17+0x400] ;  /* 0x0004000011147984 */ /* 0x000e280000000c00 */
[----:B0-----:R-:W-:Y:S04]  /*11cf10*/  STL.64 [R1+0x140], R20 ;  /* 0x0001401401007387 */ /* 0x001fe80000100a00 */
[----:B------:R0:W-:Y:S04]  /*11cf20*/  STL.64 [R1+0x148], R22 ;  /* 0x0001481601007387 */ /* 0x0001e80000100a00 */
[----:B0-----:R-:W2:Y:S04]  /*11cf30*/  LDL.LU R22, [R1+0x4aec] ;  /* 0x004aec0001167983 */ /* 0x001ea80000300800 */
[----:B------:R-:W4:Y:S01]  /*11cf40*/  LDL.LU R21, [R1+0x4ae8] ;  /* 0x004ae80001157983 */ /* 0x000f220000300800 */
[----:B------:R-:W-:-:S02]  /*11cf50*/  LOP3.LUT R11, R11, 0xffff, RZ, 0xc0, !PT ;  /* 0x0000ffff0b0b7812 */ /* 0x000fc400078ec0ff */
[----:B------:R-:W-:Y:S02]  /*11cf60*/  LOP3.LUT R9, R9, 0xffff, RZ, 0xc0, !PT ;  /* 0x0000ffff09097812 */ /* 0x000fe400078ec0ff */
[----:B------:R-:W-:Y:S02]  /*11cf70*/  LOP3.LUT R7, R7, 0xffff, RZ, 0xc0, !PT ;  /* 0x0000ffff07077812 */ /* 0x000fe400078ec0ff */
[----:B---3--:R-:W-:Y:S02]  /*11cf80*/  PRMT R25, R25, 0x4210, R15 ;  /* 0x0000421019197816 */ /* 0x008fe4000000000f */
[----:B------:R-:W-:Y:S02]  /*11cf90*/  PRMT R27, R27, 0x4210, R12 ;  /* 0x000042101b1b7816 */ /* 0x000fe4000000000c */
[----:B------:R-:W-:Y:S02]  /*11cfa0*/  PRMT R12, R18, 0x4210, R11 ;  /* 0x00004210120c7816 */ /* 0x000fe4000000000b */
[----:B------:R-:W-:-:S02]  /*11cfb0*/  PRMT R13, R19, 0x4210, R9 ;  /* 0x00004210130d7816 */ /* 0x000fc40000000009 */
[----:B------:R-:W-:Y:S01]  /*11cfc0*/  PRMT R15, R28, 0x4210, R7 ;  /* 0x000042101c0f7816 */ /* 0x000fe20000000007 */
[----:B------:R-:W-:Y:S01]  /*11cfd0*/  BAR.SYNC.DEFER_BLOCKING 0x0 ;  /* 0x0000000000007b1d */ /* 0x000fe20000010000 */
[----:B------:R-:W-:-:S04]  /*11cfe0*/  LOP3.LUT R16, R16, 0xffff, RZ, 0xc0, !PT ;  /* 0x0000ffff10107812 */ /* 0x000fc800078ec0ff */
[----:B------:R-:W-:Y:S02]  /*11cff0*/  PRMT R24, R24, 0x4210, R16 ;  /* 0x0000421018187816 */ /* 0x000fe40000000010 */
[----:B------:R-:W-:Y:S02]  /*11d000*/  PRMT R6, R6, 0x5210, R8 ;  /* 0x0000521006067816 */ /* 0x000fe40000000008 */
[----:B------:R-:W-:Y:S02]  /*11d010*/  PRMT R7, R10, 0x5210, R7 ;  /* 0x000052100a077816 */ /* 0x000fe40000000007 */
[----:B------:R-:W-:Y:S02]  /*11d020*/  PRMT R4, R4, 0x5210, R11 ;  /* 0x0000521004047816 */ /* 0x000fe4000000000b */
[----:B------:R-:W-:Y:S01]  /*11d030*/  PRMT R5, R5, 0x5210, R9 ;  /* 0x0000521005057816 */ /* 0x000fe20000000009 */
[----:B----4-:R0:W-:Y:S04]  /*11d040*/  STSM.16.M88.4 [R21], R12 ;  /* 0x0000000c15007844 */ /* 0x0101e80000000200 */
[----:B0-----:R-:W2:Y:S04]  /*11d050*/  LDL.LU.64 R14, [R1+0x4ae0] ;  /* 0x004ae000010e7983 */ /* 0x001ea80000300a00 */
[----:B------:R-:W3:Y:S04]  /*11d060*/  LDL.LU.64 R12, [R1+0x4ad8] ;  /* 0x004ad800010c7983 */ /* 0x000ee80000300a00 */
[----:B------:R-:W-:Y:S04]  /*11d070*/  STSM.16.M88.4 [R21+0x200], R24 ;  /* 0x0002001815007844 */ /* 0x000fe80000000200 */
[----:B------:R-:W-:Y:S04]  /*11d080*/  STL.64 [R1+0x4ad0], R6 ;  /* 0x004ad00601007387 */ /* 0x000fe80000100a00 */
[----:B------:R-:W-:Y:S01]  /*11d090*/  STL.64 [R1+0x4ac8], R4 ;  /* 0x004ac80401007387 */ /* 0x000fe20000100a00 */
[----:B------:R-:W-:Y:S06]  /*11d0a0*/  BAR.SYNC.DEFER_BLOCKING 0x0 ;  /* 0x0000000000007b1d */ /* 0x000fec0000010000 */
[----:B------:R-:W0:Y:S01]  /*11d0b0*/  LDS.128 R4, [R17] ;  /* 0x0000000011047984 */ /* 0x000e220000000c00 */
[----:B--2---:R-:W-:-:S02]  /*11d0c0*/  PRMT R23, R22, 0x5210, R15 ;  /* 0x0000521016177816 */ /* 0x004fc4000000000f */
[----:B------:R-:W-:Y:S01]  /*11d0d0*/  PRMT R3, R3, 0x5210, R14 ;  /* 0x0000521003037816 */ /* 0x000fe2000000000e */
[----:B------:R-:W2:Y:S04]  /*11d0e0*/  LDL.LU R15, [R1+0xb04] ;  /* 0x000b0400010f7983 */ /* 0x000ea80000300800 */
[----:B------:R-:W4:Y:S04]  /*11d0f0*/  LDL.LU R14, [R1+0xb00] ;  /* 0x000b0000010e7983 */ /* 0x000f280000300800 */
[----:B0-----:R-:W-:Y:S04]  /*11d100*/  STL.64 [R1+0x130], R4 ;  /* 0x0001300401007387 */ /* 0x001fe80000100a00 */
[----:B------:R-:W-:Y:S04]  /*11d110*/  STL.64 [R1+0x138], R6 ;  /* 0x0001380601007387 */ /* 0x000fe80000100a00 */
[----:B------:R-:W0:Y:S01]  /*11d120*/  LDS.128 R4, [R17+0x400] ;  /* 0x0004000011047984 */ /* 0x000e220000000c00 */
[----:B---3--:R-:W-:-:S03]  /*11d130*/  PRMT R2, R2, 0x5210, R12 ;  /* 0x0000521002027816 */ /* 0x008fc6000000000c */
[----:B------:R-:W3:Y:S01]  /*11d140*/  LDL.LU R12, [R1+0xad4] ;  /* 0x000ad400010c7983 */ /* 0x000ee20000300800 */
[----:B------:R-:W-:-:S03]  /*11d150*/  PRMT R13, R13, 0x5210, R16 ;  /* 0x000052100d0d7816 */ /* 0x000fc60000000010 */
        /* <DEDUP_REMOVED lines=14> */
[----:B------:R0:W-:Y:S04]  /*11d240*/  STL.64 [R1+0x198], R6 ;  /* 0x0001980601007387 */ /* 0x0001e80000100a00 */
[----:B0-----:R-:W4:Y:S04]  /*11d250*/  LDL.LU.64 R6, [R1+0x4ad0] ;  /* 0x004ad00001067983 */ /* 0x001f280000300a00 */
[----:B------:R-:W4:Y:S01]  /*11d260*/  LDL.LU.64 R4, [R1+0x4ac8] ;  /* 0x004ac80001047983 */ /* 0x000f220000300a00 */
[----:B------:R-:W-:Y:S06]  /*11d270*/  BAR.SYNC.DEFER_BLOCKING 0x0 ;  /* 0x0000000000007b1d */ /* 0x000fec0000010000 */
[----:B----4-:R0:W-:Y:S04]  /*11d280*/  STSM.16.M88.4 [R21], R4 ;  /* 0x0000000415007844 */ /* 0x0101e80000000200 */
[----:B0-----:R-:W4:Y:S04]  /*11d290*/  LDL.LU R7, [R1+0x1e8] ;  /* 0x0001e80001077983 */ /* 0x001f280000300800 */
[----:B------:R-:W4:Y:S04]  /*11d2a0*/  LDL.LU R6, [R1+0x1e4] ;  /* 0x0001e40001067983 */ /* 0x000f280000300800 */
[----:B------:R-:W3:Y:S04]  /*11d2b0*/  LDL.LU R4, [R1+0x1dc] ;  /* 0x0001dc0001047983 */ /* 0x000ee80000300800 */
[----:B------:R-:W3:Y:S04]  /*11d2c0*/  LDL.LU R8, [R1+0x1e0] ;  /* 0x0001e00001087983 */ /* 0x000ee80000300800 */
[----:B------:R-:W3:Y:S04]  /*11d2d0*/  LDL.LU R10, [R1+0x1d4] ;  /* 0x0001d400010a7983 */ /* 0x000ee80000300800 */
[----:B------:R-:W3:Y:S01]  /*11d2e0*/  LDL.LU R5, [R1+0x1c8] ;  /* 0x0001c80001057983 */ /* 0x000ee20000300800 */
[----:B------:R-:W-:-:S02]  /*11d2f0*/  LOP3.LUT R14, R14, 0xffff, RZ, 0xc0, !PT ;  /* 0x0000ffff0e0e7812 */ /* 0x000fc400078ec0ff */
[----:B--2---:R-:W-:Y:S01]  /*11d300*/  LOP3.LUT R11, R11, 0xffff, RZ, 0xc0, !PT ;  /* 0x0000ffff0b0b7812 */ /* 0x004fe200078ec0ff */
[----:B----4-:R0:W-:Y:S02]  /*11d310*/  STL.64 [R1+0x4ab8], R6 ;  /* 0x004ab80601007387 */ /* 0x0101e40000100a00 */
[----:B0-----:R-:W-:Y:S02]  /*11d320*/  IMAD.MOV.U32 R6, RZ, RZ, R3 ;  /* 0x000000ffff067224 */ /* 0x001fe400078e0003 */
[----:B------:R-:W-:Y:S01]  /*11d330*/  IMAD.MOV.U32 R7, RZ, RZ, R2 ;  /* 0x000000ffff077224 */ /* 0x000fe200078e0002 */
[----:B---3--:R0:W-:Y:S02]  /*11d340*/  STL.64 [R1+0x4ab0], R4 ;  /* 0x004ab00401007387 */ /* 0x0081e40000100a00 */
[----:B0-----:R-:W-:Y:S02]  /*11d350*/  IMAD.MOV.U32 R4, RZ, RZ, R13 ;  /* 0x000000ffff047224 */ /* 0x001fe400078e000d */
[----:B------:R-:W-:Y:S01]  /*11d360*/  IMAD.MOV.U32 R5, RZ, RZ, R23 ;  /* 0x000000ffff057224 */ /* 0x000fe200078e0017 */
[----:B------:R-:W2:Y:S04]  /*11d370*/  LDL.LU R13, [R1+0x4ac4] ;  /* 0x004ac400010d7983 */ /* 0x000ea80000300800 */
[----:B------:R0:W-:Y:S04]  /*11d380*/  STSM.16.M88.4 [R21+0x200], R4 ;  /* 0x0002000415007844 */ /* 0x0001e80000000200 */
[----:B------:R-:W3:Y:S04]  /*11d390*/  LDL.LU R3, [R1+0x1c0] ;  /* 0x0001c00001037983 */ /* 0x000ee80000300800 */
[----:B------:R-:W4:Y:S04]  /*11d3a0*/  LDL.LU R2, [R1+0x1bc] ;  /* 0x0001bc0001027983 */ /* 0x000f280000300800 */
[----:B------:R-:W-:Y:S01]  /*11d3b0*/  STL [R1+0x4ac0], R21 ;  /* 0x004ac01501007387 */ /* 0x000fe20000100800 */
[----:B0-----:R-:W-:-:S02]  /*11d3c0*/  PRMT R5, R20, 0x4210, R14 ;  /* 0x0000421014057816 */ /* 0x001fc4000000000e */
[----:B------:R-:W-:Y:S01]  /*11d3d0*/  PRMT R7, R22, 0x4210, R11 ;  /* 0x0000421016077816 */ /* 0x000fe2000000000b */
[----:B------:R-:W-:Y:S06]  /*11d3e0*/  BAR.SYNC.DEFER_BLOCKING 0x0 ;  /* 0x0000000000007b1d */ /* 0x000fec0000010000 */
        /* <DEDUP_REMOVED lines=10> */
[----:B------:R-:W-:Y:S01]  /*11d490*/  PRMT R6, R28, 0x4210, R12 ;  /* 0x000042101c067816 */ /* 0x000fe2000000000c */
[----:B------:R-:W-:Y:S01]  /*11d4a0*/  BAR.SYNC.DEFER_BLOCKING 0x0 ;  /* 0x0000000000007b1d */ /* 0x000fe20000010000 */
[----:B------:R-:W-:-:S04]  /*11d4b0*/  LOP3.LUT R9, R9, 0xffff, RZ, 0xc0, !PT ;  /* 0x0000ffff09097812 */ /* 0x000fc800078ec0ff */
[----:B------:R-:W-:Y:S02]  /*11d4c0*/  PRMT R27, R27, 0x4210, R9 ;  /* 0x000042101b1b7816 */ /* 0x000fe40000000009 */
[----:B---3--:R-:W-:Y:S02]  /*11d4d0*/  PRMT R3, R3, 0x5210, R11 ;  /* 0x0000521003037816 */ /* 0x008fe4000000000b */
[----:B----4-:R-:W-:Y:S01]  /*11d4e0*/  PRMT R2, R2, 0x5210, R9 ;  /* 0x0000521002027816 */ /* 0x010fe20000000009 */
[----:B--2---:R0:W-:Y:S04]  /*11d4f0*/  STSM.16.M88.4 [R21], R4 ;  /* 0x0000000415007844 */ /* 0x0041e80000000200 */
[----:B0-----:R-:W2:Y:S04]  /*11d500*/  LDL.LU.64 R6, [R1+0x4ab8] ;  /* 0x004ab80001067983 */ /* 0x001ea80000300a00 */
[----:B------:R-:W3:Y:S04]  /*11d510*/  LDL.LU.64 R4, [R1+0x4ab0] ;  /* 0x004ab00001047983 */ /* 0x000ee80000300a00 */
[----:B------:R-:W4:Y:S04]  /*11d520*/  LDL.LU R11, [R1+0xb24] ;  /* 0x000b2400010b7983 */ /* 0x000f280000300800 */
[----:B------:R-:W2:Y:S01]  /*11d530*/  LDL.LU R9, [R1+0xb20] ;  /* 0x000b200001097983 */ /* 0x000ea20000300800 */
[----:B------:R-:W-:-:S02]  /*11d540*/  LOP3.LUT R19, R19, 0xffff, RZ, 0xc0, !PT ;  /* 0x0000ffff13137812 */ /* 0x000fc400078ec0ff */
[----:B------:R-:W-:Y:S02]  /*11d550*/  LOP3.LUT R18, R18, 0xffff, RZ, 0xc0, !PT ;  /* 0x0000ffff12127812 */ /* 0x000fe400078ec0ff */
[----:B------:R-:W-:Y:S02]  /*11d560*/  LOP3.LUT R16, R16, 0xffff, RZ, 0xc0, !PT ;  /* 0x0000ffff10107812 */ /* 0x000fe400078ec0ff */
[----:B------:R-:W-:Y:S02]  /*11d570*/  PRMT R24, R24, 0x4210, R19 ;  /* 0x0000421018187816 */ /* 0x000fe40000000013 */
[----:B------:R-:W-:Y:S02]  /*11d580*/  PRMT R25, R25, 0x4210, R18 ;  /* 0x0000421019197816 */ /* 0x000fe40000000012 */
[----:B------:R-:W-:-:S05]  /*11d590*/  PRMT R26, R26, 0x4210, R16 ;  /* 0x000042101a1a7816 */ /* 0x000fca0000000010 */
[----:B------:R-:W-:Y:S01]  /*11d5a0*/  STSM.16.M88.4 [R21+0x200], R24 ;  /* 0x0002001815007844 */ /* 0x000fe20000000200 */
[----:B------:R-:W-:Y:S06]  /*11d5b0*/  BAR.SYNC.DEFER_BLOCKING 0x0 ;  /* 0x0000000000007b1d */ /* 0x000fec0000010000 */
[----:B------:R-:W0:Y:S01]  /*11d5c0*/  LDS.128 R24, [R17] ;  /* 0x0000000011187984 */ /* 0x000e220000000c00 */
[----:B------:R-:W-:Y:S02]  /*11d5d0*/  PRMT R10, R10, 0x5210, R14 ;  /* 0x000052100a0a7816 */ /* 0x000fe4000000000e */
[----:B------:R-:W-:Y:S01]  /*11d5e0*/  PRMT R8, R8, 0x5210, R15 ;  /* 0x0000521008087816 */ /* 0x000fe2000000000f */
[----:B0-----:R-:W-:Y:S04]  /*11d5f0*/  STL.64 [R1+0x170], R24 ;  /* 0x0001701801007387 */ /* 0x001fe80000100a00 */
[----:B------:R-:W-:Y:S01]  /*11d600*/  STL.64 [R1+0x178], R26 ;  /* 0x0001781a01007387 */ /* 0x000fe20000100a00 */
[----:B---3--:R-:W-:-:S03]  /*11d610*/  PRMT R5, R5, 0x5210, R12 ;  /* 0x0000521005057816 */ /* 0x008fc6000000000c */
[----:B----4-:R0:W-:Y:S04]  /*11d620*/  STL [R1+0x4a9c], R11 ;  /* 0x004a9c0b01007387 */ /* 0x0101e80000100800 */
[----:B--2---:R1:W-:Y:S01]  /*11d630*/  STL [R1+0x4a98], R9 ;  /* 0x004a980901007387 */ /* 0x0043e20000100800 */
[----:B0-----:R-:W-:Y:S02]  /*11d640*/  IMAD.MOV.U32 R11, RZ, RZ, R3 ;  /* 0x000000ffff0b7224 */ /* 0x001fe400078e0003 */
[----:B-1----:R-:W-:Y:S02]  /*11d650*/  IMAD.MOV.U32 R9, RZ, RZ, R10 ;  /* 0x000000ffff097224 */ /* 0x002fe400078e000a */
[----:B------:R-:W-:Y:S01]  /*11d660*/  IMAD.MOV.U32 R10, RZ, RZ, R5 ;  /* 0x000000ffff0a7224 */ /* 0x000fe200078e0005 */
[----:B------:R-:W-:-:S04]  /*11d670*/  PRMT R4, R4, 0x5210, R16 ;  /* 0x0000521004047816 */ /* 0x000fc80000000010 */
[----:B------:R-:W-:Y:S04]  /*11d680*/  STL.64 [R1+0x4aa8], R10 ;  /* 0x004aa80a01007387 */ /* 0x000fe80000100a00 */
[----:B------:R-:W-:Y:S04]  /*11d690*/  STL.64 [R1+0x4aa0], R8 ;  /* 0x004aa00801007387 */ /* 0x000fe80000100a00 */
[----:B------:R-:W2:Y:S04]  /*11d6a0*/  LDL.LU R5, [R1+0xafc] ;  /* 0x000afc0001057983 */ /* 0x000ea80000300800 */
[----:B------:R-:W3:Y:S04]  /*11d6b0*/  LDL.LU R3, [R1+0xaf8] ;  /* 0x000af80001037983 */ /* 0x000ee80000300800 */
[----:B------:R-:W4:Y:S04]  /*11d6c0*/  LDL.LU R16, [R1+0xac4] ;  /* 0x000ac40001107983 */ /* 0x000f280000300800 */
[----:B------:R-:W2:Y:S04]  /*11d6d0*/  LDL.LU R15, [R1+0xac0] ;  /* 0x000ac000010f7983 */ /* 0x000ea80000300800 */
[----:B------:R-:W2:Y:S04]  /*11d6e0*/  LDL.LU R14, [R1+0xa64] ;  /* 0x000a6400010e7983 */ /* 0x000ea80000300800 */
[----:B------:R-:W3:Y:S04]  /*11d6f0*/  LDL.LU R12, [R1+0xa60] ;  /* 0x000a6000010c7983 */ /* 0x000ee80000300800 */
[----:B------:R-:W0:Y:S01]  /*11d700*/  LDS.128 R8, [R17+0x400] ;  /* 0x0004000011087984 */ /* 0x000e220000000c00 */
[----:B------:R-:W-:-:S02]  /*11d710*/  PRMT R7, R7, 0x5210, R19 ;  /* 0x0000521007077816 */ /* 0x000fc40000000013 */
[----:B------:R-:W-:Y:S01]  /*11d720*/  PRMT R6, R6, 0x5210, R18 ;  /* 0x0000521006067816 */ /* 0x000fe20000000012 */
[----:B------:R-:W-:Y:S06]  /*11d730*/  BAR.SYNC.DEFER_BLOCKING 0x0 ;  /* 0x0000000000007b1d */ /* 0x000fec0000010000 */
[----:B--2---:R-:W-:Y:S04]  /*11d740*/  STL.64 [R1+0x4a90], R14 ;  /* 0x004a900e01007387 */ /* 0x004fe80000100a00 */
[----:B---3--:R-:W-:Y:S04]  /*11d750*/  STL.64 [R1+0x4a88], R12 ;  /* 0x004a880c01007387 */ /* 0x008fe80000100a00 */
[----:B------:R-:W2:Y:S04]  /*11d760*/  LDL.LU R24, [R1+0xb4c] ;  /* 0x000b4c0001187983 */ /* 0x000ea80000300800 */
[----:B------:R-:W3:Y:S04]  /*11d770*/  LDL.LU R26, [R1+0xb48] ;  /* 0x000b4800011a7983 */ /* 0x000ee80000300800 */
[----:B------:R-:W2:Y:S04]  /*11d780*/  LDL.LU R29, [R1+0xb34] ;  /* 0x000b3400011d7983 */ /* 0x000ea80000300800 */
[----:B------:R-:W4:Y:S04]  /*11d790*/  LDL.LU R27, [R1+0xb30] ;  /* 0x000b3000011b7983 */ /* 0x000f280000300800 */
[----:B------:R-:W3:Y:S04]  /*11d7a0*/  LDL.LU R20, [R1+0xb1c] ;  /* 0x000b1c0001147983 */ /* 0x000ee80000300800 */
[----:B------:R-:W2:Y:S04]  /*11d7b0*/  LDL.LU R19, [R1+0xb14] ;  /* 0x000b140001137983 */ /* 0x000ea80000300800 */
[----:B------:R-:W2:Y:S04]  /*11d7c0*/  LDL.LU R18, [R1+0xb18] ;  /* 0x000b180001127983 */ /* 0x000ea80000300800 */
[----:B------:R-:W2:Y:S04]  /*11d7d0*/  LDL.LU R28, [R1+0x9cc] ;  /* 0x0009cc00011c7983 */ /* 0x000ea80000300800 */
[----:B0-----:R-:W-:Y:S04]  /*11d7e0*/  STL.64 [R1+0x1f0], R8 ;  /* 0x0001f00801007387 */ /* 0x001fe80000100a00 */
[----:B------:R0:W-:Y:S04]  /*11d7f0*/  STL.64 [R1+0x1f8], R10 ;  /* 0x0001f80a01007387 */ /* 0x0001e80000100a00 */
[----:B0-----:R-:W4:Y:S04]  /*11d800*/  LDL.LU.64 R10, [R1+0x4aa8] ;  /* 0x004aa800010a7983 */ /* 0x001f280000300a00 */
[----:B------:R-:W4:Y:S04]  /*11d810*/  LDL.LU.64 R8, [R1+0x4aa0] ;  /* 0x004aa00001087983 */ /* 0x000f280000300a00 */
[----:B----4-:R0:W-:Y:S04]  /*11d820*/  STSM.16.M88.4 [R21], R8 ;  /* 0x0000000815007844 */ /* 0x0101e80000000200 */
[----:B0-----:R-:W4:Y:S04]  /*11d830*/  LDL.LU R11, [R1+0x4a9c] ;  /* 0x004a9c00010b7983 */ /* 0x001f280000300800 */
[----:B------:R-:W3:Y:S04]  /*11d840*/  LDL.LU R9, [R1+0x4a98] ;  /* 0x004a980001097983 */ /* 0x000ee80000300800 */
[----:B------:R-:W2:Y:S01]  /*11d850*/  LDL.LU R25, [R1+0x22c] ;  /* 0x00022c0001197983 */ /* 0x000ea20000300800 */
[----:B------:R-:W-:-:S02]  /*11d860*/  IMAD.MOV.U32 R13, RZ, RZ, R6 ;  /* 0x000000ffff0d7224 */ /* 0x000fc400078e0006 */
[----:B------:R-:W-:Y:S02]  /*11d870*/  IMAD.MOV.U32 R12, RZ, RZ, R7 ;  /* 0x000000ffff0c7224 */ /* 0x000fe400078e0007 */
[----:B------:R-:W-:Y:S02]  /*11d880*/  IMAD.MOV.U32 R14, RZ, RZ, R4 ;  /* 0x000000ffff0e7224 */ /* 0x000fe400078e0004 */
[----:B------:R-:W-:-:S05]  /*11d890*/  IMAD.MOV.U32 R15, RZ, RZ, R2 ;  /* 0x000000ffff0f7224 */ /* 0x000fca00078e0002 */
[----:B------:R0:W-:Y:S01]  /*11d8a0*/  STSM.16.M88.4 [R21+0x200], R12 ;  /* 0x0002000c15007844 */ /* 0x0001e20000000200 */
[----:B------:R-:W-:Y:S06]  /*11d8b0*/  BAR.SYNC.DEFER_BLOCKING 0x0 ;  /* 0x0000000000007b1d */ /* 0x000fec0000010000 */
[----:B--2---:R-:W-:Y:S04]  /*11d8c0*/  STL [R1+0x4a6c], R25 ;  /* 0x004a6c1901007387 */ /* 0x004fe80000100800 */
[----:B------:R-:W2:Y:S04]  /*11d8d0*/  LDL.LU R22, [R1+0x224] ;  /* 0x0002240001167983 */ /* 0x000ea80000300800 */
[----:B------:R-:W2:Y:S04]  /*11d8e0*/  LDL.LU R6, [R1+0x214] ;  /* 0x0002140001067983 */ /* 0x000ea80000300800 */
[----:B------:R-:W2:Y:S04]  /*11d8f0*/  LDL.LU R4, [R1+0x218] ;  /* 0x0002180001047983 */ /* 0x000ea80000300800 */
[----:B------:R-:W2:Y:S04]  /*11d900*/  LDL.LU R8, [R1+0x20c] ;  /* 0x00020c0001087983 */ /* 0x000ea80000300800 */
[----:B------:R-:W2:Y:S04]  /*11d910*/  LDL.LU R7, [R1+0x200] ;  /* 0x0002000001077983 */ /* 0x000ea80000300800 */
[----:B------:R-:W2:Y:S04]  /*11d920*/  LDL.LU R10, [R1+0x208] ;  /* 0x00020800010a7983 */ /* 0x000ea80000300800 */
[----:B------:R-:W2:Y:S04]  /*11d930*/  LDL.LU R2, [R1+0x1d0] ;  /* 0x0001d00001027983 */ /* 0x000ea80000300800 */
[----:B0-----:R-:W2:Y:S04]  /*11d940*/  LDL.LU.64 R14, [R1+0x4a90] ;  /* 0x004a9000010e7983 */ /* 0x001ea80000300a00 */
[----:B------:R-:W2:Y:S01]  /*11d950*/  LDL.LU.64 R12, [R1+0x4a88] ;  /* 0x004a8800010c7983 */ /* 0x000ea20000300a00 */
[----:B----4-:R-:W-:-:S02]  /*11d960*/  LOP3.LUT R11, R11, 0xffff, RZ, 0xc0, !PT ;  /* 0x0000ffff0b0b7812 */ /* 0x010fc400078ec0ff */
[----:B---3--:R-:W-:-:S04]  /*11d970*/  LOP3.LUT R9, R9, 0xffff, RZ, 0xc0, !PT ;  /* 0x0000ffff09097812 */ /* 0x008fc800078ec0ff */
[----:B------:R-:W-:Y:S01]  /*11d980*/  PRMT R20, R20, 0x4210, R9 ;  /* 0x0000421014147816 */ /* 0x000fe20000000009 */
[----:B--2---:R-:W-:Y:S04]  /*11d990*/  STL [R1+0x4a84], R22 ;  /* 0x004a841601007387 */ /* 0x004fe80000100800 */
[----:B------:R0:W-:Y:S02]  /*11d9a0*/  STL [R1+0x4a80], R21 ;  /* 0x004a801501007387 */ /* 0x0001e40000100800 */
[----:B0-----:R-:W-:Y:S02]  /*11d9b0*/  PRMT R21, R27, 0x4210, R11 ;  /* 0x000042101b157816 */ /* 0x001fe4000000000b */
[----:B------:R-:W-:Y:S02]  /*11d9c0*/  LOP3.LUT R15, R15, 0xffff, RZ, 0xc0, !PT ;  /* 0x0000ffff0f0f7812 */ /* 0x000fe400078ec0ff */
[----:B------:R-:W-:-:S02]  /*11d9d0*/  LOP3.LUT R14, R14, 0xffff, RZ, 0xc0, !PT ;  /* 0x0000ffff0e0e7812 */ /* 0x000fc400078ec0ff */
[----:B------:R-:W-:-:S03]  /*11d9e0*/  LOP3.LUT R12, R12, 0xffff, RZ, 0xc0, !PT ;  /* 0x0000ffff0c0c7812 */ /* 0x000fc600078ec0ff */
[----:B------:R-:W-:Y:S01]  /*11d9f0*/  STL.64 [R1+0x4a78], R14 ;  /* 0x004a780e01007387 */ /* 0x000fe20000100a00 */
[----:B------:R-:W-:-:S03]  /*11da00*/  PRMT R27, R28, 0x4210, R12 ;  /* 0x000042101c1b7816 */ /* 0x000fc6000000000c */
[----:B------:R0:W-:Y:S02]  /*11da10*/  STL.64 [R1+0x4a70], R12 ;  /* 0x004a700c01007387 */ /* 0x0001e40000100a00 */
[----:B0-----:R-:W-:Y:S02]  /*11da20*/  IMAD.MOV.U32 R12, RZ, RZ, R21 ;  /* 0x000000ffff0c7224 */ /* 0x001fe400078e0015 */
[----:B------:R-:W-:Y:S02]  /*11da30*/  IMAD.MOV.U32 R13, RZ, RZ, R20 ;  /* 0x000000ffff0d7224 */ /* 0x000fe400078e0014 */
        /* <DEDUP_REMOVED lines=12> */
[----:B------:R-:W-:Y:S02]  /*11db00*/  LOP3.LUT R16, R16, 0xffff, RZ, 0xc0, !PT ;  /* 0x0000ffff10107812 */ /* 0x000fe400078ec0ff */
[----:B------:R-:W-:Y:S01]  /*11db10*/  PRMT R25, R26, 0x4210, R15 ;  /* 0x000042101a197816 */ /* 0x000fe2000000000f */
[----:B------:R-:W-:Y:S01]  /*11db20*/  IMAD.MOV.U32 R15, RZ, RZ, R18 ;  /* 0x000000ffff0f7224 */ /* 0x000fe200078e0012 */
[----:B------:R-:W-:Y:S01]  /*11db30*/  PRMT R26, R29, 0x4210, R14 ;  /* 0x000042101d1a7816 */ /* 0x000fe2000000000e */
[----:B------:R-:W-:Y:S01]  /*11db40*/  IMAD.MOV.U32 R14, RZ, RZ, R19 ;  /* 0x000000ffff0e7224 */ /* 0x000fe200078e0013 */
[----:B------:R-:W-:Y:S01]  /*11db50*/  BAR.SYNC.DEFER_BLOCKING 0x0 ;  /* 0x0000000000007b1d */ /* 0x000fe20000010000 */
[----:B------:R-:W-:-:S05]  /*11db60*/  PRMT R24, R24, 0x4210, R16 ;  /* 0x0000421018187816 */ /* 0x000fca0000000010 */
[----:B---3--:R0:W-:Y:S04]  /*11db70*/  STSM.16.M88.4 [R21], R12 ;  /* 0x0000000c15007844 */ /* 0x0081e80000000200 */
[----:B------:R1:W-:Y:S04]  /*11db80*/  STSM.16.M88.4 [R21+0x200], R24 ;  /* 0x0002001815007844 */ /* 0x0003e80000000200 */
[----:B0-----:R-:W2:Y:S04]  /*11db90*/  LDL.LU.64 R14, [R1+0x4a78] ;  /* 0x004a7800010e7983 */ /* 0x001ea80000300a00 */
[----:B------:R-:W3:Y:S04]  /*11dba0*/  LDL.LU.64 R12, [R1+0x4a70] ;  /* 0x004a7000010c7983 */ /* 0x000ee80000300a00 */
[----:B-1----:R-:W4:Y:S01]  /*11dbb0*/  LDL.LU R25, [R1+0x4a6c] ;  /* 0x004a6c0001197983 */ /* 0x002f220000300800 */
[----:B------:R-:W-:-:S02]  /*11dbc0*/  PRMT R9, R7, 0x5210, R9 ;  /* 0x0000521007097816 */ /* 0x000fc40000000009 */
[----:B------:R-:W-:Y:S02]  /*11dbd0*/  PRMT R10, R10, 0x5210, R5 ;  /* 0x000052100a0a7816 */ /* 0x000fe40000000005 */
[----:B------:R-:W-:Y:S02]  /*11dbe0*/  PRMT R8, R8, 0x5210, R11 ;  /* 0x0000521008087816 */ /* 0x000fe4000000000b */
[----:B------:R-:W-:Y:S01]  /*11dbf0*/  PRMT R11, R2, 0x5210, R3 ;  /* 0x00005210020b7816 */ /* 0x000fe20000000003 */
[----:B------:R-:W-:Y:S01]  /*11dc00*/  BAR.SYNC.DEFER_BLOCKING 0x0 ;  /* 0x0000000000007b1d */ /* 0x000fe20000010000 */
[----:B----4-:R-:W-:-:S05]  /*11dc10*/  PRMT R19, R25, 0x5210, R16 ;  /* 0x0000521019137816 */ /* 0x010fca0000000010 */
[----:B------:R-:W0:Y:S04]  /*11dc20*/  LDS.128 R24, [R17] ;  /* 0x0000000011187984 */ /* 0x000e280000000c00 */
[----:B0-----:R-:W-:Y:S04]  /*11dc30*/  STL.64 [R1+0x1d0], R24 ;  /* 0x0001d01801007387 */ /* 0x001fe80000100a00 */
[----:B------:R-:W-:Y:S04]  /*11dc40*/  STL.64 [R1+0x1d8], R26 ;  /* 0x0001d81a01007387 */ /* 0x000fe80000100a00 */
[----:B------:R-:W0:Y:S04]  /*11dc50*/  LDS.128 R24, [R17+0x400] ;  /* 0x0004000011187984 */ /* 0x000e280000000c00 */
[----:B------:R-:W4:Y:S04]  /*11dc60*/  LDL.LU R7, [R1+0xb2c] ;  /* 0x000b2c0001077983 */ /* 0x000f280000300800 */
[----:B------:R-:W4:Y:S01]  /*11dc70*/  LDL.LU R5, [R1+0xb28] ;  /* 0x000b280001057983 */ /* 0x000f220000300800 */
[----:B--2---:R-:W-:-:S02]  /*11dc80*/  PRMT R18, R22, 0x5210, R15 ;  /* 0x0000521016127816 */ /* 0x004fc4000000000f */
[----:B------:R-:W-:Y:S01]  /*11dc90*/  PRMT R6, R6, 0x5210, R14 ;  /* 0x0000521006067816 */ /* 0x000fe2000000000e */
[----:B------:R-:W-:Y:S01]  /*11dca0*/  BAR.SYNC.DEFER_BLOCKING 0x0 ;  /* 0x0000000000007b1d */ /* 0x000fe20000010000 */
[----:B---3--:R-:W-:-:S05]  /*11dcb0*/  PRMT R4, R4, 0x5210, R12 ;  /* 0x0000521004047816 */ /* 0x008fca000000000c */
[----:B0-----:R0:W-:Y:S04]  /*11dcc0*/  STL.64 [R1+0x1c0], R24 ;  /* 0x0001c01801007387 */ /* 0x0011e80000100a00 */
[----:B------:R1:W-:Y:S04]  /*11dcd0*/  STL.64 [R1+0x1c8], R26 ;  /* 0x0001c81a01007387 */ /* 0x0003e80000100a00 */
[----:B------:R-:W2:Y:S04]  /*11dce0*/  LDL.LU R3, [R1+0xb0c] ;  /* 0x000b0c0001037983 */ /* 0x000ea80000300800 */
[----:B------:R-:W3:Y:S04]  /*11dcf0*/  LDL.LU R2, [R1+0xb08] ;  /* 0x000b080001027983 */ /* 0x000ee80000300800 */
[----:B------:R-:W2:Y:S04]  /*11dd00*/  LDL.LU R16, [R1+0xadc] ;  /* 0x000adc0001107983 */ /* 0x000ea80000300800 */
[----:B------:R-:W4:Y:S04]  /*11dd10*/  LDL.LU R15, [R1+0xad8] ;  /* 0x000ad800010f7983 */ /* 0x000f280000300800 */
[----:B------:R-:W4:Y:S04]  /*11dd20*/  LDL.LU R14, [R1+0xa88] ;  /* 0x000a8800010e7983 */ /* 0x000f280000300800 */
[----:B------:R-:W3:Y:S04]  /*11dd30*/  LDL.LU R12, [R1+0xa84] ;  /* 0x000a8400010c7983 */ /* 0x000ee80000300800 */
[----:B------:R-:W-:Y:S04]  /*11dd40*/  STSM.16.M88.4 [R21], R8 ;  /* 0x0000000815007844 */ /* 0x000fe80000000200 */
[----:B----4-:R-:W-:Y:S04]  /*11dd50*/  STL.64 [R1+0x4a60], R14 ;  /* 0x004a600e01007387 */ /* 0x010fe80000100a00 */
[----:B---3--:R3:W-:Y:S04]  /*11dd60*/  STL.64 [R1+0x4a58], R12 ;  /* 0x004a580c01007387 */ /* 0x0087e80000100a00 */
[----:B0-----:R-:W4:Y:S04]  /*11dd70*/  LDL.LU R24, [R1+0xb8c] ;  /* 0x000b8c0001187983 */ /* 0x001f280000300800 */
[----:B------:R-:W2:Y:S04]  /*11dd80*/  LDL.LU R23, [R1+0xb80] ;  /* 0x000b800001177983 */ /* 0x000ea80000300800 */
[----:B-1----:R-:W4:Y:S01]  /*11dd90*/  LDL.LU R26, [R1+0xb7c] ;  /* 0x000b7c00011a7983 */ /* 0x002f220000300800 */
[----:B---3--:R-:W-:-:S03]  /*11dda0*/  IMAD.MOV.U32 R13, RZ, RZ, R18 ;  /* 0x000000ffff0d7224 */ /* 0x008fc600078e0012 */
[----:B------:R-:W3:Y:S01]  /*11ddb0*/  LDL.LU R27, [R1+0xb78] ;  /* 0x000b7800011b7983 */ /* 0x000ee20000300800 */
[----:B------:R-:W-:-:S03]  /*11ddc0*/  IMAD.MOV.U32 R12, RZ, RZ, R19 ;  /* 0x000000ffff0c7224 */ /* 0x000fc600078e0013 */
[----:B------:R-:W4:Y:S04]  /*11ddd0*/  LDL.LU R29, [R1+0xb68] ;  /* 0x000b6800011d7983 */ /* 0x000f280000300800 */
[----:B------:R-:W3:Y:S04]  /*11dde0*/  LDL.LU R18, [R1+0xb64] ;  /* 0x000b640001127983 */ /* 0x000ee80000300800 */
[----:B------:R-:W3:Y:S04]  /*11ddf0*/  LDL.LU R19, [R1+0x9e8] ;  /* 0x0009e80001137983 */ /* 0x000ee80000300800 */
[----:B------:R-:W4:Y:S04]  /*11de00*/  LDL.LU R20, [R1+0x9dc] ;  /* 0x0009dc0001147983 */ /* 0x000f280000300800 */
[----:B------:R-:W2:Y:S04]  /*11de10*/  LDL.LU R11, [R1+0x4a68] ;  /* 0x004a6800010b7983 */ /* 0x000ea80000300800 */
[----:B------:R-:W3:Y:S04]  /*11de20*/  LDL.LU R28, [R1+0x244] ;  /* 0x00024400011c7983 */ /* 0x000ee80000300800 */
[----:B------:R-:W4:Y:S01]  /*11de30*/  LDL.LU R25, [R1+0x254] ;  /* 0x0002540001197983 */ /* 0x000f220000300800 */
[----:B------:R-:W-:-:S02]  /*11de40*/  IMAD.MOV.U32 R14, RZ, RZ, R6 ;  /* 0x000000ffff0e7224 */ /* 0x000fc400078e0006 */
[----:B------:R-:W-:-:S05]  /*11de50*/  IMAD.MOV.U32 R15, RZ, RZ, R4 ;  /* 0x000000ffff0f7224 */ /* 0x000fca00078e0004 */
[----:B------:R0:W-:Y:S01]  /*11de60*/  STSM.16.M88.4 [R21+0x200], R12 ;  /* 0x0002000c15007844 */ /* 0x0001e20000000200 */
[----:B------:R-:W-:Y:S01]  /*11de70*/  LOP3.LUT R2, R2, 0xffff, RZ, 0xc0, !PT ;  /* 0x0000ffff02027812 */ /* 0x000fe200078ec0ff */
[----:B------:R-:W-:Y:S06]  /*11de80*/  BAR.SYNC.DEFER_BLOCKING 0x0 ;  /* 0x0000000000007b1d */ /* 0x000fec0000010000 */
[----:B----4-:R1:W-:Y:S04]  /*11de90*/  STL [R1+0x4a3c], R25 ;  /* 0x004a3c1901007387 */ /* 0x0103e80000100800 */
[----:B------:R-:W4:Y:S04]  /*11dea0*/  LDL.LU R22, [R1+0x240] ;  /* 0x0002400001167983 */ /* 0x000f280000300800 */
[----:B------:R-:W3:Y:S04]  /*11deb0*/  LDL.LU R9, [R1+0x248] ;  /* 0x0002480001097983 */ /* 0x000ee80000300800 */
[----:B------:R-:W3:Y:S04]  /*11dec0*/  LDL.LU R6, [R1+0x238] ;  /* 0x0002380001067983 */ /* 0x000ee80000300800 */
[----:B------:R-:W3:Y:S04]  /*11ded0*/  LDL.LU R4, [R1+0x23c] ;  /* 0x00023c0001047983 */ /* 0x000ee80000300800 */
[----:B------:R-:W2:Y:S04]  /*11dee0*/  LDL.LU R10, [R1+0x234] ;  /* 0x00023400010a7983 */ /* 0x000ea80000300800 */
[----:B0-----:R-:W3:Y:S04]  /*11def0*/  LDL.LU.64 R14, [R1+0x4a60] ;  /* 0x004a6000010e7983 */ /* 0x001ee80000300a00 */
[----:B------:R-:W3:Y:S04]  /*11df00*/  LDL.LU.64 R12, [R1+0x4a58] ;  /* 0x004a5800010c7983 */ /* 0x000ee80000300a00 */
[----:B----4-:R-:W-:Y:S04]  /*11df10*/  STL [R1+0x4a54], R22 ;  /* 0x004a541601007387 */ /* 0x010fe80000100800 */
[----:B------:R-:W-:Y:S04]  /*11df20*/  STL [R1+0x4a50], R21 ;  /* 0x004a501501007387 */ /* 0x000fe80000100800 */
[----:B------:R-:W4:Y:S04]  /*11df30*/  LDL R8, [R1+0x1820] ;  /* 0x0018200001087983 */ /* 0x000f280000100800 */
[----:B--2---:R0:W-:Y:S01]  /*11df40*/  STL.64 [R1+0x4a48], R10 ;  /* 0x004a480a01007387 */ /* 0x0041e20000100a00 */
[----:B---3--:R-:W-:-:S04]  /*11df50*/  LOP3.LUT R15, R15, 0xffff, RZ, 0xc0, !PT ;  /* 0x0000ffff0f0f7812 */ /* 0x008fc800078ec0ff */
[----:B-1----:R-:W-:Y:S02]  /*11df60*/  PRMT R25, R23, 0x4210, R15 ;  /* 0x0000421017197816 */ /* 0x002fe4000000000f */
[----:B0-----:R-:W-:Y:S02]  /*11df70*/  PRMT R11, R20, 0x4210, R2 ;  /* 0x00004210140b7816 */ /* 0x001fe40000000002 */
[----:B------:R-:W0:Y:S04]  /*11df80*/  LDS.128 R20, [R17] ;  /* 0x0000000011147984 */ /* 0x000e280000000c00 */
[----:B----4-:R-:W-:Y:S04]  /*11df90*/  STL.64 [R1+0x4a40], R8 ;  /* 0x004a400801007387 */ /* 0x010fe80000100a00 */
        /* <DEDUP_REMOVED lines=9> */
[----:B------:R-:W-:Y:S02]  /*11e030*/  LOP3.LUT R3, R3, 0xffff, RZ, 0xc0, !PT ;  /* 0x0000ffff03037812 */ /* 0x000fe400078ec0ff */
[----:B------:R-:W-:Y:S02]  /*11e040*/  LOP3.LUT R16, R16, 0xffff, RZ, 0xc0, !PT ;  /* 0x0000ffff10107812 */ /* 0x000fe400078ec0ff */
[----:B------:R-:W-:Y:S02]  /*11e050*/  LOP3.LUT R14, R14, 0xffff, RZ, 0xc0, !PT ;  /* 0x0000ffff0e0e7812 */ /* 0x000fe400078ec0ff */
[----:B------:R-:W-:Y:S02]  /*11e060*/  LOP3.LUT R12, R12, 0xffff, RZ, 0xc0, !PT ;  /* 0x0000ffff0c0c7812 */ /* 0x000fe400078ec0ff */
[----:B------:R-:W-:-:S02]  /*11e070*/  PRMT R8, R29, 0x4210, R7 ;  /* 0x000042101d087816 */ /* 0x000fc40000000007 */
[----:B------:R-:W-:Y:S02]  /*11e080*/  PRMT R9, R18, 0x4210, R5 ;  /* 0x0000421012097816 */ /* 0x000fe40000000005 */
[----:B------:R-:W-:Y:S01]  /*11e090*/  PRMT R10, R19, 0x4210, R3 ;  /* 0x00004210130a7816 */ /* 0x000fe20000000003 */
[----:B------:R-:W-:Y:S01]  /*11e0a0*/  BAR.SYNC.DEFER_BLOCKING 0x0 ;  /* 0x0000000000007b1d */ /* 0x000fe20000010000 */
[----:B------:R-:W-:Y:S02]  /*11e0b0*/  PRMT R24, R24, 0x4210, R16 ;  /* 0x0000421018187816 */ /* 0x000fe40000000010 */
[----:B------:R-:W-:Y:S02]  /*11e0c0*/  PRMT R26, R26, 0x4210, R14 ;  /* 0x000042101a1a7816 */ /* 0x000fe4000000000e */
[----:B------:R-:W-:Y:S01]  /*11e0d0*/  PRMT R27, R27, 0x4210, R12 ;  /* 0x000042101b1b7816 */ /* 0x000fe2000000000c */
[----:B---3--:R0:W-:Y:S04]  /*11e0e0*/  STSM.16.M88.4 [R21], R8 ;  /* 0x0000000815007844 */ /* 0x0081e80000000200 */
[----:B------:R1:W-:Y:S04]  /*11e0f0*/  STSM.16.M88.4 [R21+0x200], R24 ;  /* 0x0002001815007844 */ /* 0x0003e80000000200 */
[----:B0-----:R-:W3:Y:S04]  /*11e100*/  LDL.LU.64 R10, [R1+0x4a48] ;  /* 0x004a4800010a7983 */ /* 0x001ee80000300a00 */
[----:B------:R-:W4:Y:S04]  /*11e110*/  LDL.LU.64 R8, [R1+0x4a40] ;  /* 0x004a400001087983 */ /* 0x000f280000300a00 */
[----:B-1----:R-:W4:Y:S01]  /*11e120*/  LDL.LU R25, [R1+0x4a3c] ;  /* 0x004a3c0001197983 */ /* 0x002f220000300800 */
[----:B------:R-:W-:-:S02]  /*11e130*/  PRMT R16, R28, 0x5210, R16 ;  /* 0x000052101c107816 */ /* 0x000fc40000000010 */
[----:B--2---:R-:W-:Y:S02]  /*11e140*/  PRMT R14, R22, 0x5210, R14 ;  /* 0x00005210160e7816 */ /* 0x004fe4000000000e */
[----:B------:R-:W-:Y:S01]  /*11e150*/  PRMT R6, R6, 0x5210, R7 ;  /* 0x0000521006067816 */ /* 0x000fe20000000007 */
[----:B------:R-:W-:Y:S01]  /*11e160*/  STL [R1+0x210], R16 ;  /* 0x0002101001007387 */ /* 0x000fe20000100800 */
[----:B------:R-:W-:Y:S02]  /*11e170*/  PRMT R5, R4, 0x5210, R5 ;  /* 0x0000521004057816 */ /* 0x000fe40000000005 */
[----:B------:R-:W-:Y:S02]  /*11e180*/  PRMT R0, R0, 0x5210, R2 ;  /* 0x0000521000007816 */ /* 0x000fe40000000002 */
[----:B------:R-:W-:Y:S01]  /*11e190*/  LOP3.LUT R13, R13, 0xfffffff7, RZ, 0xc0, !PT ;  /* 0xfffffff70d0d7812 */ /* 0x000fe200078ec0ff */
[----:B------:R-:W-:Y:S01]  /*11e1a0*/  BAR.SYNC.DEFER_BLOCKING 0x0 ;  /* 0x0000000000007b1d */ /* 0x000fe20000010000 */
[----:B---3--:R-:W-:-:S02]  /*11e1b0*/  PRMT R4, R10, 0x5210, R3 ;  /* 0x000052100a047816 */ /* 0x008fc40000000003 */
[----:B----4-:R-:W-:Y:S02]  /*11e1c0*/  PRMT R9, R9, 0x5210, R12 ;  /* 0x0000521009097816 */ /* 0x010fe4000000000c */
[----:B------:R-:W-:Y:S01]  /*11e1d0*/  PRMT R15, R25, 0x5210, R15 ;  /* 0x00005210190f7816 */ /* 0x000fe2000000000f */
[----:B------:R-:W-:-:S04]  /*11e1e0*/  VIADD R3, R8, 0x1e ;  /* 0x0000001e08037836 */ /* 0x000fc80000000000 */
[----:B------:R-:W-:Y:S04]  /*11e1f0*/  STL [R1+0x214], R15 ;  /* 0x0002140f01007387 */ /* 0x000fe80000100800 */
[----:B------:R-:W-:Y:S01]  /*11e200*/  STL [R1+0x218], R14 ;  /* 0x0002180e01007387 */ /* 0x000fe20000100800 */
[----:B------:R-:W-:-:S03]  /*11e210*/  VIADD R2, R8, 0x1f ;  /* 0x0000001f08027836 */ /* 0x000fc60000000000 */
[----:B------:R-:W-:Y:S01]  /*11e220*/  STL [R1+0x21c], R9 ;  /* 0x00021c0901007387 */ /* 0x000fe20000100800 */
[----:B------:R-:W-:-:S03]  /*11e230*/  VIADD R7, R8, 0x21 ;  /* 0x0000002108077836 */ /* 0x000fc60000000000 */
[----:B------:R-:W-:Y:S04]  /*11e240*/  STL [R1+0x200], R6 ;  /* 0x0002000601007387 */ /* 0x000fe80000100800 */
[----:B------:R-:W-:Y:S04]  /*11e250*/  STL [R1+0x204], R5 ;  /* 0x0002040501007387 */ /* 0x000fe80000100800 */
[----:B------:R-:W-:Y:S04]  /*11e260*/  STL [R1+0x208], R4 ;  /* 0x0002080401007387 */ /* 0x000fe80000100800 */
[----:B------:R0:W-:Y:S04]  /*11e270*/  STL [R1+0x20c], R0 ;  /* 0x00020c0001007387 */ /* 0x0001e80000100800 */
[----:B------:R-:W-:Y:S01]  /*11e280*/  STL [R1+0x8b0], R3 ;  /* 0x0008b00301007387 */ /* 0x000fe20000100800 */
[----:B0-----:R-:W-:-:S03]  /*11e290*/  VIADD R0, R8, 0x20 ;  /* 0x0000002008007836 */ /* 0x001fc60000000000 */
[----:B------:R-:W-:Y:S04]  /*11e2a0*/  STL [R1+0x8ac], R2 ;  /* 0x0008ac0201007387 */ /* 0x000fe80000100800 */
[----:B------:R0:W-:Y:S04]  /*11e2b0*/  STL [R1+0x4998], R7 ;  /* 0x0049980701007387 */ /* 0x0001e80000100800 */
[----:B------:R1:W-:Y:S01]  /*11e2c0*/  STL [R1+0x8a8], R0 ;  /* 0x0008a80001007387 */ /* 0x0003e20000100800 */
[C---:B0-----:R-:W-:Y:S02]  /*11e2d0*/  VIADD R7, R8.reuse, 0x23 ;  /* 0x0000002308077836 */ /* 0x041fe40000000000 */
[----:B-1----:R-:W-:-:S03]  /*11e2e0*/  VIADD R0, R8, 0x22 ;  /* 0x0000002208007836 */ /* 0x002fc60000000000 */
        /* <DEDUP_REMOVED lines=8> */
[----:B------:R0:W-:Y:S01]  /*11e370*/  STL [R1+0x49a8], R7 ;  /* 0x0049a80701007387 */ /* 0x0001e20000100800 */
[----:B------:R-:W-:-:S03]  /*11e380*/  VIADD R6, R8, 0x29 ;  /* 0x0000002908067836 */ /* 0x000fc60000000000 */
[----:B------:R1:W-:Y:S04]  /*11e390*/  STL [R1+0x890], R0 ;  /* 0x0008900001007387 */ /* 0x0003e80000100800 */
[----:B------:R2:W-:Y:S01]  /*11e3a0*/  STL [R1+0x49ac], R6 ;  /* 0x0049ac0601007387 */ /* 0x0005e20000100800 */
[C---:B0-----:R-:W-:Y:S02]  /*11e3b0*/  VIADD R7, R8.reuse, 0x2a ;  /* 0x0000002a08077836 */ /* 0x041fe40000000000 */
[C---:B-1----:R-:W-:Y:S02]  /*11e3c0*/  VIADD R0, R8.reuse, 0x28 ;  /* 0x0000002808007836 */ /* 0x042fe40000000000 */
[----:B--2---:R-:W-:-:S03]  /*11e3d0*/  VIADD R6, R8, 0x2c ;  /* 0x0000002c08067836 */ /* 0x004fc60000000000 */
[----:B------:R0:W-:Y:S04]  /*11e3e0*/  STL [R1+0x888], R0 ;  /* 0x0008880001007387 */ /* 0x0001e80000100800 */
[----:B------:R1:W-:Y:S01]  /*11e3f0*/  STL [R1+0x49b0], R7 ;  /* 0x0049b00701007387 */ /* 0x0003e20000100800 */
[----:B0-----:R-:W-:-:S03]  /*11e400*/  VIADD R0, R8, 0x2b ;  /* 0x0000002b08007836 */ /* 0x001fc60000000000 */
[----:B------:R0:W-:Y:S01]  /*11e410*/  STL [R1+0x49b4], R6 ;  /* 0x0049b40601007387 */ /* 0x0001e20000100800 */
[----:B-1----:R-:W-:-:S03]  /*11e420*/  VIADD R7, R8, 0x2d ;  /* 0x0000002d08077836 */ /* 0x002fc60000000000 */
[----:B------:R1:W-:Y:S01]  /*11e430*/  STL [R1+0x87c], R0 ;  /* 0x00087c0001007387 */ /* 0x0003e20000100800 */
[----:B------:R-:W-:-:S03]  /*11e440*/  VIADD R5, R8, 0x31 ;  /* 0x0000003108057836 */ /* 0x000fc60000000000 */
        /* <DEDUP_REMOVED lines=8> */
[C---:B-1----:R-:W-:Y:S01]  /*11e4d0*/  VIADD R0, R8.reuse, 0x32 ;  /* 0x0000003208007836 */ /* 0x042fe20000000000 */
[----:B------:R0:W-:Y:S01]  /*11e4e0*/  STL [R1+0x49c8], R5 ;  /* 0x0049c80501007387 */ /* 0x0001e20000100800 */
[----:B--2---:R-:W-:-:S03]  /*11e4f0*/  VIADD R7, R8, 0x34 ;  /* 0x0000003408077836 */ /* 0x004fc60000000000 */
[----:B------:R1:W-:Y:S04]  /*11e500*/  STL [R1+0x49cc], R6 ;  /* 0x0049cc0601007387 */ /* 0x0003e80000100800 */
[----:B------:R2:W-:Y:S01]  /*11e510*/  STL [R1+0x860], R0 ;  /* 0x0008600001007387 */ /* 0x0005e20000100800 */
[----:B0-----:R-:W-:-:S03]  /*11e520*/  VIADD R5, R8, 0x35 ;  /* 0x0000003508057836 */ /* 0x001fc60000000000 */
[----:B------:R0:W-:Y:S01]  /*11e530*/  STL [R1+0x49d0], R7 ;  /* 0x0049d00701007387 */ /* 0x0001e20000100800 */
[C---:B-1----:R-:W-:Y:S02]  /*11e540*/  VIADD R6, R8.reuse, 0x37 ;  /* 0x0000003708067836 */ /* 0x042fe40000000000 */
[C---:B--2---:R-:W-:Y:S01]  /*11e550*/  VIADD R0, R8.reuse, 0x36 ;  /* 0x0000003608007836 */ /* 0x044fe20000000000 */
[----:B------:R1:W-:Y:S01]  /*11e560*/  STL [R1+0x49d8], R5 ;  /* 0x0049d80501007387 */ /* 0x0003e20000100800 */
[C---:B------:R-:W-:Y:S02]  /*11e570*/  VIADD R4, R8.reuse, 0x39 ;  /* 0x0000003908047836 */ /* 0x040fe40000000000 */
[C---:B0-----:R-:W-:Y:S01]  /*11e580*/  VIADD R7, R8.reuse, 0x38 ;  /* 0x0000003808077836 */ /* 0x041fe20000000000 */
[----:B------:R0:W-:Y:S04]  /*11e590*/  STL [R1+0x49dc], R6 ;  /* 0x0049dc0601007387 */ /* 0x0001e80000100800 */
[----:B------:R2:W-:Y:S01]  /*11e5a0*/  STL [R1+0x850], R0 ;  /* 0x0008500001007387 */ /* 0x0005e20000100800 */
[----:B-1----:R-:W-:-:S03]  /*11e5b0*/  VIADD R5, R8, 0x3a ;  /* 0x0000003a08057836 */ /* 0x002fc60000000000 */
[----:B------:R1:W-:Y:S01]  /*11e5c0*/  STL [R1+0x49e0], R7 ;  /* 0x0049e00701007387 */ /* 0x0003e20000100800 */
[----:B0-----:R-:W-:-:S03]  /*11e5d0*/  VIADD R6, R8, 0x3c ;  /* 0x0000003c08067836 */ /* 0x001fc60000000000 */
[----:B------:R0:W-:Y:S01]  /*11e5e0*/  STL [R1+0x49e4], R4 ;  /* 0x0049e40401007387 */ /* 0x0001e20000100800 */
[----:B--2---:R-:W-:-:S03]  /*11e5f0*/  VIADD R0, R8, 0x3b ;  /* 0x0000003b08007836 */ /* 0x004fc60000000000 */
[----:B------:R2:W-:Y:S01]  /*11e600*/  STL [R1+0x49e8], R5 ;  /* 0x0049e80501007387 */ /* 0x0005e20000100800 */
[----:B-1----:R-:W-:-:S03]  /*11e610*/  VIADD R7, R8, 0x3d ;  /* 0x0000003d08077836 */ /* 0x002fc60000000000 */
[----:B------:R1:W-:Y:S01]  /*11e620*/  STL [R1+0x49f0], R6 ;  /* 0x0049f00601007387 */ /* 0x0003e20000100800 */
[----:B0-----:R-:W-:-:S03]  /*11e630*/  VIADD R4, R8, 0x3e ;  /* 0x0000003e08047836 */ /* 0x001fc60000000000 */
[----:B------:R0:W-:Y:S01]  /*11e640*/  STL [R1+0x438], R0 ;  /* 0x0004380001007387 */ /* 0x0001e20000100800 */
[C---:B------:R-:W-:Y:S02]  /*11e650*/  VIADD R3, R8.reuse, 0x41 ;  /* 0x0000004108037836 */ /* 0x040fe40000000000 */
[C---:B--2---:R-:W-:Y:S01]  /*11e660*/  VIADD R5, R8.reuse, 0x3f ;  /* 0x0000003f08057836 */ /* 0x044fe20000000000 */
        /* <DEDUP_REMOVED lines=15> */
[C---:B------:R-:W-:Y:S02]  /*11e760*/  VIADD R2, R8.reuse, 0x49 ;  /* 0x0000004908027836 */ /* 0x040fe40000000000 */
[C---:B0-----:R-:W-:Y:S01]  /*11e770*/  VIADD R6, R8.reuse, 0x48 ;  /* 0x0000004808067836 */ /* 0x041fe20000000000 */
[----:B------:R0:W-:Y:S01]  /*11e780*/  STL [R1+0x4a14], R5 ;  /* 0x004a140501007387 */ /* 0x0001e20000100800 */
[----:B--2---:R-:W-:-:S03]  /*11e790*/  VIADD R7, R8, 0x4a ;  /* 0x0000004a08077836 */ /* 0x004fc60000000000 */
[----:B------:R2:W-:Y:S01]  /*11e7a0*/  STL [R1+0x4a18], R3 ;  /* 0x004a180301007387 */ /* 0x0005e20000100800 */
[----:B-1----:R-:W-:-:S03]  /*11e7b0*/  VIADD R4, R8, 0x4b ;  /* 0x0000004b08047836 */ /* 0x002fc60000000000 */
[----:B------:R1:W-:Y:S01]  /*11e7c0*/  STL [R1+0x40c], R0 ;  /* 0x00040c0001007387 */ /* 0x0003e20000100800 */
[----:B0-----:R-:W-:-:S03]  /*11e7d0*/  VIADD R5, R8, 0x4c ;  /* 0x0000004c08057836 */ /* 0x001fc60000000000 */
[----:B------:R-:W-:Y:S01]  /*11e7e0*/  STL [R1+0x4a1c], R6 ;  /* 0x004a1c0601007387 */ /* 0x000fe20000100800 */
[----:B--2---:R-:W-:-:S03]  /*11e7f0*/  VIADD R3, R8, 0x4e ;  /* 0x0000004e08037836 */ /* 0x004fc60000000000 */
[----:B------:R-:W-:Y:S01]  /*11e800*/  STL [R1+0x4a20], R2 ;  /* 0x004a200201007387 */ /* 0x000fe20000100800 */
[C---:B------:R-:W-:Y:S02]  /*11e810*/  VIADD R9, R8.reuse, 0x55 ;  /* 0x0000005508097836 */ /* 0x040fe40000000000 */
[C---:B-1----:R-:W-:Y:S01]  /*11e820*/  VIADD R0, R8.reuse, 0x4d ;  /* 0x0000004d08007836 */ /* 0x042fe20000000000 */
[----:B------:R-:W-:Y:S01]  /*11e830*/  STL [R1+0x4a28], R7 ;  /* 0x004a280701007387 */ /* 0x000fe20000100800 */
[----:B------:R-:W-:-:S03]  /*11e840*/  VIADD R22, R8, 0xaf ;  /* 0x000000af08167836 */ /* 0x000fc60000000000 */
[----:B------:R-:W-:Y:S04]  /*11e850*/  STL [R1+0x4a2c], R4 ;  /* 0x004a2c0401007387 */ /* 0x000fe80000100800 */
[----:B------:R-:W-:Y:S04]  /*11e860*/  STL [R1+0x4a30], R5 ;  /* 0x004a300501007387 */ /* 0x000fe80000100800 */
[----:B------:R-:W-:Y:S04]  /*11e870*/  STL [R1+0x4a34], R3 ;  /* 0x004a340301007387 */ /* 0x000fe80000100800 */
[----:B------:R-:W-:Y:S04]  /*11e880*/  STL [R1+0x3f0], R0 ;  /* 0x0003f00001007387 */ /* 0x000fe80000100800 */
[----:B------:R-:W-:Y:S04]  /*11e890*/  STL [R1+0x3d0], R9 ;  /* 0x0003d00901007387 */ /* 0x000fe80000100800 */
[----:B------:R0:W-:Y:S04]  /*11e8a0*/  STL [R1+0x4928], R22 ;  /* 0x0049281601007387 */ /* 0x0001e80000100800 */
[----:B0-----:R-:W2:Y:S01]  /*11e8b0*/  LDL.LU R22, [R1+0x1820] ;  /* 0x0018200001167983 */ /* 0x001ea20000300800 */
[----:B------:R-:W-:-:S02]  /*11e8c0*/  VIADD R6, R8, 0x4f ;  /* 0x0000004f08067836 */ /* 0x000fc40000000000 */
[C---:B------:R-:W-:Y:S02]  /*11e8d0*/  VIADD R2, R8.reuse, 0x50 ;  /* 0x0000005008027836 */ /* 0x040fe40000000000 */
[C---:B------:R-:W-:Y:S02]  /*11e8e0*/  VIADD R0, R8.reuse, 0x51 ;  /* 0x0000005108007836 */ /* 0x040fe40000000000 */
[C---:B------:R-:W-:Y:S02]  /*11e8f0*/  VIADD R7, R8.reuse, 0x52 ;  /* 0x0000005208077836 */ /* 0x040fe40000000000 */
[C---:B------:R-:W-:Y:S02]  /*11e900*/  VIADD R4, R8.reuse, 0x53 ;  /* 0x0000005308047836 */ /* 0x040fe40000000000 */
[C---:B------:R-:W-:Y:S02]  /*11e910*/  VIADD R5, R8.reuse, 0x54 ;  /* 0x0000005408057836 */ /* 0x040fe40000000000 */
[----:B------:R-:W-:-:S02]  /*11e920*/  VIADD R10, R8, 0xad ;  /* 0x000000ad080a7836 */ /* 0x000fc40000000000 */
[----:B------:R-:W-:Y:S02]  /*11e930*/  VIADD R3, R8, 0xae ;  /* 0x000000ae08037836 */ /* 0x000fe40000000000 */
[C---:B--2---:R-:W-:Y:S02]  /*11e940*/  VIADD R8, R22.reuse, 0xb0 ;  /* 0x000000b016087836 */ /* 0x044fe40000000000 */
[C---:B------:R-:W-:Y:S02]  /*11e950*/  VIADD R12, R22.reuse, 0xb1 ;  /* 0x000000b1160c7836 */ /* 0x040fe40000000000 */
[C---:B------:R-:W-:Y:S01]  /*11e960*/  VIADD R9, R22.reuse, 0xb2 ;  /* 0x000000b216097836 */ /* 0x040fe20000000000 */
[----:B------:R0:W-:Y:S01]  /*11e970*/  STL [R1+0x3c0], R8 ;  /* 0x0003c00801007387 */ /* 0x0001e20000100800 */
[----:B------:R-:W-:-:S03]  /*11e980*/  VIADD R23, R22, 0xb7 ;  /* 0x000000b716177836 */ /* 0x000fc60000000000 */
[----:B------:R1:W-:Y:S01]  /*11e990*/  STL [R1+0x3bc], R12 ;  /* 0x0003bc0c01007387 */ /* 0x0003e20000100800 */
[----:B0-----:R-:W-:-:S03]  /*11e9a0*/  VIADD R8, R22, 0xb3 ;  /* 0x000000b316087836 */ /* 0x001fc60000000000 */
[----:B------:R0:W-:Y:S01]  /*11e9b0*/  STL [R1+0x3b8], R9 ;  /* 0x0003b80901007387 */ /* 0x0001e20000100800 */
[----:B-1----:R-:W-:-:S03]  /*11e9c0*/  VIADD R12, R22, 0xb4 ;  /* 0x000000b4160c7836 */ /* 0x002fc60000000000 */
[----:B------:R1:W-:Y:S01]  /*11e9d0*/  STL [R1+0x3b4], R8 ;  /* 0x0003b40801007387 */ /* 0x0003e20000100800 */
[----:B0-----:R-:W-:-:S03]  /*11e9e0*/  VIADD R9, R22, 0xb5 ;  /* 0x000000b516097836 */ /* 0x001fc60000000000 */
[----:B------:R0:W-:Y:S01]  /*11e9f0*/  STL [R1+0x3b0], R12 ;  /* 0x0003b00c01007387 */ /* 0x0001e20000100800 */
[----:B-1----:R-:W-:-:S03]  /*11ea00*/  VIADD R8, R22, 0xb6 ;  /* 0x000000b616087836 */ /* 0x002fc60000000000 */
[----:B------:R1:W-:Y:S04]  /*11ea10*/  STL [R1+0x3ac], R9 ;  /* 0x0003ac0901007387 */ /* 0x0003e80000100800 */
[----:B------:R-:W-:Y:S04]  /*11ea20*/  STL [R1+0x4930], R23 ;  /* 0x0049301701007387 */ /* 0x000fe80000100800 */
[----:B------:R2:W-:Y:S01]  /*11ea30*/  STL [R1+0x3a8], R8 ;  /* 0x0003a80801007387 */ /* 0x0005e20000100800 */
[C---:B0-----:R-:W-:Y:S02]  /*11ea40*/  VIADD R12, R22.reuse, 0xb9 ;  /* 0x000000b9160c7836 */ /* 0x041fe40000000000 */
[----:B-1----:R-:W-:-:S02]  /*11ea50*/  VIADD R9, R22, 0xba ;  /* 0x000000ba16097836 */ /* 0x002fc40000000000 */
[----:B--2---:R-:W-:-:S05]  /*11ea60*/  VIADD R8, R22, 0xb8 ;  /* 0x000000b816087836 */ /* 0x004fca0000000000 */
        /* <DEDUP_REMOVED lines=96> */
[----:B------:R0:W-:Y:S04]  /*11f070*/  STL [R1+0x2e0], R8 ;  /* 0x0002e00801007387 */ /* 0x0001e80000100800 */
        /* <DEDUP_REMOVED lines=20> */
[----:B------:R1:W-:Y:S01]  /*11f1c0*/  STL [R1+0x2b4], R9 ;  /* 0x0002b40901007387 */ /* 0x0003e20000100800 */
[----:B------:R-:W-:-:S03]  /*11f1d0*/  VIADD R21, R22, 0xf8 ;  /* 0x000000f816157836 */ /* 0x000fc60000000000 */
[----:B------:R2:W-:Y:S01]  /*11f1e0*/  STL [R1+0x2b0], R8 ;  /* 0x0002b00801007387 */ /* 0x0005e20000100800 */
[C---:B0-----:R-:W-:Y:S02]  /*11f1f0*/  VIADD R12, R22.reuse, 0xf5 ;  /* 0x000000f5160c7836 */ /* 0x041fe40000000000 */
[----:B-1----:R-:W-:-:S03]  /*11f200*/  VIADD R9, R22, 0xf6 ;  /* 0x000000f616097836 */ /* 0x002fc60000000000 */
[----:B------:R-:W-:Y:S01]  /*11f210*/  STL [R1+0x2ac], R12 ;  /* 0x0002ac0c01007387 */ /* 0x000fe20000100800 */
[C---:B------:R-:W-:Y:S02]  /*11f220*/  VIADD R20, R22.reuse, 0xf9 ;  /* 0x000000f916147836 */ /* 0x040fe40000000000 */
[C---:B--2---:R-:W-:Y:S01]  /*11f230*/  VIADD R8, R22.reuse, 0xf7 ;  /* 0x000000f716087836 */ /* 0x044fe20000000000 */
[----:B------:R-:W-:Y:S01]  /*11f240*/  STL [R1+0x2a8], R9 ;  /* 0x0002a80901007387 */ /* 0x000fe20000100800 */
[----:B------:R-:W-:-:S03]  /*11f250*/  VIADD R19, R22, 0xfa ;  /* 0x000000fa16137836 */ /* 0x000fc60000000000 */
[----:B------:R-:W-:Y:S04]  /*11f260*/  STL [R1+0x48ec], R21 ;  /* 0x0048ec1501007387 */ /* 0x000fe80000100800 */
[----:B------:R-:W-:Y:S04]  /*11f270*/  STL [R1+0x2a4], R8 ;  /* 0x0002a40801007387 */ /* 0x000fe80000100800 */
[----:B------:R-:W-:Y:S01]  /*11f280*/  STL [R1+0x48f0], R20 ;  /* 0x0048f01401007387 */ /* 0x000fe20000100800 */
[----:B------:R-:W-:-:S03]  /*11f290*/  VIADD R18, R22, 0xfb ;  /* 0x000000fb16127836 */ /* 0x000fc60000000000 */
[----:B------:R0:W-:Y:S04]  /*11f2a0*/  STL [R1+0x48f4], R19 ;  /* 0x0048f41301007387 */ /* 0x0001e80000100800 */
[----:B0-----:R-:W2:Y:S01]  /*11f2b0*/  LDL R19, [R1+0x182c] ;  /* 0x00182c0001137983 */ /* 0x001ea20000100800 */
[----:B------:R-:W-:-:S03]  /*11f2c0*/  VIADD R17, R22, 0xfc ;  /* 0x000000fc16117836 */ /* 0x000fc60000000000 */
[----:B------:R0:W-:Y:S04]  /*11f2d0*/  STL [R1+0x48f8], R18 ;  /* 0x0048f81201007387 */ /* 0x0001e80000100800 */
[----:B0-----:R-:W3:Y:S01]  /*11f2e0*/  LDL R18, [R1+0x1930] ;  /* 0x0019300001127983 */ /* 0x001ee20000100800 */
[----:B------:R-:W-:-:S03]  /*11f2f0*/  VIADD R16, R22, 0xfd ;  /* 0x000000fd16107836 */ /* 0x000fc60000000000 */
[----:B------:R0:W-:Y:S04]  /*11f300*/  STL [R1+0x48fc], R17 ;  /* 0x0048fc1101007387 */ /* 0x0001e80000100800 */
[----:B0-----:R-:W4:Y:S04]  /*11f310*/  LDL R17, [R1+0x1828] ;  /* 0x0018280001117983 */ /* 0x001f280000100800 */
[----:B------:R0:W-:Y:S04]  /*11f320*/  STL [R1+0x4900], R16 ;  /* 0x0049001001007387 */ /* 0x0001e80000100800 */
[----:B0-----:R-:W4:Y:S01]  /*11f330*/  LDL R16, [R1+0x1824] ;  /* 0x0018240001107983 */ /* 0x001f220000100800 */
[----:B------:R-:W-:-:S02]  /*11f340*/  VIADD R15, R22, 0xfe ;  /* 0x000000fe160f7836 */ /* 0x000fc40000000000 */
[C---:B------:R-:W-:Y:S02]  /*11f350*/  VIADD R14, R22.reuse, 0xff ;  /* 0x000000ff160e7836 */ /* 0x040fe40000000000 */
[C---:B------:R-:W-:Y:S01]  /*11f360*/  VIADD R21, R22.reuse, 0x3 ;  /* 0x0000000316157836 */ /* 0x040fe20000000000 */
[----:B------:R0:W-:Y:S01]  /*11f370*/  STL [R1+0x4904], R15 ;  /* 0x0049040f01007387 */ /* 0x0001e20000100800 */
[C---:B------:R-:W-:Y:S02]  /*11f380*/  VIADD R20, R22.reuse, 0x4 ;  /* 0x0000000416147836 */ /* 0x040fe40000000000 */
[C---:B------:R-:W-:Y:S01]  /*11f390*/  VIADD R12, R22.reuse, 0x6 ;  /* 0x00000006160c7836 */ /* 0x040fe20000000000 */
[----:B------:R1:W-:Y:S01]  /*11f3a0*/  STL [R1+0x494c], R14 ;  /* 0x00494c0e01007387 */ /* 0x0003e20000100800 */
[C---:B------:R-:W-:Y:S02]  /*11f3b0*/  VIADD R23, R22.reuse, 0x7 ;  /* 0x0000000716177836 */ /* 0x040fe40000000000 */
[----:B------:R-:W-:-:S02]  /*11f3c0*/  VIADD R24, R22, 0x8 ;  /* 0x0000000816187836 */ /* 0x000fc40000000000 */
[C---:B0-----:R-:W-:Y:S01]  /*11f3d0*/  VIADD R15, R22.reuse, 0x5 ;  /* 0x00000005160f7836 */ /* 0x041fe20000000000 */
[----:B------:R0:W-:Y:S01]  /*11f3e0*/  STL [R1+0x4950], R21 ;  /* 0x0049501501007387 */ /* 0x0001e20000100800 */
[C---:B------:R-:W-:Y:S02]  /*11f3f0*/  VIADD R25, R22.reuse, 0x9 ;  /* 0x0000000916197836 */ /* 0x040fe40000000000 */
[C---:B------:R-:W-:Y:S01]  /*11f400*/  VIADD R26, R22.reuse, 0xa ;  /* 0x0000000a161a7836 */ /* 0x040fe20000000000 */
[----:B------:R0:W-:Y:S01]  /*11f410*/  STL [R1+0x4954], R20 ;  /* 0x0049541401007387 */ /* 0x0001e20000100800 */
[----:B------:R-:W-:-:S03]  /*11f420*/  VIADD R27, R22, 0xb ;  /* 0x0000000b161b7836 */ /* 0x000fc60000000000 */
[----:B------:R-:W-:Y:S01]  /*11f430*/  STL [R1+0x495c], R15 ;  /* 0x00495c0f01007387 */ /* 0x000fe20000100800 */
[----:B------:R-:W-:-:S03]  /*11f440*/  VIADD R28, R22, 0xc ;  /* 0x0000000c161c7836 */ /* 0x000fc60000000000 */
[----:B------:R-:W-:Y:S01]  /*11f450*/  STL [R1+0x4960], R12 ;  /* 0x0049600c01007387 */ /* 0x000fe20000100800 */
[----:B------:R-:W-:-:S03]  /*11f460*/  VIADD R29, R22, 0xd ;  /* 0x0000000d161d7836 */ /* 0x000fc60000000000 */
[----:B------:R-:W-:Y:S01]  /*11f470*/  STL [R1+0x4964], R23 ;  /* 0x0049641701007387 */ /* 0x000fe20000100800 */
[----:B-1----:R-:W-:-:S03]  /*11f480*/  VIADD R14, R22, 0xe ;  /* 0x0000000e160e7836 */ /* 0x002fc60000000000 */
[----:B------:R-:W-:Y:S01]  /*11f490*/  STL [R1+0x4968], R24 ;  /* 0x0049681801007387 */ /* 0x000fe20000100800 */
[----:B0-----:R-:W-:-:S03]  /*11f4a0*/  VIADD R21, R22, 0xf ;  /* 0x0000000f16157836 */ /* 0x001fc60000000000 */
[----:B------:R-:W-:Y:S01]  /*11f4b0*/  STL [R1+0x496c], R25 ;  /* 0x00496c1901007387 */ /* 0x000fe20000100800 */
[----:B------:R-:W-:-:S03]  /*11f4c0*/  VIADD R20, R22, 0x10 ;  /* 0x0000001016147836 */ /* 0x000fc60000000000 */
[----:B------:R-:W-:Y:S01]  /*11f4d0*/  STL [R1+0x4970], R26 ;  /* 0x0049701a01007387 */ /* 0x000fe20000100800 */
[----:B------:R-:W-:-:S03]  /*11f4e0*/  VIADD R9, R22, 0x11 ;  /* 0x0000001116097836 */ /* 0x000fc60000000000 */
[----:B------:R-:W-:Y:S04]  /*11f4f0*/  STL [R1+0x4974], R27 ;  /* 0x0049741b01007387 */ /* 0x000fe80000100800 */
[----:B------:R-:W-:Y:S04]  /*11f500*/  STL [R1+0x497c], R28 ;  /* 0x00497c1c01007387 */ /* 0x000fe80000100800 */
[----:B------:R-:W-:Y:S04]  /*11f510*/  STL [R1+0x4980], R29 ;  /* 0x0049801d01007387 */ /* 0x000fe80000100800 */
[----:B------:R-:W-:Y:S04]  /*11f520*/  STL [R1+0x4984], R14 ;  /* 0x0049840e01007387 */ /* 0x000fe80000100800 */
[----:B------:R-:W-:Y:S04]  /*11f530*/  STL [R1+0x4988], R21 ;  /* 0x0049881501007387 */ /* 0x000fe80000100800 */
[----:B------:R-:W-:Y:S04]  /*11f540*/  STL [R1+0x498c], R20 ;  /* 0x00498c1401007387 */ /* 0x000fe80000100800 */
[----:B------:R0:W-:Y:S02]  /*11f550*/  STL [R1+0x4990], R9 ;  /* 0x0049900901007387 */ /* 0x0001e40000100800 */
[----:B0-----:R-:W-:-:S05]  /*11f560*/  VIADD R9, R22, 0x2 ;  /* 0x0000000216097836 */ /* 0x001fca0000000000 */
[----:B------:R-:W-:Y:S01]  /*11f570*/  ISETP.GE.AND P3, PT, R9, UR55, PT ;  /* 0x0000003709007c0c */ /* 0x000fe2000bf66270 */
[----:B------:R-:W-:Y:S01]  /*11f580*/  VIADD R20, R22, 0x1 ;  /* 0x0000000116147836 */ /* 0x000fe20000000000 */
[----:B------:R-:W-:Y:S01]  /*11f590*/  LOP3.LUT R11, R11, 0x7fffffff, RZ, 0xc0, !PT ;  /* 0x7fffffff0b0b7812 */ /* 0x000fe200078ec0ff */
[----:B------:R-:W-:Y:S01]  /*11f5a0*/  ULDC UR55, c[0x0][0x228] ;  /* 0x00008a0000377ab9 */ /* 0x000fe20000000800 */
[----:B--2---:R-:W-:Y:S02]  /*11f5b0*/  ISETP.LT.AND P4, PT, R19, UR46, !P3 ;  /* 0x0000002e13007c0c */ /* 0x004fe4000df81270 */
[----:B---3--:R-:W-:Y:S01]  /*11f5c0*/  ISETP.LT.AND P5, PT, R18, UR30, !P3 ;  /* 0x0000001e12007c0c */ /* 0x008fe2000dfa1270 */
[----:B------:R-:W-:-:S10]  /*11f5d0*/  ULDC UR30, c[0x0][0x228] ;  /* 0x00008a00001e7ab9 */ /* 0x000fd40000000800 */
[----:B------:R-:W-:-:S04]  /*11f5e0*/  @P4 LOP3.LUT R13, R13, 0x8, RZ, 0xfc, !PT ;  /* 0x000000080d0d4812 */ /* 0x000fc800078efcff */
[----:B------:R-:W-:Y:S02]  /*11f5f0*/  LOP3.LUT R13, R13, 0xfffffffb, RZ, 0xc0, !PT ;  /* 0xfffffffb0d0d7812 */ /* 0x000fe400078ec0ff */
[----:B----4-:R-:W-:Y:S01]  /*11f600*/  ISETP.LT.AND P4, PT, R17, UR26, !P3 ;  /* 0x0000001a11007c0c */ /* 0x010fe2000df81270 */
[----:B------:R-:W-:Y:S01]  /*11f610*/  ULDC UR26, c[0x0][0x228] ;  /* 0x00008a00001a7ab9 */ /* 0x000fe20000000800 */
[----:B------:R-:W-:-:S04]  /*11f620*/  @P5 LOP3.LUT R13, R13, 0x4, RZ, 0xfc, !PT ;  /* 0x000000040d0d5812 */ /* 0x000fc800078efcff */
[----:B------:R-:W-:Y:S02]  /*11f630*/  LOP3.LUT R13, R13, 0xfffffffd, RZ, 0xc0, !PT ;  /* 0xfffffffd0d0d7812 */ /* 0x000fe400078ec0ff */
[----:B------:R-:W-:Y:S01]  /*11f640*/  ISETP.LT.AND P3, PT, R16, UR44, !P3 ;  /* 0x0000002c10007c0c */ /* 0x000fe2000df61270 */
[----:B------:R-:W-:-:S04]  /*11f650*/  ULDC UR44, c[0x0][0x228] ;  /* 0x00008a00002c7ab9 */ /* 0x000fc80000000800 */
[----:B------:R-:W-:-:S04]  /*11f660*/  @P4 LOP3.LUT R13, R13, 0x2, RZ, 0xfc, !PT ;  /* 0x000000020d0d4812 */ /* 0x000fc800078efcff */
[----:B------:R-:W-:-:S04]  /*11f670*/  LOP3.LUT R13, R13, 0xfffffffe, RZ, 0xc0, !PT ;  /* 0xfffffffe0d0d7812 */ /* 0x000fc800078ec0ff */
[----:B------:R-:W-:Y:S02]  /*11f680*/  @P3 LOP3.LUT R13, R13, 0x1, RZ, 0xfc, !PT ;  /* 0x000000010d0d3812 */ /* 0x000fe400078efcff */
[----:B------:R-:W-:Y:S01]  /*11f690*/  ISETP.GE.AND P3, PT, R20, UR53, PT ;  /* 0x0000003514007c0c */ /* 0x000fe2000bf66270 */
[----:B------:R-:W-:-:S03]  /*11f6a0*/  ULDC UR53, c[0x0][0x228] ;  /* 0x00008a0000357ab9 */ /* 0x000fc60000000800 */
[----:B------:R-:W-:Y:S01]  /*11f6b0*/  ISETP.LT.AND P5, PT, R19, UR40, !P3 ;  /* 0x0000002813007c0c */ /* 0x000fe2000dfa1270 */
[----:B------:R-:W-:Y:S01]  /*11f6c0*/  ULDC UR40, c[0x0][0x228] ;  /* 0x00008a0000287ab9 */ /* 0x000fe20000000800 */
[----:B------:R-:W-:Y:S01]  /*11f6d0*/  ISETP.LT.AND P4, PT, R18, UR42, !P3 ;  /* 0x0000002a12007c0c */ /* 0x000fe2000df81270 */
[----:B------:R-:W-:-:S10]  /*11f6e0*/  ULDC UR42, c[0x0][0x228] ;  /* 0x00008a00002a7ab9 */ /* 0x000fd40000000800 */
[----:B------:R-:W-:Y:S02]  /*11f6f0*/  @P5 LOP3.LUT R11, R11, 0x80000000, RZ, 0xfc, !PT ;  /* 0x800000000b0b5812 */ /* 0x000fe400078efcff */
[----:B------:R-:W-:Y:S01]  /*11f700*/  ISETP.LT.AND P5, PT, R17, UR38, !P3 ;  /* 0x0000002611007c0c */ /* 0x000fe2000dfa1270 */
[----:B------:R-:W-:Y:S01]  /*11f710*/  ULDC UR38, c[0x0][0x228] ;  /* 0x00008a0000267ab9 */ /* 0x000fe20000000800 */
[----:B------:R-:W-:-:S04]  /*11f720*/  LOP3.LUT R11, R11, 0xbfffffff, RZ, 0xc0, !PT ;  /* 0xbfffffff0b0b7812 */ /* 0x000fc800078ec0ff */
        /* <DEDUP_REMOVED lines=12> */
[----:B------:R-:W-:-:S04]  /*11f7f0*/  @P3 LOP3.LUT R11, R11, 0x8000000, RZ, 0xfc, !PT ;  /* 0x080000000b0b3812 */ /* 0x000fc800078efcff */
[----:B------:R-:W-:-:S04]  /*11f800*/  LOP3.LUT R11, R11, 0xfbffffff, RZ, 0xc0, !PT ;  /* 0xfbffffff0b0b7812 */ /* 0x000fc800078ec0ff */
[----:B------:R-:W-:Y:S02]  /*11f810*/  @P2 LOP3.LUT R11, R11, 0x4000000, RZ, 0xfc, !PT ;  /* 0x040000000b0b2812 */ /* 0x000fe400078efcff */
[----:B------:R-:W-:Y:S01]  /*11f820*/  ISETP.GE.AND P2, PT, R10, UR57, PT ;  /* 0x000000390a007c0c */ /* 0x000fe2000bf46270 */
[----:B------:R-:W-:Y:S01]  /*11f830*/  ULDC UR57, c[0x0][0x228] ;  /* 0x00008a0000397ab9 */ /* 0x000fe20000000800 */
[----:B------:R-:W2:Y:S02]  /*11f840*/  LDL.LU R10, [R1+0x4a38] ;  /* 0x004a3800010a7983 */ /* 0x000ea40000300800 */
[----:B------:R-:W-:Y:S01]  /*11f850*/  ISETP.LT.AND P5, PT, R16, UR22, !P2 ;  /* 0x0000001610007c0c */ /* 0x000fe2000d7a1270 */
[----:B------:R-:W-:Y:S01]  /*11f860*/  ULDC UR22, c[0x0][0x228] ;  /* 0x00008a0000167ab9 */ /* 0x000fe20000000800 */
[----:B------:R-:W-:Y:S01]  /*11f870*/  ISETP.LT.AND P4, PT, R17, UR20, !P2 ;  /* 0x0000001411007c0c */ /* 0x000fe2000d781270 */
[----:B------:R-:W-:Y:S01]  /*11f880*/  ULDC UR20, c[0x0][0x228] ;  /* 0x00008a0000147ab9 */ /* 0x000fe20000000800 */
[----:B------:R-:W-:-:S02]  /*11f890*/  LOP3.LUT R11, R11, 0xfdffffff, RZ, 0xc0, !PT ;  /* 0xfdffffff0b0b7812 */ /* 0x000fc400078ec0ff */
[----:B------:R-:W-:Y:S01]  /*11f8a0*/  ISETP.LT.AND P3, PT, R18, UR18, !P2 ;  /* 0x0000001212007c0c */ /* 0x000fe2000d761270 */
[----:B------:R-:W-:-:S06]  /*11f8b0*/  ULDC UR18, c[0x0][0x228] ;  /* 0x00008a0000127ab9 */ /* 0x000fcc0000000800 */
[----:B------:R-:W-:-:S04]  /*11f8c0*/  @P5 LOP3.LUT R11, R11, 0x2000000, RZ, 0xfc, !PT ;  /* 0x020000000b0b5812 */ /* 0x000fc800078efcff */
        /* <DEDUP_REMOVED lines=9> */
[----:B------:R-:W-:Y:S01]  /*11f960*/  ULDC.64 UR46, c[0x0][0x228] ;  /* 0x00008a00002e7ab9 */ /* 0x000fe20000000a00 */
[----:B------:R-:W3:Y:S04]  /*11f970*/  LDL.LU R3, [R1+0x4a34] ;  /* 0x004a340001037983 */ /* 0x000ee80000300800 */
[----:B------:R-:W4:Y:S01]  /*11f980*/  LDL.LU R20, [R1+0x3d0] ;  /* 0x0003d00001147983 */ /* 0x000f220000300800 */
[----:B------:R-:W-:Y:S01]  /*11f990*/  ISETP.LT.AND P5, PT, R16, UR14, !P2 ;  /* 0x0000000e10007c0c */ /* 0x000fe2000d7a1270 */
[----:B------:R-:W-:Y:S01]  /*11f9a0*/  ULDC UR14, c[0x0][0x228] ;  /* 0x00008a00000e7ab9 */ /* 0x000fe20000000800 */
[----:B------:R-:W-:Y:S01]  /*11f9b0*/  ISETP.LT.AND P4, PT, R17, UR12, !P2 ;  /* 0x0000000c11007c0c */ /* 0x000fe2000d781270 */
[----:B------:R-:W-:Y:S01]  /*11f9c0*/  ULDC UR12, c[0x0][0x228] ;  /* 0x00008a00000c7ab9 */ /* 0x000fe20000000800 */
[----:B------:R-:W-:Y:S01]  /*11f9d0*/  ISETP.LT.AND P3, PT, R18, UR10, !P2 ;  /* 0x0000000a12007c0c */ /* 0x000fe2000d761270 */
[----:B------:R-:W-:Y:S01]  /*11f9e0*/  ULDC UR10, c[0x0][0x228] ;  /* 0x00008a00000a7ab9 */ /* 0x000fe20000000800 */
[----:B------:R-:W-:Y:S01]  /*11f9f0*/  ISETP.LT.AND P2, PT, R19, UR8, !P2 ;  /* 0x0000000813007c0c */ /* 0x000fe2000d741270 */
[----:B------:R-:W-:Y:S01]  /*11fa00*/  ULDC UR8, c[0x0][0x228] ;  /* 0x00008a0000087ab9 */ /* 0x000fe20000000800 */
[----:B------:R-:W-:-:S02]  /*11fa10*/  LOP3.LUT R11, R11, 0xffdfffff, RZ, 0xc0, !PT ;  /* 0xffdfffff0b0b7812 */ /* 0x000fc400078ec0ff */
[----:B--2---:R-:W-:-:S04]  /*11fa20*/  LOP3.LUT R10, R10, 0xfffffbff, RZ, 0xc0, !PT ;  /* 0xfffffbff0a0a7812 */ /* 0x004fc800078ec0ff */
[----:B------:R-:W-:-:S04]  /*11fa30*/  @P5 LOP3.LUT R10, R10, 0x400, RZ, 0xfc, !PT ;  /* 0x000004000a0a5812 */ /* 0x000fc800078efcff */
[----:B------:R-:W-:-:S04]  /*11fa40*/  LOP3.LUT R10, R10, 0xffffffbf, RZ, 0xc0, !PT ;  /* 0xffffffbf0a0a7812 */ /* 0x000fc800078ec0ff */
[----:B------:R-:W-:-:S04]  /*11fa50*/  @P4 LOP3.LUT R10, R10, 0x40, RZ, 0xfc, !PT ;  /* 0x000000400a0a4812 */ /* 0x000fc800078efcff */
[----:B------:R-:W-:-:S04]  /*11fa60*/  LOP3.LUT R10, R10, 0xffffffef, RZ, 0xc0, !PT ;  /* 0xffffffef0a0a7812 */ /* 0x000fc800078ec0ff */
[----:B------:R-:W-:Y:S02]  /*11fa70*/  @P3 LOP3.LUT R10, R10, 0x10, RZ, 0xfc, !PT ;  /* 0x000000100a0a3812 */ /* 0x000fe400078efcff */
[----:B------:R-:W-:Y:S01]  /*11fa80*/  ISETP.LT.AND P3, PT, R18, UR60, !P1 ;  /* 0x0000003c12007c0c */ /* 0x000fe2000cf61270 */
[----:B------:R-:W-:Y:S01]  /*11fa90*/  ULDC UR60, c[0x0][0x228] ;  /* 0x00008a00003c7ab9 */ /* 0x000fe20000000800 */
[----:B------:R-:W-:-:S04]  /*11faa0*/  LOP3.LUT R10, R10, 0xfffffff7, RZ, 0xc0, !PT ;  /* 0xfffffff70a0a7812 */ /* 0x000fc800078ec0ff */
[----:B------:R-:W-:Y:S02]  /*11fab0*/  @P2 LOP3.LUT R10, R10, 0x8, RZ, 0xfc, !PT ;  /* 0x000000080a0a2812 */ /* 0x000fe400078efcff */
[----:B------:R-:W-:Y:S02]  /*11fac0*/  ISETP.LT.AND P2, PT, R17, UR58, !P1 ;  /* 0x0000003a11007c0c */ /* 0x000fe4000cf41270 */
[----:B------:R-:W-:Y:S01]  /*11fad0*/  ISETP.LT.AND P1, PT, R16, UR61, !P1 ;  /* 0x0000003d10007c0c */ /* 0x000fe2000cf21270 */
[----:B------:R-:W-:Y:S02]  /*11fae0*/  ULDC UR61, c[0x0][0x228] ;  /* 0x00008a00003d7ab9 */ /* 0x000fe40000000800 */
[----:B------:R-:W-:-:S04]  /*11faf0*/  @P3 LOP3.LUT R11, R11, 0x200000, RZ, 0xfc, !PT ;  /* 0x002000000b0b3812 */ /* 0x000fc800078efcff */
[----:B------:R-:W-:-:S04]  /*11fb00*/  LOP3.LUT R11, R11, 0xffefffff, RZ, 0xc0, !PT ;  /* 0xffefffff0b0b7812 */ /* 0x000fc800078ec0ff */
[----:B------:R-:W-:-:S04]  /*11fb10*/  @P2 LOP3.LUT R11, R11, 0x100000, RZ, 0xfc, !PT ;  /* 0x001000000b0b2812 */ /* 0x000fc800078efcff */
[----:B------:R-:W-:-:S04]  /*11fb20*/  LOP3.LUT R11, R11, 0xfff7ffff, RZ, 0xc0, !PT ;  /* 0xfff7ffff0b0b7812 */ /* 0x000fc800078ec0ff */
[----:B------:R-:W-:Y:S02]  /*11fb30*/  @P1 LOP3.LUT R11, R11, 0x80000, RZ, 0xfc, !PT ;  /* 0x000800000b0b1812 */ /* 0x000fe400078efcff */
[----:B----4-:R-:W-:-:S04]  /*11fb40*/  ISETP.GE.AND P1, PT, R20, UR35, PT ;  /* 0x0000002314007c0c */ /* 0x010fc8000bf26270 */
[----:B------:R-:W-:Y:S02]  /*11fb50*/  ISETP.LT.AND P4, PT, R19, UR46, !P1 ;  /* 0x0000002e13007c0c */ /* 0x000fe4000cf81270 */
[----:B------:R-:W-:Y:S01]  /*11fb60*/  ISETP.LT.AND P3, PT, R18, UR7, !P1 ;  /* 0x0000000712007c0c */ /* 0x000fe2000cf61270 */
[----:B------:R-:W-:Y:S01]  /*11fb70*/  ULDC UR7, c[0x0][0x228] ;  /* 0x00008a0000077ab9 */ /* 0x000fe20000000800 */
[----:B------:R-:W-:Y:S02]  /*11fb80*/  LOP3.LUT R11, R11, 0xfffbffff, RZ, 0xc0, !PT ;  /* 0xfffbffff0b0b7812 */ /* 0x000fe400078ec0ff */
[----:B------:R-:W-:-:S07]  /*11fb90*/  ISETP.LT.AND P2, PT, R17, UR32, !P1 ;  /* 0x0000002011007c0c */ /* 0x000fce000cf41270 */
[----:B------:R-:W-:-:S04]  /*11fba0*/  @P4 LOP3.LUT R11, R11, 0x40000, RZ, 0xfc, !PT ;  /* 0x000400000b0b4812 */ /* 0x000fc800078efcff */
[----:B------:R-:W-:-:S04]  /*11fbb0*/  LOP3.LUT R11, R11, 0xfffdffff, RZ, 0xc0, !PT ;  /* 0xfffdffff0b0b7812 */ /* 0x000fc800078ec0ff */
[----:B------:R-:W-:Y:S02]  /*11fbc0*/  @P3 LOP3.LUT R11, R11, 0x20000, RZ, 0xfc, !PT ;  /* 0x000200000b0b3812 */ /* 0x000fe400078efcff */
[----:B------:R-:W-:Y:S01]  /*11fbd0*/  ISETP.LT.AND P1, PT, R16, UR34, !P1 ;  /* 0x0000002210007c0c */ /* 0x000fe2000cf21270 */
[----:B------:R-:W-:Y:S01]  /*11fbe0*/  ULDC.64 UR34, c[0x0][0x228] ;  /* 0x00008a0000227ab9 */ /* 0x000fe20000000a00 */
[----:B------:R-:W-:-:S04]  /*11fbf0*/  LOP3.LUT R11, R11, 0xfffeffff, RZ, 0xc0, !PT ;  /* 0xfffeffff0b0b7812 */ /* 0x000fc800078ec0ff */
[----:B------:R-:W-:-:S04]  /*11fc00*/  @P2 LOP3.LUT R11, R11, 0x10000, RZ, 0xfc, !PT ;  /* 0x000100000b0b2812 */ /* 0x000fc800078efcff */
[----:B------:R-:W-:-:S04]  /*11fc10*/  LOP3.LUT R11, R11, 0xffff7fff, RZ, 0xc0, !PT ;  /* 0xffff7fff0b0b7812 */ /* 0x000fc800078ec0ff */
[----:B------:R-:W-:Y:S02]  /*11fc20*/  @P1 LOP3.LUT R11, R11, 0x8000, RZ, 0xfc, !PT ;  /* 0x000080000b0b1812 */ /* 0x000fe400078efcff */
[----:B------:R-:W-:Y:S01]  /*11fc30*/  ISETP.GE.AND P1, PT, R5, UR33, PT ;  /* 0x0000002105007c0c */ /* 0x000fe2000bf26270 */
[----:B------:R-:W-:Y:S01]  /*11fc40*/  ULDC.64 UR32, c[0x0][0x228] ;  /* 0x00008a0000207ab9 */ /* 0x000fe20000000a00 */
[----:B------:R-:W-:Y:S01]  /*11fc50*/  LOP3.LUT R11, R11, 0xffffbfff, RZ, 0xc0, !PT ;  /* 0xffffbfff0b0b7812 */ /* 0x000fe200078ec0ff */
[----:B------:R-:W2:Y:S01]  /*11fc60*/  LDL.LU R5, [R1+0x4a30] ;  /* 0x004a300001057983 */ /* 0x000ea20000300800 */
[----:B------:R-:W-:Y:S02]  /*11fc70*/  ISETP.LT.AND P4, PT, R19, UR34, !P1 ;  /* 0x0000002213007c0c */ /* 0x000fe4000cf81270 */
[----:B------:R-:W-:Y:S01]  /*11fc80*/  ISETP.LT.AND P3, PT, R18, UR38, !P1 ;  /* 0x0000002612007c0c */ /* 0x000fe2000cf61270 */
[----:B------:R-:W-:Y:S01]  /*11fc90*/  ULDC UR38, c[0x0][0x228] ;  /* 0x00008a0000267ab9 */ /* 0x000fe20000000800 */
[----:B------:R-:W-:Y:S01]  /*11fca0*/  ISETP.LT.AND P2, PT, R17, UR30, !P1 ;  /* 0x0000001e11007c0c */ /* 0x000fe2000cf41270 */
[----:B------:R-:W-:-:S08]  /*11fcb0*/  ULDC UR30, c[0x0][0x228] ;  /* 0x00008a00001e7ab9 */ /* 0x000fd00000000800 */
        /* <DEDUP_REMOVED lines=11> */
[----:B------:R-:W-:Y:S01]  /*11fd70*/  LOP3.LUT R11, R11, 0xfffffbff, RZ, 0xc0, !PT ;  /* 0xfffffbff0b0b7812 */ /* 0x000fe200078ec0ff */
[----:B------:R-:W4:Y:S01]  /*11fd80*/  LDL.LU R4, [R1+0x4a2c] ;  /* 0x004a2c0001047983 */ /* 0x000f220000300800 */
        /* <DEDUP_REMOVED lines=18> */
[----:B------:R-:W-:Y:S01]  /*11feb0*/  ISETP.LT.AND P4, PT, R19, UR58, !P1 ;  /* 0x0000003a13007c0c */ /* 0x000fe2000cf81270 */
[----:B------:R-:W-:Y:S01]  /*11fec0*/  ULDC UR58, c[0x0][0x228] ;  /* 0x00008a00003a7ab9 */ /* 0x000fe20000000800 */
        /* <DEDUP_REMOVED lines=15> */
[----:B------:R-:W3:Y:S02]  /*11ffc0*/  LDL.LU R0, [R1+0x4a24] ;  /* 0x004a240001007983 */ /* 0x000ee40000300800 */
        /* <DEDUP_REMOVED lines=8> */
[----:B------:R-:W-:-:S05]  /*120050*/  LOP3.LUT R11, R11, 0xfffffffb, RZ, 0xc0, !PT ;  /* 0xfffffffb0b0b7812 */ /* 0x000fca00078ec0ff */
[----:B------:R-:W-:-:S04]  /*120060*/  @P4 LOP3.LUT R11, R11, 0x4, RZ, 0xfc, !PT ;  /* 0x000000040b0b4812 */ /* 0x000fc800078efcff */
[----:B------:R-:W-:-:S04]  /*120070*/  LOP3.LUT R11, R11, 0xfffffffd, RZ, 0xc0, !PT ;  /* 0xfffffffd0b0b7812 */ /* 0x000fc800078ec0ff */
[----:B------:R-:W-:-:S04]  /*120080*/  @P3 LOP3.LUT R11, R11, 0x2, RZ, 0xfc, !PT ;  /* 0x000000020b0b3812 */ /* 0x000fc800078efcff */
[----:B------:R-:W-:-:S04]  /*120090*/  LOP3.LUT R11, R11, 0xfffffffe, RZ, 0xc0, !PT ;  /* 0xfffffffe0b0b7812 */ /* 0x000fc800078ec0ff */
[----:B------:R-:W-:Y:S02]  /*1200a0*/  @P2 LOP3.LUT R11, R11, 0x1, RZ, 0xfc, !PT ;  /* 0x000000010b0b2812 */ /* 0x000fe400078efcff */
[----:B---3--:R-:W-:-:S04]  /*1200b0*/  LOP3.LUT R0, R0, 0x7fffffff, RZ, 0xc0, !PT ;  /* 0x7fffffff00007812 */ /* 0x008fc800078ec0ff */
[----:B------:R-:W-:Y:S02]  /*1200c0*/  @P1 LOP3.LUT R0, R0, 0x80000000, RZ, 0xfc, !PT ;  /* 0x8000000000001812 */ /* 0x000fe400078efcff */
[----:B------:R-:W-:Y:S01]  /*1200d0*/  ISETP.GE.AND P1, PT, R2, UR33, PT ;  /* 0x0000002102007c0c */ /* 0x000fe2000bf26270 */
[----:B------:R-:W-:Y:S01]  /*1200e0*/  ULDC.64 UR32, c[0x0][0x228] ;  /* 0x00008a0000207ab9 */ /* 0x000fe20000000a00 */
[----:B------:R-:W-:Y:S01]  /*1200f0*/  LOP3.LUT R0, R0, 0xbfffffff, RZ, 0xc0, !PT ;  /* 0xbfffffff00007812 */ /* 0x000fe200078ec0ff */
[----:B------:R-:W3:Y:S01]  /*120100*/  LDL.LU R2, [R1+0x4a20] ;  /* 0x004a200001027983 */ /* 0x000ee20000300800 */
        /* <DEDUP_REMOVED lines=14> */
[----:B------:R-:W-:Y:S02]  /*1201f0*/  ISETP.GE.AND P1, PT, R6, UR59, PT ;  /* 0x0000003b06007c0c */ /* 0x000fe4000bf26270 */
[----:B------:R-:W3:Y:S04]  /*120200*/  LDL.LU R6, [R1+0x4a1c] ;  /* 0x004a1c0001067983 */ /* 0x000ee80000300800 */
[----:B------:R-:W2:Y:S01]  /*120210*/  LDL.LU R20, [R1+0x3f0] ;  /* 0x0003f00001147983 */ /* 0x000ea20000300800 */
[----:B------:R-:W-:Y:S02]  /*120220*/  ISETP.LT.AND P2, PT, R19, UR32, !P1 ;  /* 0x0000002013007c0c */ /* 0x000fe4000cf41270 */
[----:B------:R-:W-:Y:S01]  /*120230*/  ISETP.LT.AND P4, PT, R18, UR58, !P1 ;  /* 0x0000003a12007c0c */ /* 0x000fe2000cf81270 */
[----:B------:R-:W-:Y:S01]  /*120240*/  ULDC.64 UR58, c[0x0][0x228] ;  /* 0x00008a00003a7ab9 */ /* 0x000fe20000000a00 */
        /* <DEDUP_REMOVED lines=9> */
[----:B------:R-:W-:Y:S02]  /*1202e0*/  @P3 LOP3.LUT R0, R0, 0x1000000, RZ, 0xfc, !PT ;  /* 0x0100000000003812 */ /* 0x000fe400078efcff */
[----:B------:R-:W-:Y:S02]  /*1202f0*/  ISETP.GE.AND P1, PT, R3, UR47, PT ;  /* 0x0000002f03007c0c */ /* 0x000fe4000bf26270 */
[----:B------:R-:W-:Y:S01]  /*120300*/  LOP3.LUT R0, R0, 0xff7fffff, RZ, 0xc0, !PT ;  /* 0xff7fffff00007812 */ /* 0x000fe200078ec0ff */
[----:B------:R-:W3:Y:S03]  /*120310*/  LDL.LU R3, [R1+0x4a18] ;  /* 0x004a180001037983 */ /* 0x000ee60000300800 */
[----:B------:R-:W-:Y:S02]  /*120320*/  @P2 LOP3.LUT R0, R0, 0x800000, RZ, 0xfc, !PT ;  /* 0x0080000000002812 */ /* 0x000fe400078efcff */
[----:B------:R-:W-:-:S02]  /*120330*/  ISETP.LT.AND P2, PT, R19, UR58, !P1 ;  /* 0x0000003a13007c0c */ /* 0x000fc4000cf41270 */
[----:B------:R-:W-:Y:S01]  /*120340*/  ISETP.LT.AND P4, PT, R18, UR46, !P1 ;  /* 0x0000002e12007c0c */ /* 0x000fe2000cf81270 */
[----:B------:R-:W-:Y:S01]  /*120350*/  ULDC.64 UR46, c[0x0][0x228] ;  /* 0x00008a00002e7ab9 */ /* 0x000fe20000000a00 */
[----:B------:R-:W-:Y:S02]  /*120360*/  LOP3.LUT R0, R0, 0xffbfffff, RZ, 0xc0, !PT ;  /* 0xffbfffff00007812 */ /* 0x000fe400078ec0ff */
        /* <DEDUP_REMOVED lines=10> */
[----:B------:R-:W-:-:S04]  /*120410*/  @P2 LOP3.LUT R0, R0, 0x80000, RZ, 0xfc, !PT ;  /* 0x0008000000002812 */ /* 0x000fc800078efcff */
[----:B------:R-:W-:Y:S02]  /*120420*/  LOP3.LUT R0, R0, 0xfffbffff, RZ, 0xc0, !PT ;  /* 0xfffbffff00007812 */ /* 0x000fe400078ec0ff */
[----:B--2---:R-:W-:Y:S01]  /*120430*/  ISETP.GE.AND P1, PT, R20, UR35, PT ;  /* 0x0000002314007c0c */ /* 0x004fe2000bf26270 */
[----:B------:R-:W-:-:S03]  /*120440*/  ULDC.64 UR34, c[0x0][0x228] ;  /* 0x00008a0000227ab9 */ /* 0x000fc60000000a00 */
        /* <DEDUP_REMOVED lines=28> */
[----:B------:R-:W-:Y:S02]  /*120610*/  LOP3.LUT R0, R0, 0xffffefff, RZ, 0xc0, !PT ;  /* 0xffffefff00007812 */ /* 0x000fe400078ec0ff */
[----:B----4-:R-:W-:Y:S01]  /*120620*/  ISETP.GE.AND P1, PT, R4, UR59, PT ;  /* 0x0000003b04007c0c */ /* 0x010fe2000bf26270 */
[----:B------:R-:W-:Y:S01]  /*120630*/  ULDC.64 UR58, c[0x0][0x228] ;  /* 0x00008a00003a7ab9 */ /* 0x000fe20000000a00 */
[----:B------:R-:W-:Y:S01]  /*120640*/  @P3 LOP3.LUT R0, R0, 0x1000, RZ, 0xfc, !PT ;  /* 0x0000100000003812 */ /* 0x000fe200078efcff */
[----:B------:R-:W4:Y:S01]  /*120650*/  LDL.LU R4, [R1+0x4a10] ;  /* 0x004a100001047983 */ /* 0x000f220000300800 */
[----:B------:R-:W-:-:S02]  /*120660*/  ISETP.LT.AND P4, PT, R19, UR32, !P1 ;  /* 0x0000002013007c0c */ /* 0x000fc4000cf81270 */
        /* <DEDUP_REMOVED lines=34> */
[----:B---3--:R-:W-:Y:S01]  /*120890*/  ISETP.GE.AND P1, PT, R2, UR35, PT ;  /* 0x0000002302007c0c */ /* 0x008fe2000bf26270 */
[----:B------:R-:W-:Y:S01]  /*1208a0*/  ULDC.64 UR34, c[0x0][0x228] ;  /* 0x00008a0000227ab9 */ /* 0x000fe20000000a00 */
[----:B------:R-:W3:Y:S02]  /*1208b0*/  LDL.LU R2, [R1+0x4a08] ;  /* 0x004a080001027983 */ /* 0x000ee40000300800 */
[----:B------:R-:W-:Y:S02]  /*1208c0*/  ISETP.LT.AND P4, PT, R19, UR46, !P1 ;  /* 0x0000002e13007c0c */ /* 0x000fe4000cf81270 */
        /* <DEDUP_REMOVED lines=16> */
[----:B------:R-:W3:Y:S04]  /*1209d0*/  LDL.LU R6, [R1+0x4a04] ;  /* 0x004a040001067983 */ /* 0x000ee80000300800 */
[----:B------:R-:W2:Y:S01]  /*1209e0*/  LDL.LU R20, [R1+0x40c] ;  /* 0x00040c0001147983 */ /* 0x000ea20000300800 */
[----:B------:R-:W-:Y:S02]  /*1209f0*/  ISETP.LT.AND P4, PT, R19, UR34, !P1 ;  /* 0x0000002213007c0c */ /* 0x000fe4000cf81270 */
        /* <DEDUP_REMOVED lines=21> */
[----:B------:R-:W-:-:S02]  /*120b50*/  LOP3.LUT R2, R2, 0xfbffffff, RZ, 0xc0, !PT ;  /* 0xfbffffff02027812 */ /* 0x000fc400078ec0ff */
[----:B------:R-:W-:Y:S01]  /*120b60*/  ISETP.LT.AND P3, PT, R18, UR51, !P1 ;  /* 0x0000003312007c0c */ /* 0x000fe2000cf61270 */
[----:B------:R-:W-:Y:S01]  /*120b70*/  ULDC UR51, c[0x0][0x228] ;  /* 0x00008a0000337ab9 */ /* 0x000fe20000000800 */
[----:B------:R-:W-:Y:S01]  /*120b80*/  ISETP.LT.AND P2, PT, R17, UR38, !P1 ;  /* 0x0000002611007c0c */ /* 0x000fe2000cf41270 */
[----:B------:R-:W-:-:S04]  /*120b90*/  ULDC UR38, c[0x0][0x228] ;  /* 0x00008a0000267ab9 */ /* 0x000fc80000000800 */
        /* <DEDUP_REMOVED lines=46> */
[----:B----4-:R-:W-:Y:S02]  /*120e80*/  ISETP.GE.AND P1, PT, R4, UR33, PT ;  /* 0x0000002104007c0c */ /* 0x010fe4000bf26270 */
[----:B------:R-:W-:Y:S01]  /*120e90*/  LOP3.LUT R2, R2, 0xffffbfff, RZ, 0xc0, !PT ;  /* 0xffffbfff02027812 */ /* 0x000fe200078ec0ff */
[----:B------:R-:W4:Y:S01]  /*120ea0*/  LDL.LU R4, [R1+0x49f8] ;  /* 0x0049f80001047983 */ /* 0x000f220000300800 */
[----:B------:R-:W-:Y:S02]  /*120eb0*/  ISETP.LT.AND P4, PT, R19, UR34, !P1 ;  /* 0x0000002213007c0c */ /* 0x000fe4000cf81270 */
[----:B------:R-:W-:Y:S01]  /*120ec0*/  ISETP.LT.AND P3, PT, R18, UR51, !P1 ;  /* 0x0000003312007c0c */ /* 0x000fe2000cf61270 */
[----:B------:R-:W-:Y:S01]  /*120ed0*/  ULDC UR51, c[0x0][0x228] ;  /* 0x00008a0000337ab9 */ /* 0x000fe20000000800 */
[----:B------:R-:W-:Y:S01]  /*120ee0*/  ISETP.LT.AND P2, PT, R17, UR32, !P1 ;  /* 0x0000002011007c0c */ /* 0x000fe2000cf41270 */
[----:B------:R-:W-:-:S08]  /*120ef0*/  ULDC.64 UR32, c[0x0][0x228] ;  /* 0x00008a0000207ab9 */ /* 0x000fd00000000a00 */
        /* <DEDUP_REMOVED lines=10> */
[----:B------:R-:W-:Y:S01]  /*120fa0*/  LOP3.LUT R2, R2, 0xfffffbff, RZ, 0xc0, !PT ;  /* 0xfffffbff02027812 */ /* 0x000fe200078ec0ff */
[----:B------:R-:W4:Y:S01]  /*120fb0*/  LDL.LU R7, [R1+0x49f4] ;  /* 0x0049f40001077983 */ /* 0x000f220000300800 */
[----:B------:R-:W-:Y:S02]  /*120fc0*/  ISETP.LT.AND P4, PT, R19, UR32, !P1 ;  /* 0x0000002013007c0c */ /* 0x000fe4000cf81270 */
[----:B------:R-:W-:Y:S01]  /*120fd0*/  ISETP.LT.AND P3, PT, R18, UR58, !P1 ;  /* 0x0000003a12007c0c */ /* 0x000fe2000cf61270 */
[----:B------:R-:W-:Y:S01]  /*120fe0*/  ULDC.64 UR58, c[0x0][0x228] ;  /* 0x00008a00003a7ab9 */ /* 0x000fe20000000a00 */
        /* <DEDUP_REMOVED lines=11> */
[----:B---3--:R-:W-:Y:S02]  /*1210a0*/  ISETP.GE.AND P1, PT, R6, UR47, PT ;  /* 0x0000002f06007c0c */ /* 0x008fe4000bf26270 */
[----:B------:R-:W-:Y:S01]  /*1210b0*/  LOP3.LUT R2, R2, 0xffffffbf, RZ, 0xc0, !PT ;  /* 0xffffffbf02027812 */ /* 0x000fe200078ec0ff */
[----:B------:R-:W3:Y:S01]  /*1210c0*/  LDL.LU R6, [R1+0x49f0] ;  /* 0x0049f00001067983 */ /* 0x000ee20000300800 */
[----:B------:R-:W-:Y:S02]  /*1210d0*/  ISETP.LT.AND P4, PT, R19, UR58, !P1 ;  /* 0x0000003a13007c0c */ /* 0x000fe4000cf81270 */
[----:B------:R-:W-:Y:S01]  /*1210e0*/  ISETP.LT.AND P3, PT, R18, UR46, !P1 ;  /* 0x0000002e12007c0c */ /* 0x000fe2000cf61270 */
[----:B------:R-:W2:Y:S01]  /*1210f0*/  LDL.LU R20, [R1+0x424] ;  /* 0x0004240001147983 */ /* 0x000ea20000300800 */
[----:B------:R-:W-:Y:S01]  /*121100*/  ISETP.LT.AND P2, PT, R17, UR55, !P1 ;  /* 0x0000003711007c0c */ /* 0x000fe2000cf41270 */
[----:B------:R-:W-:-:S08]  /*121110*/  ULDC.64 UR46, c[0x0][0x228] ;  /* 0x00008a00002e7ab9 */ /* 0x000fd00000000a00 */
[----:B------:R-:W-:Y:S01]  /*121120*/  @P4 LOP3.LUT R2, R2, 0x40, RZ, 0xfc, !PT ;  /* 0x0000004002024812 */ /* 0x000fe200078efcff */
[----:B------:R-:W-:-:S03]  /*121130*/  ULDC UR55, c[0x0][0x228] ;  /* 0x00008a0000377ab9 */ /* 0x000fc60000000800 */
        /* <DEDUP_REMOVED lines=10> */
[----:B------:R-:W4:Y:S02]  /*1211e0*/  LDL.LU R3, [R1+0x49ec] ;  /* 0x0049ec0001037983 */ /* 0x000f240000300800 */
        /* <DEDUP_REMOVED lines=13> */
[----:B----4-:R-:W-:-:S04]  /*1212c0*/  LOP3.LUT R3, R3, 0x7fffffff, RZ, 0xc0, !PT ;  /* 0x7fffffff03037812 */ /* 0x010fc800078ec0ff */
[----:B------:R-:W-:Y:S02]  /*1212d0*/  @P1 LOP3.LUT R3, R3, 0x80000000, RZ, 0xfc, !PT ;  /* 0x8000000003031812 */ /* 0x000fe400078efcff */
[----:B--2---:R-:W-:Y:S01]  /*1212e0*/  ISETP.GE.AND P1, PT, R20, UR33, PT ;  /* 0x0000002114007c0c */ /* 0x004fe2000bf26270 */
[----:B------:R-:W-:-:S03]  /*1212f0*/  ULDC.64 UR32, c[0x0][0x228] ;  /* 0x00008a0000207ab9 */ /* 0x000fc60000000a00 */
[----:B------:R-:W-:Y:S02]  /*121300*/  ISETP.LT.AND P4, PT, R19, UR34, !P1 ;  /* 0x0000002213007c0c */ /* 0x000fe4000cf81270 */
[----:B------:R-:W-:Y:S01]  /*121310*/  ISETP.LT.AND P3, PT, R18, UR57, !P1 ;  /* 0x0000003912007c0c */ /* 0x000fe2000cf61270 */
[----:B------:R-:W-:Y:S01]  /*121320*/  ULDC UR57, c[0x0][0x228] ;  /* 0x00008a0000397ab9 */ /* 0x000fe20000000800 */
        /* <DEDUP_REMOVED lines=50> */
[----:B------:R-:W4:Y:S04]  /*121650*/  LDL.LU R7, [R1+0x49e0] ;  /* 0x0049e00001077983 */ /* 0x000f280000300800 */
        /* <DEDUP_REMOVED lines=71> */
[----:B----4-:R-:W-:Y:S01]  /*121ad0*/  ISETP.GE.AND P1, PT, R4, UR35, PT ;  /* 0x0000002304007c0c */ /* 0x010fe2000bf26270 */
        /* <DEDUP_REMOVED lines=17> */
[----:B------:R-:W-:Y:S02]  /*121bf0*/  ISETP.GE.AND P1, PT, R7, UR33, PT ;  /* 0x0000002107007c0c */ /* 0x000fe4000bf26270 */
[----:B------:R-:W4:Y:S04]  /*121c00*/  LDL.LU R7, [R1+0x49d0] ;  /* 0x0049d00001077983 */ /* 0x000f280000300800 */
[----:B------:R-:W2:Y:S01]  /*121c10*/  LDL.LU R20, [R1+0x850] ;  /* 0x0008500001147983 */ /* 0x000ea20000300800 */
[----:B------:R-:W-:Y:S02]  /*121c20*/  ISETP.LT.AND P4, PT, R19, UR34, !P1 ;  /* 0x0000002213007c0c */ /* 0x000fe4000cf81270 */
[----:B------:R-:W-:Y:S01]  /*121c30*/  ISETP.LT.AND P3, PT, R18, UR26, !P1 ;  /* 0x0000001a12007c0c */ /* 0x000fe2000cf61270 */
[----:B------:R-:W-:Y:S01]  /*121c40*/  ULDC UR26, c[0x0][0x228] ;  /* 0x00008a00001a7ab9 */ /* 0x000fe20000000800 */
[----:B------:R-:W-:-:S02]  /*121c50*/  LOP3.LUT R4, R4, 0xbfffffff, RZ, 0xc0, !PT ;  /* 0xbfffffff04047812 */ /* 0x000fc400078ec0ff */
[----:B------:R-:W-:Y:S01]  /*121c60*/  ISETP.LT.AND P2, PT, R17, UR32, !P1 ;  /* 0x0000002011007c0c */ /* 0x000fe2000cf41270 */
[----:B------:R-:W-:-:S06]  /*121c70*/  ULDC.64 UR32, c[0x0][0x228] ;  /* 0x00008a0000207ab9 */ /* 0x000fcc0000000a00 */
        /* <DEDUP_REMOVED lines=63> */
[----:B------:R-:W4:Y:S04]  /*122070*/  LDL.LU R7, [R1+0x49c4] ;  /* 0x0049c40001077983 */ /* 0x000f280000300800 */
[----:B------:R-:W2:Y:S01]  /*122080*/  LDL.LU R20, [R1+0x860] ;  /* 0x0008600001147983 */ /* 0x000ea20000300800 */
        /* <DEDUP_REMOVED lines=52> */
[----:B------:R-:W2:Y:S02]  /*1223d0*/  LDL.LU R5, [R1+0x49bc] ;  /* 0x0049bc0001057983 */ /* 0x000ea40000300800 */
[----:B------:R-:W-:Y:S02]  /*1223e0*/  ISETP.LT.AND P4, PT, R19, UR46, !P1 ;  /* 0x0000002e13007c0c */ /* 0x000fe4000cf81270 */
[----:B------:R-:W-:Y:S01]  /*1223f0*/  ISETP.LT.AND P3, PT, R18, UR34, !P1 ;  /* 0x0000002212007c0c */ /* 0x000fe2000cf61270 */
[----:B------:R-:W-:Y:S01]  /*122400*/  ULDC.64 UR34, c[0x0][0x228] ;  /* 0x00008a0000227ab9 */ /* 0x000fe20000000a00 */
        /* <DEDUP_REMOVED lines=10> */
[----:B--2---:R-:W-:-:S04]  /*1224b0*/  LOP3.LUT R5, R5, 0x7fffffff, RZ, 0xc0, !PT ;  /* 0x7fffffff05057812 */ /* 0x004fc800078ec0ff */
[----:B------:R-:W-:Y:S02]  /*1224c0*/  @P1 LOP3.LUT R5, R5, 0x80000000, RZ, 0xfc, !PT ;  /* 0x8000000005051812 */ /* 0x000fe400078efcff */
[----:B----4-:R-:W-:Y:S01]  /*1224d0*/  ISETP.GE.AND P1, PT, R7, UR33, PT ;  /* 0x0000002107007c0c */ /* 0x010fe2000bf26270 */
[----:B------:R-:W-:Y:S01]  /*1224e0*/  ULDC.64 UR32, c[0x0][0x228] ;  /* 0x00008a0000207ab9 */ /* 0x000fe20000000a00 */
[----:B------:R-:W2:Y:S04]  /*1224f0*/  LDL.LU R7, [R1+0x49b8] ;  /* 0x0049b80001077983 */ /* 0x000ea80000300800 */
[----:B------:R-:W4:Y:S01]  /*122500*/  LDL.LU R20, [R1+0x870] ;  /* 0x0008700001147983 */ /* 0x000f220000300800 */
        /* <DEDUP_REMOVED lines=36> */
[----:B----4-:R-:W-:Y:S01]  /*122750*/  ISETP.GE.AND P1, PT, R20, UR47, PT ;  /* 0x0000002f14007c0c */ /* 0x010fe2000bf26270 */
[----:B------:R-:W-:-:S03]  /*122760*/  ULDC.64 UR46, c[0x0][0x228] ;  /* 0x00008a00002e7ab9 */ /* 0x000fc60000000a00 */
[----:B------:R-:W-:Y:S02]  /*122770*/  ISETP.LT.AND P4, PT, R19, UR58, !P1 ;  /* 0x0000003a13007c0c */ /* 0x000fe4000cf81270 */
[----:B------:R-:W-:Y:S01]  /*122780*/  ISETP.LT.AND P3, PT, R18, UR14, !P1 ;  /* 0x0000000e12007c0c */ /* 0x000fe2000cf61270 */
[----:B------:R-:W-:Y:S01]  /*122790*/  ULDC UR14, c[0x0][0x228] ;  /* 0x00008a00000e7ab9 */ /* 0x000fe20000000800 */
[----:B------:R-:W-:Y:S01]  /*1227a0*/  ISETP.LT.AND P2, PT, R17, UR36, !P1 ;  /* 0x0000002411007c0c */ /* 0x000fe2000cf41270 */
[----:B------:R-:W-:-:S08]  /*1227b0*/  VIADD R21, R22, 0x1d ;  /* 0x0000001d16157836 */ /* 0x000fd00000000000 */
[----:B------:R-:W-:Y:S01]  /*1227c0*/  @P4 LOP3.LUT R5, R5, 0x400000, RZ, 0xfc, !PT ;  /* 0x0040000005054812 */ /* 0x000fe200078efcff */
[----:B------:R-:W-:Y:S01]  /*1227d0*/  VIADD R14, R22, 0x1c ;  /* 0x0000001c160e7836 */ /* 0x000fe20000000000 */
[----:B------:R-:W-:Y:S02]  /*1227e0*/  ULDC UR36, c[0x0][0x228] ;  /* 0x00008a0000247ab9 */ /* 0x000fe40000000800 */
        /* <DEDUP_REMOVED lines=8> */
[----:B--2---:R-:W-:Y:S02]  /*122870*/  ISETP.GE.AND P1, PT, R7, UR35, PT ;  /* 0x0000002307007c0c */ /* 0x004fe4000bf26270 */
[----:B------:R-:W2:Y:S04]  /*122880*/  LDL.LU R7, [R1+0x49b0] ;  /* 0x0049b00001077983 */ /* 0x000ea80000300800 */
[----:B------:R-:W4:Y:S01]  /*122890*/  LDL.LU R20, [R1+0x87c] ;  /* 0x00087c0001147983 */ /* 0x000f220000300800 */
        /* <DEDUP_REMOVED lines=16> */
[----:B------:R-:W3:Y:S02]  /*1229a0*/  LDL.LU R6, [R1+0x49ac] ;  /* 0x0049ac0001067983 */ /* 0x000ee40000300800 */
        /* <DEDUP_REMOVED lines=32> */
[----:B--2---:R-:W-:Y:S01]  /*122bb0*/  ISETP.GE.AND P1, PT, R7, UR47, PT ;  /* 0x0000002f07007c0c */ /* 0x004fe2000bf26270 */
[----:B------:R-:W-:Y:S01]  /*122bc0*/  ULDC.64 UR46, c[0x0][0x228] ;  /* 0x00008a00002e7ab9 */ /* 0x000fe20000000a00 */
[----:B------:R-:W-:Y:S01]  /*122bd0*/  LOP3.LUT R5, R5, 0xffffffbf, RZ, 0xc0, !PT ;  /* 0xffffffbf05057812 */ /* 0x000fe200078ec0ff */
[----:B------:R-:W2:Y:S01]  /*122be0*/  LDL.LU R7, [R1+0x49a8] ;  /* 0x0049a80001077983 */ /* 0x000ea20000300800 */
[----:B------:R-:W-:Y:S02]  /*122bf0*/  ISETP.LT.AND P4, PT, R19, UR58, !P1 ;  /* 0x0000003a13007c0c */ /* 0x000fe4000cf81270 */
[----:B------:R-:W-:Y:S01]  /*122c00*/  ISETP.LT.AND P3, PT, R18, UR38, !P1 ;  /* 0x0000002612007c0c */ /* 0x000fe2000cf61270 */
[----:B------:R-:W4:Y:S01]  /*122c10*/  LDL.LU R20, [R1+0x888] ;  /* 0x0008880001147983 */ /* 0x000f220000300800 */
[----:B------:R-:W-:Y:S01]  /*122c20*/  ISETP.LT.AND P2, PT, R17, UR51, !P1 ;  /* 0x0000003311007c0c */ /* 0x000fe2000cf41270 */
[----:B------:R-:W-:-:S08]  /*122c30*/  ULDC UR38, c[0x0][0x228] ;  /* 0x00008a0000267ab9 */ /* 0x000fd00000000800 */
        /* <DEDUP_REMOVED lines=28> */
[----:B----4-:R-:W-:Y:S01]  /*122e00*/  ISETP.GE.AND P1, PT, R20, UR33, PT ;  /* 0x0000002114007c0c */ /* 0x010fe2000bf26270 */
[----:B------:R-:W-:Y:S01]  /*122e10*/  ULDC.64 UR32, c[0x0][0x228] ;  /* 0x00008a0000207ab9 */ /* 0x000fe20000000a00 */
[----:B------:R-:W3:Y:S02]  /*122e20*/  LDL.LU R20, [R1+0x890] ;  /* 0x0008900001147983 */ /* 0x000ee40000300800 */
[----:B------:R-:W-:Y:S02]  /*122e30*/  ISETP.LT.AND P4, PT, R19, UR34, !P1 ;  /* 0x0000002213007c0c */ /* 0x000fe4000cf81270 */
[----:B------:R-:W-:Y:S01]  /*122e40*/  ISETP.LT.AND P3, PT, R18, UR38, !P1 ;  /* 0x0000002612007c0c */ /* 0x000fe2000cf61270 */
[----:B------:R-:W-:Y:S01]  /*122e50*/  ULDC UR38, c[0x0][0x228] ;  /* 0x00008a0000267ab9 */ /* 0x000fe20000000800 */
[----:B------:R-:W-:-:S02]  /*122e60*/  LOP3.LUT R6, R6, 0xbfffffff, RZ, 0xc0, !PT ;  /* 0xbfffffff06067812 */ /* 0x000fc400078ec0ff */
[----:B------:R-:W-:Y:S01]  /*122e70*/  ISETP.LT.AND P2, PT, R17, UR30, !P1 ;  /* 0x0000001e11007c0c */ /* 0x000fe2000cf41270 */
[----:B------:R-:W-:-:S06]  /*122e80*/  VIADD R29, R22, 0x1b ;  /* 0x0000001b161d7836 */ /* 0x000fcc0000000000 */
        /* <DEDUP_REMOVED lines=12> */
[----:B------:R-:W2:Y:S02]  /*122f50*/  LDL.LU R7, [R1+0x49a0] ;  /* 0x0049a00001077983 */ /* 0x000ea40000300800 */
        /* <DEDUP_REMOVED lines=16> */
[----:B---3--:R-:W-:Y:S01]  /*123060*/  ISETP.GE.AND P1, PT, R20, UR47, PT ;  /* 0x0000002f14007c0c */ /* 0x008fe2000bf26270 */
[----:B------:R-:W-:Y:S01]  /*123070*/  ULDC.64 UR46, c[0x0][0x228] ;  /* 0x00008a00002e7ab9 */ /* 0x000fe20000000a00 */
[----:B------:R-:W3:Y:S02]  /*123080*/  LDL.LU R20, [R1+0x898] ;  /* 0x0008980001147983 */ /* 0x000ee40000300800 */
        /* <DEDUP_REMOVED lines=9> */
[----:B------:R-:W-:Y:S01]  /*123120*/  VIADD R28, R22, 0x1a ;  /* 0x0000001a161c7836 */ /* 0x000fe20000000000 */
[----:B------:R-:W-:Y:S01]  /*123130*/  LOP3.LUT R6, R6, 0xffefffff, RZ, 0xc0, !PT ;  /* 0xffefffff06067812 */ /* 0x000fe200078ec0ff */
[----:B------:R-:W-:-:S03]  /*123140*/  ULDC UR7, c[0x0][0x228] ;  /* 0x00008a0000077ab9 */ /* 0x000fc60000000800 */
        /* <DEDUP_REMOVED lines=8> */
[----:B------:R-:W-:Y:S01]  /*1231d0*/  VIADD R8, R22, 0x19 ;  /* 0x0000001916087836 */ /* 0x000fe20000000000 */
[----:B------:R-:W-:Y:S01]  /*1231e0*/  LOP3.LUT R6, R6, 0xfffbffff, RZ, 0xc0, !PT ;  /* 0xfffbffff06067812 */ /* 0x000fe200078ec0ff */
[----:B------:R-:W-:Y:S01]  /*1231f0*/  ULDC UR4, c[0x0][0x228] ;  /* 0x00008a0000047ab9 */ /* 0x000fe20000000800 */
[----:B------:R-:W-:Y:S01]  /*123200*/  ISETP.LT.AND P2, PT, R17, UR20, !P1 ;  /* 0x0000001411007c0c */ /* 0x000fe2000cf41270 */
[----:B------:R-:W-:-:S06]  /*123210*/  VIADD R27, R22, 0x18 ;  /* 0x00000018161b7836 */ /* 0x000fcc0000000000 */
        /* <DEDUP_REMOVED lines=68> */
[----:B------:R-:W2:Y:S04]  /*123660*/  LDL.LU R7, [R1+0x4994] ;  /* 0x0049940001077983 */ /* 0x000ea80000300800 */
        /* <DEDUP_REMOVED lines=17> */
[----:B---3--:R-:W-:Y:S01]  /*123780*/  ISETP.GE.AND P1, PT, R20, UR33, PT ;  /* 0x0000002114007c0c */ /* 0x008fe2000bf26270 */
[----:B------:R-:W-:Y:S01]  /*123790*/  ULDC.64 UR32, c[0x0][0x228] ;  /* 0x00008a0000207ab9 */ /* 0x000fe20000000a00 */
[----:B------:R-:W2:Y:S02]  /*1237a0*/  LDL.LU R20, [R1+0x8b0] ;  /* 0x0008b00001147983 */ /* 0x000ea40000300800 */
[----:B------:R-:W-:Y:S02]  /*1237b0*/  ISETP.LT.AND P4, PT, R19, UR34, !P1 ;  /* 0x0000002213007c0c */ /* 0x000fe4000cf81270 */
[----:B------:R-:W-:Y:S01]  /*1237c0*/  ISETP.LT.AND P3, PT, R18, UR22, !P1 ;  /* 0x0000001612007c0c */ /* 0x000fe2000cf61270 */
[C---:B------:R-:W-:Y:S01]  /*1237d0*/  VIADD R25, R22.reuse, 0x16 ;  /* 0x0000001616197836 */ /* 0x040fe20000000000 */
        /* <DEDUP_REMOVED lines=10> */
[C---:B------:R-:W-:Y:S01]  /*123880*/  VIADD R12, R22.reuse, 0x13 ;  /* 0x00000013160c7836 */ /* 0x040fe20000000000 */
[----:B------:R-:W-:Y:S01]  /*123890*/  LOP3.LUT R7, R7, 0xefffffff, RZ, 0xc0, !PT ;  /* 0xefffffff07077812 */ /* 0x000fe200078ec0ff */
[----:B------:R-:W-:Y:S01]  /*1238a0*/  VIADD R15, R22, 0x12 ;  /* 0x00000012160f7836 */ /* 0x000fe20000000000 */
[----:B------:R-:W-:Y:S02]  /*1238b0*/  ULDC UR57, c[0x0][0x228] ;  /* 0x00008a0000397ab9 */ /* 0x000fe40000000800 */
[----:B------:R-:W-:-:S04]  /*1238c0*/  @P2 LOP3.LUT R7, R7, 0x10000000, RZ, 0xfc, !PT ;  /* 0x1000000007072812 */ /* 0x000fc800078efcff */
[----:B------:R-:W-:-:S04]  /*1238d0*/  LOP3.LUT R7, R7, 0xf7ffffff, RZ, 0xc0, !PT ;  /* 0xf7ffffff07077812 */ /* 0x000fc800078ec0ff */
[----:B------:R-:W-:Y:S02]  /*1238e0*/  @P1 LOP3.LUT R7, R7, 0x8000000, RZ, 0xfc, !PT ;  /* 0x0800000007071812 */ /* 0x000fe400078efcff */
[----:B----4-:R-:W-:Y:S02]  /*1238f0*/  ISETP.GE.AND P1, PT, R9, UR59, PT ;  /* 0x0000003b09007c0c */ /* 0x010fe4000bf26270 */
        /* <DEDUP_REMOVED lines=17> */
[----:B--2---:R-:W-:Y:S02]  /*123a10*/  ISETP.GE.AND P1, PT, R20, UR47, PT ;  /* 0x0000002f14007c0c */ /* 0x004fe4000bf26270 */
[----:B------:R-:W2:Y:S02]  /*123a20*/  LDL.LU R20, [R1+0x498c] ;  /* 0x00498c0001147983 */ /* 0x000ea40000300800 */
        /* <DEDUP_REMOVED lines=125> */
[----:B------:R-:W3:Y:S01]  /*124200*/  LDL.LU R26, [R1+0x4970] ;  /* 0x00497000011a7983 */ /* 0x000ee20000300800 */
        /* <DEDUP_REMOVED lines=106> */
[----:B------:R-:W2:Y:S02]  /*1248b0*/  LDL.LU R9, [R1+0x4958] ;  /* 0x0049580001097983 */ /* 0x000ea40000300800 */
        /* <DEDUP_REMOVED lines=66> */
[----:B------:R-:W-:Y:S02]  /*124ce0*/  @P3 LOP3.LUT R9, R9, 0x100000, RZ, 0xfc, !PT ;  /* 0x0010000009093812 */ /* 0x000fe400078efcff */
[----:B------:R-:W-:Y:S01]  /*124cf0*/  ISETP.GE.AND P1, PT, R29, UR35, PT ;  /* 0x000000231d007c0c */ /* 0x000fe2000bf26270 */
[----:B------:R-:W-:Y:S01]  /*124d00*/  ULDC.64 UR34, c[0x0][0x228] ;  /* 0x00008a0000227ab9 */ /* 0x000fe20000000a00 */
[----:B------:R-:W-:Y:S01]  /*124d10*/  LOP3.LUT R9, R9, 0xfff7ffff, RZ, 0xc0, !PT ;  /* 0xfff7ffff09097812 */ /* 0x000fe200078ec0ff */
[----:B------:R-:W4:Y:S03]  /*124d20*/  LDL.LU R29, [R1+0x4948] ;  /* 0x00494800011d7983 */ /* 0x000f260000300800 */
[----:B------:R-:W-:Y:S02]  /*124d30*/  @P2 LOP3.LUT R9, R9, 0x80000, RZ, 0xfc, !PT ;  /* 0x0008000009092812 */ /* 0x000fe400078efcff */
[----:B------:R-:W-:-:S02]  /*124d40*/  ISETP.LT.AND P2, PT, R19, UR46, !P1 ;  /* 0x0000002e13007c0c */ /* 0x000fc4000cf41270 */
        /* <DEDUP_REMOVED lines=10> */
[----:B------:R-:W-:Y:S02]  /*124df0*/  LOP3.LUT R9, R9, 0xfffeffff, RZ, 0xc0, !PT ;  /* 0xfffeffff09097812 */ /* 0x000fe400078ec0ff */
[----:B------:R-:W-:Y:S01]  /*124e00*/  ISETP.GE.AND P1, PT, R28, UR33, PT ;  /* 0x000000211c007c0c */ /* 0x000fe2000bf26270 */
        /* <DEDUP_REMOVED lines=69> */
[----:B------:R-:W-:-:S06]  /*125260*/  @P4 LOP3.LUT R9, R9, 0x4, RZ, 0xfc, !PT ;  /* 0x0000000409094812 */ /* 0x000fcc00078efcff */
[----:B------:R-:W-:Y:S02]  /*125270*/  @P1 LOP3.LUT R10, R10, 0x80000000, RZ, 0xfc, !PT ;  /* 0x800000000a0a1812 */ /* 0x000fe400078efcff */
[----:B------:R-:W-:Y:S01]  /*125280*/  ISETP.GE.AND P1, PT, R24, UR33, PT ;  /* 0x0000002118007c0c */ /* 0x000fe2000bf26270 */
[----:B------:R-:W-:Y:S01]  /*125290*/  ULDC.64 UR32, c[0x0][0x228] ;  /* 0x00008a0000207ab9 */ /* 0x000fe20000000a00 */
[----:B------:R-:W-:Y:S01]  /*1252a0*/  LOP3.LUT R9, R9, 0xfffffffd, RZ, 0xc0, !PT ;  /* 0xfffffffd09097812 */ /* 0x000fe200078ec0ff */
[----:B------:R-:W3:Y:S01]  /*1252b0*/  LDL.LU R24, [R1+0x4934] ;  /* 0x0049340001187983 */ /* 0x000ee20000300800 */
[----:B------:R-:W-:Y:S01]  /*1252c0*/  ISETP.LT.AND P4, PT, R19, UR34, !P1 ;  /* 0x0000002213007c0c */ /* 0x000fe2000cf81270 */
[----:B------:R-:W-:Y:S01]  /*1252d0*/  ULDC UR34, c[0x0][0x228] ;  /* 0x00008a0000227ab9 */ /* 0x000fe20000000800 */
[----:B------:R-:W-:Y:S02]  /*1252e0*/  @P3 LOP3.LUT R9, R9, 0x2, RZ, 0xfc, !PT ;  /* 0x0000000209093812 */ /* 0x000fe400078efcff */
[----:B------:R-:W-:Y:S01]  /*1252f0*/  ISETP.LT.AND P3, PT, R18, UR42, !P1 ;  /* 0x0000002a12007c0c */ /* 0x000fe2000cf61270 */
[----:B------:R-:W-:Y:S01]  /*125300*/  ULDC UR42, c[0x0][0x228] ;  /* 0x00008a00002a7ab9 */ /* 0x000fe20000000800 */
[----:B------:R-:W-:-:S02]  /*125310*/  LOP3.LUT R10, R10, 0xbfffffff, RZ, 0xc0, !PT ;  /* 0xbfffffff0a0a7812 */ /* 0x000fc400078ec0ff */
[----:B------:R-:W-:-:S05]  /*125320*/  LOP3.LUT R9, R9, 0xfffffffe, RZ, 0xc0, !PT ;  /* 0xfffffffe09097812 */ /* 0x000fca00078ec0ff */
[----:B------:R-:W-:Y:S02]  /*125330*/  @P4 LOP3.LUT R10, R10, 0x40000000, RZ, 0xfc, !PT ;  /* 0x400000000a0a4812 */ /* 0x000fe400078efcff */
        /* <DEDUP_REMOVED lines=48> */
[----:B------:R-:W-:-:S04]  /*125640*/  ISETP.GE.AND P1, PT, R15, UR35, PT ;  /* 0x000000230f007c0c */ /* 0x000fc8000bf26270 */
[----:B------:R-:W-:Y:S01]  /*125650*/  ISETP.LT.AND P4, PT, R19, UR54, !P1 ;  /* 0x0000003613007c0c */ /* 0x000fe2000cf81270 */
[----:B------:R-:W-:Y:S01]  /*125660*/  ULDC UR54, c[0x0][0x22c] ;  /* 0x00008b0000367ab9 */ /* 0x000fe20000000800 */
[----:B------:R-:W-:Y:S01]  /*125670*/  ISETP.LT.AND P3, PT, R18, UR57, !P1 ;  /* 0x0000003912007c0c */ /* 0x000fe2000cf61270 */
[----:B------:R-:W-:Y:S01]  /*125680*/  ULDC UR57, c[0x0][0x228] ;  /* 0x00008a0000397ab9 */ /* 0x000fe20000000800 */
[----:B------:R-:W-:Y:S02]  /*125690*/  LOP3.LUT R10, R10, 0xfffbffff, RZ, 0xc0, !PT ;  /* 0xfffbffff0a0a7812 */ /* 0x000fe400078ec0ff */
[----:B------:R-:W-:Y:S01]  /*1256a0*/  ISETP.LT.AND P2, PT, R17, UR34, !P1 ;  /* 0x0000002211007c0c */ /* 0x000fe2000cf41270 */
[----:B------:R-:W-:-:S06]  /*1256b0*/  ULDC.64 UR34, c[0x0][0x228] ;  /* 0x00008a0000227ab9 */ /* 0x000fcc0000000a00 */
        /* <DEDUP_REMOVED lines=9> */
[----:B--2---:R-:W-:-:S04]  /*125750*/  ISETP.GE.AND P1, PT, R20, UR33, PT ;  /* 0x0000002114007c0c */ /* 0x004fc8000bf26270 */
[----:B------:R-:W-:Y:S02]  /*125760*/  ISETP.LT.AND P2, PT, R19, UR52, !P1 ;  /* 0x0000003413007c0c */ /* 0x000fe4000cf41270 */
[----:B------:R-:W-:Y:S02]  /*125770*/  LOP3.LUT R10, R10, 0xffffbfff, RZ, 0xc0, !PT ;  /* 0xffffbfff0a0a7812 */ /* 0x000fe400078ec0ff */
[----:B------:R-:W-:Y:S01]  /*125780*/  ISETP.LT.AND P4, PT, R18, UR32, !P1 ;  /* 0x0000002012007c0c */ /* 0x000fe2000cf81270 */
[----:B------:R-:W-:Y:S01]  /*125790*/  ULDC.64 UR32, c[0x0][0x228] ;  /* 0x00008a0000207ab9 */ /* 0x000fe20000000a00 */
[----:B------:R-:W-:Y:S01]  /*1257a0*/  ISETP.LT.AND P3, PT, R17, UR53, !P1 ;  /* 0x0000003511007c0c */ /* 0x000fe2000cf61270 */
[----:B------:R-:W-:-:S06]  /*1257b0*/  ULDC.64 UR52, c[0x0][0x228] ;  /* 0x00008a0000347ab9 */ /* 0x000fcc0000000a00 */
[----:B------:R-:W-:Y:S02]  /*1257c0*/  @P2 LOP3.LUT R10, R10, 0x4000, RZ, 0xfc, !PT ;  /* 0x000040000a0a2812 */ /* 0x000fe400078efcff */
[----:B------:R-:W-:Y:S01]  /*1257d0*/  ISETP.LT.AND P2, PT, R16, UR57, !P1 ;  /* 0x0000003910007c0c */ /* 0x000fe2000cf41270 */
[----:B------:R-:W-:Y:S01]  /*1257e0*/  ULDC UR57, c[0x0][0x22c] ;  /* 0x00008b0000397ab9 */ /* 0x000fe20000000800 */
[C---:B------:R-:W-:Y:S01]  /*1257f0*/  ISETP.LT.AND P1, PT, R22.reuse, UR47, !P0 ;  /* 0x0000002f16007c0c */ /* 0x040fe2000c721270 */
[----:B------:R-:W-:Y:S01]  /*125800*/  ULDC UR47, c[0x0][0x22c] ;  /* 0x00008b00002f7ab9 */ /* 0x000fe20000000800 */
[----:B------:R-:W-:Y:S02]  /*125810*/  ISETP.GE.AND P0, PT, R22, UR33, PT ;  /* 0x0000002116007c0c */ /* 0x000fe4000bf06270 */
[----:B------:R-:W2:Y:S01]  /*125820*/  LDL.LU R22, [R1+0x4928] ;  /* 0x0049280001167983 */ /* 0x000ea20000300800 */
[----:B------:R-:W-:-:S04]  /*125830*/  LOP3.LUT R10, R10, 0xffffdfff, RZ, 0xc0, !PT ;  /* 0xffffdfff0a0a7812 */ /* 0x000fc800078ec0ff */
[----:B------:R-:W-:-:S04]  /*125840*/  @P4 LOP3.LUT R10, R10, 0x2000, RZ, 0xfc, !PT ;  /* 0x000020000a0a4812 */ /* 0x000fc800078efcff */
[----:B------:R-:W-:-:S04]  /*125850*/  LOP3.LUT R10, R10, 0xffffefff, RZ, 0xc0, !PT ;  /* 0xffffefff0a0a7812 */ /* 0x000fc800078ec0ff */
[----:B------:R-:W-:-:S04]  /*125860*/  @P3 LOP3.LUT R10, R10, 0x1000, RZ, 0xfc, !PT ;  /* 0x000010000a0a3812 */ /* 0x000fc800078efcff */
[----:B------:R-:W-:-:S04]  /*125870*/  LOP3.LUT R10, R10, 0xfffff7ff, RZ, 0xc0, !PT ;  /* 0xfffff7ff0a0a7812 */ /* 0x000fc800078ec0ff */
[----:B------:R-:W-:-:S04]  /*125880*/  @P2 LOP3.LUT R10, R10, 0x800, RZ, 0xfc, !PT ;  /* 0x000008000a0a2812 */ /* 0x000fc800078efcff */
[----:B------:R-:W-:Y:S02]  /*125890*/  LOP3.LUT R10, R10, 0xfffffdff, RZ, 0xc0, !PT ;  /* 0xfffffdff0a0a7812 */ /* 0x000fe400078ec0ff */
[----:B----4-:R-:W-:-:S04]  /*1258a0*/  LOP3.LUT R12, R12, 0xfffffffe, RZ, 0xc0, !PT ;  /* 0xfffffffe0c0c7812 */ /* 0x010fc800078ec0ff */
[----:B------:R-:W-:Y:S02]  /*1258b0*/  @P1 LOP3.LUT R12, R12, 0x1, RZ, 0xfc, !PT ;  /* 0x000000010c0c1812 */ /* 0x000fe400078efcff */
[----:B------:R-:W-:Y:S01]  /*1258c0*/  ISETP.LT.AND P1, PT, R19, UR34, !P0 ;  /* 0x0000002213007c0c */ /* 0x000fe2000c721270 */
[----:B------:R-:W-:Y:S01]  /*1258d0*/  ULDC UR34, c[0x0][0x22c] ;  /* 0x00008b0000227ab9 */ /* 0x000fe20000000800 */
[----:B------:R-:W-:Y:S01]  /*1258e0*/  ISETP.LT.AND P0, PT, R18, UR52, !P0 ;  /* 0x0000003412007c0c */ /* 0x000fe2000c701270 */
[----:B------:R-:W-:Y:S01]  /*1258f0*/  ULDC UR52, c[0x0][0x22c] ;  /* 0x00008b0000347ab9 */ /* 0x000fe20000000800 */
[----:B------:R-:W-:-:S09]  /*125900*/  LOP3.LUT R12, R12, 0xfffffffb, RZ, 0xc0, !PT ;  /* 0xfffffffb0c0c7812 */ /* 0x000fd200078ec0ff */
[----:B------:R-:W-:-:S04]  /*125910*/  @P1 LOP3.LUT R12, R12, 0x4, RZ, 0xfc, !PT ;  /* 0x000000040c0c1812 */ /* 0x000fc800078efcff */
[----:B------:R-:W-:-:S04]  /*125920*/  LOP3.LUT R12, R12, 0xfffffffd, RZ, 0xc0, !PT ;  /* 0xfffffffd0c0c7812 */ /* 0x000fc800078ec0ff */
[----:B------:R-:W-:Y:S02]  /*125930*/  @P0 LOP3.LUT R12, R12, 0x2, RZ, 0xfc, !PT ;  /* 0x000000020c0c0812 */ /* 0x000fe400078efcff */
[----:B------:R-:W-:Y:S01]  /*125940*/  ISETP.GE.AND P0, PT, R21, UR59, PT ;  /* 0x0000003b15007c0c */ /* 0x000fe2000bf06270 */
[----:B------:R-:W-:Y:S01]  /*125950*/  ULDC UR59, c[0x0][0x22c] ;  /* 0x00008b00003b7ab9 */ /* 0x000fe20000000800 */
[----:B------:R-:W4:Y:S02]  /*125960*/  LDL.LU R21, [R1+0x3c0] ;  /* 0x0003c00001157983 */ /* 0x000f240000300800 */
[----:B------:R-:W-:Y:S01]  /*125970*/  ISETP.LT.AND P3, PT, R19, UR32, !P0 ;  /* 0x0000002013007c0c */ /* 0x000fe2000c761270 */
[----:B------:R-:W-:Y:S01]  /*125980*/  ULDC.64 UR32, c[0x0][0x228] ;  /* 0x00008a0000207ab9 */ /* 0x000fe20000000a00 */
        /* <DEDUP_REMOVED lines=14> */
[----:B------:R-:W-:Y:S01]  /*125a70*/  ULDC UR31, c[0x0][0x228] ;  /* 0x00008a00001f7ab9 */ /* 0x000fe20000000800 */
[----:B------:R-:W2:Y:S04]  /*125a80*/  LDL.LU R22, [R1+0x4924] ;  /* 0x0049240001167983 */ /* 0x000ea80000300800 */
        /* <DEDUP_REMOVED lines=37> */
[----:B------:R-:W-:Y:S01]  /*125ce0*/  ULDC UR45, c[0x0][0x228] ;  /* 0x00008a00002d7ab9 */ /* 0x000fe20000000800 */
        /* <DEDUP_REMOVED lines=75> */
[----:B------:R-:W-:-:S03]  /*1261a0*/  ULDC UR37, c[0x0][0x22c] ;  /* 0x00008b0000257ab9 */ /* 0x000fc60000000800 */
[----:B------:R-:W-:Y:S01]  /*1261b0*/  ISETP.LT.AND P3, PT, R16, UR39, !P0 ;  /* 0x0000002710007c0c */ /* 0x000fe2000c761270 */
[----:B------:R-:W-:Y:S01]  /*1261c0*/  ULDC UR39, c[0x0][0x228] ;  /* 0x00008a0000277ab9 */ /* 0x000fe20000000800 */
        /* <DEDUP_REMOVED lines=16> */
[----:B------:R-:W-:Y:S01]  /*1262d0*/  ULDC UR35, c[0x0][0x22c] ;  /* 0x00008b0000237ab9 */ /* 0x000fe20000000800 */
[----:B------:R-:W2:Y:S02]  /*1262e0*/  LDL.LU R21, [R1+0x3a0] ;  /* 0x0003a00001157983 */ /* 0x000ea40000300800 */
        /* <DEDUP_REMOVED lines=911> */
[----:B------:R-:W-:-:S03]  /*129be0*/  ULDC UR53, c[0x0][0x228] ;  /* 0x00008a0000357ab9 */ /* 0x000fc60000000800 */
        /* <DEDUP_REMOVED lines=60> */
[----:B------:R-:W4:Y:S01]  /*129fb0*/  LDL.LU R15, [R1+0x2d0] ;  /* 0x0002d000010f7983 */ /* 0x000f220000300800 */
[----:B------:R-:W-:Y:S01]  /*129fc0*/  LOP3.LUT R29, R29, 0xfbffffff, RZ, 0xc0, !PT ;  /* 0xfbffffff1d1d7812 */ /* 0x000fe200078ec0ff */
[----:B------:R-:W-:Y:S01]  /*129fd0*/  ULDC UR54, c[0x0][0x228] ;  /* 0x00008a0000367ab9 */ /* 0x000fe20000000800 */
        /* <DEDUP_REMOVED lines=51> */
[----:B------:R-:W4:Y:S02]  /*12a310*/  LDL.LU R15, [R1+0x2c4] ;  /* 0x0002c400010f7983 */ /* 0x000f240000300800 */
        /* <DEDUP_REMOVED lines=20> */
[----:B------:R-:W-:Y:S02]  /*12a460*/  ISETP.LT.AND P1, PT, R16, UR34, !P0 ;  /* 0x0000002210007c0c */ /* 0x000fe4000c721270 */
[----:B------:R-:W-:Y:S02]  /*12a470*/  ISETP.LT.AND P3, PT, R17, UR36, !P0 ;  /* 0x0000002411007c0c */ /* 0x000fe4000c761270 */
[----:B------:R-:W-:-:S09]  /*12a480*/  ISETP.LT.AND P2, PT, R19, UR53, !P0 ;  /* 0x0000003513007c0c */ /* 0x000fd2000c741270 */
[----:B------:R-:W-:Y:S02]  /*12a490*/  @P1 LOP3.LUT R29, R29, 0x400, RZ, 0xfc, !PT ;  /* 0x000004001d1d1812 */ /* 0x000fe400078efcff */
[----:B------:R-:W-:Y:S02]  /*12a4a0*/  ISETP.LT.AND P1, PT, R18, UR50, !P0 ;  /* 0x0000003212007c0c */ /* 0x000fe4000c721270 */
[----:B---3--:R-:W-:Y:S01]  /*12a4b0*/  ISETP.GE.AND P0, PT, R21, UR42, PT ;  /* 0x0000002a15007c0c */ /* 0x008fe2000bf06270 */
[----:B------:R-:W-:Y:S01]  /*12a4c0*/  ULDC UR42, c[0x0][0x22c] ;  /* 0x00008b00002a7ab9 */ /* 0x000fe20000000800 */
[----:B------:R-:W3:Y:S01]  /*12a4d0*/  LDL.LU R21, [R1+0x2bc] ;  /* 0x0002bc0001157983 */ /* 0x000ee20000300800 */
[----:B------:R-:W-:-:S04]  /*12a4e0*/  LOP3.LUT R29, R29, 0xfffffdff, RZ, 0xc0, !PT ;  /* 0xfffffdff1d1d7812 */ /* 0x000fc800078ec0ff */
[----:B------:R-:W-:-:S04]  /*12a4f0*/  @P3 LOP3.LUT R29, R29, 0x200, RZ, 0xfc, !PT ;  /* 0x000002001d1d3812 */ /* 0x000fc800078efcff */
[----:B------:R-:W-:-:S04]  /*12a500*/  LOP3.LUT R29, R29, 0xfffffeff, RZ, 0xc0, !PT ;  /* 0xfffffeff1d1d7812 */ /* 0x000fc800078ec0ff */
[----:B------:R-:W-:Y:S02]  /*12a510*/  @P1 LOP3.LUT R29, R29, 0x100, RZ, 0xfc, !PT ;  /* 0x000001001d1d1812 */ /* 0x000fe400078efcff */
[----:B------:R-:W-:Y:S02]  /*12a520*/  ISETP.LT.AND P1, PT, R16, UR30, !P0 ;  /* 0x0000001e10007c0c */ /* 0x000fe4000c721270 */
        /* <DEDUP_REMOVED lines=9> */
[----:B------:R-:W-:Y:S02]  /*12a5c0*/  LOP3.LUT R29, R29, 0xffffffef, RZ, 0xc0, !PT ;  /* 0xffffffef1d1d7812 */ /* 0x000fe400078ec0ff */
[----:B----4-:R-:W-:Y:S02]  /*12a5d0*/  ISETP.GE.AND P0, PT, R15, UR42, PT ;  /* 0x0000002a0f007c0c */ /* 0x010fe4000bf06270 */
[----:B------:R-:W4:Y:S01]  /*12a5e0*/  LDL.LU R15, [R1+0x2b8] ;  /* 0x0002b800010f7983 */ /* 0x000f220000300800 */
[----:B------:R-:W-:Y:S02]  /*12a5f0*/  @P1 LOP3.LUT R29, R29, 0x10, RZ, 0xfc, !PT ;  /* 0x000000101d1d1812 */ /* 0x000fe400078efcff */
[----:B------:R-:W-:-:S02]  /*12a600*/  ISETP.LT.AND P1, PT, R16, UR59, !P0 ;  /* 0x0000003b10007c0c */ /* 0x000fc4000c721270 */
[----:B------:R-:W-:-:S04]  /*12a610*/  LOP3.LUT R29, R29, 0xfffffff7, RZ, 0xc0, !PT ;  /* 0xfffffff71d1d7812 */ /* 0x000fc800078ec0ff */
[----:B------:R-:W-:Y:S02]  /*12a620*/  @P2 LOP3.LUT R29, R29, 0x8, RZ, 0xfc, !PT ;  /* 0x000000081d1d2812 */ /* 0x000fe400078efcff */
[----:B------:R-:W-:Y:S02]  /*12a630*/  ISETP.LT.AND P3, PT, R17, UR58, !P0 ;  /* 0x0000003a11007c0c */ /* 0x000fe4000c761270 */
[----:B------:R-:W-:-:S04]  /*12a640*/  LOP3.LUT R29, R29, 0xfffffffb, RZ, 0xc0, !PT ;  /* 0xfffffffb1d1d7812 */ /* 0x000fc800078ec0ff */
[----:B------:R-:W-:Y:S02]  /*12a650*/  @P1 LOP3.LUT R29, R29, 0x4, RZ, 0xfc, !PT ;  /* 0x000000041d1d1812 */ /* 0x000fe400078efcff */
[----:B------:R-:W-:Y:S02]  /*12a660*/  ISETP.LT.AND P2, PT, R18, UR56, !P0 ;  /* 0x0000003812007c0c */ /* 0x000fe4000c741270 */
[----:B------:R-:W-:Y:S02]  /*12a670*/  LOP3.LUT R29, R29, 0xfffffffd, RZ, 0xc0, !PT ;  /* 0xfffffffd1d1d7812 */ /* 0x000fe400078ec0ff */
[----:B------:R-:W-:Y:S02]  /*12a680*/  ISETP.LT.AND P1, PT, R19, UR35, !P0 ;  /* 0x0000002313007c0c */ /* 0x000fe4000c721270 */
[----:B------:R-:W-:-:S04]  /*12a690*/  @P3 LOP3.LUT R29, R29, 0x2, RZ, 0xfc, !PT ;  /* 0x000000021d1d3812 */ /* 0x000fc800078efcff */
[----:B------:R-:W-:Y:S02]  /*12a6a0*/  LOP3.LUT R29, R29, 0xfffffffe, RZ, 0xc0, !PT ;  /* 0xfffffffe1d1d7812 */ /* 0x000fe400078ec0ff */
[----:B------:R-:W-:Y:S02]  /*12a6b0*/  LOP3.LUT R12, R12, 0x7fffffff, RZ, 0xc0, !PT ;  /* 0x7fffffff0c0c7812 */ /* 0x000fe400078ec0ff */
[----:B------:R-:W-:-:S03]  /*12a6c0*/  @P2 LOP3.LUT R29, R29, 0x1, RZ, 0xfc, !PT ;  /* 0x000000011d1d2812 */ /* 0x000fc600078efcff */
[----:B------:R-:W-:-:S04]  /*12a6d0*/  @P1 LOP3.LUT R12, R12, 0x80000000, RZ, 0xfc, !PT ;  /* 0x800000000c0c1812 */ /* 0x000fc800078efcff */
[----:B------:R-:W-:Y:S02]  /*12a6e0*/  LOP3.LUT R12, R12, 0xbfffffff, RZ, 0xc0, !PT ;  /* 0xbfffffff0c0c7812 */ /* 0x000fe400078ec0ff */
[----:B--2---:R-:W-:Y:S02]  /*12a6f0*/  ISETP.GE.AND P0, PT, R20, UR7, PT ;  /* 0x0000000714007c0c */ /* 0x004fe4000bf06270 */
[----:B------:R-:W2:Y:S02]  /*12a700*/  LDL.LU R20, [R1+0x2b4] ;  /* 0x0002b40001147983 */ /* 0x000ea40000300800 */
[----:B------:R-:W-:Y:S02]  /*12a710*/  ISETP.LT.AND P2, PT, R16, UR28, !P0 ;  /* 0x0000001c10007c0c */ /* 0x000fe4000c741270 */
[----:B------:R-:W-:Y:S02]  /*12a720*/  ISETP.LT.AND P3, PT, R17, UR61, !P0 ;  /* 0x0000003d11007c0c */ /* 0x000fe4000c761270 */
[----:B------:R-:W-:-:S09]  /*12a730*/  ISETP.LT.AND P1, PT, R18, UR55, !P0 ;  /* 0x0000003712007c0c */ /* 0x000fd2000c721270 */
[----:B------:R-:W-:Y:S02]  /*12a740*/  @P2 LOP3.LUT R12, R12, 0x40000000, RZ, 0xfc, !PT ;  /* 0x400000000c0c2812 */ /* 0x000fe400078efcff */
[----:B------:R-:W-:Y:S02]  /*12a750*/  ISETP.LT.AND P2, PT, R19, UR44, !P0 ;  /* 0x0000002c13007c0c */ /* 0x000fe4000c741270 */
[----:B---3--:R-:W-:Y:S02]  /*12a760*/  ISETP.GE.AND P0, PT, R21, UR12, PT ;  /* 0x0000000c15007c0c */ /* 0x008fe4000bf06270 */
        /* <DEDUP_REMOVED lines=17> */
[----:B------:R-:W-:Y:S01]  /*12a880*/  @P2 LOP3.LUT R12, R12, 0x1000000, RZ, 0xfc, !PT ;  /* 0x010000000c0c2812 */ /* 0x000fe200078efcff */
[----:B------:R-:W4:Y:S01]  /*12a890*/  LDL.LU R15, [R1+0x2ac] ;  /* 0x0002ac00010f7983 */ /* 0x000f220000300800 */
[----:B------:R-:W-:-:S02]  /*12a8a0*/  ISETP.LT.AND P2, PT, R16, UR54, !P0 ;  /* 0x0000003610007c0c */ /* 0x000fc4000c741270 */
        /* <DEDUP_REMOVED lines=42> */
[----:B------:R-:W-:Y:S01]  /*12ab50*/  LOP3.LUT R12, R12, 0xfffff7ff, RZ, 0xc0, !PT ;  /* 0xfffff7ff0c0c7812 */ /* 0x000fe200078ec0ff */
[----:B------:R-:W4:Y:S03]  /*12ab60*/  LDL.LU R16, [R1+0x4900] ;  /* 0x0049000001107983 */ /* 0x000f260000300800 */
[----:B------:R-:W-:Y:S02]  /*12ab70*/  @P2 LOP3.LUT R12, R12, 0x800, RZ, 0xfc, !PT ;  /* 0x000008000c0c2812 */ /* 0x000fe400078efcff */
[----:B------:R-:W-:Y:S02]  /*12ab80*/  ISETP.LT.AND P3, PT, R17, UR32, !P0 ;  /* 0x0000002011007c0c */ /* 0x000fe4000c761270 */
[----:B------:R-:W-:Y:S01]  /*12ab90*/  LOP3.LUT R12, R12, 0xfffffbff, RZ, 0xc0, !PT ;  /* 0xfffffbff0c0c7812 */ /* 0x000fe200078ec0ff */
[----:B------:R-:W4:Y:S03]  /*12aba0*/  LDL.LU R17, [R1+0x48fc] ;  /* 0x0048fc0001117983 */ /* 0x000f260000300800 */
[----:B------:R-:W-:-:S02]  /*12abb0*/  @P1 LOP3.LUT R12, R12, 0x400, RZ, 0xfc, !PT ;  /* 0x000004000c0c1812 */ /* 0x000fc400078efcff */
[----:B------:R-:W-:Y:S02]  /*12abc0*/  ISETP.LT.AND P2, PT, R18, UR37, !P0 ;  /* 0x0000002512007c0c */ /* 0x000fe4000c741270 */
[----:B------:R-:W-:Y:S01]  /*12abd0*/  LOP3.LUT R12, R12, 0xfffffdff, RZ, 0xc0, !PT ;  /* 0xfffffdff0c0c7812 */ /* 0x000fe200078ec0ff */
[----:B------:R-:W4:Y:S03]  /*12abe0*/  LDL.LU R18, [R1+0x48f8] ;  /* 0x0048f80001127983 */ /* 0x000f260000300800 */
[----:B------:R-:W-:-:S04]  /*12abf0*/  @P3 LOP3.LUT R12, R12, 0x200, RZ, 0xfc, !PT ;  /* 0x000002000c0c3812 */ /* 0x000fc800078efcff */
[----:B------:R-:W-:Y:S02]  /*12ac00*/  LOP3.LUT R12, R12, 0xfffffeff, RZ, 0xc0, !PT ;  /* 0xfffffeff0c0c7812 */ /* 0x000fe400078ec0ff */
[----:B------:R-:W-:Y:S02]  /*12ac10*/  ISETP.LT.AND P1, PT, R19, UR38, !P0 ;  /* 0x0000002613007c0c */ /* 0x000fe4000c721270 */
[----:B------:R-:W4:Y:S01]  /*12ac20*/  LDL.LU R19, [R1+0x48f4] ;  /* 0x0048f40001137983 */ /* 0x000f220000300800 */
[----:B------:R-:W-:Y:S02]  /*12ac30*/  @P2 LOP3.LUT R12, R12, 0x100, RZ, 0xfc, !PT ;  /* 0x000001000c0c2812 */ /* 0x000fe400078efcff */
[----:B--2---:R-:W-:Y:S02]  /*12ac40*/  ISETP.GE.AND P0, PT, R20, UR25, PT ;  /* 0x0000001914007c0c */ /* 0x004fe4000bf06270 */
[----:B------:R-:W2:Y:S01]  /*12ac50*/  LDL.LU R20, [R1+0x48f0] ;  /* 0x0048f00001147983 */ /* 0x000ea20000300800 */
[----:B---3--:R-:W-:-:S03]  /*12ac60*/  ISETP.GE.AND P2, PT, R21, UR23, PT ;  /* 0x0000001715007c0c */ /* 0x008fc6000bf46270 */
[----:B------:R-:W3:Y:S01]  /*12ac70*/  LDL.LU R21, [R1+0x48ec] ;  /* 0x0048ec0001157983 */ /* 0x000ee20000300800 */
[----:B------:R-:W-:-:S04]  /*12ac80*/  LOP3.LUT R12, R12, 0xffffff7f, RZ, 0xc0, !PT ;  /* 0xffffff7f0c0c7812 */ /* 0x000fc800078ec0ff */
[----:B------:R-:W-:-:S04]  /*12ac90*/  @P1 LOP3.LUT R12, R12, 0x80, RZ, 0xfc, !PT ;  /* 0x000000800c0c1812 */ /* 0x000fc800078efcff */
[----:B------:R-:W-:-:S04]  /*12aca0*/  LOP3.LUT R12, R12, 0xfffffff7, RZ, 0xc0, !PT ;  /* 0xfffffff70c0c7812 */ /* 0x000fc800078ec0ff */
[----:B------:R-:W-:-:S04]  /*12acb0*/  @P0 LOP3.LUT R12, R12, 0x8, RZ, 0xfc, !PT ;  /* 0x000000080c0c0812 */ /* 0x000fc800078efcff */
[----:B------:R-:W-:-:S04]  /*12acc0*/  LOP3.LUT R12, R12, 0xffffffef, RZ, 0xc0, !PT ;  /* 0xffffffef0c0c7812 */ /* 0x000fc800078ec0ff */
[----:B------:R-:W-:-:S04]  /*12acd0*/  @P2 LOP3.LUT R12, R12, 0x10, RZ, 0xfc, !PT ;  /* 0x000000100c0c2812 */ /* 0x000fc800078efcff */
[----:B------:R-:W-:Y:S02]  /*12ace0*/  LOP3.LUT R12, R12, 0xffffffdf, RZ, 0xc0, !PT ;  /* 0xffffffdf0c0c7812 */ /* 0x000fe400078ec0ff */
[----:B------:R-:W-:Y:S02]  /*12acf0*/  ISETP.GE.AND P4, PT, R14, UR33, PT ;  /* 0x000000210e007c0c */ /* 0x000fe4000bf86270 */
[----:B----4-:R-:W-:Y:S02]  /*12ad00*/  ISETP.GE.AND P3, PT, R16, UR11, PT ;  /* 0x0000000b10007c0c */ /* 0x010fe4000bf66270 */
[----:B------:R-:W-:Y:S02]  /*12ad10*/  ISETP.GE.AND P2, PT, R18, UR15, PT ;  /* 0x0000000f12007c0c */ /* 0x000fe4000bf46270 */
[----:B------:R-:W-:Y:S02]  /*12ad20*/  ISETP.GE.AND P5, PT, R19, UR17, PT ;  /* 0x0000001113007c0c */ /* 0x000fe4000bfa6270 */
[----:B--2---:R-:W-:-:S02]  /*12ad30*/  ISETP.GE.AND P0, PT, R20, UR19, PT ;  /* 0x0000001314007c0c */ /* 0x004fc4000bf06270 */
[----:B---3--:R-:W-:Y:S02]  /*12ad40*/  ISETP.GE.AND P1, PT, R21, UR21, PT ;  /* 0x0000001515007c0c */ /* 0x008fe4000bf26270 */
[----:B------:R-:W2:Y:S04]  /*12ad50*/  LDL.LU R21, [R1+0x48e8] ;  /* 0x0048e80001157983 */ /* 0x000ea80000300800 */
[----:B------:R-:W3:Y:S04]  /*12ad60*/  LDL.LU R20, [R1+0x48e4] ;  /* 0x0048e40001147983 */ /* 0x000ee80000300800 */
[----:B------:R-:W4:Y:S03]  /*12ad70*/  LDL.LU R19, [R1+0x48e0] ;  /* 0x0048e00001137983 */ /* 0x000f260000300800 */
[----:B------:R-:W-:Y:S01]  /*12ad80*/  @P1 LOP3.LUT R12, R12, 0x20, RZ, 0xfc, !PT ;  /* 0x000000200c0c1812 */ /* 0x000fe200078efcff */
[----:B------:R-:W2:Y:S03]  /*12ad90*/  LDL.LU R18, [R1+0x48dc] ;  /* 0x0048dc0001127983 */ /* 0x000ea60000300800 */
[----:B------:R-:W-:-:S04]  /*12ada0*/  LOP3.LUT R12, R12, 0xffffffbf, RZ, 0xc0, !PT ;  /* 0xffffffbf0c0c7812 */ /* 0x000fc800078ec0ff */
[----:B------:R-:W-:Y:S02]  /*12adb0*/  @P0 LOP3.LUT R12, R12, 0x40, RZ, 0xfc, !PT ;  /* 0x000000400c0c0812 */ /* 0x000fe400078efcff */
[----:B------:R-:W-:Y:S02]  /*12adc0*/  ISETP.GE.AND P0, PT, R17, UR13, PT ;  /* 0x0000000d11007c0c */ /* 0x000fe4000bf06270 */
[----:B------:R-:W4:Y:S01]  /*12add0*/  LDL.LU R17, [R1+0x48d8] ;  /* 0x0048d80001117983 */ /* 0x000f220000300800 */
[----:B------:R-:W-:-:S03]  /*12ade0*/  ISETP.GE.AND P1, PT, R15, UR9, PT ;  /* 0x000000090f007c0c */ /* 0x000fc6000bf26270 */
[----:B------:R-:W4:Y:S04]  /*12adf0*/  LDL.LU R16, [R1+0x48d4] ;  /* 0x0048d40001107983 */ /* 0x000f280000300800 */
[----:B------:R-:W4:Y:S04]  /*12ae00*/  LDL.LU R15, [R1+0x48d0] ;  /* 0x0048d000010f7983 */ /* 0x000f280000300800 */
[----:B------:R-:W4:Y:S04]  /*12ae10*/  LDL.LU R14, [R1+0x48cc] ;  /* 0x0048cc00010e7983 */ /* 0x000f280000300800 */
[----:B------:R0:W-:Y:S01]  /*12ae20*/  STL [R1+0x6398], R22 ;  /* 0x0063981601007387 */ /* 0x0001e20000100800 */
[----:B------:R-:W-:Y:S01]  /*12ae30*/  ULDC UR7, c[0x0][0x228] ;  /* 0x00008a0000077ab9 */ /* 0x000fe20000000800 */
[----:B------:R-:W-:Y:S01]  /*12ae40*/  ULDC UR8, c[0x0][0x228] ;  /* 0x00008a0000087ab9 */ /* 0x000fe20000000800 */
[----:B------:R-:W-:Y:S01]  /*12ae50*/  ULDC UR9, c[0x0][0x228] ;  /* 0x00008a0000097ab9 */ /* 0x000fe20000000800 */
[----:B0-----:R-:W4:Y:S04]  /*12ae60*/  LDL.LU R22, [R1+0x810] ;  /* 0x0008100001167983 */ /* 0x001f280000300800 */
[----:B------:R0:W-:Y:S04]  /*12ae70*/  STL [R1+0x6310], R24 ;  /* 0x0063101801007387 */ /* 0x0001e80000100800 */
[----:B0-----:R-:W4:Y:S04]  /*12ae80*/  LDL.LU R24, [R1+0x808] ;  /* 0x0008080001187983 */ /* 0x001f280000300800 */
[----:B------:R0:W-:Y:S04]  /*12ae90*/  STL [R1+0x61e4], R28 ;  /* 0x0061e41c01007387 */ /* 0x0001e80000100800 */
[----:B0-----:R-:W4:Y:S04]  /*12aea0*/  LDL.LU R28, [R1+0x720] ;  /* 0x00072000011c7983 */ /* 0x001f280000300800 */
[----:B------:R0:W-:Y:S04]  /*12aeb0*/  STL [R1+0x61e0], R13 ;  /* 0x0061e00d01007387 */ /* 0x0001e80000100800 */
[----:B0-----:R-:W4:Y:S04]  /*12aec0*/  LDL.LU R13, [R1+0x814] ;  /* 0x00081400010d7983 */ /* 0x001f280000300800 */
[----:B---3--:R0:W-:Y:S04]  /*12aed0*/  STL [R1+0x6198], R20 ;  /* 0x0061981401007387 */ /* 0x0081e80000100800 */
[----:B0-----:R-:W3:Y:S04]  /*12aee0*/  LDL R20, [R1+0x30] ;  /* 0x0000300001147983 */ /* 0x001ee80000100800 */
[----:B--2---:R0:W-:Y:S04]  /*12aef0*/  STL [R1+0x6170], R18 ;  /* 0x0061701201007387 */ /* 0x0041e80000100800 */
[----:B0-----:R-:W2:Y:S04]  /*12af00*/  LDL R18, [R1+0x2c] ;  /* 0x00002c0001127983 */ /* 0x001ea80000100800 */
[----:B----4-:R0:W-:Y:S04]  /*12af10*/  STL.64 [R1+0x6158], R16 ;  /* 0x0061581001007387 */ /* 0x0101e80000100a00 */
[----:B0-----:R-:W4:Y:S04]  /*12af20*/  LDL.LU R17, [R1+0x7f4] ;  /* 0x0007f40001117983 */ /* 0x001f280000300800 */
[----:B------:R-:W4:Y:S04]  /*12af30*/  LDL.LU R16, [R1+0x820] ;  /* 0x0008200001107983 */ /* 0x000f280000300800 */
[----:B------:R0:W-:Y:S04]  /*12af40*/  STL.64 [R1+0x6150], R14 ;  /* 0x0061500e01007387 */ /* 0x0001e80000100a00 */
[----:B0-----:R-:W3:Y:S04]  /*12af50*/  LDL.LU R15, [R1+0x6e4] ;  /* 0x0006e400010f7983 */ /* 0x001ee80000300800 */
[----:B------:R-:W3:Y:S04]  /*12af60*/  LDL.LU R14, [R1+0x1934] ;  /* 0x00193400010e7983 */ /* 0x000ee80000300800 */
[----:B------:R0:W-:Y:S04]  /*12af70*/  STL [R1+0x6140], R21 ;  /* 0x0061401501007387 */ /* 0x0001e80000100800 */
[----:B0-----:R-:W3:Y:S04]  /*12af80*/  LDL.LU R21, [R1+0x804] ;  /* 0x0008040001157983 */ /* 0x001ee80000300800 */
[----:B------:R0:W-:Y:S04]  /*12af90*/  STL.64 [R1+0x6138], R10 ;  /* 0x0061380a01007387 */ /* 0x0001e80000100a00 */
[----:B0-----:R-:W3:Y:S04]  /*12afa0*/  LDL.LU R10, [R1+0x80c] ;  /* 0x00080c00010a7983 */ /* 0x001ee80000300800 */
[----:B------:R-:W3:Y:S04]  /*12afb0*/  LDL.LU R11, [R1+0x818] ;  /* 0x00081800010b7983 */ /* 0x000ee80000300800 */
[----:B------:R0:W-:Y:S04]  /*12afc0*/  STL [R1+0x6130], R19 ;  /* 0x0061301301007387 */ /* 0x0001e80000100800 */
[----:B0-----:R-:W2:Y:S04]  /*12afd0*/  LDL.LU R19, [R1+0x7fc] ;  /* 0x0007fc0001137983 */ /* 0x001ea80000300800 */
[----:B------:R0:W-:Y:S04]  /*12afe0*/  STL.64 [R1+0x4d10], R8 ;  /* 0x004d100801007387 */ /* 0x0001e80000100a00 */
[----:B0-----:R-:W3:Y:S04]  /*12aff0*/  LDL.LU R9, [R1+0x71c] ;  /* 0x00071c0001097983 */ /* 0x001ee80000300800 */
[----:B------:R-:W3:Y:S04]  /*12b000*/  LDL.LU R8, [R1+0x7ec] ;  /* 0x0007ec0001087983 */ /* 0x000ee80000300800 */
[----:B------:R0:W-:Y:S04]  /*12b010*/  STL [R1+0x4cd0], R0 ;  /* 0x004cd00001007387 */ /* 0x0001e80000100800 */
[----:B0-----:R-:W3:Y:S04]  /*12b020*/  LDL.LU R0, [R1+0x7e0] ;  /* 0x0007e00001007983 */ /* 0x001ee80000300800 */
[----:B------:R0:W-:Y:S04]  /*12b030*/  STL.64 [R1+0x4cc8], R6 ;  /* 0x004cc80601007387 */ /* 0x0001e80000100a00 */
[----:B0-----:R-:W3:Y:S04]  /*12b040*/  LDL.LU R6, [R1+0x81c] ;  /* 0x00081c0001067983 */ /* 0x001ee80000300800 */
[----:B------:R-:W4:Y:S04]  /*12b050*/  LDL.LU R7, [R1+0x24] ;  /* 0x0000240001077983 */ /* 0x000f280000300800 */
[----:B------:R0:W-:Y:S04]  /*12b060*/  STL.64 [R1+0x4c70], R4 ;  /* 0x004c700401007387 */ /* 0x0001e80000100a00 */
[----:B0-----:R-:W2:Y:S04]  /*12b070*/  LDL.LU R5, [R1+0x28] ;  /* 0x0000280001057983 */ /* 0x001ea80000300800 */
[----:B------:R0:W-:Y:S04]  /*12b080*/  STL.64 [R1+0x4bf0], R2 ;  /* 0x004bf00201007387 */ /* 0x0001e80000100a00 */
[----:B------:R-:W-:Y:S04]  /*12b090*/  STL [R1+0x49f8], R23 ;  /* 0x0049f81701007387 */ /* 0x000fe80000100800 */
[----:B------:R-:W-:Y:S04]  /*12b0a0*/  STL [R1+0x499c], R25 ;  /* 0x00499c1901007387 */ /* 0x000fe80000100800 */
[----:B------:R-:W-:Y:S04]  /*12b0b0*/  STL [R1+0x4980], R26 ;  /* 0x0049801a01007387 */ /* 0x000fe80000100800 */
[----:B------:R-:W-:Y:S04]  /*12b0c0*/  STL [R1+0x4950], R27 ;  /* 0x0049501b01007387 */ /* 0x000fe80000100800 */
[----:B------:R-:W-:Y:S01]  /*12b0d0*/  STL [R1+0x4908], R29 ;  /* 0x0049081d01007387 */ /* 0x000fe20000100800 */
[----:B----4-:R-:W-:-:S04]  /*12b0e0*/  LOP3.LUT R7, R7, 0x7fffffff, RZ, 0xc0, !PT ;  /* 0x7fffffff07077812 */ /* 0x010fc800078ec0ff */
[----:B------:R-:W-:Y:S02]  /*12b0f0*/  @P2 LOP3.LUT R7, R7, 0x80000000, RZ, 0xfc, !PT ;  /* 0x8000000007072812 */ /* 0x000fe400078efcff */
[----:B--2---:R-:W-:-:S04]  /*12b100*/  LOP3.LUT R5, R5, 0xfffffffe, RZ, 0xc0, !PT ;  /* 0xfffffffe05057812 */ /* 0x004fc800078ec0ff */
[----:B------:R-:W-:Y:S02]  /*12b110*/  @P5 LOP3.LUT R5, R5, 0x1, RZ, 0xfc, !PT ;  /* 0x0000000105055812 */ /* 0x000fe400078efcff */
[----:B------:R-:W-:-:S03]  /*12b120*/  LOP3.LUT R7, R7, 0xbfffffff, RZ, 0xc0, !PT ;  /* 0xbfffffff07077812 */ /* 0x000fc600078ec0ff */
[----:B------:R-:W-:Y:S04]  /*12b130*/  STL [R1+0x28], R5 ;  /* 0x0000280501007387 */ /* 0x000fe80000100800 */
[----:B------:R-:W-:Y:S04]  /*12b140*/  STL.64 [R1+0x6590], R18 ;  /* 0x0065901201007387 */ /* 0x000fe80000100a00 */
[----:B------:R-:W-:Y:S01]  /*12b150*/  STL.64 [R1+0x6588], R16 ;  /* 0x0065881001007387 */ /* 0x000fe20000100a00 */
[----:B------:R-:W-:-:S03]  /*12b160*/  @P0 LOP3.LUT R7, R7, 0x40000000, RZ, 0xfc, !PT ;  /* 0x4000000007070812 */ /* 0x000fc600078efcff */
[----:B0-----:R-:W2:Y:S01]  /*12b170*/  LDL.LU R2, [R1+0xbd8] ;  /* 0x000bd80001027983 */ /* 0x001ea20000300800 */
[----:B------:R-:W-:-:S03]  /*12b180*/  LOP3.LUT P5, RZ, R12, 0x4, RZ, 0xc0, !PT ;  /* 0x000000040cff7812 */ /* 0x000fc600078ac0ff */
[----:B------:R-:W4:Y:S01]  /*12b190*/  LDL.LU R4, [R1+0xbd4] ;  /* 0x000bd40001047983 */ /* 0x000f220000300800 */
[C---:B------:R-:W-:Y:S02]  /*12b1a0*/  LOP3.LUT P2, RZ, R12.reuse, 0x2, RZ, 0xc0, !PT ;  /* 0x000000020cff7812 */ /* 0x040fe4000784c0ff */
[----:B------:R-:W-:Y:S01]  /*12b1b0*/  LOP3.LUT P0, RZ, R12, 0x1, RZ, 0xc0, !PT ;  /* 0x000000010cff7812 */ /* 0x000fe2000780c0ff */
[----:B------:R0:W-:Y:S04]  /*12b1c0*/  STL [R1+0x48f8], R12 ;  /* 0x0048f80c01007387 */ /* 0x0001e80000100800 */
[----:B---3--:R-:W-:Y:S04]  /*12b1d0*/  STL.64 [R1+0x6570], R14 ;  /* 0x0065700e01007387 */ /* 0x008fe80000100a00 */
[----:B------:R1:W-:Y:S04]  /*12b1e0*/  STL [R1+0x656c], R13 ;  /* 0x00656c0d01007387 */ /* 0x0003e80000100800 */
[----:B0-----:R-:W3:Y:S04]  /*12b1f0*/  LDL.LU R12, [R1+0x210] ;  /* 0x00021000010c7983 */ /* 0x001ee80000300800 */
[----:B------:R-:W0:Y:S04]  /*12b200*/  LDS.128 R16, [R20] ;  /* 0x0000000014107984 */ /* 0x000e280000000c00 */
[----:B-1----:R-:W3:Y:S04]  /*12b210*/  LDL.LU R13, [R1+0x214] ;  /* 0x00021400010d7983 */ /* 0x002ee80000300800 */
[----:B------:R-:W2:Y:S04]  /*12b220*/  LDL.LU R14, [R1+0x218] ;  /* 0x00021800010e7983 */ /* 0x000ea80000300800 */
[----:B------:R-:W2:Y:S01]  /*12b230*/  LDL.LU R15, [R1+0x21c] ;  /* 0x00021c00010f7983 */ /* 0x000ea20000300800 */
[----:B------:R-:W-:-:S04]  /*12b240*/  LOP3.LUT R7, R7, 0xdfffffff, RZ, 0xc0, !PT ;  /* 0xdfffffff07077812 */ /* 0x000fc800078ec0ff */
[----:B------:R-:W-:-:S04]  /*12b250*/  @P3 LOP3.LUT R7, R7, 0x20000000, RZ, 0xfc, !PT ;  /* 0x2000000007073812 */ /* 0x000fc800078efcff */
[----:B------:R-:W-:-:S04]  /*12b260*/  LOP3.LUT R7, R7, 0xefffffff, RZ, 0xc0, !PT ;  /* 0xefffffff07077812 */ /* 0x000fc800078ec0ff */
[----:B------:R-:W-:-:S04]  /*12b270*/  @P4 LOP3.LUT R7, R7, 0x10000000, RZ, 0xfc, !PT ;  /* 0x1000000007074812 */ /* 0x000fc800078efcff */
[----:B------:R-:W-:-:S04]  /*12b280*/  LOP3.LUT R7, R7, 0xf7ffffff, RZ, 0xc0, !PT ;  /* 0xf7ffffff07077812 */ /* 0x000fc800078ec0ff */
[----:B------:R-:W-:Y:S01]  /*12b290*/  @P1 LOP3.LUT R7, R7, 0x8000000, RZ, 0xfc, !PT ;  /* 0x0800000007071812 */ /* 0x000fe200078efcff */
[----:B--2---:R-:W-:Y:S04]  /*12b2a0*/  STL.64 [R1+0x6580], R14 ;  /* 0x0065800e01007387 */ /* 0x004fe80000100a00 */
[----:B---3--:R1:W-:Y:S04]  /*12b2b0*/  STL.64 [R1+0x6578], R12 ;  /* 0x0065780c01007387 */ /* 0x0083e80000100a00 */
[----:B-1----:R-:W2:Y:S04]  /*12b2c0*/  LDL.LU R12, [R1+0x200] ;  /* 0x00020000010c7983 */ /* 0x002ea80000300800 */
[----:B------:R-:W2:Y:S04]  /*12b2d0*/  LDL.LU R13, [R1+0x204] ;  /* 0x00020400010d7983 */ /* 0x000ea80000300800 */
[----:B------:R-:W2:Y:S04]  /*12b2e0*/  LDL.LU R14, [R1+0x208] ;  /* 0x00020800010e7983 */ /* 0x000ea80000300800 */
[----:B------:R-:W2:Y:S04]  /*12b2f0*/  LDL.LU R15, [R1+0x20c] ;  /* 0x00020c00010f7983 */ /* 0x000ea80000300800 */
[----:B0-----:R-:W-:Y:S04]  /*12b300*/  STL [R1+0x280], R16 ;  /* 0x0002801001007387 */ /* 0x001fe80000100800 */
[----:B------:R-:W-:Y:S04]  /*12b310*/  STL.64 [R1+0x288], R18 ;  /* 0x0002881201007387 */ /* 0x000fe80000100a00 */
[----:B------:R0:W-:Y:S04]  /*12b320*/  STL [R1+0x24], R7 ;  /* 0x0000240701007387 */ /* 0x0001e80000100800 */
[----:B------:R-:W3:Y:S01]  /*12b330*/  LDL.LU R23, [R1+0xb9c] ;  /* 0x000b9c0001177983 */ /* 0x000ee20000300800 */
[----:B0-----:R-:W-:-:S03]  /*12b340*/  IMAD.MOV.U32 R7, RZ, RZ, R17 ;  /* 0x000000ffff077224 */ /* 0x001fc600078e0011 */
[----:B------:R-:W0:Y:S04]  /*12b350*/  LDS.128 R16, [R20+0x400] ;  /* 0x0004000014107984 */ /* 0x000e280000000c00 */
[----:B------:R-:W-:Y:S04]  /*12b360*/  STL [R1+0x60d8], R7 ;  /* 0x0060d80701007387 */ /* 0x000fe80000100800 */
[----:B0-----:R-:W-:Y:S04]  /*12b370*/  STL.64 [R1+0x270], R16 ;  /* 0x0002701001007387 */ /* 0x001fe80000100a00 */
[----:B------:R0:W-:Y:S04]  /*12b380*/  STL.64 [R1+0x278], R18 ;  /* 0x0002781201007387 */ /* 0x0001e80000100a00 */
[----:B0-----:R-:W2:Y:S01]  /*12b390*/  LDL.LU.64 R18, [R1+0x6590] ;  /* 0x0065900001127983 */ /* 0x001ea20000300a00 */
[----:B------:R-:W-:Y:S06]  /*12b3a0*/  BAR.SYNC.DEFER_BLOCKING 0x0 ;  /* 0x0000000000007b1d */ /* 0x000fec0000010000 */
[----:B------:R-:W3:Y:S04]  /*12b3b0*/  LDL.LU.64 R16, [R1+0x6588] ;  /* 0x0065880001107983 */ /* 0x000ee80000300a00 */
[----:B------:R-:W-:Y:S04]  /*12b3c0*/  STL [R1+0x6560], R20 ;  /* 0x0065601401007387 */ /* 0x000fe80000100800 */
[----:B--2---:R0:W-:Y:S04]  /*12b3d0*/  STSM.16.M88.4 [R18], R12 ;  /* 0x0000000c12007844 */ /* 0x0041e80000000200 */
[----:B0-----:R-:W2:Y:S04]  /*12b3e0*/  LDL.LU.64 R14, [R1+0x6580] ;  /* 0x00658000010e7983 */ /* 0x001ea80000300a00 */
[----:B------:R-:W2:Y:S01]  /*12b3f0*/  LDL.LU.64 R12, [R1+0x6578] ;  /* 0x00657800010c7983 */ /* 0x000ea20000300a00 */
[----:B----4-:R-:W-:-:S02]  /*12b400*/  LOP3.LUT R29, R4, 0xffff, RZ, 0xc0, !PT ;  /* 0x0000ffff041d7812 */ /* 0x010fc400078ec0ff */
[----:B------:R-:W-:Y:S02]  /*12b410*/  LOP3.LUT R20, R2, 0xffff, RZ, 0xc0, !PT ;  /* 0x0000ffff02147812 */ /* 0x000fe400078ec0ff */
[----:B---3--:R-:W-:Y:S01]  /*12b420*/  LOP3.LUT R26, R23, 0xffff, RZ, 0xc0, !PT ;  /* 0x0000ffff171a7812 */ /* 0x008fe200078ec0ff */
[----:B--2---:R0:W-:Y:S04]  /*12b430*/  STSM.16.M88.4 [R18+0x200], R12 ;  /* 0x0002000c12007844 */ /* 0x0041e80000000200 */
[----:B0-----:R-:W2:Y:S04]  /*12b440*/  LDL.LU.64 R14, [R1+0x6570] ;  /* 0x00657000010e7983 */ /* 0x001ea80000300a00 */
[----:B------:R-:W3:Y:S04]  /*12b450*/  LDL.LU R13, [R1+0x656c] ;  /* 0x00656c00010d7983 */ /* 0x000ee80000300800 */
[----:B------:R-:W4:Y:S04]  /*12b460*/  LDL.LU R3, [R1+0xb98] ;  /* 0x000b980001037983 */ /* 0x000f280000300800 */
[----:B------:R-:W2:Y:S04]  /*12b470*/  LDL.LU R5, [R1+0xb60] ;  /* 0x000b600001057983 */ /* 0x000ea80000300800 */
[----:B------:R-:W-:Y:S04]  /*12b480*/  STL [R1+0x6548], R18 ;  /* 0x0065481201007387 */ /* 0x000fe80000100800 */
[----:B------:R-:W3:Y:S04]  /*12b490*/  LDL.LU R2, [R1+0xb38] ;  /* 0x000b380001027983 */ /* 0x000ee80000300800 */
[----:B------:R-:W3:Y:S04]  /*12b4a0*/  LDL.LU R4, [R1+0xc88] ;  /* 0x000c880001047983 */ /* 0x000ee80000300800 */
[----:B------:R0:W-:Y:S04]  /*12b4b0*/  STL [R1+0x6564], R29 ;  /* 0x0065641d01007387 */ /* 0x0001e80000100800 */
[----:B0-----:R-:W3:Y:S04]  /*12b4c0*/  LDL.LU R29, [R1+0xb40] ;  /* 0x000b4000011d7983 */ /* 0x001ee80000300800 */
[----:B------:R0:W-:Y:S04]  /*12b4d0*/  STL [R1+0x6568], R26 ;  /* 0x0065681a01007387 */ /* 0x0001e80000100800 */
[----:B0-----:R-:W3:Y:S04]  /*12b4e0*/  LDL.LU R26, [R1+0xb5c] ;  /* 0x000b5c00011a7983 */ /* 0x001ee80000300800 */
[----:B------:R-:W3:Y:S04]  /*12b4f0*/  LDL.LU R18, [R1+0xc80] ;  /* 0x000c800001127983 */ /* 0x000ee80000300800 */
[----:B------:R-:W3:Y:S04]  /*12b500*/  LDL.LU R23, [R1+0xc5c] ;  /* 0x000c5c0001177983 */ /* 0x000ee80000300800 */
[----:B------:R-:W3:Y:S04]  /*12b510*/  LDL.LU R27, [R1+0xc58] ;  /* 0x000c5800011b7983 */ /* 0x000ee80000300800 */
[----:B------:R-:W-:Y:S04]  /*12b520*/  STL [R1+0x224], R20 ;  /* 0x0002241401007387 */ /* 0x000fe80000100800 */
[----:B------:R-:W3:Y:S04]  /*12b530*/  LDL.LU R25, [R1+0xc54] ;  /* 0x000c540001197983 */ /* 0x000ee80000300800 */
[----:B------:R-:W3:Y:S01]  /*12b540*/  LDL.LU R12, [R1+0xc50] ;  /* 0x000c5000010c7983 */ /* 0x000ee20000300800 */
[----:B------:R-:W-:Y:S01]  /*12b550*/  BAR.SYNC.DEFER_BLOCKING 0x0 ;  /* 0x0000000000007b1d */ /* 0x000fe20000010000 */
[----:B----4-:R-:W-:-:S02]  /*12b560*/  LOP3.LUT R7, R3, 0xffff, RZ, 0xc0, !PT ;  /* 0x0000ffff03077812 */ /* 0x010fc400078ec0ff */
[----:B--2---:R-:W-:-:S03]  /*12b570*/  LOP3.LUT R3, R5, 0xffff, RZ, 0xc0, !PT ;  /* 0x0000ffff05037812 */ /* 0x004fc600078ec0ff */
[----:B------:R-:W2:Y:S01]  /*12b580*/  LDL.LU R5, [R1+0xaec] ;  /* 0x000aec0001057983 */ /* 0x000ea20000300800 */
[----:B---3--:R-:W-:Y:S02]  /*12b590*/  PRMT R4, R4, 0x4210, R3 ;  /* 0x0000421004047816 */ /* 0x008fe40000000003 */
[----:B------:R-:W-:-:S05]  /*12b5a0*/  LOP3.LUT R26, R26, 0xffff, RZ, 0xc0, !PT ;  /* 0x0000ffff1a1a7812 */ /* 0x000fca00078ec0ff */
[----:B------:R-:W-:Y:S04]  /*12b5b0*/  STL [R1+0x3c], R26 ;  /* 0x00003c1a01007387 */ /* 0x000fe80000100800 */
[----:B------:R0:W-:Y:S04]  /*12b5c0*/  STL [R1+0x210], R4 ;  /* 0x0002100401007387 */ /* 0x0001e80000100800 */
[----:B0-----:R-:W3:Y:S01]  /*12b5d0*/  LDL.LU R4, [R1+0x8f0] ;  /* 0x0008f00001047983 */ /* 0x001ee20000300800 */
[----:B------:R-:W-:-:S05]  /*12b5e0*/  LOP3.LUT R29, R29, 0xffff, RZ, 0xc0, !PT ;  /* 0x0000ffff1d1d7812 */ /* 0x000fca00078ec0ff */
[----:B------:R-:W-:Y:S04]  /*12b5f0*/  STL [R1+0x220], R29 ;  /* 0x0002201d01007387 */ /* 0x000fe80000100800 */
[----:B---3--:R0:W-:Y:S04]  /*12b600*/  STL [R1+0x654c], R4 ;  /* 0x00654c0401007387 */ /* 0x0081e80000100800 */
[----:B0-----:R-:W3:Y:S01]  /*12b610*/  LDL.LU R4, [R1+0xc84] ;  /* 0x000c840001047983 */ /* 0x001ee20000300800 */
[----:B------:R-:W-:Y:S02]  /*12b620*/  PRMT R18, R18, 0x4210, R29 ;  /* 0x0000421012127816 */ /* 0x000fe4000000001d */
[----:B------:R-:W-:-:S02]  /*12b630*/  PRMT R27, R27, 0x4210, R20 ;  /* 0x000042101b1b7816 */ /* 0x000fc40000000014 */
[----:B---3--:R-:W-:Y:S02]  /*12b640*/  PRMT R4, R4, 0x4210, R26 ;  /* 0x0000421004047816 */ /* 0x008fe4000000001a */
[----:B------:R-:W3:Y:S04]  /*12b650*/  LDL.LU R26, [R1+0x6568] ;  /* 0x00656800011a7983 */ /* 0x000ee80000300800 */
[----:B------:R-:W4:Y:S04]  /*12b660*/  LDL.LU R29, [R1+0x6564] ;  /* 0x00656400011d7983 */ /* 0x000f280000300800 */
[----:B------:R-:W2:Y:S04]  /*12b670*/  LDL.LU R20, [R1+0x6560] ;  /* 0x0065600001147983 */ /* 0x000ea80000300800 */
[----:B------:R-:W-:Y:S04]  /*12b680*/  STL.64 [R1+0x6558], R10 ;  /* 0x0065580a01007387 */ /* 0x000fe80000100a00 */
[----:B------:R-:W-:Y:S04]  /*12b690*/  STL.64 [R1+0x6550], R8 ;  /* 0x0065500801007387 */ /* 0x000fe80000100a00 */
[----:B--2---:R-:W0:Y:S04]  /*12b6a0*/  LDS.128 R8, [R20] ;  /* 0x0000000014087984 */ /* 0x004e280000000c00 */
[----:B0-----:R-:W-:Y:S04]  /*12b6b0*/  STL.64 [R1+0x260], R8 ;  /* 0x0002600801007387 */ /* 0x001fe80000100a00 */
[----:B------:R-:W-:Y:S04]  /*12b6c0*/  STL.64 [R1+0x268], R10 ;  /* 0x0002680a01007387 */ /* 0x000fe80000100a00 */
[----:B------:R-:W0:Y:S04]  /*12b6d0*/  LDS.128 R8, [R20+0x400] ;  /* 0x0004000014087984 */ /* 0x000e280000000c00 */
[----:B0-----:R-:W-:Y:S04]  /*12b6e0*/  STL.64 [R1+0x250], R8 ;  /* 0x0002500801007387 */ /* 0x001fe80000100a00 */
[----:B------:R0:W-:Y:S04]  /*12b6f0*/  STL.64 [R1+0x258], R10 ;  /* 0x0002580a01007387 */ /* 0x0001e80000100a00 */
[----:B0-----:R-:W2:Y:S04]  /*12b700*/  LDL.LU.64 R10, [R1+0x6558] ;  /* 0x00655800010a7983 */ /* 0x001ea80000300a00 */
[----:B------:R-:W2:Y:S04]  /*12b710*/  LDL.LU.64 R8, [R1+0x6550] ;  /* 0x0065500001087983 */ /* 0x000ea80000300a00 */
[----:B------:R0:W-:Y:S04]  /*12b720*/  STL [R1+0x6530], R22 ;  /* 0x0065301601007387 */ /* 0x0001e80000100800 */
[----:B------:R1:W-:Y:S01]  /*12b730*/  STL.64 [R1+0x6528], R20 ;  /* 0x0065281401007387 */ /* 0x0003e20000100a00 */
[----:B0-----:R-:W-:-:S03]  /*12b740*/  IMAD.MOV.U32 R22, RZ, RZ, R18 ;  /* 0x000000ffff167224 */ /* 0x001fc600078e0012 */
[----:B-1----:R-:W2:Y:S01]  /*12b750*/  LDL.LU R20, [R1+0x210] ;  /* 0x0002100001147983 */ /* 0x002ea20000300800 */
[----:B------:R-:W-:-:S03]  /*12b760*/  IMAD.MOV.U32 R21, RZ, RZ, R4 ;  /* 0x000000ffff157224 */ /* 0x000fc600078e0004 */
[----:B------:R-:W2:Y:S04]  /*12b770*/  LDL.LU R4, [R1+0x654c] ;  /* 0x00654c0001047983 */ /* 0x000ea80000300800 */
[----:B------:R-:W2:Y:S01]  /*12b780*/  LDL.LU R18, [R1+0x6548] ;  /* 0x0065480001127983 */ /* 0x000ea20000300800 */
[----:B------:R-:W-:Y:S02]  /*12b790*/  LOP3.LUT R2, R2, 0xffff, RZ, 0xc0, !PT ;  /* 0x0000ffff02027812 */ /* 0x000fe400078ec0ff */
[----:B----4-:R-:W-:Y:S02]  /*12b7a0*/  PRMT R25, R25, 0x4210, R29 ;  /* 0x0000421019197816 */ /* 0x010fe4000000001d */
[----:B------:R-:W-:Y:S02]  /*12b7b0*/  PRMT R23, R23, 0x4210, R2 ;  /* 0x0000421017177816 */ /* 0x000fe40000000002 */
[----:B---3--:R-:W-:-:S02]  /*12b7c0*/  PRMT R12, R12, 0x4210, R26 ;  /* 0x000042100c0c7816 */ /* 0x008fc4000000001a */
[----:B------:R-:W-:Y:S01]  /*12b7d0*/  PRMT R5, R5, 0x4210, R7 ;  /* 0x0000421005057816 */ /* 0x000fe20000000007 */
[----:B------:R0:W-:Y:S02]  /*12b7e0*/  STL.64 [R1+0x6540], R22 ;  /* 0x0065401601007387 */ /* 0x0001e40000100a00 */
[----:B0-----:R-:W-:Y:S02]  /*12b7f0*/  IMAD.MOV.U32 R22, RZ, RZ, R12 ;  /* 0x000000ffff167224 */ /* 0x001fe400078e000c */
[----:B------:R-:W-:Y:S01]  /*12b800*/  IMAD.MOV.U32 R23, RZ, RZ, R5 ;  /* 0x000000ffff177224 */ /* 0x000fe200078e0005 */
[----:B------:R-:W-:Y:S06]  /*12b810*/  BAR.SYNC.DEFER_BLOCKING 0x0 ;  /* 0x0000000000007b1d */ /* 0x000fec0000010000 */
[----:B--2---:R0:W-:Y:S02]  /*12b820*/  STL.64 [R1+0x6538], R20 ;  /* 0x0065381401007387 */ /* 0x0041e40000100a00 */
[----:B0-----:R-:W-:-:S02]  /*12b830*/  IMAD.MOV.U32 R20, RZ, RZ, R27 ;  /* 0x000000ffff147224 */ /* 0x001fc400078e001b */
[----:B------:R-:W-:-:S05]  /*12b840*/  IMAD.MOV.U32 R21, RZ, RZ, R25 ;  /* 0x000000ffff157224 */ /* 0x000fca00078e0019 */
[----:B------:R0:W-:Y:S04]  /*12b850*/  STSM.16.M88.4 [R18], R20 ;  /* 0x0000001412007844 */ /* 0x0001e80000000200 */
[----:B0-----:R-:W2:Y:S04]  /*12b860*/  LDL.LU.64 R22, [R1+0x6540] ;  /* 0x0065400001167983 */ /* 0x001ea80000300a00 */
[----:B------:R-:W2:Y:S01]  /*12b870*/  LDL.LU.64 R20, [R1+0x6538] ;  /* 0x0065380001147983 */ /* 0x000ea20000300a00 */
[----:B------:R-:W-:-:S03]  /*12b880*/  PRMT R12, R4, 0x5210, R3 ;  /* 0x00005210040c7816 */ /* 0x000fc60000000003 */
[----:B--2---:R0:W-:Y:S04]  /*12b890*/  STSM.16.M88.4 [R18+0x200], R20 ;  /* 0x0002001412007844 */ /* 0x0041e80000000200 */
[----:B0-----:R-:W2:Y:S04]  /*12b8a0*/  LDL.LU R22, [R1+0x6530] ;  /* 0x0065300001167983 */ /* 0x001ea80000300800 */
[----:B------:R-:W3:Y:S04]  /*12b8b0*/  LDL.LU.64 R20, [R1+0x6528] ;  /* 0x0065280001147983 */ /* 0x000ee80000300a00 */
[----:B------:R-:W4:Y:S04]  /*12b8c0*/  LDL.LU R5, [R1+0x8ec] ;  /* 0x0008ec0001057983 */ /* 0x000f280000300800 */
[----:B------:R-:W2:Y:S04]  /*12b8d0*/  LDL.LU R4, [R1+0x8e4] ;  /* 0x0008e40001047983 */ /* 0x000ea80000300800 */
[----:B------:R-:W3:Y:S04]  /*12b8e0*/  LDL.LU R27, [R1+0x8e0] ;  /* 0x0008e000011b7983 */ /* 0x000ee80000300800 */
[----:B------:R-:W3:Y:S04]  /*12b8f0*/  LDL.LU R25, [R1+0x8dc] ;  /* 0x0008dc0001197983 */ /* 0x000ee80000300800 */
[----:B------:R-:W3:Y:S04]  /*12b900*/  LDL.LU R23, [R1+0x8d8] ;  /* 0x0008d80001177983 */ /* 0x000ee80000300800 */
[----:B------:R-:W3:Y:S04]  /*12b910*/  LDL.LU R3, [R1+0x8c0] ;  /* 0x0008c00001037983 */ /* 0x000ee80000300800 */
[----:B------:R0:W-:Y:S04]  /*12b920*/  STL.64 [R1+0x6520], R18 ;  /* 0x0065201201007387 */ /* 0x0001e80000100a00 */
[----:B0-----:R-:W3:Y:S04]  /*12b930*/  LDL.LU R18, [R1+0x8e8] ;  /* 0x0008e80001127983 */ /* 0x001ee80000300800 */
[----:B------:R-:W2:Y:S04]  /*12b940*/  LDL.LU R19, [R1+0x224] ;  /* 0x0002240001137983 */ /* 0x000ea80000300800 */
[----:B------:R0:W-:Y:S04]  /*12b950*/  STL.64 [R1+0x6518], R16 ;  /* 0x0065181001007387 */ /* 0x0001e80000100a00 */
[----:B0-----:R-:W4:Y:S04]  /*12b960*/  LDL.LU R16, [R1+0x3c] ;  /* 0x00003c0001107983 */ /* 0x001f280000300800 */
[----:B------:R-:W3:Y:S04]  /*12b970*/  LDL.LU R17, [R1+0x220] ;  /* 0x0002200001117983 */ /* 0x000ee80000300800 */
[----:B------:R-:W-:Y:S04]  /*12b980*/  STL.64 [R1+0x6508], R14 ;  /* 0x0065080e01007387 */ /* 0x000fe80000100a00 */
[----:B------:R4:W-:Y:S01]  /*12b990*/  STL [R1+0x6504], R13 ;  /* 0x0065040d01007387 */ /* 0x0009e20000100800 */
[----:B------:R-:W-:Y:S01]  /*12b9a0*/  BAR.SYNC.DEFER_BLOCKING 0x0 ;  /* 0x0000000000007b1d */ /* 0x000fe20000010000 */
[----:B----4-:R-:W-:-:S05]  /*12b9b0*/  PRMT R13, R5, 0x5210, R16 ;  /* 0x00005210050d7816 */ /* 0x010fca0000000010 */
[----:B------:R-:W4:Y:S01]  /*12b9c0*/  LDL.LU R5, [R1+0xc04] ;  /* 0x000c040001057983 */ /* 0x000f220000300800 */
[----:B--2---:R-:W-:Y:S02]  /*12b9d0*/  PRMT R4, R4, 0x5210, R19 ;  /* 0x0000521004047816 */ /* 0x004fe40000000013 */
[----:B---3--:R-:W-:Y:S02]  /*12b9e0*/  PRMT R14, R18, 0x5210, R17 ;  /* 0x00005210120e7816 */ /* 0x008fe40000000011 */
[----:B------:R-:W0:Y:S04]  /*12b9f0*/  LDS.128 R16, [R20] ;  /* 0x0000000014107984 */ /* 0x000e280000000c00 */
[----:B------:R-:W-:Y:S04]  /*12ba00*/  STL [R1+0x6514], R6 ;  /* 0x0065140601007387 */ /* 0x000fe80000100800 */
[----:B----4-:R-:W-:Y:S04]  /*12ba10*/  STL [R1+0x6510], R5 ;  /* 0x0065100501007387 */ /* 0x010fe80000100800 */
[----:B0-----:R-:W-:Y:S04]  /*12ba20*/  STL.64 [R1+0x240], R16 ;  /* 0x0002401001007387 */ /* 0x001fe80000100a00 */
[----:B------:R-:W-:Y:S04]  /*12ba30*/  STL.64 [R1+0x248], R18 ;  /* 0x0002481201007387 */ /* 0x000fe80000100a00 */
[----:B------:R-:W0:Y:S04]  /*12ba40*/  LDS.128 R16, [R20+0x400] ;  /* 0x0004000014107984 */ /* 0x000e280000000c00 */
[----:B0-----:R-:W-:Y:S04]  /*12ba50*/  STL.64 [R1+0x230], R16 ;  /* 0x0002301001007387 */ /* 0x001fe80000100a00 */
[----:B------:R0:W-:Y:S04]  /*12ba60*/  STL.64 [R1+0x238], R18 ;  /* 0x0002381201007387 */ /* 0x0001e80000100a00 */
[----:B0-----:R-:W2:Y:S01]  /*12ba70*/  LDL.LU.64 R18, [R1+0x6520] ;  /* 0x0065200001127983 */ /* 0x001ea20000300a00 */
[----:B------:R-:W-:-:S02]  /*12ba80*/  PRMT R5, R27, 0x5210, R29 ;  /* 0x000052101b057816 */ /* 0x000fc4000000001d */
[----:B------:R-:W-:Y:S01]  /*12ba90*/  PRMT R6, R25, 0x5210, R26 ;  /* 0x0000521019067816 */ /* 0x000fe2000000001a */
[----:B------:R-:W3:Y:S01]  /*12baa0*/  LDL.LU.64 R16, [R1+0x6518] ;  /* 0x0065180001107983 */ /* 0x000ee20000300a00 */
[----:B------:R-:W-:Y:S01]  /*12bab0*/  PRMT R7, R23, 0x5210, R7 ;  /* 0x0000521017077816 */ /* 0x000fe20000000007 */
[----:B------:R-:W-:Y:S06]  /*12bac0*/  BAR.SYNC.DEFER_BLOCKING 0x0 ;  /* 0x0000000000007b1d */ /* 0x000fec0000010000 */
[----:B------:R-:W-:Y:S04]  /*12bad0*/  STL [R1+0x64f4], R20 ;  /* 0x0064f41401007387 */ /* 0x000fe80000100800 */
[----:B--2---:R0:W-:Y:S04]  /*12bae0*/  STSM.16.M88.4 [R18], R4 ;  /* 0x0000000412007844 */ /* 0x0041e80000000200 */
[----:B0-----:R-:W2:Y:S04]  /*12baf0*/  LDL.LU R6, [R1+0x6514] ;  /* 0x0065140001067983 */ /* 0x001ea80000300800 */
[----:B------:R-:W4:Y:S01]  /*12bb00*/  LDL.LU R5, [R1+0x6510] ;  /* 0x0065100001057983 */ /* 0x000f220000300800 */
[----:B------:R-:W-:-:S05]  /*12bb10*/  PRMT R15, R3, 0x5210, R2 ;  /* 0x00005210030f7816 */ /* 0x000fca0000000002 */
[----:B------:R0:W-:Y:S04]  /*12bb20*/  STSM.16.M88.4 [R18+0x200], R12 ;  /* 0x0002000c12007844 */ /* 0x0001e80000000200 */
[----:B0-----:R-:W3:Y:S04]  /*12bb30*/  LDL.LU.64 R14, [R1+0x6508] ;  /* 0x00650800010e7983 */ /* 0x001ee80000300a00 */
[----:B------:R-:W3:Y:S04]  /*12bb40*/  LDL.LU R13, [R1+0x6504] ;  /* 0x00650400010d7983 */ /* 0x000ee80000300800 */
[----:B------:R-:W-:Y:S01]  /*12bb50*/  STL [R1+0x64f0], R18 ;  /* 0x0064f01201007387 */ /* 0x000fe20000100800 */
[----:B------:R-:W-:Y:S01]  /*12bb60*/  BAR.SYNC.DEFER_BLOCKING 0x0 ;  /* 0x0000000000007b1d */ /* 0x000fe20000010000 */
[----:B----4-:R-:W-:-:S05]  /*12bb70*/  LOP3.LUT R4, R5, 0xffff, RZ, 0xc0, !PT ;  /* 0x0000ffff05047812 */ /* 0x010fca00078ec0ff */
[----:B------:R0:W-:Y:S04]  /*12bb80*/  STL [R1+0x64f8], R4 ;  /* 0x0064f80401007387 */ /* 0x0001e80000100800 */
[----:B------:R-:W4:Y:S04]  /*12bb90*/  LDL.LU R12, [R1+0xc00] ;  /* 0x000c0000010c7983 */ /* 0x000f280000300800 */
[----:B------:R-:W2:Y:S04]  /*12bba0*/  LDL.LU R20, [R1+0xbc0] ;  /* 0x000bc00001147983 */ /* 0x000ea80000300800 */
[----:B------:R-:W3:Y:S04]  /*12bbb0*/  LDL.LU R29, [R1+0xbb8] ;  /* 0x000bb800011d7983 */ /* 0x000ee80000300800 */
[----:B------:R-:W-:Y:S04]  /*12bbc0*/  STL [R1+0x64fc], R11 ;  /* 0x0064fc0b01007387 */ /* 0x000fe80000100800 */
[----:B0-----:R-:W3:Y:S04]  /*12bbd0*/  LDL.LU R4, [R1+0xb84] ;  /* 0x000b840001047983 */ /* 0x001ee80000300800 */
[----:B------:R-:W3:Y:S04]  /*12bbe0*/  LDL.LU R18, [R1+0xb58] ;  /* 0x000b580001127983 */ /* 0x000ee80000300800 */
[----:B------:R-:W3:Y:S04]  /*12bbf0*/  LDL.LU R7, [R1+0xb54] ;  /* 0x000b540001077983 */ /* 0x000ee80000300800 */
[----:B------:R0:W-:Y:S04]  /*12bc00*/  STL [R1+0x6500], R21 ;  /* 0x0065001501007387 */ /* 0x0001e80000100800 */
        /* <DEDUP_REMOVED lines=9> */
[----:B----4-:R-:W-:-:S02]  /*12bca0*/  LOP3.LUT R12, R12, 0xffff, RZ, 0xc0, !PT ;  /* 0x0000ffff0c0c7812 */ /* 0x010fc400078ec0ff */
[----:B--2---:R-:W-:-:S03]  /*12bcb0*/  LOP3.LUT R20, R20, 0xffff, RZ, 0xc0, !PT ;  /* 0x0000ffff14147812 */ /* 0x004fc600078ec0ff */
[----:B------:R-:W-:Y:S04]  /*12bcc0*/  STL [R1+0x2ac], R12 ;  /* 0x0002ac0c01007387 */ /* 0x000fe80000100800 */
[----:B------:R-:W-:Y:S01]  /*12bcd0*/  STL [R1+0x2b0], R20 ;  /* 0x0002b01401007387 */ /* 0x000fe20000100800 */
[----:B---3--:R-:W-:Y:S02]  /*12bce0*/  LOP3.LUT R4, R4, 0xffff, RZ, 0xc0, !PT ;  /* 0x0000ffff04047812 */ /* 0x008fe400078ec0ff */
[----:B------:R-:W-:Y:S02]  /*12bcf0*/  LOP3.LUT R18, R18, 0xffff, RZ, 0xc0, !PT ;  /* 0x0000ffff12127812 */ /* 0x000fe400078ec0ff */
[----:B------:R-:W-:-:S04]  /*12bd00*/  LOP3.LUT R21, R21, 0xffff, RZ, 0xc0, !PT ;  /* 0x0000ffff15157812 */ /* 0x000fc800078ec0ff */
[----:B------:R-:W-:Y:S01]  /*12bd10*/  PRMT R11, R11, 0x4210, R21 ;  /* 0x000042100b0b7816 */ /* 0x000fe20000000015 */
[----:B------:R0:W-:Y:S01]  /*12bd20*/  STL [R1+0x38], R21 ;  /* 0x0000381501007387 */ /* 0x0001e20000100800 */
[----:B------:R-:W-:-:S03]  /*12bd30*/  PRMT R27, R27, 0x4210, R4 ;  /* 0x000042101b1b7816 */ /* 0x000fc60000000004 */
[----:B------:R-:W-:Y:S01]  /*12bd40*/  STL [R1+0x3c], R4 ;  /* 0x00003c0401007387 */ /* 0x000fe20000100800 */
[----:B------:R-:W-:-:S03]  /*12bd50*/  PRMT R26, R26, 0x4210, R18 ;  /* 0x000042101a1a7816 */ /* 0x000fc60000000012 */
[----:B0-----:R-:W2:Y:S04]  /*12bd60*/  LDL.LU R21, [R1+0x6500] ;  /* 0x0065000001157983 */ /* 0x001ea80000300800 */
[----:B------:R0:W-:Y:S04]  /*12bd70*/  STL [R1+0x290], R11 ;  /* 0x0002900b01007387 */ /* 0x0001e80000100800 */
[----:B0-----:R-:W3:Y:S04]  /*12bd80*/  LDL.LU R11, [R1+0x64fc] ;  /* 0x0064fc00010b7983 */ /* 0x001ee80000300800 */
[----:B------:R-:W4:Y:S04]  /*12bd90*/  LDL.LU R4, [R1+0x64f8] ;  /* 0x0064f80001047983 */ /* 0x000f280000300800 */
[----:B------:R-:W-:Y:S04]  /*12bda0*/  STL [R1+0x2a0], R18 ;  /* 0x0002a01201007387 */ /* 0x000fe80000100800 */
[----:B------:R0:W-:Y:S04]  /*12bdb0*/  STL [R1+0x294], R27 ;  /* 0x0002941b01007387 */ /* 0x0001e80000100800 */
[----:B------:R1:W-:Y:S04]  /*12bdc0*/  STL [R1+0x298], R26 ;  /* 0x0002981a01007387 */ /* 0x0003e80000100800 */
[----:B0-----:R-:W2:Y:S04]  /*12bdd0*/  LDL.LU R27, [R1+0x914] ;  /* 0x00091400011b7983 */ /* 0x001ea80000300800 */
[----:B-1----:R-:W3:Y:S01]  /*12bde0*/  LDL.LU R26, [R1+0x910] ;  /* 0x00091000011a7983 */ /* 0x002ee20000300800 */
[----:B----4-:R-:W-:-:S03]  /*12bdf0*/  PRMT R18, R25, 0x4210, R4 ;  /* 0x0000421019127816 */ /* 0x010fc60000000004 */
[----:B---3--:R0:W-:Y:S04]  /*12be00*/  STL [R1+0x64b8], R26 ;  /* 0x0064b81a01007387 */ /* 0x0081e80000100800 */
[----:B0-----:R-:W2:Y:S04]  /*12be10*/  LDL.LU R26, [R1+0x38] ;  /* 0x00003800011a7983 */ /* 0x001ea80000300800 */
[----:B------:R-:W3:Y:S01]  /*12be20*/  LDL.LU R25, [R1+0x90c] ;  /* 0x00090c0001197983 */ /* 0x000ee20000300800 */
[----:B------:R-:W-:-:S03]  /*12be30*/  PRMT R12, R23, 0x4210, R12 ;  /* 0x00004210170c7816 */ /* 0x000fc6000000000c */
[----:B---3--:R0:W-:Y:S04]  /*12be40*/  STL [R1+0x64b4], R25 ;  /* 0x0064b41901007387 */ /* 0x0081e80000100800 */
[----:B0-----:R-:W3:Y:S04]  /*12be50*/  LDL.LU R25, [R1+0x3c] ;  /* 0x00003c0001197983 */ /* 0x001ee80000300800 */
[----:B------:R-:W4:Y:S01]  /*12be60*/  LDL.LU R23, [R1+0x908] ;  /* 0x0009080001177983 */ /* 0x000f220000300800 */
[----:B------:R-:W-:Y:S02]  /*12be70*/  LOP3.LUT R7, R7, 0xffff, RZ, 0xc0, !PT ;  /* 0x0000ffff07077812 */ /* 0x000fe400078ec0ff */
[----:B------:R-:W-:-:S02]  /*12be80*/  PRMT R3, R3, 0x4210, R20 ;  /* 0x0000421003037816 */ /* 0x000fc40000000014 */
[----:B------:R-:W-:Y:S01]  /*12be90*/  PRMT R20, R5, 0x4210, R7 ;  /* 0x0000421005147816 */ /* 0x000fe20000000007 */
[----:B----4-:R0:W-:Y:S04]  /*12bea0*/  STL [R1+0x64b0], R23 ;  /* 0x0064b01701007387 */ /* 0x0101e80000100800 */
[----:B0-----:R-:W4:Y:S04]  /*12beb0*/  LDL.LU R23, [R1+0x2a0] ;  /* 0x0002a00001177983 */ /* 0x001f280000300800 */
[----:B------:R-:W4:Y:S04]  /*12bec0*/  LDL.LU R5, [R1+0x900] ;  /* 0x0009000001057983 */ /* 0x000f280000300800 */
[----:B------:R0:W-:Y:S04]  /*12bed0*/  STL [R1+0x64ac], R24 ;  /* 0x0064ac1801007387 */ /* 0x0001e80000100800 */
[----:B0-----:R-:W3:Y:S04]  /*12bee0*/  LDL.LU R24, [R1+0x2ac] ;  /* 0x0002ac0001187983 */ /* 0x001ee80000300800 */
[----:B--2---:R0:W-:Y:S02]  /*12bef0*/  STL.64 [R1+0x64c8], R26 ;  /* 0x0064c81a01007387 */ /* 0x0041e40000100a00 */
[----:B0-----:R-:W-:-:S02]  /*12bf00*/  IMAD.MOV.U32 R27, RZ, RZ, R20 ;  /* 0x000000ffff1b7224 */ /* 0x001fc400078e0014 */
[----:B---3--:R0:W-:Y:S04]  /*12bf10*/  STL.64 [R1+0x64c0], R24 ;  /* 0x0064c01801007387 */ /* 0x0081e80000100a00 */
[----:B0-----:R-:W2:Y:S04]  /*12bf20*/  LDL.LU R24, [R1+0x290] ;  /* 0x0002900001187983 */ /* 0x001ea80000300800 */
[----:B------:R-:W2:Y:S04]  /*12bf30*/  LDL.LU R25, [R1+0x294] ;  /* 0x0002940001197983 */ /* 0x000ea80000300800 */
[----:B------:R-:W3:Y:S04]  /*12bf40*/  LDL.LU R26, [R1+0x298] ;  /* 0x00029800011a7983 */ /* 0x000ee80000300800 */
[----:B------:R-:W4:Y:S01]  /*12bf50*/  LDL.LU R20, [R1+0x64f4] ;  /* 0x0064f40001147983 */ /* 0x000f220000300800 */
[----:B------:R-:W-:-:S04]  /*12bf60*/  LOP3.LUT R29, R29, 0xffff, RZ, 0xc0, !PT ;  /* 0x0000ffff1d1d7812 */ /* 0x000fc800078ec0ff */
[----:B------:R-:W-:Y:S01]  /*12bf70*/  PRMT R2, R2, 0x4210, R29 ;  /* 0x0000421002027816 */ /* 0x000fe2000000001d */
[----:B---3--:R0:W-:Y:S04]  /*12bf80*/  STL.64 [R1+0x64d8], R26 ;  /* 0x0064d81a01007387 */ /* 0x0081e80000100a00 */
[----:B--2---:R1:W-:Y:S01]  /*12bf90*/  STL.64 [R1+0x64d0], R24 ;  /* 0x0064d01801007387 */ /* 0x0043e20000100a00 */
[----:B0-----:R-:W-:Y:S02]  /*12bfa0*/  IMAD.MOV.U32 R26, RZ, RZ, R3 ;  /* 0x000000ffff1a7224 */ /* 0x001fe400078e0003 */
[----:B------:R-:W-:Y:S02]  /*12bfb0*/  IMAD.MOV.U32 R27, RZ, RZ, R2 ;  /* 0x000000ffff1b7224 */ /* 0x000fe400078e0002 */
[----:B-1----:R-:W-:-:S02]  /*12bfc0*/  IMAD.MOV.U32 R24, RZ, RZ, R18 ;  /* 0x000000ffff187224 */ /* 0x002fc400078e0012 */
[----:B------:R-:W-:Y:S01]  /*12bfd0*/  IMAD.MOV.U32 R25, RZ, RZ, R12 ;  /* 0x000000ffff197224 */ /* 0x000fe200078e000c */
[----:B------:R-:W2:Y:S04]  /*12bfe0*/  LDL.LU R18, [R1+0x64f0] ;  /* 0x0064f00001127983 */ /* 0x000ea80000300800 */
[----:B------:R-:W-:Y:S04]  /*12bff0*/  STL.64 [R1+0x64e8], R26 ;  /* 0x0064e81a01007387 */ /* 0x000fe80000100a00 */
[----:B------:R-:W-:Y:S04]  /*12c000*/  STL.64 [R1+0x64e0], R24 ;  /* 0x0064e01801007387 */ /* 0x000fe80000100a00 */
[----:B----4-:R-:W0:Y:S04]  /*12c010*/  LDS.128 R24, [R20] ;  /* 0x0000000014187984 */ /* 0x010e280000000c00 */
[----:B------:R-:W3:Y:S04]  /*12c020*/  LDL.LU R12, [R1+0x904] ;  /* 0x00090400010c7983 */ /* 0x000ee80000300800 */
[----:B0-----:R-:W-:Y:S04]  /*12c030*/  STL.64 [R1+0x220], R24 ;  /* 0x0002201801007387 */ /* 0x001fe80000100a00 */
[----:B------:R-:W-:Y:S04]  /*12c040*/  STL.64 [R1+0x228], R26 ;  /* 0x0002281a01007387 */ /* 0x000fe80000100a00 */
[----:B------:R-:W0:Y:S04]  /*12c050*/  LDS.128 R24, [R20+0x400] ;  /* 0x0004000014187984 */ /* 0x000e280000000c00 */
[----:B------:R-:W4:Y:S04]  /*12c060*/  LDL.LU R3, [R1+0x8fc] ;  /* 0x0008fc0001037983 */ /* 0x000f280000300800 */
[----:B------:R-:W3:Y:S04]  /*12c070*/  LDL.LU R2, [R1+0x8c8] ;  /* 0x0008c80001027983 */ /* 0x000ee80000300800 */
        /* <DEDUP_REMOVED lines=9> */
[----:B0-----:R-:W2:Y:S04]  /*12c110*/  LDL.LU.64 R26, [R1+0x64c8] ;  /* 0x0064c800011a7983 */ /* 0x001ea80000300a00 */
[----:B------:R-:W4:Y:S01]  /*12c120*/  LDL.LU.64 R24, [R1+0x64c0] ;  /* 0x0064c00001187983 */ /* 0x000f220000300a00 */
[----:B---3--:R-:W-:Y:S01]  /*12c130*/  PRMT R2, R2, 0x5210, R29 ;  /* 0x0000521002027816 */ /* 0x008fe2000000001d */
[----:B------:R-:W-:Y:S01]  /*12c140*/  BAR.SYNC.DEFER_BLOCKING 0x0 ;  /* 0x0000000000007b1d */ /* 0x000fe20000010000 */
[----:B--2---:R-:W-:-:S05]  /*12c150*/  PRMT R27, R27, 0x5210, R26 ;  /* 0x000052101b1b7816 */ /* 0x004fca000000001a */
[----:B------:R-:W4:Y:S02]  /*12c160*/  LDL.LU R26, [R1+0x64b8] ;  /* 0x0064b800011a7983 */ /* 0x000f240000300800 */
[----:B----4-:R-:W-:Y:S02]  /*12c170*/  PRMT R26, R26, 0x5210, R25 ;  /* 0x000052101a1a7816 */ /* 0x010fe40000000019 */
[----:B------:R-:W2:Y:S02]  /*12c180*/  LDL.LU R25, [R1+0x64b4] ;  /* 0x0064b40001197983 */ /* 0x000ea40000300800 */
[----:B--2---:R-:W-:Y:S02]  /*12c190*/  PRMT R25, R25, 0x5210, R23 ;  /* 0x0000521019197816 */ /* 0x004fe40000000017 */
[----:B------:R-:W2:Y:S01]  /*12c1a0*/  LDL.LU R23, [R1+0x64b0] ;  /* 0x0064b00001177983 */ /* 0x000ea20000300800 */
[----:B------:R-:W-:Y:S02]  /*12c1b0*/  PRMT R12, R12, 0x5210, R24 ;  /* 0x000052100c0c7816 */ /* 0x000fe40000000018 */
[----:B--2---:R-:W-:-:S02]  /*12c1c0*/  PRMT R7, R23, 0x5210, R7 ;  /* 0x0000521017077816 */ /* 0x004fc40000000007 */
[----:B------:R-:W-:Y:S02]  /*12c1d0*/  PRMT R23, R5, 0x5210, R4 ;  /* 0x0000521005177816 */ /* 0x000fe40000000004 */
[----:B------:R-:W2:Y:S04]  /*12c1e0*/  LDL.LU R4, [R1+0xc18] ;  /* 0x000c180001047983 */ /* 0x000ea80000300800 */
[----:B------:R-:W2:Y:S04]  /*12c1f0*/  LDL.LU R5, [R1+0xc14] ;  /* 0x000c140001057983 */ /* 0x000ea80000300800 */
[----:B------:R-:W3:Y:S04]  /*12c200*/  LDL.LU R24, [R1+0x64ac] ;  /* 0x0064ac0001187983 */ /* 0x000ee80000300800 */
[----:B---3--:R0:W-:Y:S04]  /*12c210*/  STL [R1+0x64a8], R24 ;  /* 0x0064a81801007387 */ /* 0x0081e80000100800 */
[----:B0-----:R-:W3:Y:S04]  /*12c220*/  LDL.LU R24, [R1+0x2b0] ;  /* 0x0002b00001187983 */ /* 0x001ee80000300800 */
[----:B------:R0:W-:Y:S04]  /*12c230*/  STL [R1+0x6490], R6 ;  /* 0x0064900601007387 */ /* 0x0001e80000100800 */
[----:B--2---:R1:W-:Y:S01]  /*12c240*/  STL.64 [R1+0x6488], R4 ;  /* 0x0064880401007387 */ /* 0x0043e20000100a00 */
[----:B0-----:R-:W-:-:S02]  /*12c250*/  IMAD.MOV.U32 R6, RZ, RZ, R25 ;  /* 0x000000ffff067224 */ /* 0x001fc400078e0019 */
[----:B-1----:R-:W-:Y:S02]  /*12c260*/  IMAD.MOV.U32 R4, RZ, RZ, R27 ;  /* 0x000000ffff047224 */ /* 0x002fe400078e001b */
[----:B------:R-:W-:Y:S01]  /*12c270*/  IMAD.MOV.U32 R5, RZ, RZ, R26 ;  /* 0x000000ffff057224 */ /* 0x000fe200078e001a */
[----:B------:R0:W-:Y:S04]  /*12c280*/  STL.64 [R1+0x64a0], R6 ;  /* 0x0064a00601007387 */ /* 0x0001e80000100a00 */
[----:B------:R1:W-:Y:S01]  /*12c290*/  STL.64 [R1+0x6498], R4 ;  /* 0x0064980401007387 */ /* 0x0003e20000100a00 */
[----:B0-----:R-:W-:Y:S02]  /*12c2a0*/  IMAD.MOV.U32 R7, RZ, RZ, R2 ;  /* 0x000000ffff077224 */ /* 0x001fe400078e0002 */
[----:B-1----:R-:W-:-:S02]  /*12c2b0*/  IMAD.MOV.U32 R4, RZ, RZ, R23 ;  /* 0x000000ffff047224 */ /* 0x002fc400078e0017 */
[----:B------:R-:W-:Y:S01]  /*12c2c0*/  IMAD.MOV.U32 R5, RZ, RZ, R12 ;  /* 0x000000ffff057224 */ /* 0x000fe200078e000c */
[----:B---3--:R-:W-:Y:S02]  /*12c2d0*/  PRMT R3, R3, 0x5210, R24 ;  /* 0x0000521003037816 */ /* 0x008fe40000000018 */
[----:B------:R-:W0:Y:S04]  /*12c2e0*/  LDS.128 R24, [R20] ;  /* 0x0000000014187984 */ /* 0x000e280000000c00 */
[----:B0-----:R-:W-:Y:S04]  /*12c2f0*/  STL.64 [R1+0x2c0], R24 ;  /* 0x0002c01801007387 */ /* 0x001fe80000100a00 */
[----:B------:R-:W-:Y:S04]  /*12c300*/  STL.64 [R1+0x2c8], R26 ;  /* 0x0002c81a01007387 */ /* 0x000fe80000100a00 */
[----:B------:R-:W0:Y:S01]  /*12c310*/  LDS.128 R24, [R20+0x400] ;  /* 0x0004000014187984 */ /* 0x000e220000000c00 */
[----:B------:R-:W-:Y:S01]  /*12c320*/  IMAD.MOV.U32 R6, RZ, RZ, R3 ;  /* 0x000000ffff067224 */ /* 0x000fe200078e0003 */
[----:B------:R-:W-:Y:S06]  /*12c330*/  BAR.SYNC.DEFER_BLOCKING 0x0 ;  /* 0x0000000000007b1d */ /* 0x000fec0000010000 */
[----:B------:R-:W-:Y:S04]  /*12c340*/  STSM.16.M88.4 [R18], R4 ;  /* 0x0000000412007844 */ /* 0x000fe80000000200 */
[----:B0-----:R0:W-:Y:S04]  /*12c350*/  STL.64 [R1+0x2f0], R24 ;  /* 0x0002f01801007387 */ /* 0x0011e80000100a00 */
[----:B------:R-:W-:Y:S04]  /*12c360*/  STL.64 [R1+0x2f8], R26 ;  /* 0x0002f81a01007387 */ /* 0x000fe80000100a00 */
[----:B0-----:R-:W2:Y:S04]  /*12c370*/  LDL.LU R24, [R1+0x64a8] ;  /* 0x0064a80001187983 */ /* 0x001ea80000300800 */
[----:B------:R-:W-:Y:S04]  /*12c380*/  STL [R1+0x6470], R20 ;  /* 0x0064701401007387 */ /* 0x000fe80000100800 */
[----:B------:R-:W3:Y:S04]  /*12c390*/  LDL.LU.64 R6, [R1+0x64a0] ;  /* 0x0064a00001067983 */ /* 0x000ee80000300a00 */
[----:B------:R-:W3:Y:S04]  /*12c3a0*/  LDL.LU.64 R4, [R1+0x6498] ;  /* 0x0064980001047983 */ /* 0x000ee80000300a00 */
[----:B---3--:R0:W-:Y:S04]  /*12c3b0*/  STSM.16.M88.4 [R18+0x200], R4 ;  /* 0x0002000412007844 */ /* 0x0081e80000000200 */
[----:B0-----:R-:W3:Y:S04]  /*12c3c0*/  LDL.LU R6, [R1+0x6490] ;  /* 0x0064900001067983 */ /* 0x001ee80000300800 */
[----:B------:R-:W4:Y:S04]  /*12c3d0*/  LDL.LU.64 R4, [R1+0x6488] ;  /* 0x0064880001047983 */ /* 0x000f280000300a00 */
[----:B------:R-:W2:Y:S04]  /*12c3e0*/  LDL.LU R12, [R1+0xbe0] ;  /* 0x000be000010c7983 */ /* 0x000ea80000300800 */
[----:B------:R-:W2:Y:S04]  /*12c3f0*/  LDL.LU R2, [R1+0xbdc] ;  /* 0x000bdc0001027983 */ /* 0x000ea80000300800 */
[----:B------:R0:W-:Y:S04]  /*12c400*/  STL [R1+0x647c], R18 ;  /* 0x00647c1201007387 */ /* 0x0001e80000100800 */
[----:B------:R-:W2:Y:S04]  /*12c410*/  LDL.LU R7, [R1+0xbac] ;  /* 0x000bac0001077983 */ /* 0x000ea80000300800 */
[----:B------:R-:W2:Y:S04]  /*12c420*/  LDL.LU R29, [R1+0xba8] ;  /* 0x000ba800011d7983 */ /* 0x000ea80000300800 */
[----:B------:R-:W2:Y:S04]  /*12c430*/  LDL.LU R26, [R1+0xb70] ;  /* 0x000b7000011a7983 */ /* 0x000ea80000300800 */
[----:B------:R-:W2:Y:S01]  /*12c440*/  LDL.LU R3, [R1+0xb6c] ;  /* 0x000b6c0001037983 */ /* 0x000ea20000300800 */
[----:B------:R-:W-:Y:S01]  /*12c450*/  BAR.SYNC.DEFER_BLOCKING 0x0 ;  /* 0x0000000000007b1d */ /* 0x000fe20000010000 */
[----:B----4-:R-:W-:-:S02]  /*12c460*/  LOP3.LUT R25, R5, 0xffff, RZ, 0xc0, !PT ;  /* 0x0000ffff05197812 */ /* 0x010fc400078ec0ff */
[----:B------:R-:W-:-:S03]  /*12c470*/  LOP3.LUT R23, R4, 0xffff, RZ, 0xc0, !PT ;  /* 0x0000ffff04177812 */ /* 0x000fc600078ec0ff */
[----:B------:R-:W-:Y:S01]  /*12c480*/  STL [R1+0x6480], R25 ;  /* 0x0064801901007387 */ /* 0x000fe20000100800 */
[----:B---3--:R-:W-:Y:S01]  /*12c490*/  IMAD.MOV.U32 R5, RZ, RZ, R6 ;  /* 0x000000ffff057224 */ /* 0x008fe200078e0006 */
[----:B--2---:R-:W-:Y:S02]  /*12c4a0*/  LOP3.LUT R2, R2, 0xffff, RZ, 0xc0, !PT ;  /* 0x0000ffff02027812 */ /* 0x004fe400078ec0ff */
[----:B0-----:R-:W2:Y:S01]  /*12c4b0*/  LDL.LU R18, [R1+0xcc0] ;  /* 0x000cc00001127983 */ /* 0x001ea20000300800 */
[----:B------:R-:W-:-:S03]  /*12c4c0*/  IMAD.MOV.U32 R6, RZ, RZ, R8 ;  /* 0x000000ffff067224 */ /* 0x000fc600078e0008 */
[----:B------:R-:W3:Y:S01]  /*12c4d0*/  LDL.LU R20, [R1+0xcb8] ;  /* 0x000cb80001147983 */ /* 0x000ee20000300800 */
[----:B------:R-:W-:-:S03]  /*12c4e0*/  IMAD.MOV.U32 R8, RZ, RZ, R19 ;  /* 0x000000ffff087224 */ /* 0x000fc600078e0013 */
[----:B------:R-:W4:Y:S04]  /*12c4f0*/  LDL.LU R27, [R1+0xcb4] ;  /* 0x000cb400011b7983 */ /* 0x000f280000300800 */
[----:B------:R-:W3:Y:S04]  /*12c500*/  LDL.LU R4, [R1+0xcb0] ;  /* 0x000cb00001047983 */ /* 0x000ee80000300800 */
[----:B------:R-:W-:Y:S04]  /*12c510*/  STL [R1+0x2a8], R23 ;  /* 0x0002a81701007387 */ /* 0x000fe80000100800 */
[----:B------:R-:W4:Y:S04]  /*12c520*/  LDL.LU R19, [R1+0xcac] ;  /* 0x000cac0001137983 */ /* 0x000f280000300800 */
[----:B------:R0:W-:Y:S04]  /*12c530*/  STL [R1+0x6474], R2 ;  /* 0x0064740201007387 */ /* 0x0001e80000100800 */
[----:B0-----:R-:W4:Y:S01]  /*12c540*/  LDL.LU R2, [R1+0xcbc] ;  /* 0x000cbc0001027983 */ /* 0x001f220000300800 */
[----:B------:R-:W-:-:S02]  /*12c550*/  LOP3.LUT R25, R7, 0xffff, RZ, 0xc0, !PT ;  /* 0x0000ffff07197812 */ /* 0x000fc400078ec0ff */
[----:B------:R-:W-:Y:S02]  /*12c560*/  LOP3.LUT R29, R29, 0xffff, RZ, 0xc0, !PT ;  /* 0x0000ffff1d1d7812 */ /* 0x000fe400078ec0ff */
[----:B------:R-:W-:Y:S01]  /*12c570*/  LOP3.LUT R7, R26, 0xffff, RZ, 0xc0, !PT ;  /* 0x0000ffff1a077812 */ /* 0x000fe200078ec0ff */
[----:B------:R0:W-:Y:S01]  /*12c580*/  STL [R1+0x38], R25 ;  /* 0x0000381901007387 */ /* 0x0001e20000100800 */
[----:B------:R-:W-:-:S03]  /*12c590*/  LOP3.LUT R3, R3, 0xffff, RZ, 0xc0, !PT ;  /* 0x0000ffff03037812 */ /* 0x000fc600078ec0ff */
[----:B------:R-:W4:Y:S01]  /*12c5a0*/  LDL.LU R26, [R1+0xb44] ;  /* 0x000b4400011a7983 */ /* 0x000f220000300800 */
[----:B--2---:R-:W-:-:S03]  /*12c5b0*/  PRMT R18, R18, 0x4210, R25 ;  /* 0x0000421012127816 */ /* 0x004fc60000000019 */
[----:B0-----:R-:W2:Y:S04]  /*12c5c0*/  LDL.LU R25, [R1+0x6480] ;  /* 0x0064800001197983 */ /* 0x001ea80000300800 */
[----:B------:R0:W-:Y:S01]  /*12c5d0*/  STL [R1+0x290], R18 ;  /* 0x0002901201007387 */ /* 0x0001e20000100800 */
[----:B---3--:R-:W-:-:S03]  /*12c5e0*/  PRMT R4, R4, 0x4210, R23 ;  /* 0x0000421004047816 */ /* 0x008fc60000000017 */
[----:B0-----:R-:W3:Y:S01]  /*12c5f0*/  LDL.LU R18, [R1+0x647c] ;  /* 0x00647c0001127983 */ /* 0x001ee20000300800 */
[----:B----4-:R-:W-:-:S05]  /*12c600*/  PRMT R2, R2, 0x4210, R29 ;  /* 0x0000421002027816 */ /* 0x010fca000000001d */
[----:B------:R0:W-:Y:S04]  /*12c610*/  STL [R1+0x294], R2 ;  /* 0x0002940201007387 */ /* 0x0001e80000100800 */
[----:B------:R-:W-:Y:S04]  /*12c620*/  STL [R1+0x6478], R29 ;  /* 0x0064781d01007387 */ /* 0x000fe80000100800 */
[----:B------:R1:W-:Y:S01]  /*12c630*/  STL [R1+0x200], R4 ;  /* 0x0002000401007387 */ /* 0x0003e20000100800 */
[----:B0-----:R-:W-:Y:S02]  /*12c640*/  PRMT R2, R20, 0x4210, R7 ;  /* 0x0000421014027816 */ /* 0x001fe40000000007 */
[----:B------:R-:W-:Y:S01]  /*12c650*/  PRMT R20, R27, 0x4210, R3 ;  /* 0x000042101b147816 */ /* 0x000fe20000000003 */
[----:B-1----:R-:W4:Y:S04]  /*12c660*/  LDL.LU R4, [R1+0x938] ;  /* 0x0009380001047983 */ /* 0x002f280000300800 */
[----:B------:R-:W3:Y:S01]  /*12c670*/  LDL.LU R27, [R1+0x934] ;  /* 0x00093400011b7983 */ /* 0x000ee20000300800 */
[----:B------:R-:W-:-:S04]  /*12c680*/  LOP3.LUT R12, R12, 0xffff, RZ, 0xc0, !PT ;  /* 0x0000ffff0c0c7812 */ /* 0x000fc800078ec0ff */
[----:B------:R-:W-:Y:S02]  /*12c690*/  PRMT R29, R26, 0x4210, R12 ;  /* 0x000042101a1d7816 */ /* 0x000fe4000000000c */
[----:B--2---:R-:W-:-:S05]  /*12c6a0*/  PRMT R19, R19, 0x4210, R25 ;  /* 0x0000421013137816 */ /* 0x004fca0000000019 */
[----:B------:R-:W-:Y:S04]  /*12c6b0*/  STL [R1+0x204], R19 ;  /* 0x0002041301007387 */ /* 0x000fe80000100800 */
[----:B---3--:R0:W-:Y:S04]  /*12c6c0*/  STL [R1+0x643c], R27 ;  /* 0x00643c1b01007387 */ /* 0x0081e80000100800 */
[----:B0-----:R-:W4:Y:S04]  /*12c6d0*/  LDL.LU R27, [R1+0x38] ;  /* 0x00003800011b7983 */ /* 0x001f280000300800 */
[----:B------:R-:W2:Y:S04]  /*12c6e0*/  LDL.LU R23, [R1+0x928] ;  /* 0x0009280001177983 */ /* 0x000ea80000300800 */
[----:B------:R-:W3:Y:S04]  /*12c6f0*/  LDL.LU R19, [R1+0x930] ;  /* 0x0009300001137983 */ /* 0x000ee80000300800 */
[----:B------:R-:W2:Y:S04]  /*12c700*/  LDL.LU R26, [R1+0x924] ;  /* 0x00092400011a7983 */ /* 0x000ea80000300800 */
[----:B------:R0:W-:Y:S04]  /*12c710*/  STL [R1+0x6438], R11 ;  /* 0x0064380b01007387 */ /* 0x0001e80000100800 */
[----:B0-----:R-:W4:Y:S04]  /*12c720*/  LDL.LU R11, [R1+0x2a8] ;  /* 0x0002a800010b7983 */ /* 0x001f280000300800 */
[----:B---3--:R0:W-:Y:S02]  /*12c730*/  STL.64 [R1+0x6468], R18 ;  /* 0x0064681201007387 */ /* 0x0081e40000100a00 */
[----:B0-----:R-:W-:-:S02]  /*12c740*/  IMAD.MOV.U32 R18, RZ, RZ, R29 ;  /* 0x000000ffff127224 */ /* 0x001fc400078e001d */
[----:B------:R-:W3:Y:S04]  /*12c750*/  LDL.LU R29, [R1+0x6478] ;  /* 0x00647800011d7983 */ /* 0x000ee80000300800 */
[----:B------:R-:W2:Y:S04]  /*12c760*/  LDL.LU R19, [R1+0xb3c] ;  /* 0x000b3c0001137983 */ /* 0x000ea80000300800 */
[----:B------:R-:W-:Y:S04]  /*12c770*/  STL.64 [R1+0x6460], R16 ;  /* 0x0064601001007387 */ /* 0x000fe80000100a00 */
[----:B----4-:R0:W-:Y:S04]  /*12c780*/  STL.64 [R1+0x6448], R10 ;  /* 0x0064480a01007387 */ /* 0x0101e80000100a00 */
[----:B------:R1:W-:Y:S01]  /*12c790*/  STL.64 [R1+0x6440], R8 ;  /* 0x0064400801007387 */ /* 0x0003e20000100a00 */
[----:B0-----:R-:W-:-:S02]  /*12c7a0*/  IMAD.MOV.U32 R10, RZ, RZ, R2 ;  /* 0x000000ffff0a7224 */ /* 0x001fc400078e0002 */
[----:B------:R-:W-:Y:S01]  /*12c7b0*/  IMAD.MOV.U32 R11, RZ, RZ, R20 ;  /* 0x000000ffff0b7224 */ /* 0x000fe200078e0014 */
[----:B-1----:R-:W4:Y:S04]  /*12c7c0*/  LDL.LU R8, [R1+0x290] ;  /* 0x0002900001087983 */ /* 0x002f280000300800 */
[----:B------:R-:W4:Y:S04]  /*12c7d0*/  LDL.LU R9, [R1+0x294] ;  /* 0x0002940001097983 */ /* 0x000f280000300800 */
[----:B------:R-:W2:Y:S04]  /*12c7e0*/  LDL.LU R2, [R1+0x6474] ;  /* 0x0064740001027983 */ /* 0x000ea80000300800 */
[----:B------:R-:W3:Y:S04]  /*12c7f0*/  LDL.LU R20, [R1+0x6470] ;  /* 0x0064700001147983 */ /* 0x000ee80000300800 */
[----:B------:R0:W-:Y:S02]  /*12c800*/  STL.64 [R1+0x6458], R10 ;  /* 0x0064580a01007387 */ /* 0x0001e40000100a00 */
[----:B0-----:R-:W-:Y:S01]  /*12c810*/  IMAD.MOV.U32 R10, RZ, RZ, R18 ;  /* 0x000000ffff0a7224 */ /* 0x001fe200078e0012 */
[----:B--2---:R-:W-:-:S02]  /*12c820*/  PRMT R11, R19, 0x4210, R2 ;  /* 0x00004210130b7816 */ /* 0x004fc40000000002 */
[----:B---3--:R-:W0:Y:S04]  /*12c830*/  LDS.128 R16, [R20] ;  /* 0x0000000014107984 */ /* 0x008e280000000c00 */
[----:B----4-:R1:W-:Y:S04]  /*12c840*/  STL.64 [R1+0x6450], R8 ;  /* 0x0064500801007387 */ /* 0x0103e80000100a00 */
[----:B-1----:R-:W2:Y:S04]  /*12c850*/  LDL.LU R8, [R1+0x200] ;  /* 0x0002000001087983 */ /* 0x002ea80000300800 */
[----:B------:R-:W2:Y:S04]  /*12c860*/  LDL.LU R9, [R1+0x204] ;  /* 0x0002040001097983 */ /* 0x000ea80000300800 */
[----:B0-----:R-:W-:Y:S04]  /*12c870*/  STL.64 [R1+0x2d0], R16 ;  /* 0x0002d01001007387 */ /* 0x001fe80000100a00 */
[----:B------:R-:W-:Y:S04]  /*12c880*/  STL.64 [R1+0x2d8], R18 ;  /* 0x0002d81201007387 */ /* 0x000fe80000100a00 */
[----:B------:R-:W0:Y:S04]  /*12c890*/  LDS.128 R16, [R20+0x400] ;  /* 0x0004000014107984 */ /* 0x000e280000000c00 */
[----:B0-----:R-:W-:Y:S04]  /*12c8a0*/  STL.64 [R1+0x2e0], R16 ;  /* 0x0002e01001007387 */ /* 0x001fe80000100a00 */
[----:B------:R0:W-:Y:S04]  /*12c8b0*/  STL.64 [R1+0x2e8], R18 ;  /* 0x0002e81201007387 */ /* 0x0001e80000100a00 */
[----:B0-----:R-:W2:Y:S01]  /*12c8c0*/  LDL.LU.64 R18, [R1+0x6468] ;  /* 0x0064680001127983 */ /* 0x001ea20000300a00 */
[----:B------:R-:W-:Y:S06]  /*12c8d0*/  BAR.SYNC.DEFER_BLOCKING 0x0 ;  /* 0x0000000000007b1d */ /* 0x000fec0000010000 */
[----:B------:R-:W3:Y:S04]  /*12c8e0*/  LDL.LU.64 R16, [R1+0x6460] ;  /* 0x0064600001107983 */ /* 0x000ee80000300a00 */
[----:B--2---:R0:W-:Y:S04]  /*12c8f0*/  STSM.16.M88.4 [R18], R8 ;  /* 0x0000000812007844 */ /* 0x0041e80000000200 */
[----:B0-----:R-:W2:Y:S04]  /*12c900*/  LDL.LU.64 R10, [R1+0x6458] ;  /* 0x00645800010a7983 */ /* 0x001ea80000300a00 */
[----:B------:R-:W2:Y:S01]  /*12c910*/  LDL.LU.64 R8, [R1+0x6450] ;  /* 0x0064500001087983 */ /* 0x000ea20000300a00 */
[----:B------:R-:W-:-:S03]  /*12c920*/  PRMT R4, R4, 0x5210, R27 ;  /* 0x0000521004047816 */ /* 0x000fc6000000001b */
[----:B--2---:R0:W-:Y:S04]  /*12c930*/  STSM.16.M88.4 [R18+0x200], R8 ;  /* 0x0002000812007844 */ /* 0x0041e80000000200 */
[----:B0-----:R-:W2:Y:S04]  /*12c940*/  LDL.LU.64 R10, [R1+0x6448] ;  /* 0x00644800010a7983 */ /* 0x001ea80000300a00 */
[----:B------:R-:W4:Y:S04]  /*12c950*/  LDL.LU.64 R8, [R1+0x6440] ;  /* 0x0064400001087983 */ /* 0x000f280000300a00 */
[----:B------:R-:W3:Y:S01]  /*12c960*/  LDL.LU R27, [R1+0x643c] ;  /* 0x00643c00011b7983 */ /* 0x000ee20000300800 */
[----:B------:R-:W-:Y:S01]  /*12c970*/  BAR.SYNC.DEFER_BLOCKING 0x0 ;  /* 0x0000000000007b1d */ /* 0x000fe20000010000 */
[----:B---3--:R-:W-:-:S02]  /*12c980*/  PRMT R29, R27, 0x5210, R29 ;  /* 0x000052101b1d7816 */ /* 0x008fc4000000001d */
[----:B------:R-:W-:Y:S02]  /*12c990*/  PRMT R27, R23, 0x5210, R7 ;  /* 0x00005210171b7816 */ /* 0x000fe40000000007 */
[----:B------:R-:W-:Y:S01]  /*12c9a0*/  PRMT R7, R19, 0x5210, R3 ;  /* 0x0000521013077816 */ /* 0x000fe20000000003 */
[----:B------:R-:W3:Y:S04]  /*12c9b0*/  LDL.LU R23, [R1+0x92c] ;  /* 0x00092c0001177983 */ /* 0x000ee80000300800 */
[----:B------:R-:W4:Y:S04]  /*12c9c0*/  LDL.LU R3, [R1+0x8d0] ;  /* 0x0008d00001037983 */ /* 0x000f280000300800 */
[----:B------:R-:W3:Y:S01]  /*12c9d0*/  LDL.LU R19, [R1+0x8cc] ;  /* 0x0008cc0001137983 */ /* 0x000ee20000300800 */
[----:B--2---:R-:W-:-:S03]  /*12c9e0*/  PRMT R26, R26, 0x5210, R11 ;  /* 0x000052101a1a7816 */ /* 0x004fc6000000000b */
[----:B------:R-:W2:Y:S04]  /*12c9f0*/  LDL.LU R11, [R1+0x6438] ;  /* 0x00643800010b7983 */ /* 0x000ea80000300800 */
[----:B------:R0:W-:Y:S04]  /*12ca00*/  STL [R1+0x6414], R6 ;  /* 0x0064140601007387 */ /* 0x0001e80000100800 */
[----:B------:R1:W-:Y:S01]  /*12ca10*/  STL [R1+0x6410], R5 ;  /* 0x0064100501007387 */ /* 0x0003e20000100800 */
[----:B0-----:R-:W-:Y:S02]  /*12ca20*/  IMAD.MOV.U32 R6, RZ, RZ, R27 ;  /* 0x000000ffff067224 */ /* 0x001fe400078e001b */
[----:B-1----:R-:W-:-:S03]  /*12ca30*/  IMAD.MOV.U32 R5, RZ, RZ, R29 ;  /* 0x000000ffff057224 */ /* 0x002fc600078e001d */
[----:B------:R-:W-:Y:S04]  /*12ca40*/  STL.64 [R1+0x6420], R6 ;  /* 0x0064200601007387 */ /* 0x000fe80000100a00 */
[----:B------:R0:W-:Y:S04]  /*12ca50*/  STL.64 [R1+0x6418], R4 ;  /* 0x0064180401007387 */ /* 0x0001e80000100a00 */
[----:B------:R-:W-:Y:S04]  /*12ca60*/  STL.64 [R1+0x6430], R14 ;  /* 0x0064300e01007387 */ /* 0x000fe80000100a00 */
[----:B------:R-:W-:Y:S01]  /*12ca70*/  STL [R1+0x6428], R13 ;  /* 0x0064280d01007387 */ /* 0x000fe20000100800 */
[----:B0-----:R-:W-:Y:S01]  /*12ca80*/  IMAD.MOV.U32 R4, RZ, RZ, R26 ;  /* 0x000000ffff047224 */ /* 0x001fe200078e001a */
[----:B----4-:R-:W-:-:S02]  /*12ca90*/  PRMT R6, R3, 0x5210, R12 ;  /* 0x0000521003067816 */ /* 0x010fc4000000000c */
[----:B------:R-:W0:Y:S01]  /*12caa0*/  LDS.128 R12, [R20] ;  /* 0x00000000140c7984 */ /* 0x000e220000000c00 */
[----:B---3--:R-:W-:-:S03]  /*12cab0*/  PRMT R7, R19, 0x5210, R2 ;  /* 0x0000521013077816 */ /* 0x008fc60000000002 */
[----:B------:R-:W3:Y:S04]  /*12cac0*/  LDL.LU R19, [R1+0xc38] ;  /* 0x000c380001137983 */ /* 0x000ee80000300800 */
[----:B0-----:R-:W-:Y:S04]  /*12cad0*/  STL.64 [R1+0x310], R12 ;  /* 0x0003100c01007387 */ /* 0x001fe80000100a00 */
[----:B------:R-:W-:Y:S04]  /*12cae0*/  STL.64 [R1+0x318], R14 ;  /* 0x0003180e01007387 */ /* 0x000fe80000100a00 */
[----:B------:R-:W0:Y:S01]  /*12caf0*/  LDS.128 R12, [R20+0x400] ;  /* 0x00040000140c7984 */ /* 0x000e220000000c00 */
[----:B------:R-:W-:Y:S01]  /*12cb00*/  PRMT R5, R23, 0x5210, R25 ;  /* 0x0000521017057816 */ /* 0x000fe20000000019 */
[----:B------:R-:W-:Y:S06]  /*12cb10*/  BAR.SYNC.DEFER_BLOCKING 0x0 ;  /* 0x0000000000007b1d */ /* 0x000fec0000010000 */
[----:B------:R-:W-:Y:S04]  /*12cb20*/  STSM.16.M88.4 [R18], R4 ;  /* 0x0000000412007844 */ /* 0x000fe80000000200 */
[----:B0-----:R-:W-:Y:S04]  /*12cb30*/  STL.64 [R1+0x340], R12 ;  /* 0x0003400c01007387 */ /* 0x001fe80000100a00 */
[----:B------:R0:W-:Y:S04]  /*12cb40*/  STL.64 [R1+0x348], R14 ;  /* 0x0003480e01007387 */ /* 0x0001e80000100a00 */
[----:B0-----:R-:W4:Y:S04]  /*12cb50*/  LDL.LU.64 R14, [R1+0x6430] ;  /* 0x00643000010e7983 */ /* 0x001f280000300a00 */
[----:B------:R-:W2:Y:S04]  /*12cb60*/  LDL.LU R13, [R1+0x6428] ;  /* 0x00642800010d7983 */ /* 0x000ea80000300800 */
[----:B------:R-:W-:Y:S04]  /*12cb70*/  STL [R1+0x6408], R20 ;  /* 0x0064081401007387 */ /* 0x000fe80000100800 */
[----:B------:R-:W4:Y:S04]  /*12cb80*/  LDL.LU.64 R6, [R1+0x6420] ;  /* 0x0064200001067983 */ /* 0x000f280000300a00 */
[----:B------:R-:W4:Y:S04]  /*12cb90*/  LDL.LU.64 R4, [R1+0x6418] ;  /* 0x0064180001047983 */ /* 0x000f280000300a00 */
[----:B------:R-:W2:Y:S04]  /*12cba0*/  LDL.LU R29, [R1+0xc34] ;  /* 0x000c3400011d7983 */ /* 0x000ea80000300800 */
[----:B------:R-:W2:Y:S04]  /*12cbb0*/  LDL.LU R27, [R1+0xc0c] ;  /* 0x000c0c00011b7983 */ /* 0x000ea80000300800 */
[----:B------:R-:W2:Y:S04]  /*12cbc0*/  LDL.LU R25, [R1+0xc08] ;  /* 0x000c080001197983 */ /* 0x000ea80000300800 */
[----:B------:R-:W2:Y:S01]  /*12cbd0*/  LDL.LU R26, [R1+0xbc8] ;  /* 0x000bc800011a7983 */ /* 0x000ea20000300800 */
[----:B---3--:R-:W-:-:S03]  /*12cbe0*/  LOP3.LUT R12, R19, 0xffff, RZ, 0xc0, !PT ;  /* 0x0000ffff130c7812 */ /* 0x008fc600078ec0ff */
[----:B----4-:R0:W-:Y:S04]  /*12cbf0*/  STSM.16.M88.4 [R18+0x200], R4 ;  /* 0x0002000412007844 */ /* 0x0101e80000000200 */
[----:B0-----:R-:W3:Y:S04]  /*12cc00*/  LDL.LU R6, [R1+0x6414] ;  /* 0x0064140001067983 */ /* 0x001ee80000300800 */
[----:B------:R-:W4:Y:S04]  /*12cc10*/  LDL.LU R5, [R1+0x6410] ;  /* 0x0064100001057983 */ /* 0x000f280000300800 */
[----:B------:R-:W3:Y:S04]  /*12cc20*/  LDL.LU R2, [R1+0xbc4] ;  /* 0x000bc40001027983 */ /* 0x000ee80000300800 */
[----:B------:R-:W4:Y:S04]  /*12cc30*/  LDL.LU R3, [R1+0xb94] ;  /* 0x000b940001037983 */ /* 0x000f280000300800 */
[----:B------:R-:W-:Y:S04]  /*12cc40*/  STL [R1+0x63f0], R18 ;  /* 0x0063f01201007387 */ /* 0x000fe80000100800 */
[----:B------:R-:W4:Y:S04]  /*12cc50*/  LDL.LU R7, [R1+0xb90] ;  /* 0x000b900001077983 */ /* 0x000f280000300800 */
[----:B------:R0:W-:Y:S04]  /*12cc60*/  STL [R1+0x640c], R12 ;  /* 0x00640c0c01007387 */ /* 0x0001e80000100800 */
[----:B0-----:R-:W4:Y:S04]  /*12cc70*/  LDL.LU R12, [R1+0xcdc] ;  /* 0x000cdc00010c7983 */ /* 0x001f280000300800 */
[----:B------:R-:W4:Y:S04]  /*12cc80*/  LDL.LU R23, [R1+0xcd8] ;  /* 0x000cd80001177983 */ /* 0x000f280000300800 */
[----:B------:R-:W4:Y:S01]  /*12cc90*/  LDL.LU R4, [R1+0xcd4] ;  /* 0x000cd40001047983 */ /* 0x000f220000300800 */
[----:B--2---:R-:W-:-:S02]  /*12cca0*/  LOP3.LUT R18, R27, 0xffff, RZ, 0xc0, !PT ;  /* 0x0000ffff1b127812 */ /* 0x004fc400078ec0ff */
[----:B------:R-:W-:Y:S01]  /*12ccb0*/  LOP3.LUT R20, R29, 0xffff, RZ, 0xc0, !PT ;  /* 0x0000ffff1d147812 */ /* 0x000fe200078ec0ff */
[----:B------:R-:W2:Y:S01]  /*12ccc0*/  LDL.LU R19, [R1+0xcd0] ;  /* 0x000cd00001137983 */ /* 0x000ea20000300800 */
[----:B------:R-:W-:-:S03]  /*12ccd0*/  LOP3.LUT R27, R26, 0xffff, RZ, 0xc0, !PT ;  /* 0x0000ffff1a1b7812 */ /* 0x000fc600078ec0ff */
[----:B------:R0:W-:Y:S04]  /*12cce0*/  STL [R1+0x2ac], R18 ;  /* 0x0002ac1201007387 */ /* 0x0001e80000100800 */
[----:B------:R-:W-:Y:S04]  /*12ccf0*/  STL [R1+0x2a8], R20 ;  /* 0x0002a81401007387 */ /* 0x000fe80000100800 */
[----:B0-----:R-:W2:Y:S04]  /*12cd00*/  LDL.LU R18, [R1+0xcc8] ;  /* 0x000cc80001127983 */ /* 0x001ea80000300800 */
[----:B------:R-:W2:Y:S01]  /*12cd10*/  LDL.LU R29, [R1+0xcc4] ;  /* 0x000cc400011d7983 */ /* 0x000ea20000300800 */
[----:B------:R-:W-:Y:S01]  /*12cd20*/  BAR.SYNC.DEFER_BLOCKING 0x0 ;  /* 0x0000000000007b1d */ /* 0x000fe20000010000 */
[----:B---3--:R-:W-:-:S02]  /*12cd30*/  LOP3.LUT R26, R2, 0xffff, RZ, 0xc0, !PT ;  /* 0x0000ffff021a7812 */ /* 0x008fc400078ec0ff */
[----:B----4-:R-:W-:-:S03]  /*12cd40*/  LOP3.LUT R2, R3, 0xffff, RZ, 0xc0, !PT ;  /* 0x0000ffff03027812 */ /* 0x010fc600078ec0ff */
[----:B------:R-:W3:Y:S01]  /*12cd50*/  LDL.LU R3, [R1+0xb50] ;  /* 0x000b500001037983 */ /* 0x000ee20000300800 */
[----:B------:R-:W-:Y:S02]  /*12cd60*/  PRMT R12, R12, 0x4210, R27 ;  /* 0x000042100c0c7816 */ /* 0x000fe4000000001b */
[----:B------:R-:W-:-:S03]  /*12cd70*/  PRMT R23, R23, 0x4210, R26 ;  /* 0x0000421017177816 */ /* 0x000fc6000000001a */
[----:B------:R0:W-:Y:S04]  /*12cd80*/  STL [R1+0x290], R12 ;  /* 0x0002900c01007387 */ /* 0x0001e80000100800 */
[----:B0-----:R-:W4:Y:S04]  /*12cd90*/  LDL.LU R12, [R1+0x640c] ;  /* 0x00640c00010c7983 */ /* 0x001f280000300800 */
[----:B------:R0:W-:Y:S02]  /*12cda0*/  STL [R1+0x294], R23 ;  /* 0x0002941701007387 */ /* 0x0001e40000100800 */
[----:B0-----:R-:W-:-:S02]  /*12cdb0*/  PRMT R23, R4, 0x4210, R2 ;  /* 0x0000421004177816 */ /* 0x001fc40000000002 */
[----:B------:R-:W3:Y:S01]  /*12cdc0*/  LDL.LU R4, [R1+0x958] ;  /* 0x0009580001047983 */ /* 0x000ee20000300800 */
[----:B------:R-:W-:-:S04]  /*12cdd0*/  LOP3.LUT R7, R7, 0xffff, RZ, 0xc0, !PT ;  /* 0x0000ffff07077812 */ /* 0x000fc800078ec0ff */
[----:B--2---:R-:W-:Y:S01]  /*12cde0*/  PRMT R19, R19, 0x4210, R7 ;  /* 0x0000421013137816 */ /* 0x004fe20000000007 */
[----:B------:R-:W-:Y:S01]  /*12cdf0*/  STL [R1+0x298], R23 ;  /* 0x0002981701007387 */ /* 0x000fe20000100800 */
[----:B------:R-:W-:-:S03]  /*12ce00*/  PRMT R18, R18, 0x4210, R20 ;  /* 0x0000421012127816 */ /* 0x000fc60000000014 */
[----:B---3--:R0:W-:Y:S04]  /*12ce10*/  STL [R1+0x63f4], R4 ;  /* 0x0063f40401007387 */ /* 0x0081e80000100800 */
[----:B------:R1:W-:Y:S04]  /*12ce20*/  STL [R1+0x29c], R19 ;  /* 0x00029c1301007387 */ /* 0x0003e80000100800 */
[----:B0-----:R-:W2:Y:S04]  /*12ce30*/  LDL.LU R4, [R1+0xccc] ;  /* 0x000ccc0001047983 */ /* 0x001ea80000300800 */
[----:B------:R-:W3:Y:S01]  /*12ce40*/  LDL.LU R23, [R1+0x954] ;  /* 0x0009540001177983 */ /* 0x000ee20000300800 */
[----:B-1----:R-:W-:-:S03]  /*12ce50*/  IMAD.MOV.U32 R19, RZ, RZ, R22 ;  /* 0x000000ffff137224 */ /* 0x002fc600078e0016 */
[----:B------:R-:W3:Y:S04]  /*12ce60*/  LDL.LU R22, [R1+0x950] ;  /* 0x0009500001167983 */ /* 0x000ee80000300800 */
[----:B------:R-:W3:Y:S04]  /*12ce70*/  LDL.LU R20, [R1+0x6408] ;  /* 0x0064080001147983 */ /* 0x000ee80000300800 */
[----:B------:R0:W-:Y:S04]  /*12ce80*/  STL.64 [R1+0x6400], R14 ;  /* 0x0064000e01007387 */ /* 0x0001e80000100a00 */
[----:B0-----:R-:W3:Y:S04]  /*12ce90*/  LDL R15, [R1+0x2ac] ;  /* 0x0002ac00010f7983 */ /* 0x001ee80000100800 */
[----:B----4-:R-:W-:Y:S01]  /*12cea0*/  STL.64 [R1+0x63f8], R12 ;  /* 0x0063f80c01007387 */ /* 0x010fe20000100a00 */
[----:B--2---:R-:W-:-:S02]  /*12ceb0*/  PRMT R4, R4, 0x4210, R12 ;  /* 0x0000421004047816 */ /* 0x004fc4000000000c */
[----:B---3--:R-:W-:Y:S02]  /*12cec0*/  PRMT R29, R29, 0x4210, R15 ;  /* 0x000042101d1d7816 */ /* 0x008fe4000000000f */
[----:B------:R-:W0:Y:S04]  /*12ced0*/  LDS.128 R12, [R20] ;  /* 0x00000000140c7984 */ /* 0x000e280000000c00 */
[----:B0-----:R-:W-:Y:S04]  /*12cee0*/  STL.64 [R1+0x300], R12 ;  /* 0x0003000c01007387 */ /* 0x001fe80000100a00 */
[----:B------:R-:W-:Y:S04]  /*12cef0*/  STL.64 [R1+0x308], R14 ;  /* 0x0003080e01007387 */ /* 0x000fe80000100a00 */
[----:B------:R-:W0:Y:S04]  /*12cf00*/  LDS.128 R12, [R20+0x400] ;  /* 0x00040000140c7984 */ /* 0x000e280000000c00 */
[----:B0-----:R-:W-:Y:S04]  /*12cf10*/  STL.64 [R1+0x330], R12 ;  /* 0x0003300c01007387 */ /* 0x001fe80000100a00 */
[----:B------:R0:W-:Y:S04]  /*12cf20*/  STL.64 [R1+0x338], R14 ;  /* 0x0003380e01007387 */ /* 0x0001e80000100a00 */
[----:B0-----:R-:W2:Y:S04]  /*12cf30*/  LDL.LU.64 R14, [R1+0x6400] ;  /* 0x00640000010e7983 */ /* 0x001ea80000300a00 */
[----:B------:R-:W3:Y:S04]  /*12cf40*/  LDL.LU.64 R12, [R1+0x63f8] ;  /* 0x0063f800010c7983 */ /* 0x000ee80000300a00 */
[----:B------:R-:W-:Y:S04]  /*12cf50*/  STL.64 [R1+0x63d8], R22 ;  /* 0x0063d81601007387 */ /* 0x000fe80000100a00 */
[----:B------:R0:W-:Y:S04]  /*12cf60*/  STL.64 [R1+0x63d0], R20 ;  /* 0x0063d01401007387 */ /* 0x0001e80000100a00 */
[----:B0-----:R-:W4:Y:S04]  /*12cf70*/  LDL.LU R20, [R1+0x290] ;  /* 0x0002900001147983 */ /* 0x001f280000300800 */
[----:B------:R-:W4:Y:S04]  /*12cf80*/  LDL.LU R21, [R1+0x294] ;  /* 0x0002940001157983 */ /* 0x000f280000300800 */
[----:B------:R-:W2:Y:S04]  /*12cf90*/  LDL.LU R22, [R1+0x298] ;  /* 0x0002980001167983 */ /* 0x000ea80000300800 */
[----:B------:R-:W2:Y:S01]  /*12cfa0*/  LDL.LU R23, [R1+0x29c] ;  /* 0x00029c0001177983 */ /* 0x000ea20000300800 */
[----:B------:R-:W-:-:S04]  /*12cfb0*/  LOP3.LUT R25, R25, 0xffff, RZ, 0xc0, !PT ;  /* 0x0000ffff19197812 */ /* 0x000fc800078ec0ff */
[----:B------:R-:W-:Y:S01]  /*12cfc0*/  PRMT R3, R3, 0x4210, R25 ;  /* 0x0000421003037816 */ /* 0x000fe20000000019 */
[----:B------:R-:W-:Y:S06]  /*12cfd0*/  BAR.SYNC.DEFER_BLOCKING 0x0 ;  /* 0x0000000000007b1d */ /* 0x000fec0000010000 */
[----:B--2---:R-:W-:Y:S04]  /*12cfe0*/  STL.64 [R1+0x63e8], R22 ;  /* 0x0063e81601007387 */ /* 0x004fe80000100a00 */
[----:B----4-:R0:W-:Y:S02]  /*12cff0*/  STL.64 [R1+0x63e0], R20 ;  /* 0x0063e01401007387 */ /* 0x0101e40000100a00 */
[----:B0-----:R-:W-:-:S02]  /*12d000*/  IMAD.MOV.U32 R20, RZ, RZ, R4 ;  /* 0x000000ffff147224 */ /* 0x001fc400078e0004 */
[----:B------:R-:W2:Y:S01]  /*12d010*/  LDL.LU R4, [R1+0x63f4] ;  /* 0x0063f40001047983 */ /* 0x000ea20000300800 */
[----:B------:R-:W-:-:S03]  /*12d020*/  IMAD.MOV.U32 R21, RZ, RZ, R18 ;  /* 0x000000ffff157224 */ /* 0x000fc600078e0012 */
[----:B------:R-:W4:Y:S01]  /*12d030*/  LDL.LU R18, [R1+0x63f0] ;  /* 0x0063f00001127983 */ /* 0x000f220000300800 */
[----:B------:R-:W-:Y:S02]  /*12d040*/  IMAD.MOV.U32 R22, RZ, RZ, R29 ;  /* 0x000000ffff167224 */ /* 0x000fe400078e001d */
[----:B------:R-:W-:Y:S02]  /*12d050*/  IMAD.MOV.U32 R23, RZ, RZ, R3 ;  /* 0x000000ffff177224 */ /* 0x000fe400078e0003 */
[----:B------:R-:W3:Y:S04]  /*12d060*/  LDL.LU R3, [R1+0x94c] ;  /* 0x00094c0001037983 */ /* 0x000ee80000300800 */
[----:B------:R-:W3:Y:S04]  /*12d070*/  LDL.LU R29, [R1+0x944] ;  /* 0x00094400011d7983 */ /* 0x000ee80000300800 */
[----:B----4-:R0:W-:Y:S04]  /*12d080*/  STSM.16.M88.4 [R18], R20 ;  /* 0x0000001412007844 */ /* 0x0101e80000000200 */
[----:B0-----:R-:W4:Y:S04]  /*12d090*/  LDL.LU.64 R22, [R1+0x63e8] ;  /* 0x0063e80001167983 */ /* 0x001f280000300a00 */
[----:B------:R-:W4:Y:S04]  /*12d0a0*/  LDL.LU.64 R20, [R1+0x63e0] ;  /* 0x0063e00001147983 */ /* 0x000f280000300a00 */
[----:B----4-:R0:W-:Y:S04]  /*12d0b0*/  STSM.16.M88.4 [R18+0x200], R20 ;  /* 0x0002001412007844 */ /* 0x0101e80000000200 */
[----:B0-----:R-:W4:Y:S01]  /*12d0c0*/  LDL.LU.64 R22, [R1+0x63d8] ;  /* 0x0063d80001167983 */ /* 0x001f220000300a00 */
[----:B--2---:R-:W-:-:S03]  /*12d0d0*/  PRMT R4, R4, 0x5210, R27 ;  /* 0x0000521004047816 */ /* 0x004fc6000000001b */
[----:B------:R-:W2:Y:S01]  /*12d0e0*/  LDL.LU.64 R20, [R1+0x63d0] ;  /* 0x0063d00001147983 */ /* 0x000ea20000300a00 */
[----:B---3--:R-:W-:Y:S01]  /*12d0f0*/  PRMT R12, R3, 0x5210, R12 ;  /* 0x00005210030c7816 */ /* 0x008fe2000000000c */
[----:B------:R-:W-:Y:S01]  /*12d100*/  BAR.SYNC.DEFER_BLOCKING 0x0 ;  /* 0x0000000000007b1d */ /* 0x000fe20000010000 */
[----:B----4-:R-:W-:Y:S02]  /*12d110*/  PRMT R27, R23, 0x5210, R26 ;  /* 0x00005210171b7816 */ /* 0x010fe4000000001a */
[----:B------:R-:W-:-:S03]  /*12d120*/  PRMT R26, R22, 0x5210, R2 ;  /* 0x00005210161a7816 */ /* 0x000fc60000000002 */
[----:B------:R-:W3:Y:S04]  /*12d130*/  LDL.LU R22, [R1+0xc48] ;  /* 0x000c480001167983 */ /* 0x000ee80000300800 */
[----:B------:R-:W4:Y:S04]  /*12d140*/  LDL.LU R23, [R1+0x940] ;  /* 0x0009400001177983 */ /* 0x000f280000300800 */
[----:B------:R-:W3:Y:S04]  /*12d150*/  LDL.LU R2, [R1+0x8d4] ;  /* 0x0008d40001027983 */ /* 0x000ee80000300800 */
[----:B------:R0:W-:Y:S04]  /*12d160*/  STL.64 [R1+0x63c8], R18 ;  /* 0x0063c81201007387 */ /* 0x0001e80000100a00 */
[----:B0-----:R-:W2:Y:S04]  /*12d170*/  LDL.LU R18, [R1+0x948] ;  /* 0x0009480001127983 */ /* 0x001ea80000300800 */
[----:B------:R-:W4:Y:S04]  /*12d180*/  LDL.LU R19, [R1+0x2ac] ;  /* 0x0002ac0001137983 */ /* 0x000f280000300800 */
[----:B------:R0:W-:Y:S04]  /*12d190*/  STL.64 [R1+0x63c0], R16 ;  /* 0x0063c01001007387 */ /* 0x0001e80000100a00 */
[----:B0-----:R-:W2:Y:S04]  /*12d1a0*/  LDL.LU R17, [R1+0x2a8] ;  /* 0x0002a80001117983 */ /* 0x001ea80000300800 */
[----:B------:R-:W3:Y:S04]  /*12d1b0*/  LDL.LU R3, [R1+0xc44] ;  /* 0x000c440001037983 */ /* 0x000ee80000300800 */
[----:B------:R-:W-:Y:S04]  /*12d1c0*/  STL [R1+0x63b0], R6 ;  /* 0x0063b00601007387 */ /* 0x000fe80000100800 */
[----:B------:R-:W-:Y:S04]  /*12d1d0*/  STL [R1+0x63ac], R5 ;  /* 0x0063ac0501007387 */ /* 0x000fe80000100800 */
[----:B------:R0:W-:Y:S04]  /*12d1e0*/  STL.64 [R1+0x63b8], R14 ;  /* 0x0063b80e01007387 */ /* 0x0001e80000100a00 */
[----:B------:R1:W-:Y:S01]  /*12d1f0*/  STL [R1+0x63b4], R13 ;  /* 0x0063b40d01007387 */ /* 0x0003e20000100800 */
[----:B----4-:R-:W-:-:S05]  /*12d200*/  PRMT R16, R29, 0x5210, R19 ;  /* 0x000052101d107816 */ /* 0x010fca0000000013 */
[----:B0-----:R-:W-:Y:S01]  /*12d210*/  IMAD.MOV.U32 R14, RZ, RZ, R16 ;  /* 0x000000ffff0e7224 */ /* 0x001fe200078e0010 */
[----:B--2---:R-:W-:-:S05]  /*12d220*/  PRMT R17, R18, 0x5210, R17 ;  /* 0x0000521012117816 */ /* 0x004fca0000000011 */
[----:B-1----:R-:W-:Y:S02]  /*12d230*/  IMAD.MOV.U32 R13, RZ, RZ, R17 ;  /* 0x000000ffff0d7224 */ /* 0x002fe400078e0011 */
[----:B------:R-:W0:Y:S04]  /*12d240*/  LDS.128 R16, [R20] ;  /* 0x0000000014107984 */ /* 0x000e280000000c00 */
[----:B0-----:R-:W-:Y:S04]  /*12d250*/  STL.64 [R1+0x350], R16 ;  /* 0x0003501001007387 */ /* 0x001fe80000100a00 */
[----:B------:R-:W-:Y:S04]  /*12d260*/  STL.64 [R1+0x358], R18 ;  /* 0x0003581201007387 */ /* 0x000fe80000100a00 */
[----:B------:R-:W0:Y:S04]  /*12d270*/  LDS.128 R16, [R20+0x400] ;  /* 0x0004000014107984 */ /* 0x000e280000000c00 */
[----:B0-----:R-:W-:Y:S04]  /*12d280*/  STL.64 [R1+0x370], R16 ;  /* 0x0003701001007387 */ /* 0x001fe80000100a00 */
[----:B------:R0:W-:Y:S04]  /*12d290*/  STL.64 [R1+0x378], R18 ;  /* 0x0003781201007387 */ /* 0x0001e80000100a00 */
[----:B0-----:R-:W2:Y:S01]  /*12d2a0*/  LDL.LU.64 R18, [R1+0x63c8] ;  /* 0x0063c80001127983 */ /* 0x001ea20000300a00 */
[----:B------:R-:W-:Y:S01]  /*12d2b0*/  PRMT R15, R23, 0x5210, R25 ;  /* 0x00005210170f7816 */ /* 0x000fe20000000019 */
[----:B------:R-:W-:Y:S01]  /*12d2c0*/  BAR.SYNC.DEFER_BLOCKING 0x0 ;  /* 0x0000000000007b1d */ /* 0x000fe20000010000 */
[----:B------:R-:W-:Y:S01]  /*12d2d0*/  IMAD.MOV.U32 R5, RZ, RZ, R27 ;  /* 0x000000ffff057224 */ /* 0x000fe200078e001b */
[----:B---3--:R-:W-:Y:S01]  /*12d2e0*/  PRMT R7, R2, 0x5210, R7 ;  /* 0x0000521002077816 */ /* 0x008fe20000000007 */
[----:B------:R-:W-:-:S03]  /*12d2f0*/  IMAD.MOV.U32 R6, RZ, RZ, R26 ;  /* 0x000000ffff067224 */ /* 0x000fc600078e001a */
[----:B------:R-:W3:Y:S04]  /*12d300*/  LDL.LU.64 R16, [R1+0x63c0] ;  /* 0x0063c00001107983 */ /* 0x000ee80000300a00 */
[----:B------:R-:W-:Y:S04]  /*12d310*/  STL [R1+0x639c], R20 ;  /* 0x00639c1401007387 */ /* 0x000fe80000100800 */
[----:B--2---:R0:W-:Y:S04]  /*12d320*/  STSM.16.M88.4 [R18], R12 ;  /* 0x0000000c12007844 */ /* 0x0041e80000000200 */
[----:B------:R1:W-:Y:S04]  /*12d330*/  STSM.16.M88.4 [R18+0x200], R4 ;  /* 0x0002000412007844 */ /* 0x0003e80000000200 */
[----:B0-----:R-:W2:Y:S04]  /*12d340*/  LDL.LU.64 R14, [R1+0x63b8] ;  /* 0x0063b800010e7983 */ /* 0x001ea80000300a00 */
[----:B------:R-:W4:Y:S04]  /*12d350*/  LDL.LU R13, [R1+0x63b4] ;  /* 0x0063b400010d7983 */ /* 0x000f280000300800 */
[----:B-1----:R-:W2:Y:S04]  /*12d360*/  LDL.LU R6, [R1+0x63b0] ;  /* 0x0063b00001067983 */ /* 0x002ea80000300800 */
[----:B------:R-:W4:Y:S04]  /*12d370*/  LDL.LU R5, [R1+0x63ac] ;  /* 0x0063ac0001057983 */ /* 0x000f280000300800 */
[----:B------:R-:W-:Y:S04]  /*12d380*/  STL [R1+0x6384], R18 ;  /* 0x0063841201007387 */ /* 0x000fe80000100800 */
[----:B------:R-:W3:Y:S04]  /*12d390*/  LDL.LU R4, [R1+0xc30] ;  /* 0x000c300001047983 */ /* 0x000ee80000300800 */
[----:B------:R-:W2:Y:S04]  /*12d3a0*/  LDL.LU R12, [R1+0xc1c] ;  /* 0x000c1c00010c7983 */ /* 0x000ea80000300800 */
[----:B------:R-:W4:Y:S04]  /*12d3b0*/  LDL.LU R7, [R1+0xbe8] ;  /* 0x000be80001077983 */ /* 0x000f280000300800 */
[----:B------:R-:W2:Y:S04]  /*12d3c0*/  LDL.LU R26, [R1+0xbe4] ;  /* 0x000be400011a7983 */ /* 0x000ea80000300800 */
[----:B------:R-:W2:Y:S04]  /*12d3d0*/  LDL.LU R23, [R1+0xbb4] ;  /* 0x000bb40001177983 */ /* 0x000ea80000300800 */
[----:B------:R-:W2:Y:S04]  /*12d3e0*/  LDL.LU R2, [R1+0xbb0] ;  /* 0x000bb00001027983 */ /* 0x000ea80000300800 */
[----:B------:R-:W3:Y:S01]  /*12d3f0*/  LDL.LU R20, [R1+0xcf0] ;  /* 0x000cf00001147983 */ /* 0x000ee20000300800 */
[----:B------:R-:W-:-:S02]  /*12d400*/  LOP3.LUT R22, R22, 0xffff, RZ, 0xc0, !PT ;  /* 0x0000ffff16167812 */ /* 0x000fc400078ec0ff */
[----:B------:R-:W-:Y:S01]  /*12d410*/  LOP3.LUT R29, R3, 0xffff, RZ, 0xc0, !PT ;  /* 0x0000ffff031d7812 */ /* 0x000fe200078ec0ff */
[----:B------:R-:W-:Y:S06]  /*12d420*/  BAR.SYNC.DEFER_BLOCKING 0x0 ;  /* 0x0000000000007b1d */ /* 0x000fec0000010000 */
[----:B---3--:R0:W-:Y:S04]  /*12d430*/  STL [R1+0x63a0], R20 ;  /* 0x0063a01401007387 */ /* 0x0081e80000100800 */
[----:B0-----:R-:W3:Y:S04]  /*12d440*/  LDL.LU R20, [R1+0xcf4] ;  /* 0x000cf40001147983 */ /* 0x001ee80000300800 */
[----:B---3--:R0:W-:Y:S04]  /*12d450*/  STL [R1+0x63a4], R20 ;  /* 0x0063a41401007387 */ /* 0x0081e80000100800 */
[----:B0-----:R-:W3:Y:S04]  /*12d460*/  LDL.LU R20, [R1+0xcf8] ;  /* 0x000cf80001147983 */ /* 0x001ee80000300800 */
[----:B------:R-:W4:Y:S01]  /*12d470*/  LDL.LU R18, [R1+0xcec] ;  /* 0x000cec0001127983 */ /* 0x000f220000300800 */
[----:B------:R-:W-:-:S03]  /*12d480*/  LOP3.LUT R27, R4, 0xffff, RZ, 0xc0, !PT ;  /* 0x0000ffff041b7812 */ /* 0x000fc600078ec0ff */
[----:B----4-:R0:W-:Y:S04]  /*12d490*/  STL [R1+0x63a8], R18 ;  /* 0x0063a81201007387 */ /* 0x0101e80000100800 */
[----:B------:R-:W-:Y:S04]  /*12d4a0*/  STL [R1+0x2a8], R22 ;  /* 0x0002a81601007387 */ /* 0x000fe80000100800 */
[----:B------:R-:W4:Y:S01]  /*12d4b0*/  LDL.LU R25, [R1+0xce8] ;  /* 0x000ce80001197983 */ /* 0x000f220000300800 */
[----:B0-----:R-:W-:-:S03]  /*12d4c0*/  LOP3.LUT R18, R7, 0xffff, RZ, 0xc0, !PT ;  /* 0x0000ffff07127812 */ /* 0x001fc600078ec0ff */
[----:B------:R-:W4:Y:S01]  /*12d4d0*/  LDL.LU R3, [R1+0xce4] ;  /* 0x000ce40001037983 */ /* 0x000f220000300800 */
[----:B---3--:R-:W-:-:S03]  /*12d4e0*/  PRMT R20, R20, 0x4210, R18 ;  /* 0x0000421014147816 */ /* 0x008fc60000000012 */
[----:B------:R-:W-:Y:S01]  /*12d4f0*/  STL [R1+0x2ac], R29 ;  /* 0x0002ac1d01007387 */ /* 0x000fe20000100800 */
[----:B--2---:R-:W-:-:S03]  /*12d500*/  LOP3.LUT R7, R23, 0xffff, RZ, 0xc0, !PT ;  /* 0x0000ffff17077812 */ /* 0x004fc600078ec0ff */
[----:B------:R-:W2:Y:S04]  /*12d510*/  LDL.LU R4, [R1+0xce0] ;  /* 0x000ce00001047983 */ /* 0x000ea80000300800 */
[----:B------:R0:W-:Y:S04]  /*12d520*/  STL [R1+0x38], R18 ;  /* 0x0000381201007387 */ /* 0x0001e80000100800 */
[----:B------:R-:W3:Y:S04]  /*12d530*/  LDL.LU R23, [R1+0xb74] ;  /* 0x000b740001177983 */ /* 0x000ee80000300800 */
[----:B0-----:R-:W4:Y:S04]  /*12d540*/  LDL.LU R18, [R1+0x63a8] ;  /* 0x0063a80001127983 */ /* 0x001f280000300800 */
[----:B------:R0:W-:Y:S04]  /*12d550*/  STL [R1+0x290], R20 ;  /* 0x0002901401007387 */ /* 0x0001e80000100800 */
[----:B0-----:R-:W2:Y:S01]  /*12d560*/  LDL.LU R20, [R1+0x63a4] ;  /* 0x0063a40001147983 */ /* 0x001ea20000300800 */
[----:B------:R-:W-:-:S04]  /*12d570*/  LOP3.LUT R26, R26, 0xffff, RZ, 0xc0, !PT ;  /* 0x0000ffff1a1a7812 */ /* 0x000fc800078ec0ff */
[----:B--2---:R-:W-:-:S05]  /*12d580*/  PRMT R20, R20, 0x4210, R26 ;  /* 0x0000421014147816 */ /* 0x004fca000000001a */
[----:B------:R0:W-:Y:S04]  /*12d590*/  STL [R1+0x294], R20 ;  /* 0x0002941401007387 */ /* 0x0001e80000100800 */
[----:B0-----:R-:W2:Y:S01]  /*12d5a0*/  LDL.LU R20, [R1+0x63a0] ;  /* 0x0063a00001147983 */ /* 0x001ea20000300800 */
[----:B----4-:R-:W-:Y:S02]  /*12d5b0*/  PRMT R18, R18, 0x4210, R22 ;  /* 0x0000421012127816 */ /* 0x010fe40000000016 */
[----:B--2---:R-:W-:-:S05]  /*12d5c0*/  PRMT R20, R20, 0x4210, R7 ;  /* 0x0000421014147816 */ /* 0x004fca0000000007 */
[----:B------:R0:W-:Y:S04]  /*12d5d0*/  STL [R1+0x298], R20 ;  /* 0x0002981401007387 */ /* 0x0001e80000100800 */
[----:B0-----:R-:W2:Y:S04]  /*12d5e0*/  LDL.LU R20, [R1+0x639c] ;  /* 0x00639c0001147983 */ /* 0x001ea80000300800 */
[----:B------:R-:W4:Y:S04]  /*12d5f0*/  LDL.LU R22, [R1+0x6398] ;  /* 0x0063980001167983 */ /* 0x000f280000300800 */
[----:B------:R-:W-:Y:S04]  /*12d600*/  STL.64 [R1+0x6390], R18 ;  /* 0x0063901201007387 */ /* 0x000fe80000100a00 */
[----:B------:R0:W-:Y:S02]  /*12d610*/  STL.64 [R1+0x6388], R16 ;  /* 0x0063881001007387 */ /* 0x0001e40000100a00 */
[----:B0-----:R-:W-:-:S05]  /*12d620*/  PRMT R17, R25, 0x4210, R29 ;  /* 0x0000421019117816 */ /* 0x001fca000000001d */
[----:B------:R-:W-:Y:S04]  /*12d630*/  STL [R1+0x204], R17 ;  /* 0x0002041101007387 */ /* 0x000fe80000100800 */
[----:B------:R-:W3:Y:S01]  /*12d640*/  LDL.LU R29, [R1+0x974] ;  /* 0x00097400011d7983 */ /* 0x000ee20000300800 */
[----:B------:R-:W-:-:S05]  /*12d650*/  PRMT R16, R3, 0x4210, R27 ;  /* 0x0000421003107816 */ /* 0x000fca000000001b */
[----:B------:R-:W-:Y:S01]  /*12d660*/  STL [R1+0x208], R16 ;  /* 0x0002081001007387 */ /* 0x000fe20000100800 */
[----:B------:R-:W-:-:S04]  /*12d670*/  LOP3.LUT R12, R12, 0xffff, RZ, 0xc0, !PT ;  /* 0x0000ffff0c0c7812 */ /* 0x000fc800078ec0ff */
[----:B------:R-:W-:Y:S02]  /*12d680*/  PRMT R3, R4, 0x4210, R12 ;  /* 0x0000421004037816 */ /* 0x000fe4000000000c */
[----:B------:R-:W-:Y:S01]  /*12d690*/  LOP3.LUT R2, R2, 0xffff, RZ, 0xc0, !PT ;  /* 0x0000ffff02027812 */ /* 0x000fe200078ec0ff */
[----:B--2---:R-:W0:Y:S04]  /*12d6a0*/  LDS.128 R16, [R20] ;  /* 0x0000000014107984 */ /* 0x004e280000000c00 */
[----:B---3--:R1:W-:Y:S04]  /*12d6b0*/  STL [R1+0x6380], R29 ;  /* 0x0063801d01007387 */ /* 0x0083e80000100800 */
[----:B------:R2:W-:Y:S04]  /*12d6c0*/  STL [R1+0x20c], R3 ;  /* 0x00020c0301007387 */ /* 0x0005e80000100800 */
[----:B------:R-:W3:Y:S01]  /*12d6d0*/  LDL.LU R25, [R1+0x970] ;  /* 0x0009700001197983 */ /* 0x000ee20000300800 */
[----:B-1----:R-:W-:Y:S01]  /*12d6e0*/  PRMT R29, R23, 0x4210, R2 ;  /* 0x00004210171d7816 */ /* 0x002fe20000000002 */
[----:B0-----:R-:W-:-:S02]  /*12d6f0*/  IMAD.MOV.U32 R23, RZ, RZ, R17 ;  /* 0x000000ffff177224 */ /* 0x001fc400078e0011 */
[----:B--2---:R-:W2:Y:S04]  /*12d700*/  LDL.LU R3, [R1+0x96c] ;  /* 0x00096c0001037983 */ /* 0x004ea80000300800 */
[----:B------:R-:W3:Y:S04]  /*12d710*/  LDL.LU R4, [R1+0x968] ;  /* 0x0009680001047983 */ /* 0x000ee80000300800 */
[----:B------:R-:W-:Y:S04]  /*12d720*/  STL [R1+0x320], R16 ;  /* 0x0003201001007387 */ /* 0x000fe80000100800 */
[----:B------:R-:W-:Y:S04]  /*12d730*/  STL.64 [R1+0x328], R18 ;  /* 0x0003281201007387 */ /* 0x000fe80000100a00 */
[----:B------:R-:W0:Y:S04]  /*12d740*/  LDS.128 R16, [R20+0x400] ;  /* 0x0004000014107984 */ /* 0x000e280000000c00 */
[----:B----4-:R1:W-:Y:S04]  /*12d750*/  STL.64 [R1+0x4a08], R22 ;  /* 0x004a081601007387 */ /* 0x0103e80000100a00 */
[----:B-1----:R-:W4:Y:S04]  /*12d760*/  LDL.LU R23, [R1+0x38] ;  /* 0x0000380001177983 */ /* 0x002f280000300800 */
[----:B0-----:R-:W-:Y:S04]  /*12d770*/  STL.64 [R1+0x380], R16 ;  /* 0x0003801001007387 */ /* 0x001fe80000100a00 */
[----:B------:R0:W-:Y:S04]  /*12d780*/  STL.64 [R1+0x388], R18 ;  /* 0x0003881201007387 */ /* 0x0001e80000100a00 */
[----:B0-----:R-:W2:Y:S04]  /*12d790*/  LDL.LU.64 R18, [R1+0x6390] ;  /* 0x0063900001127983 */ /* 0x001ea80000300a00 */
[----:B------:R-:W4:Y:S04]  /*12d7a0*/  LDL.LU.64 R16, [R1+0x6388] ;  /* 0x0063880001107983 */ /* 0x000f280000300a00 */
[----:B------:R-:W-:Y:S04]  /*12d7b0*/  STL.64 [R1+0x6368], R10 ;  /* 0x0063680a01007387 */ /* 0x000fe80000100a00 */
[----:B------:R0:W-:Y:S04]  /*12d7c0*/  STL.64 [R1+0x6360], R8 ;  /* 0x0063600801007387 */ /* 0x0001e80000100a00 */
[----:B0-----:R-:W4:Y:S04]  /*12d7d0*/  LDL.LU R8, [R1+0x290] ;  /* 0x0002900001087983 */ /* 0x001f280000300800 */
[----:B------:R-:W4:Y:S04]  /*12d7e0*/  LDL.LU R9, [R1+0x294] ;  /* 0x0002940001097983 */ /* 0x000f280000300800 */
[----:B------:R-:W4:Y:S04]  /*12d7f0*/  LDL.LU R10, [R1+0x298] ;  /* 0x00029800010a7983 */ /* 0x000f280000300800 */
[----:B------:R-:W-:Y:S04]  /*12d800*/  STL.64 [R1+0x6378], R6 ;  /* 0x0063780601007387 */ /* 0x000fe80000100a00 */
[----:B---3--:R2:W-:Y:S02]  /*12d810*/  STL.64 [R1+0x6370], R4 ;  /* 0x0063700401007387 */ /* 0x0085e40000100a00 */
[----:B--2---:R-:W-:-:S02]  /*12d820*/  IMAD.MOV.U32 R4, RZ, RZ, R18 ;  /* 0x000000ffff047224 */ /* 0x004fc400078e0012 */
[----:B------:R-:W2:Y:S04]  /*12d830*/  LDL.LU R18, [R1+0x6384] ;  /* 0x0063840001127983 */ /* 0x000ea80000300800 */
[----:B------:R-:W2:Y:S04]  /*12d840*/  LDL.LU R5, [R1+0x204] ;  /* 0x0002040001057983 */ /* 0x000ea80000300800 */
[----:B------:R-:W2:Y:S04]  /*12d850*/  LDL.LU R6, [R1+0x208] ;  /* 0x0002080001067983 */ /* 0x000ea80000300800 */
[----:B------:R-:W2:Y:S01]  /*12d860*/  LDL.LU R7, [R1+0x20c] ;  /* 0x00020c0001077983 */ /* 0x000ea20000300800 */
[----:B------:R-:W-:Y:S01]  /*12d870*/  BAR.SYNC.DEFER_BLOCKING 0x0 ;  /* 0x0000000000007b1d */ /* 0x000fe20000010000 */
[----:B------:R-:W-:-:S05]  /*12d880*/  IMAD.MOV.U32 R11, RZ, RZ, R29 ;  /* 0x000000ffff0b7224 */ /* 0x000fca00078e001d */
[----:B------:R-:W3:Y:S04]  /*12d890*/  LDL.LU R29, [R1+0x6380] ;  /* 0x00638000011d7983 */ /* 0x000ee80000300800 */
[----:B------:R-:W-:Y:S04]  /*12d8a0*/  STL [R1+0x6358], R20 ;  /* 0x0063581401007387 */ /* 0x000fe80000100800 */
[----:B--2---:R0:W-:Y:S04]  /*12d8b0*/  STSM.16.M88.4 [R18], R4 ;  /* 0x0000000412007844 */ /* 0x0041e80000000200 */
[----:B0-----:R-:W2:Y:S04]  /*12d8c0*/  LDL.LU.64 R6, [R1+0x6378] ;  /* 0x0063780001067983 */ /* 0x001ea80000300a00 */
[----:B------:R-:W2:Y:S04]  /*12d8d0*/  LDL.LU.64 R4, [R1+0x6370] ;  /* 0x0063700001047983 */ /* 0x000ea80000300a00 */
[----:B------:R3:W-:Y:S04]  /*12d8e0*/  STL [R1+0x635c], R12 ;  /* 0x00635c0c01007387 */ /* 0x0007e80000100800 */
[----:B----4-:R0:W-:Y:S01]  /*12d8f0*/  STSM.16.M88.4 [R18+0x200], R8 ;  /* 0x0002000812007844 */ /* 0x0101e20000000200 */
[----:B---3--:R-:W-:-:S02]  /*12d900*/  PRMT R12, R29, 0x5210, R23 ;  /* 0x000052101d0c7816 */ /* 0x008fc40000000017 */
[----:B------:R-:W-:Y:S01]  /*12d910*/  PRMT R20, R25, 0x5210, R26 ;  /* 0x0000521019147816 */ /* 0x000fe2000000001a */
[----:B0-----:R-:W3:Y:S04]  /*12d920*/  LDL.LU.64 R10, [R1+0x6368] ;  /* 0x00636800010a7983 */ /* 0x001ee80000300a00 */
[----:B------:R-:W4:Y:S04]  /*12d930*/  LDL.LU.64 R8, [R1+0x6360] ;  /* 0x0063600001087983 */ /* 0x000f280000300a00 */
[----:B------:R2:W-:Y:S04]  /*12d940*/  STL [R1+0x290], R12 ;  /* 0x0002900c01007387 */ /* 0x0005e80000100800 */
[----:B------:R-:W3:Y:S04]  /*12d950*/  LDL.LU R22, [R1+0x964] ;  /* 0x0009640001167983 */ /* 0x000ee80000300800 */
[----:B------:R-:W4:Y:S04]  /*12d960*/  LDL.LU R23, [R1+0x2ac] ;  /* 0x0002ac0001177983 */ /* 0x000f280000300800 */
[----:B------:R-:W4:Y:S04]  /*12d970*/  LDL.LU R29, [R1+0x95c] ;  /* 0x00095c00011d7983 */ /* 0x000f280000300800 */
[----:B------:R-:W4:Y:S04]  /*12d980*/  LDL.LU R26, [R1+0x960] ;  /* 0x00096000011a7983 */ /* 0x000f280000300800 */
[----:B------:R-:W4:Y:S01]  /*12d990*/  LDL.LU R25, [R1+0x8f4] ;  /* 0x0008f40001197983 */ /* 0x000f220000300800 */
[----:B------:R-:W-:Y:S01]  /*12d9a0*/  BAR.SYNC.DEFER_BLOCKING 0x0 ;  /* 0x0000000000007b1d */ /* 0x000fe20000010000 */
[----:B--2---:R-:W-:-:S02]  /*12d9b0*/  PRMT R12, R3, 0x5210, R7 ;  /* 0x00005210030c7816 */ /* 0x004fc40000000007 */
[----:B------:R-:W-:-:S03]  /*12d9c0*/  PRMT R7, R4, 0x5210, R2 ;  /* 0x0000521004077816 */ /* 0x000fc60000000002 */
[----:B------:R-:W2:Y:S04]  /*12d9d0*/  LDL.LU R2, [R1+0xc68] ;  /* 0x000c680001027983 */ /* 0x000ea80000300800 */
[----:B------:R-:W2:Y:S04]  /*12d9e0*/  LDL.LU R3, [R1+0xc64] ;  /* 0x000c640001037983 */ /* 0x000ea80000300800 */
[----:B------:R-:W3:Y:S04]  /*12d9f0*/  LDL.LU R4, [R1+0xc40] ;  /* 0x000c400001047983 */ /* 0x000ee80000300800 */
[----:B------:R0:W-:Y:S02]  /*12da00*/  STL.64 [R1+0x6350], R18 ;  /* 0x0063501201007387 */ /* 0x0001e40000100a00 */
[----:B0-----:R-:W-:-:S02]  /*12da10*/  IMAD.MOV.U32 R18, RZ, RZ, R12 ;  /* 0x000000ffff127224 */ /* 0x001fc400078e000c */
[----:B------:R-:W2:Y:S04]  /*12da20*/  LDL.LU R12, [R1+0x635c] ;  /* 0x00635c00010c7983 */ /* 0x000ea80000300800 */
[----:B------:R-:W4:Y:S04]  /*12da30*/  LDL.LU R19, [R1+0x2a8] ;  /* 0x0002a80001137983 */ /* 0x000f280000300800 */
[----:B------:R-:W-:Y:S04]  /*12da40*/  STL.64 [R1+0x6348], R16 ;  /* 0x0063481001007387 */ /* 0x000fe80000100a00 */
[----:B------:R-:W-:Y:S04]  /*12da50*/  STL [R1+0x6330], R6 ;  /* 0x0063300601007387 */ /* 0x000fe80000100800 */
[----:B---3--:R0:W-:Y:S04]  /*12da60*/  STL.64 [R1+0x6328], R4 ;  /* 0x0063280401007387 */ /* 0x0081e80000100a00 */
[----:B0-----:R-:W3:Y:S01]  /*12da70*/  LDL.LU R4, [R1+0x290] ;  /* 0x0002900001047983 */ /* 0x001ee20000300800 */
[----:B------:R-:W-:-:S03]  /*12da80*/  IMAD.MOV.U32 R5, RZ, RZ, R20 ;  /* 0x000000ffff057224 */ /* 0x000fc600078e0014 */
[----:B------:R-:W2:Y:S01]  /*12da90*/  LDL.LU R20, [R1+0x6358] ;  /* 0x0063580001147983 */ /* 0x000ea20000300800 */
[----:B------:R-:W-:-:S05]  /*12daa0*/  IMAD.MOV.U32 R6, RZ, RZ, R18 ;  /* 0x000000ffff067224 */ /* 0x000fca00078e0012 */
[----:B------:R-:W-:Y:S04]  /*12dab0*/  STL.64 [R1+0x6340], R6 ;  /* 0x0063400601007387 */ /* 0x000fe80000100a00 */
[----:B---3--:R4:W-:Y:S02]  /*12dac0*/  STL.64 [R1+0x6338], R4 ;  /* 0x0063380401007387 */ /* 0x0089e40000100a00 */
[----:B----4-:R-:W-:Y:S02]  /*12dad0*/  PRMT R4, R22, 0x5210, R19 ;  /* 0x0000521016047816 */ /* 0x010fe40000000013 */
[----:B--2---:R-:W0:Y:S04]  /*12dae0*/  LDS.128 R16, [R20] ;  /* 0x0000000014107984 */ /* 0x004e280000000c00 */
        /* <DEDUP_REMOVED lines=13> */
[----:B0-----:R-:W2:Y:S04]  /*12dbc0*/  LDL.LU.64 R6, [R1+0x6340] ;  /* 0x0063400001067983 */ /* 0x001ea80000300a00 */
[----:B------:R-:W2:Y:S04]  /*12dbd0*/  LDL.LU.64 R4, [R1+0x6338] ;  /* 0x0063380001047983 */ /* 0x000ea80000300a00 */
[----:B--2---:R0:W-:Y:S04]  /*12dbe0*/  STSM.16.M88.4 [R18+0x200], R4 ;  /* 0x0002000412007844 */ /* 0x0041e80000000200 */
[----:B0-----:R-:W2:Y:S04]  /*12dbf0*/  LDL.LU R6, [R1+0x6330] ;  /* 0x0063300001067983 */ /* 0x001ea80000300800 */
[----:B------:R-:W4:Y:S01]  /*12dc00*/  LDL.LU.64 R4, [R1+0x6328] ;  /* 0x0063280001047983 */ /* 0x000f220000300a00 */
[----:B------:R-:W-:-:S03]  /*12dc10*/  LOP3.LUT R23, R2, 0xffff, RZ, 0xc0, !PT ;  /* 0x0000ffff02177812 */ /* 0x000fc600078ec0ff */
[----:B------:R-:W-:Y:S04]  /*12dc20*/  STL [R1+0x62e8], R18 ;  /* 0x0062e81201007387 */ /* 0x000fe80000100800 */
[----:B------:R-:W3:Y:S01]  /*12dc30*/  LDL.LU R7, [R1+0xc3c] ;  /* 0x000c3c0001077983 */ /* 0x000ee20000300800 */
[----:B------:R-:W-:Y:S01]  /*12dc40*/  LOP3.LUT R22, R3, 0xffff, RZ, 0xc0, !PT ;  /* 0x0000ffff03167812 */ /* 0x000fe200078ec0ff */
[----:B------:R-:W-:Y:S01]  /*12dc50*/  BAR.SYNC.DEFER_BLOCKING 0x0 ;  /* 0x0000000000007b1d */ /* 0x000fe20000010000 */
[----:B----4-:R-:W-:Y:S01]  /*12dc60*/  LOP3.LUT R12, R4, 0xffff, RZ, 0xc0, !PT ;  /* 0x0000ffff040c7812 */ /* 0x010fe200078ec0ff */
[----:B------:R-:W-:Y:S02]  /*12dc70*/  IMAD.MOV.U32 R4, RZ, RZ, R5 ;  /* 0x000000ffff047224 */ /* 0x000fe400078e0005 */
[----:B--2---:R-:W-:-:S02]  /*12dc80*/  IMAD.MOV.U32 R5, RZ, RZ, R6 ;  /* 0x000000ffff057224 */ /* 0x004fc400078e0006 */
[----:B------:R-:W-:Y:S02]  /*12dc90*/  IMAD.MOV.U32 R6, RZ, RZ, R11 ;  /* 0x000000ffff067224 */ /* 0x000fe400078e000b */
[----:B------:R-:W-:Y:S02]  /*12dca0*/  IMAD.MOV.U32 R11, RZ, RZ, R24 ;  /* 0x000000ffff0b7224 */ /* 0x000fe400078e0018 */
[----:B------:R-:W2:Y:S04]  /*12dcb0*/  LDL.LU R24, [R1+0xbd0] ;  /* 0x000bd00001187983 */ /* 0x000ea80000300800 */
[----:B------:R-:W4:Y:S04]  /*12dcc0*/  LDL.LU R2, [R1+0xbcc] ;  /* 0x000bcc0001027983 */ /* 0x000f280000300800 */
[----:B------:R-:W3:Y:S04]  /*12dcd0*/  LDL.LU R20, [R1+0xd0c] ;  /* 0x000d0c0001147983 */ /* 0x000ee80000300800 */
[----:B---3--:R0:W-:Y:S04]  /*12dce0*/  STL [R1+0x631c], R20 ;  /* 0x00631c1401007387 */ /* 0x0081e80000100800 */
[----:B0-----:R-:W3:Y:S04]  /*12dcf0*/  LDL.LU R20, [R1+0xd10] ;  /* 0x000d100001147983 */ /* 0x001ee80000300800 */
[----:B------:R-:W2:Y:S04]  /*12dd00*/  LDL.LU R18, [R1+0xd08] ;  /* 0x000d080001127983 */ /* 0x000ea80000300800 */
[----:B--2---:R0:W-:Y:S04]  /*12dd10*/  STL [R1+0x6318], R18 ;  /* 0x0063181201007387 */ /* 0x0041e80000100800 */
[----:B0-----:R-:W2:Y:S04]  /*12dd20*/  LDL.LU R18, [R1+0xbf4] ;  /* 0x000bf40001127983 */ /* 0x001ea80000300800 */
[----:B------:R-:W4:Y:S04]  /*12dd30*/  LDL.LU R29, [R1+0xd04] ;  /* 0x000d0400011d7983 */ /* 0x000f280000300800 */
[----:B----4-:R0:W-:Y:S04]  /*12dd40*/  STL [R1+0x6320], R29 ;  /* 0x0063201d01007387 */ /* 0x0101e80000100800 */
[----:B0-----:R-:W4:Y:S04]  /*12dd50*/  LDL.LU R29, [R1+0xbf8] ;  /* 0x000bf800011d7983 */ /* 0x001f280000300800 */
[----:B------:R-:W2:Y:S04]  /*12dd60*/  LDL.LU R3, [R1+0xd00] ;  /* 0x000d000001037983 */ /* 0x000ea80000300800 */
[----:B------:R-:W-:Y:S04]  /*12dd70*/  STL [R1+0x2a8], R23 ;  /* 0x0002a81701007387 */ /* 0x000fe80000100800 */
[----:B------:R-:W2:Y:S04]  /*12dd80*/  LDL.LU R26, [R1+0xcfc] ;  /* 0x000cfc00011a7983 */ /* 0x000ea80000300800 */
[----:B------:R-:W2:Y:S04]  /*12dd90*/  LDL.LU R27, [R1+0xba4] ;  /* 0x000ba400011b7983 */ /* 0x000ea80000300800 */
[----:B------:R-:W-:Y:S04]  /*12dda0*/  STL [R1+0x2ac], R22 ;  /* 0x0002ac1601007387 */ /* 0x000fe80000100800 */
[----:B------:R-:W2:Y:S04]  /*12ddb0*/  LDL.LU R25, [R1+0xba0] ;  /* 0x000ba00001197983 */ /* 0x000ea80000300800 */
[----:B------:R-:W-:Y:S01]  /*12ddc0*/  STL [R1+0x2b0], R12 ;  /* 0x0002b00c01007387 */ /* 0x000fe20000100800 */
[----:B----4-:R-:W-:-:S04]  /*12ddd0*/  LOP3.LUT R29, R29, 0xffff, RZ, 0xc0, !PT ;  /* 0x0000ffff1d1d7812 */ /* 0x010fc800078ec0ff */
[----:B---3--:R-:W-:Y:S01]  /*12dde0*/  PRMT R20, R20, 0x4210, R29 ;  /* 0x0000421014147816 */ /* 0x008fe2000000001d */
[----:B------:R0:W-:Y:S04]  /*12ddf0*/  STL [R1+0x38], R29 ;  /* 0x0000381d01007387 */ /* 0x0001e80000100800 */
[----:B0-----:R-:W3:Y:S04]  /*12de00*/  LDL.LU R29, [R1+0x6320] ;  /* 0x00632000011d7983 */ /* 0x001ee80000300800 */
[----:B------:R0:W-:Y:S04]  /*12de10*/  STL [R1+0x290], R20 ;  /* 0x0002901401007387 */ /* 0x0001e80000100800 */
[----:B0-----:R-:W4:Y:S01]  /*12de20*/  LDL.LU R20, [R1+0x631c] ;  /* 0x00631c0001147983 */ /* 0x001f220000300800 */
[----:B--2---:R-:W-:-:S05]  /*12de30*/  LOP3.LUT R18, R18, 0xffff, RZ, 0xc0, !PT ;  /* 0x0000ffff12127812 */ /* 0x004fca00078ec0ff */
[----:B------:R0:W-:Y:S01]  /*12de40*/  STL [R1+0x3c], R18 ;  /* 0x00003c1201007387 */ /* 0x0001e20000100800 */
[----:B----4-:R-:W-:-:S03]  /*12de50*/  PRMT R20, R20, 0x4210, R18 ;  /* 0x0000421014147816 */ /* 0x010fc60000000012 */
[----:B0-----:R-:W2:Y:S04]  /*12de60*/  LDL.LU R18, [R1+0x6318] ;  /* 0x0063180001127983 */ /* 0x001ea80000300800 */
[----:B------:R0:W-:Y:S04]  /*12de70*/  STL [R1+0x294], R20 ;  /* 0x0002941401007387 */ /* 0x0001e80000100800 */
[----:B0-----:R-:W4:Y:S01]  /*12de80*/  LDL.LU R20, [R1+0x6314] ;  /* 0x0063140001147983 */ /* 0x001f220000300800 */
[----:B------:R-:W-:Y:S02]  /*12de90*/  LOP3.LUT R24, R24, 0xffff, RZ, 0xc0, !PT ;  /* 0x0000ffff18187812 */ /* 0x000fe400078ec0ff */
[----:B------:R-:W-:-:S03]  /*12dea0*/  LOP3.LUT R2, R2, 0xffff, RZ, 0xc0, !PT ;  /* 0x0000ffff02027812 */ /* 0x000fc600078ec0ff */
[----:B------:R0:W-:Y:S01]  /*12deb0*/  STL [R1+0x2a0], R24 ;  /* 0x0002a01801007387 */ /* 0x0001e20000100800 */
[----:B------:R-:W-:Y:S02]  /*12dec0*/  LOP3.LUT R7, R7, 0xffff, RZ, 0xc0, !PT ;  /* 0x0000ffff07077812 */ /* 0x000fe400078ec0ff */
[----:B------:R-:W-:Y:S02]  /*12ded0*/  PRMT R3, R3, 0x4210, R23 ;  /* 0x0000421003037816 */ /* 0x000fe40000000017 */
[----:B------:R-:W-:Y:S02]  /*12dee0*/  PRMT R26, R26, 0x4210, R22 ;  /* 0x000042101a1a7816 */ /* 0x000fe40000000016 */
[----:B--2---:R-:W-:Y:S02]  /*12def0*/  PRMT R18, R18, 0x4210, R24 ;  /* 0x0000421012127816 */ /* 0x004fe40000000018 */
[----:B0-----:R-:W2:Y:S04]  /*12df00*/  LDL.LU R24, [R1+0x6310] ;  /* 0x0063100001187983 */ /* 0x001ea80000300800 */
[----:B------:R3:W-:Y:S02]  /*12df10*/  STL [R1+0x298], R18 ;  /* 0x0002981201007387 */ /* 0x0007e40000100800 */
[----:B---3--:R-:W-:-:S05]  /*12df20*/  PRMT R18, R29, 0x4210, R2 ;  /* 0x000042101d127816 */ /* 0x008fca0000000002 */
[----:B------:R-:W-:Y:S04]  /*12df30*/  STL.64 [R1+0x6308], R18 ;  /* 0x0063081201007387 */ /* 0x000fe80000100a00 */
[----:B------:R-:W-:Y:S04]  /*12df40*/  STL.64 [R1+0x6300], R16 ;  /* 0x0063001001007387 */ /* 0x000fe80000100a00 */
[----:B----4-:R-:W0:Y:S01]  /*12df50*/  LDS.128 R16, [R20] ;  /* 0x0000000014107984 */ /* 0x010e220000000c00 */
[----:B------:R-:W-:Y:S02]  /*12df60*/  PRMT R29, R27, 0x4210, R12 ;  /* 0x000042101b1d7816 */ /* 0x000fe4000000000c */
[----:B------:R-:W-:Y:S01]  /*12df70*/  PRMT R27, R25, 0x4210, R7 ;  /* 0x00004210191b7816 */ /* 0x000fe20000000007 */
[----:B0-----:R-:W-:Y:S01]  /*12df80*/  STL.64 [R1+0x390], R16 ;  /* 0x0003901001007387 */ /* 0x001fe20000100a00 */
[----:B------:R-:W-:-:S03]  /*12df90*/  IMAD.MOV.U32 R25, RZ, RZ, R18 ;  /* 0x000000ffff197224 */ /* 0x000fc600078e0012 */
[----:B------:R0:W-:Y:S04]  /*12dfa0*/  STL [R1+0x39c], R19 ;  /* 0x00039c1301007387 */ /* 0x0001e80000100800 */
[----:B0-----:R-:W3:Y:S04]  /*12dfb0*/  LDL.LU.64 R18, [R1+0x6308] ;  /* 0x0063080001127983 */ /* 0x001ee80000300a00 */
[----:B------:R-:W4:Y:S04]  /*12dfc0*/  LDL.LU.64 R16, [R1+0x6300] ;  /* 0x0063000001107983 */ /* 0x000f280000300a00 */
[----:B------:R-:W2:Y:S04]  /*12dfd0*/  LDL.LU R23, [R1+0x988] ;  /* 0x0009880001177983 */ /* 0x000ea80000300800 */
[----:B------:R-:W3:Y:S04]  /*12dfe0*/  LDL.LU R22, [R1+0x98c] ;  /* 0x00098c0001167983 */ /* 0x000ee80000300800 */
[----:B---3--:R0:W-:Y:S04]  /*12dff0*/  STL [R1+0x62c0], R22 ;  /* 0x0062c01601007387 */ /* 0x0081e80000100800 */
[----:B0-----:R-:W3:Y:S04]  /*12e000*/  LDL.LU R22, [R1+0x38] ;  /* 0x0000380001167983 */ /* 0x001ee80000300800 */
[----:B------:R0:W-:Y:S04]  /*12e010*/  STL [R1+0x62b8], R6 ;  /* 0x0062b80601007387 */ /* 0x0001e80000100800 */
[----:B0-----:R-:W4:Y:S04]  /*12e020*/  LDL.LU R6, [R1+0x2a0] ;  /* 0x0002a00001067983 */ /* 0x001f280000300800 */
[----:B----4-:R0:W-:Y:S04]  /*12e030*/  STL [R1+0x62bc], R6 ;  /* 0x0062bc0601007387 */ /* 0x0101e80000100800 */
[----:B0-----:R-:W4:Y:S04]  /*12e040*/  LDL.LU R6, [R1+0x3c] ;  /* 0x00003c0001067983 */ /* 0x001f280000300800 */
[----:B------:R-:W4:Y:S04]  /*12e050*/  LDL.LU R12, [R1+0x984] ;  /* 0x00098400010c7983 */ /* 0x000f280000300800 */
[----:B------:R0:W-:Y:S04]  /*12e060*/  STL.64 [R1+0x62f8], R18 ;  /* 0x0062f81201007387 */ /* 0x0001e80000100a00 */
[----:B------:R-:W-:Y:S01]  /*12e070*/  STL.64 [R1+0x62f0], R16 ;  /* 0x0062f01001007387 */ /* 0x000fe20000100a00 */
[----:B0-----:R-:W-:-:S03]  /*12e080*/  IMAD.MOV.U32 R19, RZ, RZ, R3 ;  /* 0x000000ffff137224 */ /* 0x001fc600078e0003 */
[----:B------:R-:W4:Y:S04]  /*12e090*/  LDL.LU R3, [R1+0x980] ;  /* 0x0009800001037983 */ /* 0x000f280000300800 */
[----:B--2---:R0:W-:Y:S02]  /*12e0a0*/  STL.64 [R1+0x49c8], R24 ;  /* 0x0049c81801007387 */ /* 0x0041e40000100a00 */
[----:B0-----:R-:W-:Y:S02]  /*12e0b0*/  IMAD.MOV.U32 R24, RZ, RZ, R19 ;  /* 0x000000ffff187224 */ /* 0x001fe400078e0013 */
[----:B------:R-:W0:Y:S04]  /*12e0c0*/  LDS.128 R16, [R20+0x400] ;  /* 0x0004000014107984 */ /* 0x000e280000000c00 */
[----:B0-----:R-:W-:Y:S04]  /*12e0d0*/  STL [R1+0x3b0], R16 ;  /* 0x0003b01001007387 */ /* 0x001fe80000100800 */
[----:B------:R0:W-:Y:S04]  /*12e0e0*/  STL.64 [R1+0x3b8], R18 ;  /* 0x0003b81201007387 */ /* 0x0001e80000100a00 */
[----:B0-----:R-:W2:Y:S01]  /*12e0f0*/  LDL.LU.64 R18, [R1+0x62f8] ;  /* 0x0062f80001127983 */ /* 0x001ea20000300a00 */
[----:B------:R-:W-:-:S02]  /*12e100*/  IMAD.MOV.U32 R25, RZ, RZ, R26 ;  /* 0x000000ffff197224 */ /* 0x000fc400078e001a */
[----:B------:R-:W-:Y:S02]  /*12e110*/  IMAD.MOV.U32 R26, RZ, RZ, R17 ;  /* 0x000000ffff1a7224 */ /* 0x000fe400078e0011 */
[----:B------:R-:W4:Y:S04]  /*12e120*/  LDL.LU.64 R16, [R1+0x62f0] ;  /* 0x0062f00001107983 */ /* 0x000f280000300a00 */
[----:B---3--:R-:W-:Y:S04]  /*12e130*/  STL.64 [R1+0x62d0], R22 ;  /* 0x0062d01601007387 */ /* 0x008fe80000100a00 */
[----:B------:R0:W-:Y:S04]  /*12e140*/  STL.64 [R1+0x62c8], R20 ;  /* 0x0062c81401007387 */ /* 0x0001e80000100a00 */
[----:B0-----:R-:W3:Y:S04]  /*12e150*/  LDL.LU R20, [R1+0x290] ;  /* 0x0002900001147983 */ /* 0x001ee80000300800 */
[----:B------:R-:W3:Y:S04]  /*12e160*/  LDL.LU R21, [R1+0x294] ;  /* 0x0002940001157983 */ /* 0x000ee80000300800 */
[----:B------:R-:W4:Y:S01]  /*12e170*/  LDL.LU R22, [R1+0x298] ;  /* 0x0002980001167983 */ /* 0x000f220000300800 */
[----:B------:R-:W-:Y:S01]  /*12e180*/  BAR.SYNC.DEFER_BLOCKING 0x0 ;  /* 0x0000000000007b1d */ /* 0x000fe20000010000 */
[----:B--2---:R-:W-:-:S05]  /*12e190*/  IMAD.MOV.U32 R23, RZ, RZ, R18 ;  /* 0x000000ffff177224 */ /* 0x004fca00078e0012 */
[----:B------:R-:W2:Y:S04]  /*12e1a0*/  LDL.LU R18, [R1+0x62e8] ;  /* 0x0062e80001127983 */ /* 0x000ea80000300800 */
[----:B----4-:R0:W-:Y:S04]  /*12e1b0*/  STL.64 [R1+0x62e0], R22 ;  /* 0x0062e01601007387 */ /* 0x0101e80000100a00 */
[----:B---3--:R1:W-:Y:S01]  /*12e1c0*/  STL.64 [R1+0x62d8], R20 ;  /* 0x0062d81401007387 */ /* 0x0083e20000100a00 */
[----:B0-----:R-:W-:Y:S02]  /*12e1d0*/  IMAD.MOV.U32 R22, RZ, RZ, R29 ;  /* 0x000000ffff167224 */ /* 0x001fe400078e001d */
[----:B------:R-:W-:-:S02]  /*12e1e0*/  IMAD.MOV.U32 R23, RZ, RZ, R27 ;  /* 0x000000ffff177224 */ /* 0x000fc400078e001b */
[----:B-1----:R-:W-:Y:S02]  /*12e1f0*/  IMAD.MOV.U32 R20, RZ, RZ, R24 ;  /* 0x000000ffff147224 */ /* 0x002fe400078e0018 */
[----:B------:R-:W-:Y:S01]  /*12e200*/  IMAD.MOV.U32 R21, RZ, RZ, R25 ;  /* 0x000000ffff157224 */ /* 0x000fe200078e0019 */
[----:B------:R-:W3:Y:S04]  /*12e210*/  LDL.LU R24, [R1+0x978] ;  /* 0x0009780001187983 */ /* 0x000ee80000300800 */
[----:B------:R-:W4:Y:S04]  /*12e220*/  LDL.LU R25, [R1+0x2b0] ;  /* 0x0002b00001197983 */ /* 0x000f280000300800 */
[----:B------:R-:W4:Y:S04]  /*12e230*/  LDL.LU R29, [R1+0x91c] ;  /* 0x00091c00011d7983 */ /* 0x000f280000300800 */
[----:B------:R-:W3:Y:S04]  /*12e240*/  LDL.LU R27, [R1+0x918] ;  /* 0x00091800011b7983 */ /* 0x000ee80000300800 */
[----:B------:R0:W-:Y:S04]  /*12e250*/  STL [R1+0x627c], R26 ;  /* 0x00627c1a01007387 */ /* 0x0001e80000100800 */
[----:B0-----:R-:W4:Y:S04]  /*12e260*/  LDL.LU R26, [R1+0x2ac] ;  /* 0x0002ac00011a7983 */ /* 0x001f280000300800 */
[----:B--2---:R0:W-:Y:S04]  /*12e270*/  STSM.16.M88.4 [R18], R20 ;  /* 0x0000001412007844 */ /* 0x0041e80000000200 */
[----:B0-----:R-:W2:Y:S04]  /*12e280*/  LDL.LU.64 R22, [R1+0x62e0] ;  /* 0x0062e00001167983 */ /* 0x001ea80000300a00 */
[----:B------:R-:W2:Y:S04]  /*12e290*/  LDL.LU.64 R20, [R1+0x62d8] ;  /* 0x0062d80001147983 */ /* 0x000ea80000300a00 */
[----:B--2---:R0:W-:Y:S04]  /*12e2a0*/  STSM.16.M88.4 [R18+0x200], R20 ;  /* 0x0002001412007844 */ /* 0x0041e80000000200 */
[----:B0-----:R-:W2:Y:S04]  /*12e2b0*/  LDL.LU.64 R22, [R1+0x62d0] ;  /* 0x0062d00001167983 */ /* 0x001ea80000300a00 */
[----:B------:R-:W4:Y:S01]  /*12e2c0*/  LDL.LU.64 R20, [R1+0x62c8] ;  /* 0x0062c80001147983 */ /* 0x000f220000300a00 */
[----:B------:R-:W-:-:S02]  /*12e2d0*/  PRMT R2, R3, 0x5210, R2 ;  /* 0x0000521003027816 */ /* 0x000fc40000000002 */
[----:B---3--:R-:W-:Y:S01]  /*12e2e0*/  PRMT R7, R27, 0x5210, R7 ;  /* 0x000052101b077816 */ /* 0x008fe20000000007 */
[----:B------:R-:W-:Y:S01]  /*12e2f0*/  BAR.SYNC.DEFER_BLOCKING 0x0 ;  /* 0x0000000000007b1d */ /* 0x000fe20000010000 */
[----:B--2---:R-:W-:-:S05]  /*12e300*/  PRMT R23, R23, 0x5210, R22 ;  /* 0x0000521017177816 */ /* 0x004fca0000000016 */
[----:B------:R-:W2:Y:S02]  /*12e310*/  LDL.LU R22, [R1+0x62c0] ;  /* 0x0062c00001167983 */ /* 0x000ea40000300800 */
[----:B--2---:R-:W-:Y:S02]  /*12e320*/  PRMT R22, R22, 0x5210, R6 ;  /* 0x0000521016167816 */ /* 0x004fe40000000006 */
[----:B------:R-:W2:Y:S02]  /*12e330*/  LDL.LU R6, [R1+0x62bc] ;  /* 0x0062bc0001067983 */ /* 0x000ea40000300800 */
[----:B--2---:R-:W-:Y:S02]  /*12e340*/  PRMT R12, R12, 0x5210, R6 ;  /* 0x000052100c0c7816 */ /* 0x004fe40000000006 */
[----:B------:R-:W2:Y:S04]  /*12e350*/  LDL.LU R6, [R1+0x62b8] ;  /* 0x0062b80001067983 */ /* 0x000ea80000300800 */
[----:B------:R-:W3:Y:S04]  /*12e360*/  LDL.LU R3, [R1+0xc78] ;  /* 0x000c780001037983 */ /* 0x000ee80000300800 */
[----:B--2---:R0:W-:Y:S04]  /*12e370*/  STL [R1+0x62a8], R6 ;  /* 0x0062a80601007387 */ /* 0x0041e80000100800 */
[----:B0-----:R-:W2:Y:S04]  /*12e380*/  LDL.LU R6, [R1+0x97c] ;  /* 0x00097c0001067983 */ /* 0x001ea80000300800 */
[----:B------:R0:W-:Y:S04]  /*12e390*/  STL.64 [R1+0x62a0], R4 ;  /* 0x0062a00401007387 */ /* 0x0001e80000100a00 */
[----:B0-----:R-:W2:Y:S04]  /*12e3a0*/  LDL.LU R5, [R1+0x2a8] ;  /* 0x0002a80001057983 */ /* 0x001ea80000300800 */
[----:B------:R-:W-:Y:S04]  /*12e3b0*/  STL.64 [R1+0x62b0], R14 ;  /* 0x0062b00e01007387 */ /* 0x000fe80000100a00 */
[----:B------:R-:W-:Y:S01]  /*12e3c0*/  STL [R1+0x62ac], R13 ;  /* 0x0062ac0d01007387 */ /* 0x000fe20000100800 */
[----:B--2---:R-:W-:-:S02]  /*12e3d0*/  PRMT R4, R6, 0x5210, R5 ;  /* 0x0000521006047816 */ /* 0x004fc40000000005 */
[----:B----4-:R-:W-:Y:S02]  /*12e3e0*/  PRMT R5, R24, 0x5210, R26 ;  /* 0x0000521018057816 */ /* 0x010fe4000000001a */
[----:B------:R-:W-:Y:S02]  /*12e3f0*/  PRMT R6, R29, 0x5210, R25 ;  /* 0x000052101d067816 */ /* 0x000fe40000000019 */
[----:B------:R-:W0:Y:S04]  /*12e400*/  LDS.128 R24, [R20] ;  /* 0x0000000014187984 */ /* 0x000e280000000c00 */
[----:B0-----:R-:W-:Y:S04]  /*12e410*/  STL.64 [R1+0x3f0], R24 ;  /* 0x0003f01801007387 */ /* 0x001fe80000100a00 */
[----:B------:R0:W-:Y:S02]  /*12e420*/  STL [R1+0x3fc], R27 ;  /* 0x0003fc1b01007387 */ /* 0x0001e40000100800 */
[----:B0-----:R-:W-:-:S02]  /*12e430*/  IMAD.MOV.U32 R27, RZ, RZ, R26 ;  /* 0x000000ffff1b7224 */ /* 0x001fc400078e001a */
[----:B------:R-:W-:Y:S02]  /*12e440*/  IMAD.MOV.U32 R26, RZ, RZ, R12 ;  /* 0x000000ffff1a7224 */ /* 0x000fe400078e000c */
[----:B------:R-:W0:Y:S04]  /*12e450*/  LDS.128 R12, [R20+0x400] ;  /* 0x00040000140c7984 */ /* 0x000e280000000c00 */
[----:B------:R-:W-:Y:S01]  /*12e460*/  STL [R1+0x4968], R27 ;  /* 0x0049681b01007387 */ /* 0x000fe20000100800 */
[----:B------:R-:W-:Y:S06]  /*12e470*/  BAR.SYNC.DEFER_BLOCKING 0x0 ;  /* 0x0000000000007b1d */ /* 0x000fec0000010000 */
[----:B0-----:R-:W-:Y:S04]  /*12e480*/  STL.64 [R1+0x410], R12 ;  /* 0x0004100c01007387 */ /* 0x001fe80000100a00 */
[----:B------:R0:W-:Y:S04]  /*12e490*/  STL.64 [R1+0x418], R14 ;  /* 0x0004180e01007387 */ /* 0x0001e80000100a00 */
[----:B0-----:R-:W2:Y:S01]  /*12e4a0*/  LDL.LU.64 R14, [R1+0x62b0] ;  /* 0x0062b000010e7983 */ /* 0x001ea20000300a00 */
[----:B------:R-:W-:-:S02]  /*12e4b0*/  IMAD.MOV.U32 R24, RZ, RZ, R23 ;  /* 0x000000ffff187224 */ /* 0x000fc400078e0017 */
[----:B------:R-:W-:Y:S01]  /*12e4c0*/  IMAD.MOV.U32 R25, RZ, RZ, R22 ;  /* 0x000000ffff197224 */ /* 0x000fe200078e0016 */
[----:B------:R-:W4:Y:S01]  /*12e4d0*/  LDL.LU R13, [R1+0x62ac] ;  /* 0x0062ac00010d7983 */ /* 0x000f220000300800 */
[----:B------:R-:W-:-:S03]  /*12e4e0*/  IMAD.MOV.U32 R27, RZ, RZ, R2 ;  /* 0x000000ffff1b7224 */ /* 0x000fc600078e0002 */
[----:B------:R-:W-:Y:S04]  /*12e4f0*/  STL [R1+0x628c], R20 ;  /* 0x00628c1401007387 */ /* 0x000fe80000100800 */
[----:B------:R0:W-:Y:S04]  /*12e500*/  STSM.16.M88.4 [R18], R4 ;  /* 0x0000000412007844 */ /* 0x0001e80000000200 */
[----:B------:R3:W-:Y:S04]  /*12e510*/  STSM.16.M88.4 [R18+0x200], R24 ;  /* 0x0002001812007844 */ /* 0x0007e80000000200 */
[----:B0-----:R-:W4:Y:S04]  /*12e520*/  LDL.LU R6, [R1+0x62a8] ;  /* 0x0062a80001067983 */ /* 0x001f280000300800 */
[----:B------:R-:W4:Y:S04]  /*12e530*/  LDL.LU.64 R4, [R1+0x62a0] ;  /* 0x0062a00001047983 */ /* 0x000f280000300a00 */
[----:B------:R0:W-:Y:S01]  /*12e540*/  STL [R1+0x6278], R18 ;  /* 0x0062781201007387 */ /* 0x0001e20000100800 */
[----:B---3--:R-:W-:Y:S01]  /*12e550*/  LOP3.LUT R24, R3, 0xffff, RZ, 0xc0, !PT ;  /* 0x0000ffff03187812 */ /* 0x008fe200078ec0ff */
[----:B------:R-:W-:Y:S06]  /*12e560*/  BAR.SYNC.DEFER_BLOCKING 0x0 ;  /* 0x0000000000007b1d */ /* 0x000fec0000010000 */
[----:B--2---:R1:W-:Y:S04]  /*12e570*/  STL [R1+0x6290], R14 ;  /* 0x0062900e01007387 */ /* 0x0043e80000100800 */
[----:B0-----:R-:W2:Y:S04]  /*12e580*/  LDL.LU R18, [R1+0xc74] ;  /* 0x000c740001127983 */ /* 0x001ea80000300800 */
[----:B------:R-:W3:Y:S04]  /*12e590*/  LDL.LU R22, [R1+0xc60] ;  /* 0x000c600001167983 */ /* 0x000ee80000300800 */
[----:B------:R-:W3:Y:S04]  /*12e5a0*/  LDL.LU R7, [R1+0xc4c] ;  /* 0x000c4c0001077983 */ /* 0x000ee80000300800 */
[----:B-1----:R-:W3:Y:S04]  /*12e5b0*/  LDL.LU R14, [R1+0xc20] ;  /* 0x000c2000010e7983 */ /* 0x002ee80000300800 */
[----:B------:R-:W3:Y:S04]  /*12e5c0*/  LDL.LU R27, [R1+0xbf0] ;  /* 0x000bf000011b7983 */ /* 0x000ee80000300800 */
[----:B------:R-:W3:Y:S04]  /*12e5d0*/  LDL.LU R12, [R1+0xbec] ;  /* 0x000bec00010c7983 */ /* 0x000ee80000300800 */
[----:B------:R0:W-:Y:S04]  /*12e5e0*/  STL [R1+0x6294], R15 ;  /* 0x0062940f01007387 */ /* 0x0001e80000100800 */
[----:B0-----:R-:W3:Y:S04]  /*12e5f0*/  LDL.LU R15, [R1+0xd2c] ;  /* 0x000d2c00010f7983 */ /* 0x001ee80000300800 */
[----:B------:R-:W4:Y:S04]  /*12e600*/  LDL.LU R20, [R1+0xd28] ;  /* 0x000d280001147983 */ /* 0x000f280000300800 */
[----:B----4-:R0:W-:Y:S04]  /*12e610*/  STL [R1+0x6298], R20 ;  /* 0x0062981401007387 */ /* 0x0101e80000100800 */
[----:B0-----:R-:W4:Y:S01]  /*12e620*/  LDL.LU R20, [R1+0xc24] ;  /* 0x000c240001147983 */ /* 0x001f220000300800 */
[----:B--2---:R-:W-:-:S03]  /*12e630*/  LOP3.LUT R18, R18, 0xffff, RZ, 0xc0, !PT ;  /* 0x0000ffff12127812 */ /* 0x004fc600078ec0ff */
[----:B------:R-:W2:Y:S04]  /*12e640*/  LDL.LU R26, [R1+0xd20] ;  /* 0x000d2000011a7983 */ /* 0x000ea80000300800 */
[----:B------:R-:W2:Y:S01]  /*12e650*/  LDL.LU R25, [R1+0xd24] ;  /* 0x000d240001197983 */ /* 0x000ea20000300800 */
[----:B------:R-:W-:-:S03]  /*12e660*/  IMAD.MOV.U32 R3, RZ, RZ, R6 ;  /* 0x000000ffff037224 */ /* 0x000fc600078e0006 */
[----:B------:R-:W2:Y:S04]  /*12e670*/  LDL.LU R23, [R1+0xd1c] ;  /* 0x000d1c0001177983 */ /* 0x000ea80000300800 */
[----:B------:R-:W-:Y:S04]  /*12e680*/  STL [R1+0x2a4], R24 ;  /* 0x0002a41801007387 */ /* 0x000fe80000100800 */
[----:B------:R-:W2:Y:S04]  /*12e690*/  LDL.LU R29, [R1+0xd18] ;  /* 0x000d1800011d7983 */ /* 0x000ea80000300800 */
[----:B------:R-:W2:Y:S04]  /*12e6a0*/  LDL.LU R2, [R1+0xd14] ;  /* 0x000d140001027983 */ /* 0x000ea80000300800 */
[----:B------:R-:W2:Y:S04]  /*12e6b0*/  LDL.LU R6, [R1+0xbbc] ;  /* 0x000bbc0001067983 */ /* 0x000ea80000300800 */
[----:B------:R-:W-:Y:S01]  /*12e6c0*/  STL [R1+0x2a8], R18 ;  /* 0x0002a81201007387 */ /* 0x000fe20000100800 */
[----:B----4-:R-:W-:-:S04]  /*12e6d0*/  LOP3.LUT R20, R20, 0xffff, RZ, 0xc0, !PT ;  /* 0x0000ffff14147812 */ /* 0x010fc800078ec0ff */
[----:B---3--:R-:W-:Y:S01]  /*12e6e0*/  PRMT R15, R15, 0x4210, R20 ;  /* 0x000042100f0f7816 */ /* 0x008fe20000000014 */
[----:B------:R0:W-:Y:S04]  /*12e6f0*/  STL [R1+0x38], R20 ;  /* 0x0000381401007387 */ /* 0x0001e80000100800 */
[----:B0-----:R-:W3:Y:S01]  /*12e700*/  LDL.LU R20, [R1+0x6298] ;  /* 0x0062980001147983 */ /* 0x001ee20000300800 */
[----:B------:R-:W-:Y:S02]  /*12e710*/  LOP3.LUT R14, R14, 0xffff, RZ, 0xc0, !PT ;  /* 0x0000ffff0e0e7812 */ /* 0x000fe400078ec0ff */
[----:B------:R-:W-:Y:S01]  /*12e720*/  LOP3.LUT R27, R27, 0xffff, RZ, 0xc0, !PT ;  /* 0x0000ffff1b1b7812 */ /* 0x000fe200078ec0ff */
[----:B------:R0:W-:Y:S01]  /*12e730*/  STL [R1+0x290], R15 ;  /* 0x0002900f01007387 */ /* 0x0001e20000100800 */
[----:B------:R-:W-:-:S02]  /*12e740*/  LOP3.LUT R12, R12, 0xffff, RZ, 0xc0, !PT ;  /* 0x0000ffff0c0c7812 */ /* 0x000fc400078ec0ff */
[----:B--2---:R-:W-:Y:S02]  /*12e750*/  PRMT R26, R26, 0x4210, R27 ;  /* 0x000042101a1a7816 */ /* 0x004fe4000000001b */
[----:B------:R-:W-:Y:S01]  /*12e760*/  LOP3.LUT R7, R7, 0xffff, RZ, 0xc0, !PT ;  /* 0x0000ffff07077812 */ /* 0x000fe200078ec0ff */
[----:B0-----:R-:W2:Y:S01]  /*12e770*/  LDL.LU R15, [R1+0x6294] ;  /* 0x00629400010f7983 */ /* 0x001ea20000300800 */
[----:B------:R-:W-:-:S03]  /*12e780*/  PRMT R25, R25, 0x4210, R12 ;  /* 0x0000421019197816 */ /* 0x000fc6000000000c */
[----:B------:R0:W-:Y:S01]  /*12e790*/  STL [R1+0x3c], R14 ;  /* 0x00003c0e01007387 */ /* 0x0001e20000100800 */
[----:B------:R-:W-:Y:S02]  /*12e7a0*/  PRMT R23, R23, 0x4210, R24 ;  /* 0x0000421017177816 */ /* 0x000fe40000000018 */
[----:B---3--:R-:W-:Y:S02]  /*12e7b0*/  PRMT R20, R20, 0x4210, R14 ;  /* 0x0000421014147816 */ /* 0x008fe4000000000e */
[----:B0-----:R-:W3:Y:S04]  /*12e7c0*/  LDL.LU R14, [R1+0x6290] ;  /* 0x00629000010e7983 */ /* 0x001ee80000300800 */
[----:B------:R0:W-:Y:S04]  /*12e7d0*/  STL [R1+0x294], R20 ;  /* 0x0002941401007387 */ /* 0x0001e80000100800 */
[----:B0-----:R-:W4:Y:S04]  /*12e7e0*/  LDL.LU R20, [R1+0x628c] ;  /* 0x00628c0001147983 */ /* 0x001f280000300800 */
[----:B------:R-:W-:Y:S04]  /*12e7f0*/  STL [R1+0x2a0], R27 ;  /* 0x0002a01b01007387 */ /* 0x000fe80000100800 */
[----:B------:R0:W-:Y:S04]  /*12e800*/  STL [R1+0x298], R26 ;  /* 0x0002981a01007387 */ /* 0x0001e80000100800 */
[----:B------:R-:W-:Y:S01]  /*12e810*/  STL [R1+0x29c], R25 ;  /* 0x00029c1901007387 */ /* 0x000fe20000100800 */
[----:B0-----:R-:W-:-:S02]  /*12e820*/  PRMT R26, R29, 0x4210, R18 ;  /* 0x000042101d1a7816 */ /* 0x001fc40000000012 */
[----:B------:R-:W-:Y:S01]  /*12e830*/  PRMT R29, R6, 0x4210, R7 ;  /* 0x00004210061d7816 */ /* 0x000fe20000000007 */
[----:B------:R-:W-:Y:S01]  /*12e840*/  IMAD.MOV.U32 R6, RZ, RZ, R11 ;  /* 0x000000ffff067224 */ /* 0x000fe200078e000b */
[----:B------:R-:W-:Y:S04]  /*12e850*/  STL [R1+0x200], R23 ;  /* 0x0002001701007387 */ /* 0x000fe80000100800 */
[----:B------:R-:W-:Y:S04]  /*12e860*/  STL [R1+0x6234], R19 ;  /* 0x0062341301007387 */ /* 0x000fe80000100800 */
[----:B------:R-:W-:Y:S04]  /*12e870*/  STL [R1+0x6238], R17 ;  /* 0x0062381101007387 */ /* 0x000fe80000100800 */
[----:B------:R-:W2:Y:S04]  /*12e880*/  LDL.LU R24, [R1+0x9a8] ;  /* 0x0009a80001187983 */ /* 0x000ea80000300800 */
[----:B------:R0:W-:Y:S04]  /*12e890*/  STL [R1+0x623c], R6 ;  /* 0x00623c0601007387 */ /* 0x0001e80000100800 */
[----:B0-----:R-:W3:Y:S04]  /*12e8a0*/  LDL.LU R6, [R1+0x3c] ;  /* 0x00003c0001067983 */ /* 0x001ee80000300800 */
[----:B---3--:R0:W-:Y:S04]  /*12e8b0*/  STL [R1+0x6240], R6 ;  /* 0x0062400601007387 */ /* 0x0081e80000100800 */
[----:B0-----:R-:W3:Y:S04]  /*12e8c0*/  LDL.LU R6, [R1+0x38] ;  /* 0x0000380001067983 */ /* 0x001ee80000300800 */
[----:B------:R-:W2:Y:S04]  /*12e8d0*/  LDL.LU R25, [R1+0x99c] ;  /* 0x00099c0001197983 */ /* 0x000ea80000300800 */
[----:B------:R-:W-:Y:S01]  /*12e8e0*/  STL [R1+0x6288], R26 ;  /* 0x0062881a01007387 */ /* 0x000fe20000100800 */
[----:B------:R-:W-:-:S03]  /*12e8f0*/  LOP3.LUT R22, R22, 0xffff, RZ, 0xc0, !PT ;  /* 0x0000ffff16167812 */ /* 0x000fc600078ec0ff */
[----:B--2---:R-:W-:Y:S04]  /*12e900*/  STL.64 [R1+0x6280], R24 ;  /* 0x0062801801007387 */ /* 0x004fe80000100a00 */
[----:B------:R-:W2:Y:S04]  /*12e910*/  LDL.LU R11, [R1+0x9a4] ;  /* 0x0009a400010b7983 */ /* 0x000ea80000300800 */
[----:B----4-:R-:W0:Y:S01]  /*12e920*/  LDS.128 R24, [R20] ;  /* 0x0000000014187984 */ /* 0x010e220000000c00 */
[----:B------:R-:W-:Y:S01]  /*12e930*/  PRMT R18, R2, 0x4210, R22 ;  /* 0x0000421002127816 */ /* 0x000fe20000000016 */
[----:B------:R-:W-:-:S02]  /*12e940*/  IMAD.MOV.U32 R2, RZ, RZ, R3 ;  /* 0x000000ffff027224 */ /* 0x000fc400078e0003 */
[----:B------:R-:W4:Y:S01]  /*12e950*/  LDL.LU R17, [R1+0x2a4] ;  /* 0x0002a40001117983 */ /* 0x000f220000300800 */
[----:B------:R-:W-:-:S03]  /*12e960*/  IMAD.MOV.U32 R3, RZ, RZ, R14 ;  /* 0x000000ffff037224 */ /* 0x000fc600078e000e */
[----:B------:R-:W4:Y:S04]  /*12e970*/  LDL.LU R19, [R1+0x2a8] ;  /* 0x0002a80001137983 */ /* 0x000f280000300800 */
[----:B------:R-:W4:Y:S04]  /*12e980*/  LDL.LU R23, [R1+0x9a0] ;  /* 0x0009a00001177983 */ /* 0x000f280000300800 */
[----:B------:R-:W4:Y:S04]  /*12e990*/  LDL.LU R14, [R1+0x990] ;  /* 0x00099000010e7983 */ /* 0x000f280000300800 */
[----:B0-----:R-:W-:Y:S04]  /*12e9a0*/  STL [R1+0x3e4], R25 ;  /* 0x0003e41901007387 */ /* 0x001fe80000100800 */
[----:B------:R0:W-:Y:S02]  /*12e9b0*/  STL.64 [R1+0x3e8], R26 ;  /* 0x0003e81a01007387 */ /* 0x0001e40000100a00 */
[----:B0-----:R-:W-:-:S02]  /*12e9c0*/  IMAD.MOV.U32 R27, RZ, RZ, R24 ;  /* 0x000000ffff1b7224 */ /* 0x001fc400078e0018 */
[----:B------:R-:W3:Y:S04]  /*12e9d0*/  LDL.LU R26, [R1+0x6288] ;  /* 0x00628800011a7983 */ /* 0x000ee80000300800 */
[----:B------:R-:W4:Y:S04]  /*12e9e0*/  LDL.LU.64 R24, [R1+0x6280] ;  /* 0x0062800001187983 */ /* 0x000f280000300a00 */
[----:B--2---:R-:W-:Y:S04]  /*12e9f0*/  STL.64 [R1+0x6250], R10 ;  /* 0x0062500a01007387 */ /* 0x004fe80000100a00 */
[----:B------:R0:W-:Y:S04]  /*12ea00*/  STL.64 [R1+0x6248], R8 ;  /* 0x0062480801007387 */ /* 0x0001e80000100a00 */
[----:B0-----:R-:W2:Y:S04]  /*12ea10*/  LDL.LU R8, [R1+0x290] ;  /* 0x0002900001087983 */ /* 0x001ea80000300800 */
[----:B------:R-:W2:Y:S04]  /*12ea20*/  LDL.LU R9, [R1+0x294] ;  /* 0x0002940001097983 */ /* 0x000ea80000300800 */
[----:B------:R-:W3:Y:S04]  /*12ea30*/  LDL.LU R10, [R1+0x298] ;  /* 0x00029800010a7983 */ /* 0x000ee80000300800 */
[----:B------:R-:W3:Y:S04]  /*12ea40*/  LDL.LU R11, [R1+0x29c] ;  /* 0x00029c00010b7983 */ /* 0x000ee80000300800 */
[----:B---3--:R-:W-:Y:S04]  /*12ea50*/  STL.64 [R1+0x6260], R10 ;  /* 0x0062600a01007387 */ /* 0x008fe80000100a00 */
[----:B--2---:R0:W-:Y:S04]  /*12ea60*/  STL.64 [R1+0x6258], R8 ;  /* 0x0062580801007387 */ /* 0x0041e80000100a00 */
[----:B0-----:R-:W2:Y:S01]  /*12ea70*/  LDL.LU R8, [R1+0x200] ;  /* 0x0002000001087983 */ /* 0x001ea20000300800 */
[----:B------:R-:W-:-:S03]  /*12ea80*/  IMAD.MOV.U32 R9, RZ, RZ, R26 ;  /* 0x000000ffff097224 */ /* 0x000fc600078e001a */
[----:B------:R-:W3:Y:S01]  /*12ea90*/  LDL.LU R26, [R1+0x627c] ;  /* 0x00627c00011a7983 */ /* 0x000ee20000300800 */
[----:B------:R-:W-:-:S03]  /*12eaa0*/  IMAD.MOV.U32 R10, RZ, RZ, R18 ;  /* 0x000000ffff0a7224 */ /* 0x000fc600078e0012 */
[----:B------:R-:W2:Y:S04]  /*12eab0*/  LDL.LU R18, [R1+0x6278] ;  /* 0x0062780001127983 */ /* 0x000ea80000300800 */
[----:B------:R-:W-:Y:S04]  /*12eac0*/  STL.64 [R1+0x6270], R6 ;  /* 0x0062700601007387 */ /* 0x000fe80000100a00 */
[----:B------:R-:W-:Y:S04]  /*12ead0*/  STL.64 [R1+0x6268], R4 ;  /* 0x0062680401007387 */ /* 0x000fe80000100a00 */
[----:B------:R-:W0:Y:S01]  /*12eae0*/  LDS.128 R4, [R20+0x400] ;  /* 0x0004000014047984 */ /* 0x000e220000000c00 */
[----:B------:R-:W-:Y:S01]  /*12eaf0*/  IMAD.MOV.U32 R11, RZ, RZ, R29 ;  /* 0x000000ffff0b7224 */ /* 0x000fe200078e001d */
[----:B------:R-:W-:Y:S06]  /*12eb00*/  BAR.SYNC.DEFER_BLOCKING 0x0 ;  /* 0x0000000000007b1d */ /* 0x000fec0000010000 */
[----:B------:R-:W4:Y:S04]  /*12eb10*/  LDL.LU R29, [R1+0x998] ;  /* 0x00099800011d7983 */ /* 0x000f280000300800 */
[----:B------:R1:W-:Y:S04]  /*12eb20*/  STL [R1+0x496c], R27 ;  /* 0x00496c1b01007387 */ /* 0x0003e80000100800 */
[----:B-1----:R-:W4:Y:S04]  /*12eb30*/  LDL.LU R27, [R1+0x994] ;  /* 0x00099400011b7983 */ /* 0x002f280000300800 */
[----:B---3--:R1:W-:Y:S04]  /*12eb40*/  STL [R1+0x4998], R26 ;  /* 0x0049981a01007387 */ /* 0x0083e80000100800 */
[----:B--2---:R-:W-:Y:S04]  /*12eb50*/  STSM.16.M88.4 [R18], R8 ;  /* 0x0000000812007844 */ /* 0x004fe80000000200 */
[----:B-1----:R-:W2:Y:S04]  /*12eb60*/  LDL.LU R26, [R1+0x2a0] ;  /* 0x0002a000011a7983 */ /* 0x002ea80000300800 */
[----:B0-----:R-:W-:Y:S04]  /*12eb70*/  STL.64 [R1+0x400], R4 ;  /* 0x0004000401007387 */ /* 0x001fe80000100a00 */
[----:B------:R0:W-:Y:S04]  /*12eb80*/  STL.64 [R1+0x408], R6 ;  /* 0x0004080601007387 */ /* 0x0001e80000100a00 */
[----:B0-----:R-:W4:Y:S04]  /*12eb90*/  LDL.LU.64 R6, [R1+0x6270] ;  /* 0x0062700001067983 */ /* 0x001f280000300a00 */
[----:B------:R-:W3:Y:S04]  /*12eba0*/  LDL.LU.64 R4, [R1+0x6268] ;  /* 0x0062680001047983 */ /* 0x000ee80000300a00 */
[----:B------:R-:W2:Y:S04]  /*12ebb0*/  LDL.LU.64 R10, [R1+0x6260] ;  /* 0x00626000010a7983 */ /* 0x000ea80000300a00 */
[----:B------:R-:W2:Y:S01]  /*12ebc0*/  LDL.LU.64 R8, [R1+0x6258] ;  /* 0x0062580001087983 */ /* 0x000ea20000300a00 */
[----:B----4-:R-:W-:-:S03]  /*12ebd0*/  PRMT R24, R24, 0x5210, R6 ;  /* 0x0000521018187816 */ /* 0x010fc60000000006 */
[----:B--2---:R0:W-:Y:S04]  /*12ebe0*/  STSM.16.M88.4 [R18+0x200], R8 ;  /* 0x0002000812007844 */ /* 0x0041e80000000200 */
[----:B0-----:R-:W2:Y:S04]  /*12ebf0*/  LDL.LU.64 R10, [R1+0x6250] ;  /* 0x00625000010a7983 */ /* 0x001ea80000300a00 */
[----:B------:R-:W4:Y:S04]  /*12ec00*/  LDL.LU.64 R8, [R1+0x6248] ;  /* 0x0062480001087983 */ /* 0x000f280000300a00 */
[----:B------:R-:W3:Y:S01]  /*12ec10*/  LDL.LU R6, [R1+0x6240] ;  /* 0x0062400001067983 */ /* 0x000ee20000300800 */
[----:B------:R-:W-:-:S02]  /*12ec20*/  PRMT R27, R27, 0x5210, R17 ;  /* 0x000052101b1b7816 */ /* 0x000fc40000000011 */
[----:B------:R-:W-:Y:S02]  /*12ec30*/  PRMT R23, R23, 0x5210, R19 ;  /* 0x0000521017177816 */ /* 0x000fe40000000013 */
[----:B------:R-:W-:Y:S01]  /*12ec40*/  PRMT R22, R14, 0x5210, R22 ;  /* 0x000052100e167816 */ /* 0x000fe20000000016 */
[----:B------:R-:W-:Y:S01]  /*12ec50*/  BAR.SYNC.DEFER_BLOCKING 0x0 ;  /* 0x0000000000007b1d */ /* 0x000fe20000010000 */
[----:B--2---:R-:W-:Y:S02]  /*12ec60*/  PRMT R26, R11, 0x5210, R26 ;  /* 0x000052100b1a7816 */ /* 0x004fe4000000001a */
[----:B---3--:R-:W-:-:S03]  /*12ec70*/  PRMT R25, R25, 0x5210, R6 ;  /* 0x0000521019197816 */ /* 0x008fc60000000006 */
[----:B------:R-:W2:Y:S04]  /*12ec80*/  LDL.LU R6, [R1+0x623c] ;  /* 0x00623c0001067983 */ /* 0x000ea80000300800 */
[----:B------:R-:W3:Y:S04]  /*12ec90*/  LDL.LU R11, [R1+0x920] ;  /* 0x00092000010b7983 */ /* 0x000ee80000300800 */
[----:B------:R-:W3:Y:S04]  /*12eca0*/  LDL.LU R17, [R1+0x6238] ;  /* 0x0062380001117983 */ /* 0x000ee80000300800 */
[----:B------:R-:W3:Y:S04]  /*12ecb0*/  LDL.LU R19, [R1+0x6234] ;  /* 0x0062340001137983 */ /* 0x000ee80000300800 */
[----:B------:R-:W3:Y:S04]  /*12ecc0*/  LDL.LU R14, [R1+0xc90] ;  /* 0x000c9000010e7983 */ /* 0x000ee80000300800 */
[----:B------:R-:W-:Y:S04]  /*12ecd0*/  STL [R1+0x6230], R10 ;  /* 0x0062300a01007387 */ /* 0x000fe80000100800 */
[----:B----4-:R0:W-:Y:S02]  /*12ece0*/  STL.64 [R1+0x6228], R8 ;  /* 0x0062280801007387 */ /* 0x0101e40000100a00 */
[----:B0-----:R-:W-:-:S02]  /*12ecf0*/  PRMT R8, R29, 0x5210, R7 ;  /* 0x000052101d087816 */ /* 0x001fc40000000007 */
[----:B------:R-:W2:Y:S04]  /*12ed00*/  LDL.LU R7, [R1+0xc7c] ;  /* 0x000c7c0001077983 */ /* 0x000ea80000300800 */
[----:B--2---:R0:W-:Y:S04]  /*12ed10*/  STL.64 [R1+0x6220], R6 ;  /* 0x0062200601007387 */ /* 0x0041e80000100a00 */
[----:B------:R1:W-:Y:S01]  /*12ed20*/  STL.64 [R1+0x6218], R4 ;  /* 0x0062180401007387 */ /* 0x0003e20000100a00 */
[----:B0-----:R-:W-:Y:S02]  /*12ed30*/  IMAD.MOV.U32 R7, RZ, RZ, R8 ;  /* 0x000000ffff077224 */ /* 0x001fe400078e0008 */
[----:B-1----:R-:W-:Y:S01]  /*12ed40*/  IMAD.MOV.U32 R4, RZ, RZ, R27 ;  /* 0x000000ffff047224 */ /* 0x002fe200078e001b */
[----:B---3--:R-:W-:-:S02]  /*12ed50*/  PRMT R27, R11, 0x5210, R12 ;  /* 0x000052100b1b7816 */ /* 0x008fc4000000000c */
[----:B------:R-:W0:Y:S04]  /*12ed60*/  LDS.128 R8, [R20] ;  /* 0x0000000014087984 */ /* 0x000e280000000c00 */
[----:B0-----:R-:W-:Y:S04]  /*12ed70*/  STL.64 [R1+0x420], R8 ;  /* 0x0004200801007387 */ /* 0x001fe80000100a00 */
[----:B------:R-:W-:Y:S04]  /*12ed80*/  STL.64 [R1+0x428], R10 ;  /* 0x0004280a01007387 */ /* 0x000fe80000100a00 */
[----:B------:R-:W0:Y:S04]  /*12ed90*/  LDS.128 R8, [R20+0x400] ;  /* 0x0004000014087984 */ /* 0x000e280000000c00 */
[----:B0-----:R-:W-:Y:S04]  /*12eda0*/  STL.64 [R1+0x3d0], R8 ;  /* 0x0003d00801007387 */ /* 0x001fe80000100a00 */
[----:B------:R0:W-:Y:S04]  /*12edb0*/  STL.64 [R1+0x3d8], R10 ;  /* 0x0003d80a01007387 */ /* 0x0001e80000100a00 */
[----:B0-----:R-:W2:Y:S04]  /*12edc0*/  LDL.LU R10, [R1+0x6230] ;  /* 0x00623000010a7983 */ /* 0x001ea80000300800 */
[----:B------:R-:W3:Y:S01]  /*12edd0*/  LDL.LU.64 R8, [R1+0x6228] ;  /* 0x0062280001087983 */ /* 0x000ee20000300a00 */
[----:B------:R-:W-:-:S02]  /*12ede0*/  IMAD.MOV.U32 R5, RZ, RZ, R23 ;  /* 0x000000ffff057224 */ /* 0x000fc400078e0017 */
[----:B------:R-:W-:Y:S01]  /*12edf0*/  IMAD.MOV.U32 R6, RZ, RZ, R22 ;  /* 0x000000ffff067224 */ /* 0x000fe200078e0016 */
[----:B------:R-:W-:Y:S01]  /*12ee00*/  BAR.SYNC.DEFER_BLOCKING 0x0 ;  /* 0x0000000000007b1d */ /* 0x000fe20000010000 */
[----:B------:R-:W-:Y:S01]  /*12ee10*/  LOP3.LUT R14, R14, 0xffff, RZ, 0xc0, !PT ;  /* 0x0000ffff0e0e7812 */ /* 0x000fe200078ec0ff */
[----:B------:R-:W-:-:S04]  /*12ee20*/  IMAD.MOV.U32 R29, RZ, RZ, R2 ;  /* 0x000000ffff1d7224 */ /* 0x000fc800078e0002 */
[----:B------:R-:W4:Y:S04]  /*12ee30*/  LDL.LU R11, [R1+0xc70] ;  /* 0x000c7000010b7983 */ /* 0x000f280000300800 */
[----:B------:R-:W-:Y:S01]  /*12ee40*/  STL [R1+0x6200], R20 ;  /* 0x0062001401007387 */ /* 0x000fe20000100800 */
[----:B------:R-:W-:-:S03]  /*12ee50*/  IMAD.MOV.U32 R22, RZ, RZ, R28 ;  /* 0x000000ffff167224 */ /* 0x000fc600078e001c */
[----:B------:R0:W-:Y:S04]  /*12ee60*/  STSM.16.M88.4 [R18], R4 ;  /* 0x0000000412007844 */ /* 0x0001e80000000200 */
[----:B0-----:R-:W4:Y:S04]  /*12ee70*/  LDL.LU.64 R6, [R1+0x6220] ;  /* 0x0062200001067983 */ /* 0x001f280000300a00 */
[----:B------:R-:W4:Y:S01]  /*12ee80*/  LDL.LU.64 R4, [R1+0x6218] ;  /* 0x0062180001047983 */ /* 0x000f220000300a00 */
[----:B---3--:R-:W-:Y:S02]  /*12ee90*/  IMAD.MOV.U32 R12, RZ, RZ, R9 ;  /* 0x000000ffff0c7224 */ /* 0x008fe400078e0009 */
[----:B--2---:R-:W-:-:S02]  /*12eea0*/  IMAD.MOV.U32 R9, RZ, RZ, R10 ;  /* 0x000000ffff097224 */ /* 0x004fc400078e000a */
[----:B------:R-:W-:Y:S02]  /*12eeb0*/  IMAD.MOV.U32 R10, RZ, RZ, R13 ;  /* 0x000000ffff0a7224 */ /* 0x000fe400078e000d */
[----:B------:R-:W2:Y:S04]  /*12eec0*/  LDL R13, [R1+0xc6c] ;  /* 0x000c6c00010d7983 */ /* 0x000ea80000100800 */
[----:B------:R-:W3:Y:S04]  /*12eed0*/  LDL.LU R2, [R1+0xc2c] ;  /* 0x000c2c0001027983 */ /* 0x000ee80000300800 */
[----:B------:R-:W-:Y:S04]  /*12eee0*/  STL [R1+0x6204], R18 ;  /* 0x0062041201007387 */ /* 0x000fe80000100800 */
[----:B------:R0:W-:Y:S04]  /*12eef0*/  STL [R1+0x6208], R14 ;  /* 0x0062080e01007387 */ /* 0x0001e80000100800 */
[----:B0-----:R-:W3:Y:S04]  /*12ef00*/  LDL.LU R14, [R1+0xc28] ;  /* 0x000c2800010e7983 */ /* 0x001ee80000300800 */
[----:B------:R-:W2:Y:S01]  /*12ef10*/  LDL.LU R28, [R1+0xd48] ;  /* 0x000d4800011c7983 */ /* 0x000ea20000300800 */
[----:B----4-:R-:W-:-:S03]  /*12ef20*/  LOP3.LUT R11, R11, 0xffff, RZ, 0xc0, !PT ;  /* 0x0000ffff0b0b7812 */ /* 0x010fc600078ec0ff */
[----:B------:R-:W-:Y:S01]  /*12ef30*/  STSM.16.M88.4 [R18+0x200], R24 ;  /* 0x0002001812007844 */ /* 0x000fe20000000200 */
[----:B------:R-:W-:-:S03]  /*12ef40*/  IMAD.MOV.U32 R23, RZ, RZ, R10 ;  /* 0x000000ffff177224 */ /* 0x000fc600078e000a */
[----:B--2---:R0:W-:Y:S04]  /*12ef50*/  STL [R1+0x620c], R28 ;  /* 0x00620c1c01007387 */ /* 0x0041e80000100800 */
[----:B0-----:R-:W2:Y:S04]  /*12ef60*/  LDL.LU R28, [R1+0xd4c] ;  /* 0x000d4c00011c7983 */ /* 0x001ea80000300800 */
[----:B------:R-:W4:Y:S04]  /*12ef70*/  LDL.LU R18, [R1+0xc10] ;  /* 0x000c100001127983 */ /* 0x000f280000300800 */
[----:B------:R-:W4:Y:S01]  /*12ef80*/  LDL.LU R20, [R1+0xbfc] ;  /* 0x000bfc0001147983 */ /* 0x000f220000300800 */
[----:B------:R-:W-:-:S03]  /*12ef90*/  LOP3.LUT R26, R7, 0xffff, RZ, 0xc0, !PT ;  /* 0x0000ffff071a7812 */ /* 0x000fc600078ec0ff */
[----:B------:R0:W-:Y:S01]  /*12efa0*/  STL [R1+0x6210], R11 ;  /* 0x0062100b01007387 */ /* 0x0001e20000100800 */
[----:B------:R-:W-:-:S03]  /*12efb0*/  LOP3.LUT R10, R13, 0xffff, RZ, 0xc0, !PT ;  /* 0x0000ffff0d0a7812 */ /* 0x000fc600078ec0ff */
[----:B------:R-:W4:Y:S01]  /*12efc0*/  LDL.LU R13, [R1+0xd44] ;  /* 0x000d4400010d7983 */ /* 0x000f220000300800 */
[----:B---3--:R-:W-:-:S03]  /*12efd0*/  LOP3.LUT R14, R14, 0xffff, RZ, 0xc0, !PT ;  /* 0x0000ffff0e0e7812 */ /* 0x008fc600078ec0ff */
[----:B------:R-:W3:Y:S01]  /*12efe0*/  LDL.LU R27, [R1+0xd40] ;  /* 0x000d4000011b7983 */ /* 0x000ee20000300800 */
[----:B0-----:R-:W-:Y:S01]  /*12eff0*/  LOP3.LUT R11, R2, 0xffff, RZ, 0xc0, !PT ;  /* 0x0000ffff020b7812 */ /* 0x001fe200078ec0ff */
[----:B------:R-:W-:-:S04]  /*12f000*/  IMAD.MOV.U32 R7, RZ, RZ, R12 ;  /* 0x000000ffff077224 */ /* 0x000fc800078e000c */
[----:B------:R0:W-:Y:S01]  /*12f010*/  STL [R1+0x38], R11 ;  /* 0x0000380b01007387 */ /* 0x0001e20000100800 */
[----:B------:R-:W-:-:S03]  /*12f020*/  IMAD.MOV.U32 R12, RZ, RZ, R29 ;  /* 0x000000ffff0c7224 */ /* 0x000fc600078e001d */
[----:B------:R-:W3:Y:S04]  /*12f030*/  LDL.LU R2, [R1+0xd3c] ;  /* 0x000d3c0001027983 */ /* 0x000ee80000300800 */
[----:B------:R-:W-:Y:S04]  /*12f040*/  STL [R1+0x434], R26 ;  /* 0x0004341a01007387 */ /* 0x000fe80000100800 */
[----:B------:R-:W3:Y:S04]  /*12f050*/  LDL.LU R24, [R1+0xd38] ;  /* 0x000d380001187983 */ /* 0x000ee80000300800 */
[----:B------:R-:W3:Y:S04]  /*12f060*/  LDL.LU R25, [R1+0xd34] ;  /* 0x000d340001197983 */ /* 0x000ee80000300800 */
[----:B------:R-:W3:Y:S04]  /*12f070*/  LDL.LU R29, [R1+0xd30] ;  /* 0x000d3000011d7983 */ /* 0x000ee80000300800 */
[----:B------:R-:W-:Y:S01]  /*12f080*/  STL [R1+0x3c], R14 ;  /* 0x00003c0e01007387 */ /* 0x000fe20000100800 */
[----:B------:R-:W-:Y:S01]  /*12f090*/  BAR.SYNC.DEFER_BLOCKING 0x0 ;  /* 0x0000000000007b1d */ /* 0x000fe20000010000 */
[----:B--2---:R-:W-:-:S05]  /*12f0a0*/  PRMT R28, R28, 0x4210, R11 ;  /* 0x000042101c1c7816 */ /* 0x004fca000000000b */
[----:B0-----:R-:W2:Y:S04]  /*12f0b0*/  LDL.LU R11, [R1+0x6210] ;  /* 0x00621000010b7983 */ /* 0x001ea80000300800 */
[----:B------:R0:W-:Y:S04]  /*12f0c0*/  STL [R1+0x290], R28 ;  /* 0x0002901c01007387 */ /* 0x0001e80000100800 */
[----:B0-----:R-:W3:Y:S01]  /*12f0d0*/  LDL.LU R28, [R1+0x620c] ;  /* 0x00620c00011c7983 */ /* 0x001ee20000300800 */
[----:B----4-:R-:W-:Y:S02]  /*12f0e0*/  LOP3.LUT R18, R18, 0xffff, RZ, 0xc0, !PT ;  /* 0x0000ffff12127812 */ /* 0x010fe400078ec0ff */
[----:B------:R-:W-:-:S02]  /*12f0f0*/  LOP3.LUT R20, R20, 0xffff, RZ, 0xc0, !PT ;  /* 0x0000ffff14147812 */ /* 0x000fc400078ec0ff */
[----:B------:R-:W-:Y:S02]  /*12f100*/  PRMT R13, R13, 0x4210, R18 ;  /* 0x000042100d0d7816 */ /* 0x000fe40000000012 */
[----:B---3--:R-:W-:Y:S02]  /*12f110*/  PRMT R28, R28, 0x4210, R14 ;  /* 0x000042101c1c7816 */ /* 0x008fe4000000000e */
[----:B------:R-:W3:Y:S04]  /*12f120*/  LDL.LU R14, [R1+0x6208] ;  /* 0x00620800010e7983 */ /* 0x000ee80000300800 */
[----:B------:R0:W-:Y:S04]  /*12f130*/  STL [R1+0x2a8], R18 ;  /* 0x0002a81201007387 */ /* 0x0001e80000100800 */
[----:B------:R1:W-:Y:S04]  /*12f140*/  STL [R1+0x61e8], R28 ;  /* 0x0061e81c01007387 */ /* 0x0003e80000100800 */
[----:B------:R4:W-:Y:S04]  /*12f150*/  STL [R1+0x2ac], R20 ;  /* 0x0002ac1401007387 */ /* 0x0009e80000100800 */
[----:B0-----:R-:W3:Y:S01]  /*12f160*/  LDL.LU R18, [R1+0x6204] ;  /* 0x0062040001127983 */ /* 0x001ee20000300800 */
[----:B-1----:R-:W-:-:S03]  /*12f170*/  PRMT R28, R27, 0x4210, R20 ;  /* 0x000042101b1c7816 */ /* 0x002fc60000000014 */
[----:B------:R-:W-:Y:S04]  /*12f180*/  STL [R1+0x61ec], R13 ;  /* 0x0061ec0d01007387 */ /* 0x000fe80000100800 */
[----:B----4-:R-:W4:Y:S04]  /*12f190*/  LDL.LU R20, [R1+0x6200] ;  /* 0x0062000001147983 */ /* 0x010f280000300800 */
[----:B------:R-:W-:Y:S04]  /*12f1a0*/  STL.64 [R1+0x61f8], R6 ;  /* 0x0061f80601007387 */ /* 0x000fe80000100a00 */
[----:B------:R0:W-:Y:S02]  /*12f1b0*/  STL.64 [R1+0x61f0], R4 ;  /* 0x0061f00401007387 */ /* 0x0001e40000100a00 */
[----:B0-----:R-:W-:-:S05]  /*12f1c0*/  PRMT R4, R24, 0x4210, R26 ;  /* 0x0000421018047816 */ /* 0x001fca000000001a */
[----:B------:R-:W-:Y:S01]  /*12f1d0*/  STL [R1+0x204], R4 ;  /* 0x0002040401007387 */ /* 0x000fe20000100800 */
[----:B------:R-:W-:Y:S01]  /*12f1e0*/  PRMT R27, R29, 0x4210, R10 ;  /* 0x000042101d1b7816 */ /* 0x000fe2000000000a */
[----:B------:R-:W-:Y:S02]  /*12f1f0*/  IMAD.MOV.U32 R26, RZ, RZ, R23 ;  /* 0x000000ffff1a7224 */ /* 0x000fe400078e0017 */
[----:B----4-:R-:W0:Y:S04]  /*12f200*/  LDS.128 R4, [R20] ;  /* 0x0000000014047984 */ /* 0x010e280000000c00 */
[----:B0-----:R-:W-:Y:S01]  /*12f210*/  STL [R1+0x360], R4 ;  /* 0x0003600401007387 */ /* 0x001fe20000100800 */
[----:B------:R-:W-:-:S03]  /*12f220*/  IMAD.MOV.U32 R29, RZ, RZ, R5 ;  /* 0x000000ffff1d7224 */ /* 0x000fc600078e0005 */
[----:B------:R0:W-:Y:S04]  /*12f230*/  STL.64 [R1+0x368], R6 ;  /* 0x0003680601007387 */ /* 0x0001e80000100a00 */
[----:B0-----:R-:W4:Y:S04]  /*12f240*/  LDL.LU.64 R6, [R1+0x61f8] ;  /* 0x0061f80001067983 */ /* 0x001f280000300a00 */
[----:B------:R-:W3:Y:S04]  /*12f250*/  LDL.LU.64 R4, [R1+0x61f0] ;  /* 0x0061f00001047983 */ /* 0x000ee80000300a00 */
[----:B------:R-:W2:Y:S04]  /*12f260*/  LDL.LU R23, [R1+0x9bc] ;  /* 0x0009bc0001177983 */ /* 0x000ea80000300800 */
[----:B--2---:R0:W-:Y:S04]  /*12f270*/  STL [R1+0x61a8], R23 ;  /* 0x0061a81701007387 */ /* 0x0041e80000100800 */
[----:B0-----:R-:W2:Y:S04]  /*12f280*/  LDL.LU R23, [R1+0x38] ;  /* 0x0000380001177983 */ /* 0x001ea80000300800 */
[----:B------:R0:W-:Y:S04]  /*12f290*/  STL [R1+0x61a0], R21 ;  /* 0x0061a01501007387 */ /* 0x0001e80000100800 */
[----:B0-----:R-:W2:Y:S01]  /*12f2a0*/  LDL.LU R21, [R1+0x2a8] ;  /* 0x0002a80001157983 */ /* 0x001ea20000300800 */
[----:B------:R-:W-:Y:S01]  /*12f2b0*/  IMAD.MOV.U32 R24, RZ, RZ, R12 ;  /* 0x000000ffff187224 */ /* 0x000fe200078e000c */
[----:B------:R-:W-:Y:S01]  /*12f2c0*/  PRMT R13, R25, 0x4210, R11 ;  /* 0x00004210190d7816 */ /* 0x000fe2000000000b */
[----:B----4-:R-:W-:-:S02]  /*12f2d0*/  IMAD.MOV.U32 R12, RZ, RZ, R6 ;  /* 0x000000ffff0c7224 */ /* 0x010fc400078e0006 */
[----:B------:R-:W-:Y:S02]  /*12f2e0*/  IMAD.MOV.U32 R6, RZ, RZ, R0 ;  /* 0x000000ffff067224 */ /* 0x000fe400078e0000 */
[----:B------:R-:W-:Y:S02]  /*12f2f0*/  IMAD.MOV.U32 R25, RZ, RZ, R22 ;  /* 0x000000ffff197224 */ /* 0x000fe400078e0016 */
[----:B------:R-:W-:Y:S02]  /*12f300*/  IMAD.MOV.U32 R0, RZ, RZ, R8 ;  /* 0x000000ffff007224 */ /* 0x000fe400078e0008 */
[----:B------:R-:W-:Y:S01]  /*12f310*/  IMAD.MOV.U32 R8, RZ, RZ, R15 ;  /* 0x000000ffff087224 */ /* 0x000fe200078e000f */
[----:B---3--:R-:W-:Y:S01]  /*12f320*/  PRMT R2, R2, 0x4210, R14 ;  /* 0x0000421002027816 */ /* 0x008fe2000000000e */
[----:B--2---:R0:W-:Y:S04]  /*12f330*/  STL [R1+0x61a4], R21 ;  /* 0x0061a41501007387 */ /* 0x0041e80000100800 */
[----:B0-----:R-:W2:Y:S04]  /*12f340*/  LDL.LU R21, [R1+0x3c] ;  /* 0x00003c0001157983 */ /* 0x001ea80000300800 */
[----:B------:R-:W3:Y:S04]  /*12f350*/  LDL.LU R22, [R1+0x9b8] ;  /* 0x0009b80001167983 */ /* 0x000ee80000300800 */
[----:B------:R-:W4:Y:S04]  /*12f360*/  LDL.LU R15, [R1+0x9b0] ;  /* 0x0009b000010f7983 */ /* 0x000f280000300800 */
[----:B------:R0:W-:Y:S04]  /*12f370*/  STL.64 [R1+0x61d8], R18 ;  /* 0x0061d81201007387 */ /* 0x0001e80000100a00 */
[----:B0-----:R-:W2:Y:S01]  /*12f380*/  LDL.LU R18, [R1+0x204] ;  /* 0x0002040001127983 */ /* 0x001ea20000300800 */
[----:B------:R-:W-:-:S03]  /*12f390*/  IMAD.MOV.U32 R19, RZ, RZ, R13 ;  /* 0x000000ffff137224 */ /* 0x000fc600078e000d */
[----:B------:R-:W3:Y:S04]  /*12f3a0*/  LDL.LU R13, [R1+0x61ec] ;  /* 0x0061ec00010d7983 */ /* 0x000ee80000300800 */
[----:B------:R0:W-:Y:S02]  /*12f3b0*/  STL.64 [R1+0x61d0], R16 ;  /* 0x0061d01001007387 */ /* 0x0001e40000100a00 */
[----:B0-----:R-:W-:Y:S02]  /*12f3c0*/  IMAD.MOV.U32 R16, RZ, RZ, R28 ;  /* 0x000000ffff107224 */ /* 0x001fe400078e001c */
[----:B------:R-:W4:Y:S01]  /*12f3d0*/  LDL.LU R28, [R1+0x61e8] ;  /* 0x0061e800011c7983 */ /* 0x000f220000300800 */
[----:B------:R-:W-:-:S03]  /*12f3e0*/  IMAD.MOV.U32 R17, RZ, RZ, R2 ;  /* 0x000000ffff117224 */ /* 0x000fc600078e0002 */
[----:B------:R0:W-:Y:S04]  /*12f3f0*/  STL [R1+0x619c], R25 ;  /* 0x00619c1901007387 */ /* 0x0001e80000100800 */
[----:B0-----:R-:W2:Y:S04]  /*12f400*/  LDL.LU R25, [R1+0x434] ;  /* 0x0004340001197983 */ /* 0x001ea80000300800 */
[----:B------:R-:W2:Y:S04]  /*12f410*/  LDL.LU R2, [R1+0x9ac] ;  /* 0x0009ac0001027983 */ /* 0x000ea80000300800 */
[----:B------:R-:W-:Y:S04]  /*12f420*/  STL.64 [R1+0x61b8], R6 ;  /* 0x0061b80601007387 */ /* 0x000fe80000100a00 */
[----:B------:R0:W-:Y:S04]  /*12f430*/  STL.64 [R1+0x61b0], R4 ;  /* 0x0061b00401007387 */ /* 0x0001e80000100a00 */
[----:B0-----:R-:W2:Y:S01]  /*12f440*/  LDL.LU R4, [R1+0x290] ;  /* 0x0002900001047983 */ /* 0x001ea20000300800 */
[----:B------:R-:W-:-:S02]  /*12f450*/  IMAD.MOV.U32 R7, RZ, RZ, R16 ;  /* 0x000000ffff077224 */ /* 0x000fc400078e0010 */
[----:B----4-:R-:W-:Y:S02]  /*12f460*/  IMAD.MOV.U32 R5, RZ, RZ, R28 ;  /* 0x000000ffff057224 */ /* 0x010fe400078e001c */
[----:B------:R-:W4:Y:S01]  /*12f470*/  LDL.LU R28, [R1+0x61e4] ;  /* 0x0061e400011c7983 */ /* 0x000f220000300800 */
[----:B---3--:R-:W-:-:S03]  /*12f480*/  IMAD.MOV.U32 R6, RZ, RZ, R13 ;  /* 0x000000ffff067224 */ /* 0x008fc600078e000d */
[----:B------:R-:W3:Y:S04]  /*12f490*/  LDL.LU R13, [R1+0x61e0] ;  /* 0x0061e000010d7983 */ /* 0x000ee80000300800 */
[----:B------:R0:W-:Y:S02]  /*12f4a0*/  STL.64 [R1+0x61c8], R6 ;  /* 0x0061c80601007387 */ /* 0x0001e40000100a00 */
[----:B0-----:R-:W-:Y:S02]  /*12f4b0*/  IMAD.MOV.U32 R6, RZ, RZ, R19 ;  /* 0x000000ffff067224 */ /* 0x001fe400078e0013 */
[----:B--2---:R0:W-:Y:S02]  /*12f4c0*/  STL.64 [R1+0x61c0], R4 ;  /* 0x0061c00401007387 */ /* 0x0041e40000100a00 */
[----:B0-----:R-:W-:-:S02]  /*12f4d0*/  IMAD.MOV.U32 R4, RZ, RZ, R17 ;  /* 0x000000ffff047224 */ /* 0x001fc400078e0011 */
[----:B------:R-:W-:Y:S02]  /*12f4e0*/  IMAD.MOV.U32 R5, RZ, RZ, R18 ;  /* 0x000000ffff057224 */ /* 0x000fe400078e0012 */
[----:B------:R-:W0:Y:S01]  /*12f4f0*/  LDS.128 R16, [R20+0x400] ;  /* 0x0004000014107984 */ /* 0x000e220000000c00 */
[----:B------:R-:W-:-:S03]  /*12f500*/  IMAD.MOV.U32 R7, RZ, RZ, R27 ;  /* 0x000000ffff077224 */ /* 0x000fc600078e001b */
[----:B----4-:R1:W-:Y:S04]  /*12f510*/  STL.64 [R1+0x4920], R28 ;  /* 0x0049201c01007387 */ /* 0x0103e80000100a00 */
[----:B-1----:R-:W2:Y:S04]  /*12f520*/  LDL.LU R29, [R1+0x9c0] ;  /* 0x0009c000011d7983 */ /* 0x002ea80000300800 */
[----:B------:R-:W4:Y:S04]  /*12f530*/  LDL.LU R28, [R1+0x70] ;  /* 0x00007000011c7983 */ /* 0x000f280000300800 */
[----:B0-----:R-:W-:Y:S04]  /*12f540*/  STL [R1+0x2b0], R16 ;  /* 0x0002b01001007387 */ /* 0x001fe80000100800 */
[----:B------:R0:W-:Y:S04]  /*12f550*/  STL.64 [R1+0x2b8], R18 ;  /* 0x0002b81201007387 */ /* 0x0001e80000100a00 */
[----:B0-----:R-:W2:Y:S01]  /*12f560*/  LDL.LU.64 R18, [R1+0x61d8] ;  /* 0x0061d80001127983 */ /* 0x001ea20000300a00 */
[----:B------:R-:W-:Y:S01]  /*12f570*/  BAR.SYNC.DEFER_BLOCKING 0x0 ;  /* 0x0000000000007b1d */ /* 0x000fe20000010000 */
[----:B------:R-:W-:-:S02]  /*12f580*/  IMAD.MOV.U32 R27, RZ, RZ, R12 ;  /* 0x000000ffff1b7224 */ /* 0x000fc400078e000c */
[----:B------:R-:W-:-:S03]  /*12f590*/  IMAD.MOV.U32 R12, RZ, RZ, R17 ;  /* 0x000000ffff0c7224 */ /* 0x000fc600078e0011 */
[----:B------:R-:W4:Y:S04]  /*12f5a0*/  LDL.LU.64 R16, [R1+0x61d0] ;  /* 0x0061d00001107983 */ /* 0x000f280000300a00 */
[----:B---3--:R0:W-:Y:S04]  /*12f5b0*/  STL.64 [R1+0x6148], R12 ;  /* 0x0061480c01007387 */ /* 0x0081e80000100a00 */
[----:B0-----:R-:W3:Y:S04]  /*12f5c0*/  LDL.LU R12, [R1+0x2ac] ;  /* 0x0002ac00010c7983 */ /* 0x001ee80000300800 */
[----:B------:R-:W3:Y:S04]  /*12f5d0*/  LDL.LU R13, [R1+0x9b4] ;  /* 0x0009b400010d7983 */ /* 0x000ee80000300800 */
[----:B--2---:R0:W-:Y:S04]  /*12f5e0*/  STSM.16.M88.4 [R18], R4 ;  /* 0x0000000412007844 */ /* 0x0041e80000000200 */
[----:B0-----:R-:W2:Y:S04]  /*12f5f0*/  LDL.LU.64 R6, [R1+0x61c8] ;  /* 0x0061c80001067983 */ /* 0x001ea80000300a00 */
[----:B------:R-:W2:Y:S01]  /*12f600*/  LDL.LU.64 R4, [R1+0x61c0] ;  /* 0x0061c00001047983 */ /* 0x000ea20000300a00 */
[----:B------:R-:W-:-:S03]  /*12f610*/  PRMT R29, R29, 0x5210, R23 ;  /* 0x000052101d1d7816 */ /* 0x000fc60000000017 */
[----:B--2---:R0:W-:Y:S04]  /*12f620*/  STSM.16.M88.4 [R18+0x200], R4 ;  /* 0x0002000412007844 */ /* 0x0041e80000000200 */
[----:B0-----:R-:W2:Y:S04]  /*12f630*/  LDL.LU.64 R6, [R1+0x61b8] ;  /* 0x0061b80001067983 */ /* 0x001ea80000300a00 */
[----:B------:R-:W2:Y:S04]  /*12f640*/  LDL.LU.64 R4, [R1+0x61b0] ;  /* 0x0061b00001047983 */ /* 0x000ea80000300a00 */
[----:B------:R-:W4:Y:S01]  /*12f650*/  LDL.LU R23, [R1+0x61a8] ;  /* 0x0061a80001177983 */ /* 0x000f220000300800 */
[----:B---3--:R-:W-:-:S02]  /*12f660*/  PRMT R13, R13, 0x5210, R12 ;  /* 0x000052100d0d7816 */ /* 0x008fc4000000000c */
[----:B------:R-:W-:Y:S01]  /*12f670*/  PRMT R2, R2, 0x5210, R25 ;  /* 0x0000521002027816 */ /* 0x000fe20000000019 */
[----:B------:R-:W-:Y:S01]  /*12f680*/  BAR.SYNC.DEFER_BLOCKING 0x0 ;  /* 0x0000000000007b1d */ /* 0x000fe20000010000 */
[----:B----4-:R-:W-:-:S05]  /*12f690*/  PRMT R23, R23, 0x5210, R21 ;  /* 0x0000521017177816 */ /* 0x010fca0000000015 */
[----:B------:R-:W3:Y:S01]  /*12f6a0*/  LDL.LU R21, [R1+0x61a4] ;  /* 0x0061a40001157983 */ /* 0x000ee20000300800 */
[----:B------:R-:W-:Y:S01]  /*12f6b0*/  PRMT R12, R15, 0x5210, R14 ;  /* 0x000052100f0c7816 */ /* 0x000fe2000000000e */
[----:B------:R-:W-:Y:S02]  /*12f6c0*/  IMAD.MOV.U32 R14, RZ, RZ, R16 ;  /* 0x000000ffff0e7224 */ /* 0x000fe400078e0010 */
[----:B------:R-:W-:Y:S01]  /*12f6d0*/  IMAD.MOV.U32 R15, RZ, RZ, R17 ;  /* 0x000000ffff0f7224 */ /* 0x000fe200078e0011 */
[----:B---3--:R-:W-:Y:S02]  /*12f6e0*/  PRMT R22, R22, 0x5210, R21 ;  /* 0x0000521016167816 */ /* 0x008fe40000000015 */
[----:B------:R-:W3:Y:S04]  /*12f6f0*/  LDL.LU R21, [R1+0x61a0] ;  /* 0x0061a00001157983 */ /* 0x000ee80000300800 */
[----:B------:R-:W4:Y:S04]  /*12f700*/  LDL.LU R16, [R1+0x93c] ;  /* 0x00093c0001107983 */ /* 0x000f280000300800 */
[----:B------:R-:W4:Y:S04]  /*12f710*/  LDL.LU R17, [R1+0x8f8] ;  /* 0x0008f80001117983 */ /* 0x000f280000300800 */
[----:B------:R-:W4:Y:S04]  /*12f720*/  LDL.LU R25, [R1+0x619c] ;  /* 0x00619c0001197983 */ /* 0x000f280000300800 */
[----:B------:R0:W-:Y:S02]  /*12f730*/  STL.64 [R1+0x6168], R26 ;  /* 0x0061681a01007387 */ /* 0x0001e40000100a00 */
[----:B0-----:R-:W-:-:S02]  /*12f740*/  IMAD.MOV.U32 R26, RZ, RZ, R22 ;  /* 0x000000ffff1a7224 */ /* 0x001fc400078e0016 */
[----:B------:R-:W-:Y:S02]  /*12f750*/  IMAD.MOV.U32 R27, RZ, RZ, R13 ;  /* 0x000000ffff1b7224 */ /* 0x000fe400078e000d */
[----:B--2---:R-:W-:Y:S02]  /*12f760*/  IMAD.MOV.U32 R22, RZ, RZ, R5 ;  /* 0x000000ffff167224 */ /* 0x004fe400078e0005 */
[----:B---3--:R-:W-:Y:S01]  /*12f770*/  IMAD.MOV.U32 R5, RZ, RZ, R21 ;  /* 0x000000ffff057224 */ /* 0x008fe200078e0015 */
[----:B----4-:R0:W-:Y:S04]  /*12f780*/  STL.64 [R1+0x6160], R24 ;  /* 0x0061601801007387 */ /* 0x0101e80000100a00 */
[----:B------:R-:W-:Y:S01]  /*12f790*/  STL.64 [R1+0x6180], R26 ;  /* 0x0061801a01007387 */ /* 0x000fe20000100a00 */
[----:B0-----:R-:W-:-:S02]  /*12f7a0*/  IMAD.MOV.U32 R24, RZ, RZ, R29 ;  /* 0x000000ffff187224 */ /* 0x001fc400078e001d */
[----:B------:R-:W-:-:S05]  /*12f7b0*/  IMAD.MOV.U32 R25, RZ, RZ, R23 ;  /* 0x000000ffff197224 */ /* 0x000fca00078e0017 */
[----:B------:R0:W-:Y:S04]  /*12f7c0*/  STL.64 [R1+0x6178], R24 ;  /* 0x0061781801007387 */ /* 0x0001e80000100a00 */
[----:B------:R-:W-:Y:S04]  /*12f7d0*/  STL.64 [R1+0x6190], R6 ;  /* 0x0061900601007387 */ /* 0x000fe80000100a00 */
[----:B------:R-:W-:Y:S04]  /*12f7e0*/  STL.64 [R1+0x6188], R4 ;  /* 0x0061880401007387 */ /* 0x000fe80000100a00 */
[----:B------:R-:W1:Y:S01]  /*12f7f0*/  LDS.128 R4, [R20] ;  /* 0x0000000014047984 */ /* 0x000e620000000c00 */
[----:B0-----:R-:W-:Y:S01]  /*12f800*/  IMAD.MOV.U32 R25, RZ, RZ, R2 ;  /* 0x000000ffff197224 */ /* 0x001fe200078e0002 */
[----:B------:R-:W-:Y:S01]  /*12f810*/  PRMT R26, R16, 0x5210, R11 ;  /* 0x00005210101a7816 */ /* 0x000fe2000000000b */
[----:B------:R-:W-:Y:S01]  /*12f820*/  IMAD.MOV.U32 R2, RZ, RZ, R0 ;  /* 0x000000ffff027224 */ /* 0x000fe200078e0000 */
[----:B------:R-:W-:Y:S01]  /*12f830*/  PRMT R27, R17, 0x5210, R10 ;  /* 0x00005210111b7816 */ /* 0x000fe2000000000a */
[----:B------:R-:W-:Y:S01]  /*12f840*/  IMAD.MOV.U32 R0, RZ, RZ, R15 ;  /* 0x000000ffff007224 */ /* 0x000fe200078e000f */
[----:B------:R-:W2:Y:S01]  /*12f850*/  LDL.LU.64 R16, [R1+0x838] ;  /* 0x0008380001107983 */ /* 0x000ea20000300a00 */
[----:B------:R-:W-:-:S03]  /*12f860*/  IMAD.MOV.U32 R24, RZ, RZ, R12 ;  /* 0x000000ffff187224 */ /* 0x000fc600078e000c */
[----:B------:R-:W3:Y:S04]  /*12f870*/  LDL R15, [R1+0x8b4] ;  /* 0x0008b400010f7983 */ /* 0x000ee80000100800 */
[----:B------:R-:W4:Y:S04]  /*12f880*/  LDL R10, [R1+0x8b8] ;  /* 0x0008b800010a7983 */ /* 0x000f280000100800 */
[----:B------:R-:W4:Y:S04]  /*12f890*/  LDL.LU.64 R12, [R1+0x830] ;  /* 0x00083000010c7983 */ /* 0x000f280000300a00 */
[----:B------:R-:W4:Y:S04]  /*12f8a0*/  LDL.LU R11, [R1+0x8c4] ;  /* 0x0008c400010b7983 */ /* 0x000f280000300800 */
[----:B------:R-:W4:Y:S04]  /*12f8b0*/  LDL.LU R21, [R1+0x8bc] ;  /* 0x0008bc0001157983 */ /* 0x000f280000300800 */
[----:B-1----:R-:W-:Y:S04]  /*12f8c0*/  STL.64 [R1+0x200], R4 ;  /* 0x0002000401007387 */ /* 0x002fe80000100a00 */
[----:B------:R-:W-:Y:S04]  /*12f8d0*/  STL.64 [R1+0x208], R6 ;  /* 0x0002080601007387 */ /* 0x000fe80000100a00 */
[----:B------:R0:W1:Y:S01]  /*12f8e0*/  LDS.128 R4, [R20+0x400] ;  /* 0x0004000014047984 */ /* 0x0000620000000c00 */
[----:B------:R-:W-:Y:S06]  /*12f8f0*/  BAR.SYNC.DEFER_BLOCKING 0x0 ;  /* 0x0000000000007b1d */ /* 0x000fec0000010000 */
[----:B0-----:R-:W3:Y:S04]  /*12f900*/  LDL.LU R20, [R1+0x6198] ;  /* 0x0061980001147983 */ /* 0x001ee80000300800 */
[----:B------:R-:W-:Y:S04]  /*12f910*/  STSM.16.M88.4 [R18], R24 ;  /* 0x0000001812007844 */ /* 0x000fe80000000200 */
[----:B-1----:R-:W-:Y:S04]  /*12f920*/  STL.64 [R1+0x430], R4 ;  /* 0x0004300401007387 */ /* 0x002fe80000100a00 */
[----:B------:R0:W-:Y:S04]  /*12f930*/  STL.64 [R1+0x438], R6 ;  /* 0x0004380601007387 */ /* 0x0001e80000100a00 */
[----:B0-----:R-:W4:Y:S04]  /*12f940*/  LDL.LU.64 R6, [R1+0x6190] ;  /* 0x0061900001067983 */ /* 0x001f280000300a00 */
[----:B------:R-:W4:Y:S04]  /*12f950*/  LDL.LU.64 R4, [R1+0x6188] ;  /* 0x0061880001047983 */ /* 0x000f280000300a00 */
[----:B------:R-:W2:Y:S04]  /*12f960*/  LDL.LU.64 R26, [R1+0x6180] ;  /* 0x00618000011a7983 */ /* 0x000ea80000300a00 */
[----:B------:R-:W2:Y:S01]  /*12f970*/  LDL.LU.64 R24, [R1+0x6178] ;  /* 0x0061780001187983 */ /* 0x000ea20000300a00 */
[----:B------:R-:W-:-:S02]  /*12f980*/  IMAD.MOV.U32 R23, RZ, RZ, R8 ;  /* 0x000000ffff177224 */ /* 0x000fc400078e0008 */
[----:B------:R-:W-:Y:S01]  /*12f990*/  IMAD.MOV.U32 R8, RZ, RZ, R14 ;  /* 0x000000ffff087224 */ /* 0x000fe200078e000e */
[----:B------:R-:W-:Y:S01]  /*12f9a0*/  PRMT R14, R28, 0x7770, RZ ;  /* 0x000077701c0e7816 */ /* 0x000fe200000000ff */
[----:B--2---:R0:W-:Y:S01]  /*12f9b0*/  STSM.16.M88.4 [R18+0x200], R24 ;  /* 0x0002001812007844 */ /* 0x0041e20000000200 */
[----:B------:R-:W-:Y:S06]  /*12f9c0*/  BAR.SYNC.DEFER_BLOCKING 0x0 ;  /* 0x0000000000007b1d */ /* 0x000fec0000010000 */
[----:B0-----:R-:W4:Y:S04]  /*12f9d0*/  LDL.LU R18, [R1+0x6170] ;  /* 0x0061700001127983 */ /* 0x001f280000300800 */
[----:B------:R-:W2:Y:S04]  /*12f9e0*/  LDL.LU.64 R26, [R1+0x6168] ;  /* 0x00616800011a7983 */ /* 0x000ea80000300a00 */
[----:B------:R-:W2:Y:S04]  /*12f9f0*/  LDL.LU.64 R24, [R1+0x6160] ;  /* 0x0061600001187983 */ /* 0x000ea80000300a00 */
[----:B------:R3:W-:Y:S02]  /*12fa00*/  @P6 STG.E.U8 desc[UR48][R16.64], R14 ;  /* 0x0000000e10006986 */ /* 0x0007e4000c101130 */
[----:B---3--:R-:W-:-:S05]  /*12fa10*/  IADD3 R14, P6, R15, R20, RZ ;  /* 0x000000140f0e7210 */ /* 0x008fca0007fde0ff */
[----:B----4-:R-:W-:Y:S02]  /*12fa20*/  IMAD.X R15, R10, 0x1, R18, P6 ;  /* 0x000000010a0f7824 */ /* 0x010fe400030e0612 */
[----:B--2---:R-:W-:Y:S02]  /*12fa30*/  IMAD.MOV.U32 R29, RZ, RZ, R25 ;  /* 0x000000ffff1d7224 */ /* 0x004fe400078e0019 */
[----:B------:R-:W-:Y:S02]  /*12fa40*/  IMAD.MOV.U32 R25, RZ, RZ, R5 ;  /* 0x000000ffff197224 */ /* 0x000fe400078e0005 */
[----:B------:R-:W-:Y:S02]  /*12fa50*/  IMAD.MOV.U32 R5, RZ, RZ, R0 ;  /* 0x000000ffff057224 */ /* 0x000fe400078e0000 */
[----:B------:R-:W2:Y:S04]  /*12fa60*/  LDL.LU R0, [R1+0x2c] ;  /* 0x00002c0001007983 */ /* 0x000ea80000300800 */
[----:B------:R-:W3:Y:S04]  /*12fa70*/  LDL.LU.64 R16, [R1+0x6158] ;  /* 0x0061580001107983 */ /* 0x000ee80000300a00 */
[----:B------:R0:W-:Y:S04]  /*12fa80*/  STL.64 [R1+0x23c8], R14 ;  /* 0x0023c80e01007387 */ /* 0x0001e80000100a00 */
[----:B0-----:R-:W4:Y:S01]  /*12fa90*/  LDL.LU.64 R14, [R1+0x6150] ;  /* 0x00615000010e7983 */ /* 0x001f220000300a00 */
[----:B------:R-:W-:-:S05]  /*12faa0*/  PRMT R10, R28, 0x7771, RZ ;  /* 0x000077711c0a7816 */ /* 0x000fca00000000ff */
[----:B------:R0:W-:Y:S02]  /*12fab0*/  @P0 STG.E.U8 desc[UR48][R12.64], R10 ;  /* 0x0000000a0c000986 */ /* 0x0001e4000c101130 */
[C---:B0-----:R-:W-:Y:S02]  /*12fac0*/  PRMT R10, R28.reuse, 0x7772, RZ ;  /* 0x000077721c0a7816 */ /* 0x041fe400000000ff */
[----:B------:R-:W-:Y:S02]  /*12fad0*/  PRMT R28, R28, 0x7773, RZ ;  /* 0x000077731c1c7816 */ /* 0x000fe400000000ff */
[----:B---3--:R-:W-:-:S05]  /*12fae0*/  IADD3 R12, P6, R11, R17, RZ ;  /* 0x000000110b0c7210 */ /* 0x008fca0007fde0ff */
[----:B----4-:R-:W-:-:S05]  /*12faf0*/  IMAD.X R13, R21, 0x1, R15, P6 ;  /* 0x00000001150d7824 */ /* 0x010fca00030e060f */
[----:B------:R0:W-:Y:S04]  /*12fb00*/  @P2 STG.E.U8 desc[UR48][R12.64], R10 ;  /* 0x0000000a0c002986 */ /* 0x0001e8000c101130 */
[----:B0-----:R-:W3:Y:S01]  /*12fb10*/  LDL.LU.64 R12, [R1+0x6148] ;  /* 0x00614800010c7983 */ /* 0x001ee20000300a00 */
[----:B------:R-:W-:-:S05]  /*12fb20*/  IADD3 R10, P6, R11, R16, RZ ;  /* 0x000000100b0a7210 */ /* 0x000fca0007fde0ff */
[----:B------:R-:W-:Y:S02]  /*12fb30*/  IMAD.X R11, R21, 0x1, R14, P6 ;  /* 0x00000001150b7824 */ /* 0x000fe400030e060e */
[----:B------:R-:W4:Y:S04]  /*12fb40*/  LDL.LU R21, [R1+0x6140] ;  /* 0x0061400001157983 */ /* 0x000f280000300800 */
[----:B------:R0:W-:Y:S04]  /*12fb50*/  @P5 STG.E.U8 desc[UR48][R10.64], R28 ;  /* 0x0000001c0a005986 */ /* 0x0001e8000c101130 */
[----:B0-----:R-:W4:Y:S01]  /*12fb60*/  LDL.LU.64 R10, [R1+0x6138] ;  /* 0x00613800010a7983 */ /* 0x001f220000300a00 */
[----:B------:R-:W-:-:S02]  /*12fb70*/  IMAD.MOV.U32 R28, RZ, RZ, R22 ;  /* 0x000000ffff1c7224 */ /* 0x000fc400078e0016 */
[----:B------:R-:W-:Y:S02]  /*12fb80*/  IMAD.MOV.U32 R22, RZ, RZ, R19 ;  /* 0x000000ffff167224 */ /* 0x000fe400078e0013 */
[----:B------:R-:W4:Y:S01]  /*12fb90*/  LDL.LU R19, [R1+0x34] ;  /* 0x0000340001137983 */ /* 0x000f220000300800 */
[----:B--2---:R-:W-:Y:S02]  /*12fba0*/  LOP3.LUT R0, R0, 0xbfffffff, RZ, 0xc0, !PT ;  /* 0xbfffffff00007812 */ /* 0x004fe400078ec0ff */
[----:B---3--:R-:W-:-:S13]  /*12fbb0*/  LOP3.LUT P1, RZ, R13, 0x4, RZ, 0xc0, !PT ;  /* 0x000000040dff7812 */ /* 0x008fda000782c0ff */
[----:B------:R-:W-:Y:S02]  /*12fbc0*/  @P1 LOP3.LUT R0, R0, 0x40000000, RZ, 0xfc, !PT ;  /* 0x4000000000001812 */ /* 0x000fe400078efcff */
[----:B------:R-:W-:Y:S02]  /*12fbd0*/  LOP3.LUT P1, RZ, R13, 0x1, RZ, 0xc0, !PT ;  /* 0x000000010dff7812 */ /* 0x000fe4000782c0ff */
[----:B------:R-:W-:-:S11]  /*12fbe0*/  LOP3.LUT R0, R0, 0x7fffffff, RZ, 0xc0, !PT ;  /* 0x7fffffff00007812 */ /* 0x000fd600078ec0ff */
[----:B------:R-:W-:Y:S02]  /*12fbf0*/  @P1 LOP3.LUT R0, R0, 0x80000000, RZ, 0xfc, !PT ;  /* 0x8000000000001812 */ /* 0x000fe400078efcff */
[----:B----4-:R-:W-:Y:S02]  /*12fc00*/  LOP3.LUT P1, RZ, R11, 0x80000000, RZ, 0xc0, !PT ;  /* 0x800000000bff7812 */ /* 0x010fe4000782c0ff */
[----:B------:R-:W-:-:S11]  /*12fc10*/  LOP3.LUT R19, R19, 0xfffffffe, RZ, 0xc0, !PT ;  /* 0xfffffffe13137812 */ /* 0x000fd600078ec0ff */
[----:B------:R-:W-:Y:S02]  /*12fc20*/  @P1 LOP3.LUT R19, R19, 0x1, RZ, 0xfc, !PT ;  /* 0x0000000113131812 */ /* 0x000fe400078efcff */
[----:B------:R-:W-:Y:S02]  /*12fc30*/  LOP3.LUT P1, RZ, R11, 0x40000000, RZ, 0xc0, !PT ;  /* 0x400000000bff7812 */ /* 0x000fe4000782c0ff */
[----:B------:R-:W-:-:S11]  /*12fc40*/  LOP3.LUT R19, R19, 0xfffffffd, RZ, 0xc0, !PT ;  /* 0xfffffffd13137812 */ /* 0x000fd600078ec0ff */
[----:B------:R-:W-:Y:S02]  /*12fc50*/  @P1 LOP3.LUT R19, R19, 0x2, RZ, 0xfc, !PT ;  /* 0x0000000213131812 */ /* 0x000fe400078efcff */
[----:B------:R-:W-:Y:S02]  /*12fc60*/  LOP3.LUT P1, RZ, R11, 0x20000000, RZ, 0xc0, !PT ;  /* 0x200000000bff7812 */ /* 0x000fe4000782c0ff */
[----:B------:R-:W-:Y:S01]  /*12fc70*/  LOP3.LUT R19, R19, 0xfffffffb, RZ, 0xc0, !PT ;  /* 0xfffffffb13137812 */ /* 0x000fe200078ec0ff */
[----:B------:R0:W-:Y:S10]  /*12fc80*/  STL [R1+0x4d68], R0 ;  /* 0x004d680001007387 */ /* 0x0001f40000100800 */
[----:B------:R-:W-:Y:S01]  /*12fc90*/  @P1 LOP3.LUT R19, R19, 0x4, RZ, 0xfc, !PT ;  /* 0x0000000413131812 */ /* 0x000fe200078efcff */
[----:B0-----:R-:W2:Y:S04]  /*12fca0*/  LDL.LU R0, [R1+0x4cc] ;  /* 0x0004cc0001007983 */ /* 0x001ea80000300800 */
[----:B------:R0:W-:Y:S04]  /*12fcb0*/  STL [R1+0x34], R19 ;  /* 0x0000341301007387 */ /* 0x0001e80000100800 */
[----:B0-----:R-:W3:Y:S04]  /*12fcc0*/  LDL.LU R19, [R1+0x6130] ;  /* 0x0061300001137983 */ /* 0x001ee80000300800 */
[----:B------:R0:W-:Y:S04]  /*12fcd0*/  STL.64 [R1+0x6128], R28 ;  /* 0x0061281c01007387 */ /* 0x0001e80000100a00 */
[----:B0-----:R-:W4:Y:S04]  /*12fce0*/  LDL.LU R28, [R1+0x800] ;  /* 0x00080000011c7983 */ /* 0x001f280000300800 */
[----:B------:R-:W2:Y:S04]  /*12fcf0*/  LDL R29, [R1+0x8b4] ;  /* 0x0008b400011d7983 */ /* 0x000ea80000100800 */
[----:B------:R0:W-:Y:S04]  /*12fd00*/  STL.64 [R1+0x4d40], R12 ;  /* 0x004d400c01007387 */ /* 0x0001e80000100a00 */
[----:B0-----:R-:W3:Y:S01]  /*12fd10*/  LDL R12, [R1+0x840] ;  /* 0x00084000010c7983 */ /* 0x001ee20000100800 */
[----:B------:R-:W-:-:S02]  /*12fd20*/  LOP3.LUT P4, RZ, R13, 0x8, RZ, 0xc0, !PT ;  /* 0x000000080dff7812 */ /* 0x000fc4000788c0ff */
[C---:B------:R-:W-:Y:S01]  /*12fd30*/  LOP3.LUT P3, RZ, R10.reuse, 0x80, RZ, 0xc0, !PT ;  /* 0x000000800aff7812 */ /* 0x040fe2000786c0ff */
[----:B------:R0:W-:Y:S01]  /*12fd40*/  STL.64 [R1+0x4d30], R10 ;  /* 0x004d300a01007387 */ /* 0x0001e20000100a00 */
[C---:B------:R-:W-:Y:S02]  /*12fd50*/  LOP3.LUT P0, RZ, R10.reuse, 0x100, RZ, 0xc0, !PT ;  /* 0x000001000aff7812 */ /* 0x040fe4000780c0ff */
[C---:B------:R-:W-:Y:S02]  /*12fd60*/  LOP3.LUT P2, RZ, R10.reuse, 0x20, RZ, 0xc0, !PT ;  /* 0x000000200aff7812 */ /* 0x040fe4000784c0ff */
[----:B------:R-:W-:Y:S02]  /*12fd70*/  LOP3.LUT P5, RZ, R10, 0x200, RZ, 0xc0, !PT ;  /* 0x000002000aff7812 */ /* 0x000fe400078ac0ff */
[----:B------:R-:W-:Y:S02]  /*12fd80*/  LOP3.LUT P1, RZ, R11, 0x10000000, RZ, 0xc0, !PT ;  /* 0x100000000bff7812 */ /* 0x000fe4000782c0ff */
[----:B---3--:R-:W-:-:S02]  /*12fd90*/  SHF.R.S32.HI R13, RZ, 0x1f, R12 ;  /* 0x0000001fff0d7819 */ /* 0x008fc4000001140c */
[----:B0-----:R-:W-:-:S05]  /*12fda0*/  IADD3 R10, P6, R12, R21, RZ ;  /* 0x000000150c0a7210 */ /* 0x001fca0007fde0ff */
[----:B------:R-:W-:-:S05]  /*12fdb0*/  IMAD.X R11, R13, 0x1, R19, P6 ;  /* 0x000000010d0b7824 */ /* 0x000fca00030e0613 */
[----:B------:R0:W-:Y:S02]  /*12fdc0*/  STL.64 [R1+0x2358], R10 ;  /* 0x0023580a01007387 */ /* 0x0001e40000100a00 */
[----:B0-----:R-:W-:-:S05]  /*12fdd0*/  IADD3 R10, P6, R12, R20, RZ ;  /* 0x000000140c0a7210 */ /* 0x001fca0007fde0ff */
[----:B------:R-:W-:Y:S02]  /*12fde0*/  IMAD.X R11, R13, 0x1, R18, P6 ;  /* 0x000000010d0b7824 */ /* 0x000fe400030e0612 */
[----:B----4-:R-:W-:Y:S01]  /*12fdf0*/  IMAD.MOV.U32 R12, RZ, RZ, R28 ;  /* 0x000000ffff0c7224 */ /* 0x010fe200078e001c */
[----:B--2---:R-:W-:Y:S02]  /*12fe00*/  IADD3 R28, P6, R29, R17, RZ ;  /* 0x000000111d1c7210 */ /* 0x004fe40007fde0ff */
[----:B------:R0:W-:Y:S04]  /*12fe10*/  STL.64 [R1+0x4d38], R10 ;  /* 0x004d380a01007387 */ /* 0x0001e80000100a00 */
[----:B0-----:R-:W2:Y:S04]  /*12fe20*/  LDL.LU R10, [R1+0x840] ;  /* 0x00084000010a7983 */ /* 0x001ea80000300800 */
[----:B------:R-:W3:Y:S04]  /*12fe30*/  LDL.LU R11, [R1+0x82c] ;  /* 0x00082c00010b7983 */ /* 0x000ee80000300800 */
[----:B------:R-:W4:Y:S02]  /*12fe40*/  LDL R29, [R1+0x8b8] ;  /* 0x0008b800011d7983 */ /* 0x000f240000100800 */
[----:B----4-:R-:W-:-:S05]  /*12fe50*/  IMAD.X R29, R29, 0x1, R15, P6 ;  /* 0x000000011d1d7824 */ /* 0x010fca00030e060f */
[----:B------:R0:W-:Y:S04]  /*12fe60*/  STL.64 [R1+0x2360], R28 ;  /* 0x0023601c01007387 */ /* 0x0001e80000100a00 */
[----:B0-----:R-:W4:Y:S04]  /*12fe70*/  LDL.LU.64 R28, [R1+0x6128] ;  /* 0x00612800011c7983 */ /* 0x001f280000300a00 */
[----:B------:R2:W-:Y:S02]  /*12fe80*/  STL.64 [R1+0x6120], R22 ;  /* 0x0061201601007387 */ /* 0x0005e40000100a00 */
[----:B--2---:R-:W-:-:S05]  /*12fe90*/  IADD3 R22, P6, R10, R17, RZ ;  /* 0x000000110a167210 */ /* 0x004fca0007fde0ff */
[----:B------:R-:W-:Y:S01]  /*12fea0*/  IMAD.X R23, R13, 0x1, R15, P6 ;  /* 0x000000010d177824 */ /* 0x000fe200030e060f */
[----:B----4-:R3:W-:Y:S04]  /*12feb0*/  STL.64 [R1+0x6118], R28 ;  /* 0x0061181c01007387 */ /* 0x0107e80000100a00 */
[----:B------:R0:W-:Y:S01]  /*12fec0*/  STL.64 [R1+0x2348], R22 ;  /* 0x0023481601007387 */ /* 0x0001e20000100a00 */
[----:B---3--:R-:W-:-:S03]  /*12fed0*/  SHF.R.S32.HI R28, RZ, 0x1f, R11 ;  /* 0x0000001fff1c7819 */ /* 0x008fc6000001140b */
[----:B------:R-:W2:Y:S01]  /*12fee0*/  LDL.LU R29, [R1+0x8b4] ;  /* 0x0008b400011d7983 */ /* 0x000ea20000300800 */
[----:B0-----:R-:W-:-:S03]  /*12fef0*/  IADD3 R22, P6, R11, R21, RZ ;  /* 0x000000150b167210 */ /* 0x001fc60007fde0ff */
[----:B------:R0:W-:Y:S04]  /*12ff00*/  STL [R1+0x6110], R21 ;  /* 0x0061101501007387 */ /* 0x0001e80000100800 */
[----:B------:R-:W-:Y:S04]  /*12ff10*/  STL [R1+0x38], R28 ;  /* 0x0000381c01007387 */ /* 0x000fe80000100800 */
[----:B0-----:R-:W3:Y:S02]  /*12ff20*/  LDL.LU R21, [R1+0x38] ;  /* 0x0000380001157983 */ /* 0x001ee40000300800 */
[----:B---3--:R-:W-:-:S05]  /*12ff30*/  IMAD.X R23, R21, 0x1, R19, P6 ;  /* 0x0000000115177824 */ /* 0x008fca00030e0613 */
[----:B------:R0:W-:Y:S02]  /*12ff40*/  STL.64 [R1+0x2340], R22 ;  /* 0x0023401601007387 */ /* 0x0001e40000100a00 */
[----:B0-----:R-:W-:-:S05]  /*12ff50*/  IADD3 R22, P6, R11, R20, RZ ;  /* 0x000000140b167210 */ /* 0x001fca0007fde0ff */
[----:B------:R-:W-:-:S05]  /*12ff60*/  IMAD.X R23, R21, 0x1, R18, P6 ;  /* 0x0000000115177824 */ /* 0x000fca00030e0612 */
[----:B------:R0:W-:Y:S02]  /*12ff70*/  STL.64 [R1+0x2338], R22 ;  /* 0x0023381601007387 */ /* 0x0001e40000100a00 */
[----:B0-----:R-:W-:-:S05]  /*12ff80*/  IADD3 R22, P6, R11, R17, RZ ;  /* 0x000000110b167210 */ /* 0x001fca0007fde0ff */
[----:B------:R-:W-:Y:S01]  /*12ff90*/  IMAD.X R23, R21, 0x1, R15, P6 ;  /* 0x0000000115177824 */ /* 0x000fe200030e060f */
[----:B--2---:R-:W-:-:S04]  /*12ffa0*/  IADD3 R28, P6, R29, R16, RZ ;  /* 0x000000101d1c7210 */ /* 0x004fc80007fde0ff */
[----:B------:R0:W-:Y:S04]  /*12ffb0*/  STL.64 [R1+0x2330], R22 ;  /* 0x0023301601007387 */ /* 0x0001e80000100a00 */
[----:B0-----:R-:W2:Y:S04]  /*12ffc0*/  LDL.LU.64 R22, [R1+0x6120] ;  /* 0x0061200001167983 */ /* 0x001ea80000300a00 */
[----:B------:R-:W3:Y:S02]  /*12ffd0*/  LDL.LU R29, [R1+0x8b8] ;  /* 0x0008b800011d7983 */ /* 0x000ee40000300800 */
[----:B---3--:R-:W-:-:S05]  /*12ffe0*/  IMAD.X R29, R29, 0x1, R14, P6 ;  /* 0x000000011d1d7824 */ /* 0x008fca00030e060e */
[----:B------:R0:W-:Y:S02]  /*12fff0*/  STL.64 [R1+0x2318], R28 ;  /* 0x0023181c01007387 */ /* 0x0001e40000100a00 */
[----:B0-----:R-:W-:-:S05]  /*130000*/  IADD3 R28, P6, R10, R16, RZ ;  /* 0x000000100a1c7210 */ /* 0x001fca0007fde0ff */
[----:B------:R-:W-:-:S05]  /*130010*/  IMAD.X R29, R13, 0x1, R14, P6 ;  /* 0x000000010d1d7824 */ /* 0x000fca00030e060e */
[----:B------:R0:W-:Y:S04]  /*130020*/  STL.64 [R1+0x22f8], R28 ;  /* 0x0022f81c01007387 */ /* 0x0001e80000100a00 */
[----:B0-----:R-:W3:Y:S01]  /*130030*/  LDL.LU.64 R28, [R1+0x6118] ;  /* 0x00611800011c7983 */ /* 0x001ee20000300a00 */
[----:B------:R-:W-:Y:S01]  /*130040*/  IADD3 R10, P6, R11, R16, RZ ;  /* 0x000000100b0a7210 */ /* 0x000fe20007fde0ff */
[----:B------:R-:W-:Y:S02]  /*130050*/  IMAD.MOV.U32 R11, RZ, RZ, R21 ;  /* 0x000000ffff0b7224 */ /* 0x000fe400078e0015 */
[----:B------:R-:W4:Y:S04]  /*130060*/  LDL.LU R13, [R1+0x498] ;  /* 0x00049800010d7983 */ /* 0x000f280000300800 */
[----:B------:R-:W2:Y:S04]  /*130070*/  LDL.LU R21, [R1+0x6110] ;  /* 0x0061100001157983 */ /* 0x000ea80000300800 */
[----:B---3--:R0:W-:Y:S04]  /*130080*/  STL.64 [R1+0x6100], R28 ;  /* 0x0061001c01007387 */ /* 0x0081e80000100a00 */
[----:B0-----:R-:W3:Y:S01]  /*130090*/  LDL.LU R29, [R1+0x640] ;  /* 0x00064000011d7983 */ /* 0x001ee20000300800 */
[----:B------:R-:W-:-:S03]  /*1300a0*/  IMAD.X R11, R11, 0x1, R14, P6 ;  /* 0x000000010b0b7824 */ /* 0x000fc600030e060e */
[----:B----4-:R-:W-:Y:S04]  /*1300b0*/  STL.64 [R1+0x6108], R12 ;  /* 0x0061080c01007387 */ /* 0x010fe80000100a00 */
[----:B------:R3:W-:Y:S02]  /*1300c0*/  STL.64 [R1+0x22d0], R10 ;  /* 0x0022d00a01007387 */ /* 0x0007e40000100a00 */
[----:B---3--:R-:W-:Y:S02]  /*1300d0*/  SHF.R.S32.HI R11, RZ, 0x1f, R29 ;  /* 0x0000001fff0b7819 */ /* 0x008fe4000001141d */
[----:B--2---:R-:W-:-:S05]  /*1300e0*/  IADD3 R12, P6, R29, R21, RZ ;  /* 0x000000151d0c7210 */ /* 0x004fca0007fde0ff */
[----:B------:R-:W-:-:S05]  /*1300f0*/  IMAD.X R13, R11, 0x1, R19, P6 ;  /* 0x000000010b0d7824 */ /* 0x000fca00030e0613 */
[----:B------:R0:W-:Y:S02]  /*130100*/  STL.64 [R1+0x22c0], R12 ;  /* 0x0022c00c01007387 */ /* 0x0001e40000100a00 */
[----:B0-----:R-:W-:-:S05]  /*130110*/  IADD3 R12, P6, R29, R20, RZ ;  /* 0x000000141d0c7210 */ /* 0x001fca0007fde0ff */
[----:B------:R-:W-:-:S05]  /*130120*/  IMAD.X R13, R11, 0x1, R18, P6 ;  /* 0x000000010b0d7824 */ /* 0x000fca00030e0612 */
[----:B------:R0:W-:Y:S02]  /*130130*/  STL.64 [R1+0x22b8], R12 ;  /* 0x0022b80c01007387 */ /* 0x0001e40000100a00 */
[----:B0-----:R-:W-:-:S05]  /*130140*/  IADD3 R12, P6, R29, R17, RZ ;  /* 0x000000111d0c7210 */ /* 0x001fca0007fde0ff */
[----:B------:R-:W-:Y:S01]  /*130150*/  IMAD.X R13, R11, 0x1, R15, P6 ;  /* 0x000000010b0d7824 */ /* 0x000fe200030e060f */
[----:B------:R-:W-:Y:S01]  /*130160*/  IADD3 R28, P6, R29, R16, RZ ;  /* 0x000000101d1c7210 */ /* 0x000fe20007fde0ff */
[----:B------:R0:W-:Y:S04]  /*130170*/  STL.64 [R1+0x60f0], R8 ;  /* 0x0060f00801007387 */ /* 0x0001e80000100a00 */
[----:B------:R-:W-:Y:S01]  /*130180*/  IMAD.X R29, R11, 0x1, R14, P6 ;  /* 0x000000010b1d7824 */ /* 0x000fe200030e060e */
[----:B0-----:R-:W2:Y:S04]  /*130190*/  LDL R9, [R1+0x4ac] ;  /* 0x0004ac0001097983 */ /* 0x001ea80000100800 */
[----:B------:R-:W3:Y:S04]  /*1301a0*/  LDL.LU R10, [R1+0x4a0] ;  /* 0x0004a000010a7983 */ /* 0x000ee80000300800 */
[----:B------:R0:W-:Y:S04]  /*1301b0*/  STL.64 [R1+0x22b0], R12 ;  /* 0x0022b00c01007387 */ /* 0x0001e80000100a00 */
[----:B0-----:R-:W4:Y:S04]  /*1301c0*/  LDL.LU.64 R12, [R1+0x6108] ;  /* 0x00610800010c7983 */ /* 0x001f280000300a00 */
[----:B------:R0:W-:Y:S04]  /*1301d0*/  STL.64 [R1+0x2298], R28 ;  /* 0x0022981c01007387 */ /* 0x0001e80000100a00 */
[----:B0-----:R-:W3:Y:S01]  /*1301e0*/  LDL.LU.64 R28, [R1+0x6100] ;  /* 0x00610000011c7983 */ /* 0x001ee20000300a00 */
[----:B--2---:R-:W-:-:S03]  /*1301f0*/  SHF.R.S32.HI R11, RZ, 0x1f, R9 ;  /* 0x0000001fff0b7819 */ /* 0x004fc60000011409 */
[----:B---3--:R0:W-:Y:S02]  /*130200*/  STL.64 [R1+0x60f8], R28 ;  /* 0x0060f81c01007387 */ /* 0x0081e40000100a00 */
[----:B0-----:R-:W-:-:S05]  /*130210*/  IADD3 R28, P6, R9, R21, RZ ;  /* 0x00000015091c7210 */ /* 0x001fca0007fde0ff */
[----:B------:R-:W-:-:S05]  /*130220*/  IMAD.X R29, R11, 0x1, R19, P6 ;  /* 0x000000010b1d7824 */ /* 0x000fca00030e0613 */
[----:B------:R0:W-:Y:S02]  /*130230*/  STL.64 [R1+0x2288], R28 ;  /* 0x0022881c01007387 */ /* 0x0001e40000100a00 */
[----:B0-----:R-:W-:-:S05]  /*130240*/  IADD3 R28, P6, R9, R20, RZ ;  /* 0x00000014091c7210 */ /* 0x001fca0007fde0ff */
[----:B------:R-:W-:-:S05]  /*130250*/  IMAD.X R29, R11, 0x1, R18, P6 ;  /* 0x000000010b1d7824 */ /* 0x000fca00030e0612 */
[----:B------:R0:W-:Y:S02]  /*130260*/  STL.64 [R1+0x2280], R28 ;  /* 0x0022801c01007387 */ /* 0x0001e40000100a00 */
[----:B0-----:R-:W-:-:S05]  /*130270*/  IADD3 R28, P6, R9, R17, RZ ;  /* 0x00000011091c7210 */ /* 0x001fca0007fde0ff */
[----:B------:R-:W-:Y:S01]  /*130280*/  IMAD.X R29, R11, 0x1, R15, P6 ;  /* 0x000000010b1d7824 */ /* 0x000fe200030e060f */
[----:B------:R-:W-:-:S05]  /*130290*/  IADD3 R8, P6, R9, R16, RZ ;  /* 0x0000001009087210 */ /* 0x000fca0007fde0ff */
[----:B------:R-:W-:Y:S01]  /*1302a0*/  IMAD.X R9, R11, 0x1, R14, P6 ;  /* 0x000000010b097824 */ /* 0x000fe200030e060e */
[----:B------:R0:W-:Y:S04]  /*1302b0*/  STL.64 [R1+0x2278], R28 ;  /* 0x0022781c01007387 */ /* 0x0001e80000100a00 */
[----:B0-----:R-:W2:Y:S04]  /*1302c0*/  LDL.LU.64 R28, [R1+0x60f8] ;  /* 0x0060f800011c7983 */ /* 0x001ea80000300a00 */
[----:B------:R0:W-:Y:S04]  /*1302d0*/  STL.64 [R1+0x2258], R8 ;  /* 0x0022580801007387 */ /* 0x0001e80000100a00 */
[----:B0-----:R-:W3:Y:S01]  /*1302e0*/  LDL.LU.64 R8, [R1+0x60f0] ;  /* 0x0060f00001087983 */ /* 0x001ee20000300a00 */
[----:B----4-:R-:W-:-:S03]  /*1302f0*/  SHF.R.S32.HI R11, RZ, 0x1f, R13 ;  /* 0x0000001fff0b7819 */ /* 0x010fc6000001140d */
        /* <DEDUP_REMOVED lines=12> */
[----:B------:R-:W-:-:S04]  /*1303c0*/  SHF.R.S32.HI R13, RZ, 0x1f, R10 ;  /* 0x0000001fff0d7819 */ /* 0x000fc8000001140a */
[----:B------:R0:W-:Y:S04]  /*1303d0*/  STL.64 [R1+0x2220], R8 ;  /* 0x0022200801007387 */ /* 0x0001e80000100a00 */
[----:B------:R-:W3:Y:S01]  /*1303e0*/  LDL.LU R11, [R1+0x480] ;  /* 0x00048000010b7983 */ /* 0x000ee20000300800 */
[----:B0-----:R-:W-:-:S05]  /*1303f0*/  IADD3 R8, P6, R10, R21, RZ ;  /* 0x000000150a087210 */ /* 0x001fca0007fde0ff */
[----:B------:R-:W-:-:S05]  /*130400*/  IMAD.X R9, R13, 0x1, R19, P6 ;  /* 0x000000010d097824 */ /* 0x000fca00030e0613 */
[----:B------:R0:W-:Y:S04]  /*130410*/  STL.64 [R1+0x2210], R8 ;  /* 0x0022100801007387 */ /* 0x0001e80000100a00 */
[----:B0-----:R-:W4:Y:S04]  /*130420*/  LDL.LU.64 R8, [R1+0x60e8] ;  /* 0x0060e80001087983 */ /* 0x001f280000300a00 */
[----:B----4-:R0:W-:Y:S02]  /*130430*/  STL.64 [R1+0x60e0], R8 ;  /* 0x0060e00801007387 */ /* 0x0101e40000100a00 */
[----:B0-----:R-:W-:-:S05]  /*130440*/  IADD3 R8, P6, R10, R20, RZ ;  /* 0x000000140a087210 */ /* 0x001fca0007fde0ff */
[----:B------:R-:W-:-:S05]  /*130450*/  IMAD.X R9, R13, 0x1, R18, P6 ;  /* 0x000000010d097824 */ /* 0x000fca00030e0612 */
[----:B------:R0:W-:Y:S02]  /*130460*/  STL.64 [R1+0x2208], R8 ;  /* 0x0022080801007387 */ /* 0x0001e40000100a00 */
[----:B0-----:R-:W-:-:S05]  /*130470*/  IADD3 R8, P6, R10, R17, RZ ;  /* 0x000000110a087210 */ /* 0x001fca0007fde0ff */
[----:B------:R-:W-:-:S05]  /*130480*/  IMAD.X R9, R13, 0x1, R15, P6 ;  /* 0x000000010d097824 */ /* 0x000fca00030e060f */
[----:B------:R0:W-:Y:S02]  /*130490*/  STL.64 [R1+0x2200], R8 ;  /* 0x0022000801007387 */ /* 0x0001e40000100a00 */
[----:B0-----:R-:W-:Y:S01]  /*1304a0*/  IADD3 R8, P6, R10, R16, RZ ;  /* 0x000000100a087210 */ /* 0x001fe20007fde0ff */
[----:B--2---:R-:W-:-:S05]  /*1304b0*/  IMAD.MOV.U32 R10, RZ, RZ, R29 ;  /* 0x000000ffff0a7224 */ /* 0x004fca00078e001d */
[----:B---3--:R0:W-:Y:S04]  /*1304c0*/  STL.64 [R1+0x60d0], R10 ;  /* 0x0060d00a01007387 */ /* 0x0081e80000100a00 */
[----:B0-----:R-:W2:Y:S01]  /*1304d0*/  LDL.LU R11, [R1+0x4a8] ;  /* 0x0004a800010b7983 */ /* 0x001ea20000300800 */
[----:B------:R-:W-:Y:S02]  /*1304e0*/  IMAD.X R9, R13, 0x1, R14, P6 ;  /* 0x000000010d097824 */ /* 0x000fe400030e060e */
[----:B------:R-:W-:Y:S02]  /*1304f0*/  IMAD.MOV.U32 R10, RZ, RZ, R25 ;  /* 0x000000ffff0a7224 */ /* 0x000fe400078e0019 */
[----:B------:R-:W-:Y:S01]  /*130500*/  IMAD.MOV.U32 R25, RZ, RZ, R7 ;  /* 0x000000ffff197224 */ /* 0x000fe200078e0007 */
[----:B------:R0:W-:Y:S01]  /*130510*/  STL.64 [R1+0x21e0], R8 ;  /* 0x0021e00801007387 */ /* 0x0001e20000100a00 */
[----:B--2---:R-:W-:-:S02]  /*130520*/  SHF.R.S32.HI R7, RZ, 0x1f, R11 ;  /* 0x0000001fff077819 */ /* 0x004fc4000001140b */
[----:B0-----:R-:W-:-:S05]  /*130530*/  IADD3 R8, P6, R11, R21, RZ ;  /* 0x000000150b087210 */ /* 0x001fca0007fde0ff */
[----:B------:R-:W-:-:S05]  /*130540*/  IMAD.X R9, R7, 0x1, R19, P6 ;  /* 0x0000000107097824 */ /* 0x000fca00030e0613 */
[----:B------:R0:W-:Y:S02]  /*130550*/  STL.64 [R1+0x21d0], R8 ;  /* 0x0021d00801007387 */ /* 0x0001e40000100a00 */
[----:B0-----:R-:W-:-:S05]  /*130560*/  IADD3 R8, P6, R11, R20, RZ ;  /* 0x000000140b087210 */ /* 0x001fca0007fde0ff */
[----:B------:R-:W-:-:S05]  /*130570*/  IMAD.X R9, R7, 0x1, R18, P6 ;  /* 0x0000000107097824 */ /* 0x000fca00030e0612 */
[----:B------:R0:W-:Y:S04]  /*130580*/  STL.64 [R1+0x21c8], R8 ;  /* 0x0021c80801007387 */ /* 0x0001e80000100a00 */
[----:B0-----:R-:W2:Y:S01]  /*130590*/  LDL.LU.64 R8, [R1+0x60e0] ;  /* 0x0060e00001087983 */ /* 0x001ea20000300a00 */
[----:B------:R-:W-:Y:S02]  /*1305a0*/  IMAD.MOV.U32 R13, RZ, RZ, R22 ;  /* 0x000000ffff0d7224 */ /* 0x000fe400078e0016 */
[----:B--2---:R-:W-:Y:S01]  /*1305b0*/  IMAD.MOV.U32 R29, RZ, RZ, R8 ;  /* 0x000000ffff1d7224 */ /* 0x004fe200078e0008 */
[----:B------:R-:W-:Y:S01]  /*1305c0*/  IADD3 R8, P6, R11, R17, RZ ;  /* 0x000000110b087210 */ /* 0x000fe20007fde0ff */
[----:B------:R-:W-:-:S04]  /*1305d0*/  IMAD.MOV.U32 R22, RZ, RZ, R9 ;  /* 0x000000ffff167224 */ /* 0x000fc800078e0009 */
[----:B------:R-:W-:-:S05]  /*1305e0*/  IMAD.X R9, R7, 0x1, R15, P6 ;  /* 0x0000000107097824 */ /* 0x000fca00030e060f */
[----:B------:R0:W-:Y:S02]  /*1305f0*/  STL.64 [R1+0x4d18], R8 ;  /* 0x004d180801007387 */ /* 0x0001e40000100a00 */
[----:B0-----:R-:W-:Y:S01]  /*130600*/  IMAD.MOV.U32 R9, RZ, RZ, R10 ;  /* 0x000000ffff097224 */ /* 0x001fe200078e000a */
[----:B------:R-:W-:Y:S01]  /*130610*/  IADD3 R10, P6, R11, R16, RZ ;  /* 0x000000100b0a7210 */ /* 0x000fe20007fde0ff */
[----:B------:R-:W-:Y:S02]  /*130620*/  IMAD.MOV.U32 R8, RZ, RZ, R7 ;  /* 0x000000ffff087224 */ /* 0x000fe400078e0007 */
[----:B------:R-:W2:Y:S02]  /*130630*/  LDL.LU R7, [R1+0x60d8] ;  /* 0x0060d80001077983 */ /* 0x000ea40000300800 */
[----:B------:R-:W-:Y:S02]  /*130640*/  IMAD.X R11, R8, 0x1, R14, P6 ;  /* 0x00000001080b7824 */ /* 0x000fe400030e060e */
[----:B------:R0:W-:Y:S04]  /*130650*/  STL.64 [R1+0x60c0], R26 ;  /* 0x0060c01a01007387 */ /* 0x0001e80000100a00 */
[----:B0-----:R-:W3:Y:S04]  /*130660*/  LDL.LU R27, [R1+0x494] ;  /* 0x00049400011b7983 */ /* 0x001ee80000300800 */
[----:B------:R0:W-:Y:S04]  /*130670*/  STL.64 [R1+0x21a0], R10 ;  /* 0x0021a00a01007387 */ /* 0x0001e80000100a00 */
[----:B0-----:R-:W4:Y:S01]  /*130680*/  LDL.LU.64 R10, [R1+0x60d0] ;  /* 0x0060d000010a7983 */ /* 0x001f220000300a00 */
[----:B---3--:R-:W-:-:S03]  /*130690*/  SHF.R.S32.HI R8, RZ, 0x1f, R27 ;  /* 0x0000001fff087819 */ /* 0x008fc6000001141b */
[----:B----4-:R0:W-:Y:S02]  /*1306a0*/  STL.64 [R1+0x60c8], R10 ;  /* 0x0060c80a01007387 */ /* 0x0101e40000100a00 */
        /* <DEDUP_REMOVED lines=8> */
[----:B------:R0:W-:Y:S04]  /*130730*/  STL.64 [R1+0x2188], R10 ;  /* 0x0021880a01007387 */ /* 0x0001e80000100a00 */
[----:B0-----:R-:W3:Y:S01]  /*130740*/  LDL.LU.64 R10, [R1+0x60c8] ;  /* 0x0060c800010a7983 */ /* 0x001ee20000300a00 */
[----:B------:R-:W-:-:S05]  /*130750*/  IADD3 R26, P6, R27, R16, RZ ;  /* 0x000000101b1a7210 */ /* 0x000fca0007fde0ff */
[----:B------:R-:W-:-:S05]  /*130760*/  IMAD.X R27, R8, 0x1, R14, P6 ;  /* 0x00000001081b7824 */ /* 0x000fca00030e060e */
[----:B------:R0:W-:Y:S01]  /*130770*/  STL.64 [R1+0x2180], R26 ;  /* 0x0021801a01007387 */ /* 0x0001e20000100a00 */
[----:B---3--:R-:W-:Y:S02]  /*130780*/  SHF.R.S32.HI R8, RZ, 0x1f, R11 ;  /* 0x0000001fff087819 */ /* 0x008fe4000001140b */
[----:B0-----:R-:W-:-:S05]  /*130790*/  IADD3 R26, P6, R11, R21, RZ ;  /* 0x000000150b1a7210 */ /* 0x001fca0007fde0ff */
[----:B------:R-:W-:-:S05]  /*1307a0*/  IMAD.X R27, R8, 0x1, R19, P6 ;  /* 0x00000001081b7824 */ /* 0x000fca00030e0613 */
[----:B------:R0:W-:Y:S04]  /*1307b0*/  STL.64 [R1+0x2178], R26 ;  /* 0x0021781a01007387 */ /* 0x0001e80000100a00 */
[----:B0-----:R-:W3:Y:S04]  /*1307c0*/  LDL.LU.64 R26, [R1+0x60c0] ;  /* 0x0060c000011a7983 */ /* 0x001ee80000300a00 */
[----:B---3--:R0:W-:Y:S02]  /*1307d0*/  STL.64 [R1+0x60b8], R26 ;  /* 0x0060b81a01007387 */ /* 0x0081e40000100a00 */
[----:B0-----:R-:W-:-:S05]  /*1307e0*/  IADD3 R26, P6, R11, R20, RZ ;  /* 0x000000140b1a7210 */ /* 0x001fca0007fde0ff */
[----:B------:R-:W-:-:S05]  /*1307f0*/  IMAD.X R27, R8, 0x1, R18, P6 ;  /* 0x00000001081b7824 */ /* 0x000fca00030e0612 */
[----:B------:R0:W-:Y:S02]  /*130800*/  STL.64 [R1+0x2170], R26 ;  /* 0x0021701a01007387 */ /* 0x0001e40000100a00 */
[----:B0-----:R-:W-:-:S05]  /*130810*/  IADD3 R26, P6, R11, R17, RZ ;  /* 0x000000110b1a7210 */ /* 0x001fca0007fde0ff */
[----:B------:R-:W-:-:S05]  /*130820*/  IMAD.X R27, R8, 0x1, R15, P6 ;  /* 0x00000001081b7824 */ /* 0x000fca00030e060f */
[----:B------:R0:W-:Y:S02]  /*130830*/  STL.64 [R1+0x2168], R26 ;  /* 0x0021681a01007387 */ /* 0x0001e40000100a00 */
[----:B0-----:R-:W-:Y:S02]  /*130840*/  IADD3 R26, P6, R11, R16, RZ ;  /* 0x000000100b1a7210 */ /* 0x001fe40007fde0ff */
[----:B------:R0:W-:Y:S03]  /*130850*/  STL [R1+0x60b0], R29 ;  /* 0x0060b01d01007387 */ /* 0x0001e60000100800 */
[----:B------:R-:W-:-:S05]  /*130860*/  IMAD.X R27, R8, 0x1, R14, P6 ;  /* 0x00000001081b7824 */ /* 0x000fca00030e060e */
[----:B------:R1:W-:Y:S04]  /*130870*/  STL.64 [R1+0x2160], R26 ;  /* 0x0021601a01007387 */ /* 0x0003e80000100a00 */
[----:B0-----:R-:W3:Y:S04]  /*130880*/  LDL.LU R29, [R1+0x488] ;  /* 0x00048800011d7983 */ /* 0x001ee80000300800 */
[----:B------:R-:W4:Y:S01]  /*130890*/  LDL.LU R11, [R1+0x47c] ;  /* 0x00047c00010b7983 */ /* 0x000f220000300800 */
[----:B---3--:R-:W-:Y:S02]  /*1308a0*/  SHF.R.S32.HI R8, RZ, 0x1f, R29 ;  /* 0x0000001fff087819 */ /* 0x008fe4000001141d */
[----:B-1----:R-:W-:-:S05]  /*1308b0*/  IADD3 R26, P6, R29, R21, RZ ;  /* 0x000000151d1a7210 */ /* 0x002fca0007fde0ff */
[----:B------:R-:W-:-:S05]  /*1308c0*/  IMAD.X R27, R8, 0x1, R19, P6 ;  /* 0x00000001081b7824 */ /* 0x000fca00030e0613 */
[----:B------:R0:W-:Y:S02]  /*1308d0*/  STL.64 [R1+0x2158], R26 ;  /* 0x0021581a01007387 */ /* 0x0001e40000100a00 */
        /* <DEDUP_REMOVED lines=8> */
[----:B0-----:R-:W-:Y:S02]  /*130960*/  IADD3 R26, P6, R29, R16, RZ ;  /* 0x000000101d1a7210 */ /* 0x001fe40007fde0ff */
[----:B------:R-:W3:Y:S04]  /*130970*/  LDL.LU R29, [R1+0x60b0] ;  /* 0x0060b000011d7983 */ /* 0x000ee80000300800 */
[----:B--2---:R0:W-:Y:S04]  /*130980*/  STL.64 [R1+0x60a0], R6 ;  /* 0x0060a00601007387 */ /* 0x0041e80000100a00 */
[----:B0-----:R-:W2:Y:S01]  /*130990*/  LDL.LU R7, [R1+0x490] ;  /* 0x0004900001077983 */ /* 0x001ea20000300800 */
[----:B------:R-:W-:-:S05]  /*1309a0*/  IMAD.X R27, R8, 0x1, R14, P6 ;  /* 0x00000001081b7824 */ /* 0x000fca00030e060e */
[----:B------:R0:W-:Y:S01]  /*1309b0*/  STL.64 [R1+0x2140], R26 ;  /* 0x0021401a01007387 */ /* 0x0001e20000100a00 */
[----:B--2---:R-:W-:Y:S02]  /*1309c0*/  SHF.R.S32.HI R8, RZ, 0x1f, R7 ;  /* 0x0000001fff087819 */ /* 0x004fe40000011407 */
        /* <DEDUP_REMOVED lines=10> */
[----:B------:R0:W-:Y:S01]  /*130a70*/  STL.64 [R1+0x2128], R26 ;  /* 0x0021281a01007387 */ /* 0x0001e20000100a00 */
[----:B----4-:R-:W-:-:S03]  /*130a80*/  SHF.R.S32.HI R8, RZ, 0x1f, R11 ;  /* 0x0000001fff087819 */ /* 0x010fc6000001140b */
[----:B0-----:R-:W2:Y:S04]  /*130a90*/  LDL.LU.64 R26, [R1+0x60a8] ;  /* 0x0060a800011a7983 */ /* 0x001ea80000300a00 */
[----:B------:R0:W-:Y:S02]  /*130aa0*/  STL.64 [R1+0x2118], R6 ;  /* 0x0021180601007387 */ /* 0x0001e40000100a00 */
        /* <DEDUP_REMOVED lines=13> */
[----:B------:R-:W-:Y:S04]  /*130b80*/  STL.64 [R1+0x20f0], R6 ;  /* 0x0020f00601007387 */ /* 0x000fe80000100a00 */
[----:B------:R0:W-:Y:S04]  /*130b90*/  STL [R1+0x6090], R0 ;  /* 0x0060900001007387 */ /* 0x0001e80000100800 */
[----:B0-----:R-:W4:Y:S02]  /*130ba0*/  LDL.LU R0, [R1+0x468] ;  /* 0x0004680001007983 */ /* 0x001f240000300800 */
[----:B----4-:R-:W-:-:S02]  /*130bb0*/  SHF.R.S32.HI R11, RZ, 0x1f, R0 ;  /* 0x0000001fff0b7819 */ /* 0x010fc40000011400 */
[----:B------:R-:W-:-:S05]  /*130bc0*/  IADD3 R6, P6, R0, R21, RZ ;  /* 0x0000001500067210 */ /* 0x000fca0007fde0ff */
[----:B------:R-:W-:-:S05]  /*130bd0*/  IMAD.X R7, R11, 0x1, R19, P6 ;  /* 0x000000010b077824 */ /* 0x000fca00030e0613 */
[----:B------:R0:W-:Y:S02]  /*130be0*/  STL.64 [R1+0x20e8], R6 ;  /* 0x0020e80601007387 */ /* 0x0001e40000100a00 */
[----:B0-----:R-:W-:-:S05]  /*130bf0*/  IADD3 R6, P6, R0, R20, RZ ;  /* 0x0000001400067210 */ /* 0x001fca0007fde0ff */
[----:B------:R-:W-:-:S05]  /*130c00*/  IMAD.X R7, R11, 0x1, R18, P6 ;  /* 0x000000010b077824 */ /* 0x000fca00030e0612 */
[----:B------:R0:W-:Y:S04]  /*130c10*/  STL.64 [R1+0x20e0], R6 ;  /* 0x0020e00601007387 */ /* 0x0001e80000100a00 */
[----:B0-----:R-:W4:Y:S04]  /*130c20*/  LDL.LU.64 R6, [R1+0x6098] ;  /* 0x0060980001067983 */ /* 0x001f280000300a00 */
[----:B----4-:R0:W-:Y:S04]  /*130c30*/  STL.64 [R1+0x6088], R6 ;  /* 0x0060880601007387 */ /* 0x0101e80000100a00 */
[----:B------:R-:W4:Y:S01]  /*130c40*/  LDL.LU R8, [R1+0x464] ;  /* 0x0004640001087983 */ /* 0x000f220000300800 */
[----:B0-----:R-:W-:-:S05]  /*130c50*/  IADD3 R6, P6, R0, R17, RZ ;  /* 0x0000001100067210 */ /* 0x001fca0007fde0ff */
[----:B------:R-:W-:-:S05]  /*130c60*/  IMAD.X R7, R11, 0x1, R15, P6 ;  /* 0x000000010b077824 */ /* 0x000fca00030e060f */
[----:B------:R0:W-:Y:S02]  /*130c70*/  STL.64 [R1+0x20d8], R6 ;  /* 0x0020d80601007387 */ /* 0x0001e40000100a00 */
[----:B0-----:R-:W-:Y:S02]  /*130c80*/  IADD3 R6, P6, R0, R16, RZ ;  /* 0x0000001000067210 */ /* 0x001fe40007fde0ff */
[----:B------:R-:W2:Y:S04]  /*130c90*/  LDL.LU R0, [R1+0x6090] ;  /* 0x0060900001007983 */ /* 0x000ea80000300800 */
[----:B---3--:R0:W-:Y:S04]  /*130ca0*/  STL [R1+0x6080], R29 ;  /* 0x0060801d01007387 */ /* 0x0081e80000100800 */
[----:B0-----:R-:W3:Y:S01]  /*130cb0*/  LDL.LU R29, [R1+0x470] ;  /* 0x00047000011d7983 */ /* 0x001ee20000300800 */
[----:B------:R-:W-:-:S05]  /*130cc0*/  IMAD.X R7, R11, 0x1, R14, P6 ;  /* 0x000000010b077824 */ /* 0x000fca00030e060e */
[----:B------:R0:W-:Y:S01]  /*130cd0*/  STL.64 [R1+0x20c0], R6 ;  /* 0x0020c00601007387 */ /* 0x0001e20000100a00 */
[----:B---3--:R-:W-:Y:S02]  /*130ce0*/  SHF.R.S32.HI R11, RZ, 0x1f, R29 ;  /* 0x0000001fff0b7819 */ /* 0x008fe4000001141d */
[----:B0-----:R-:W-:-:S05]  /*130cf0*/  IADD3 R6, P6, R29, R21, RZ ;  /* 0x000000151d067210 */ /* 0x001fca0007fde0ff */
[----:B------:R-:W-:-:S05]  /*130d00*/  IMAD.X R7, R11, 0x1, R19, P6 ;  /* 0x000000010b077824 */ /* 0x000fca00030e0613 */
[----:B------:R0:W-:Y:S02]  /*130d10*/  STL.64 [R1+0x20b0], R6 ;  /* 0x0020b00601007387 */ /* 0x0001e40000100a00 */
[----:B0-----:R-:W-:-:S05]  /*130d20*/  IADD3 R6, P6, R29, R20, RZ ;  /* 0x000000141d067210 */ /* 0x001fca0007fde0ff */
[----:B------:R-:W-:-:S05]  /*130d30*/  IMAD.X R7, R11, 0x1, R18, P6 ;  /* 0x000000010b077824 */ /* 0x000fca00030e0612 */
[----:B------:R0:W-:Y:S04]  /*130d40*/  STL.64 [R1+0x20a8], R6 ;  /* 0x0020a80601007387 */ /* 0x0001e80000100a00 */
[----:B0-----:R-:W3:Y:S04]  /*130d50*/  LDL.LU.64 R6, [R1+0x6088] ;  /* 0x0060880001067983 */ /* 0x001ee80000300a00 */
[----:B----4-:R0:W-:Y:S02]  /*130d60*/  STL.64 [R1+0x6078], R8 ;  /* 0x0060780801007387 */ /* 0x0101e40000100a00 */
[----:B0-----:R-:W-:-:S05]  /*130d70*/  IADD3 R8, P6, R29, R17, RZ ;  /* 0x000000111d087210 */ /* 0x001fca0007fde0ff */
[----:B------:R-:W-:-:S05]  /*130d80*/  IMAD.X R9, R11, 0x1, R15, P6 ;  /* 0x000000010b097824 */ /* 0x000fca00030e060f */
[----:B------:R0:W-:Y:S02]  /*130d90*/  STL.64 [R1+0x20a0], R8 ;  /* 0x0020a00801007387 */ /* 0x0001e40000100a00 */
[----:B0-----:R-:W-:Y:S02]  /*130da0*/  IADD3 R8, P6, R29, R16, RZ ;  /* 0x000000101d087210 */ /* 0x001fe40007fde0ff */
[----:B------:R-:W4:Y:S04]  /*130db0*/  LDL.LU R29, [R1+0x6080] ;  /* 0x00608000011d7983 */ /* 0x000f280000300800 */
[----:B---3--:R0:W-:Y:S04]  /*130dc0*/  STL.64 [R1+0x6070], R6 ;  /* 0x0060700601007387 */ /* 0x0081e80000100a00 */
        /* <DEDUP_REMOVED lines=15> */
[----:B------:R-:W-:Y:S01]  /*130ec0*/  IMAD.X R7, R11, 0x1, R14, P6 ;  /* 0x000000010b077824 */ /* 0x000fe200030e060e */
[----:B---3--:R0:W-:Y:S04]  /*130ed0*/  STL [R1+0x6060], R9 ;  /* 0x0060600901007387 */ /* 0x0081e80000100800 */
[----:B------:R1:W-:Y:S01]  /*130ee0*/  STL.64 [R1+0x2040], R6 ;  /* 0x0020400601007387 */ /* 0x0003e20000100a00 */
[----:B0-----:R-:W-:Y:S02]  /*130ef0*/  SHF.R.S32.HI R9, RZ, 0x1f, R8 ;  /* 0x0000001fff097819 */ /* 0x001fe40000011408 */
[----:B-1----:R-:W-:-:S05]  /*130f00*/  IADD3 R6, P6, R8, R21, RZ ;  /* 0x0000001508067210 */ /* 0x002fca0007fde0ff */
[----:B------:R-:W-:-:S05]  /*130f10*/  IMAD.X R7, R9, 0x1, R19, P6 ;  /* 0x0000000109077824 */ /* 0x000fca00030e0613 */
[----:B------:R0:W-:Y:S04]  /*130f20*/  STL.64 [R1+0x2030], R6 ;  /* 0x0020300601007387 */ /* 0x0001e80000100a00 */
[----:B0-----:R-:W3:Y:S04]  /*130f30*/  LDL.LU.64 R6, [R1+0x6070] ;  /* 0x0060700001067983 */ /* 0x001ee80000300a00 */
[----:B---3--:R0:W-:Y:S02]  /*130f40*/  STL.64 [R1+0x6068], R6 ;  /* 0x0060680601007387 */ /* 0x0081e40000100a00 */
[----:B0-----:R-:W-:-:S05]  /*130f50*/  IADD3 R6, P6, R8, R20, RZ ;  /* 0x0000001408067210 */ /* 0x001fca0007fde0ff */
[----:B------:R-:W-:-:S05]  /*130f60*/  IMAD.X R7, R9, 0x1, R18, P6 ;  /* 0x0000000109077824 */ /* 0x000fca00030e0612 */
[----:B------:R0:W-:Y:S04]  /*130f70*/  STL.64 [R1+0x2028], R6 ;  /* 0x0020280601007387 */ /* 0x0001e80000100a00 */
[----:B----4-:R1:W-:Y:S01]  /*130f80*/  STL.64 [R1+0x6050], R28 ;  /* 0x0060501c01007387 */ /* 0x0103e20000100a00 */
[----:B0-----:R-:W-:Y:S01]  /*130f90*/  IADD3 R6, P6, R8, R17, RZ ;  /* 0x0000001108067210 */ /* 0x001fe20007fde0ff */
[----:B-1----:R-:W-:Y:S02]  /*130fa0*/  IMAD.MOV.U32 R28, RZ, RZ, R9 ;  /* 0x000000ffff1c7224 */ /* 0x002fe400078e0009 */
[----:B------:R-:W3:Y:S02]  /*130fb0*/  LDL.LU R29, [R1+0x450] ;  /* 0x00045000011d7983 */ /* 0x000ee40000300800 */
[----:B------:R-:W-:Y:S01]  /*130fc0*/  IMAD.X R7, R28, 0x1, R15, P6 ;  /* 0x000000011c077824 */ /* 0x000fe200030e060f */
[----:B------:R-:W-:Y:S01]  /*130fd0*/  IADD3 R8, P6, R8, R16, RZ ;  /* 0x0000001008087210 */ /* 0x000fe20007fde0ff */
[----:B------:R-:W4:Y:S04]  /*130fe0*/  LDL.LU R11, [R1+0x460] ;  /* 0x00046000010b7983 */ /* 0x000f280000300800 */
[----:B------:R-:W-:Y:S01]  /*130ff0*/  IMAD.X R9, R28, 0x1, R14, P6 ;  /* 0x000000011c097824 */ /* 0x000fe200030e060e */
[----:B------:R0:W-:Y:S04]  /*131000*/  STL.64 [R1+0x2020], R6 ;  /* 0x0020200601007387 */ /* 0x0001e80000100a00 */
[----:B0-----:R-:W2:Y:S04]  /*131010*/  LDL.LU.64 R6, [R1+0x6068] ;  /* 0x0060680001067983 */ /* 0x001ea80000300a00 */
[----:B------:R0:W-:Y:S04]  /*131020*/  STL.64 [R1+0x2000], R8 ;  /* 0x0020000801007387 */ /* 0x0001e80000100a00 */
[----:B0-----:R-:W3:Y:S02]  /*131030*/  LDL.LU R9, [R1+0x6060] ;  /* 0x0060600001097983 */ /* 0x001ee40000300800 */
[----:B---3--:R-:W-:-:S02]  /*131040*/  IMAD.MOV.U32 R8, RZ, RZ, R9 ;  /* 0x000000ffff087224 */ /* 0x008fc400078e0009 */
[----:B------:R-:W-:Y:S01]  /*131050*/  IMAD.MOV.U32 R9, RZ, RZ, R10 ;  /* 0x000000ffff097224 */ /* 0x000fe200078e000a */
[----:B------:R-:W-:-:S04]  /*131060*/  SHF.R.S32.HI R10, RZ, 0x1f, R29 ;  /* 0x0000001fff0a7819 */ /* 0x000fc8000001141d */
        /* <DEDUP_REMOVED lines=12> */
[----:B0-----:R-:W3:Y:S04]  /*131130*/  LDL.LU.64 R8, [R1+0x6058] ;  /* 0x0060580001087983 */ /* 0x001ee80000300a00 */
[----:B------:R0:W-:Y:S04]  /*131140*/  STL.64 [R1+0x1fc8], R28 ;  /* 0x001fc81c01007387 */ /* 0x0001e80000100a00 */
[----:B0-----:R-:W4:Y:S04]  /*131150*/  LDL.LU.64 R28, [R1+0x6050] ;  /* 0x00605000011c7983 */ /* 0x001f280000300a00 */
[----:B----4-:R0:W-:Y:S04]  /*131160*/  STL.64 [R1+0x6040], R28 ;  /* 0x0060401c01007387 */ /* 0x0101e80000100a00 */
[----:B0-----:R-:W4:Y:S04]  /*131170*/  LDL.LU R29, [R1+0x458] ;  /* 0x00045800011d7983 */ /* 0x001f280000300800 */
[----:B------:R0:W-:Y:S01]  /*131180*/  STL.64 [R1+0x6048], R12 ;  /* 0x0060480c01007387 */ /* 0x0001e20000100a00 */
[----:B----4-:R-:W-:-:S02]  /*131190*/  SHF.R.S32.HI R10, RZ, 0x1f, R29 ;  /* 0x0000001fff0a7819 */ /* 0x010fc4000001141d */
        /* <DEDUP_REMOVED lines=11> */
[----:B------:R-:W-:-:S03]  /*131250*/  SHF.R.S32.HI R10, RZ, 0x1f, R11 ;  /* 0x0000001fff0a7819 */ /* 0x000fc6000001140b */
[----:B0-----:R-:W4:Y:S04]  /*131260*/  LDL.LU.64 R12, [R1+0x6048] ;  /* 0x00604800010c7983 */ /* 0x001f280000300a00 */
[----:B------:R0:W-:Y:S02]  /*131270*/  STL.64 [R1+0x1fa8], R28 ;  /* 0x001fa81c01007387 */ /* 0x0001e40000100a00 */
[----:B0-----:R-:W-:-:S05]  /*131280*/  IADD3 R28, P6, R11, R21, RZ ;  /* 0x000000150b1c7210 */ /* 0x001fca0007fde0ff */
[----:B------:R-:W-:-:S05]  /*131290*/  IMAD.X R29, R10, 0x1, R19, P6 ;  /* 0x000000010a1d7824 */ /* 0x000fca00030e0613 */
[----:B------:R0:W-:Y:S02]  /*1312a0*/  STL.64 [R1+0x1fa0], R28 ;  /* 0x001fa01c01007387 */ /* 0x0001e40000100a00 */
[----:B0-----:R-:W-:-:S05]  /*1312b0*/  IADD3 R28, P6, R11, R20, RZ ;  /* 0x000000140b1c7210 */ /* 0x001fca0007fde0ff */
[----:B------:R-:W-:-:S05]  /*1312c0*/  IMAD.X R29, R10, 0x1, R18, P6 ;  /* 0x000000010a1d7824 */ /* 0x000fca00030e0612 */
[----:B------:R0:W-:Y:S04]  /*1312d0*/  STL.64 [R1+0x1f98], R28 ;  /* 0x001f981c01007387 */ /* 0x0001e80000100a00 */
[----:B0-----:R-:W2:Y:S04]  /*1312e0*/  LDL.LU.64 R28, [R1+0x6040] ;  /* 0x00604000011c7983 */ /* 0x001ea80000300a00 */
[----:B--2---:R0:W-:Y:S02]  /*1312f0*/  STL.64 [R1+0x6038], R28 ;  /* 0x0060381c01007387 */ /* 0x0041e40000100a00 */
[----:B0-----:R-:W-:-:S05]  /*131300*/  IADD3 R28, P6, R11, R17, RZ ;  /* 0x000000110b1c7210 */ /* 0x001fca0007fde0ff */
[----:B------:R-:W-:-:S05]  /*131310*/  IMAD.X R29, R10, 0x1, R15, P6 ;  /* 0x000000010a1d7824 */ /* 0x000fca00030e060f */
[----:B------:R-:W-:Y:S04]  /*131320*/  STL.64 [R1+0x1f90], R28 ;  /* 0x001f901c01007387 */ /* 0x000fe80000100a00 */
[----:B------:R0:W-:Y:S04]  /*131330*/  STL [R1+0x6030], R6 ;  /* 0x0060300601007387 */ /* 0x0001e80000100800 */
[----:B0-----:R-:W2:Y:S01]  /*131340*/  LDL.LU R6, [R1+0x44c] ;  /* 0x00044c0001067983 */ /* 0x001ea20000300800 */
[----:B------:R-:W-:Y:S01]  /*131350*/  IADD3 R28, P6, R11, R16, RZ ;  /* 0x000000100b1c7210 */ /* 0x000fe20007fde0ff */
[----:B------:R-:W-:-:S02]  /*131360*/  IMAD.MOV.U32 R11, RZ, RZ, R0 ;  /* 0x000000ffff0b7224 */ /* 0x000fc400078e0000 */
[----:B------:R-:W-:Y:S02]  /*131370*/  IMAD.MOV.U32 R0, RZ, RZ, R27 ;  /* 0x000000ffff007224 */ /* 0x000fe400078e001b */
[----:B------:R-:W-:Y:S02]  /*131380*/  IMAD.X R29, R10, 0x1, R14, P6 ;  /* 0x000000010a1d7824 */ /* 0x000fe400030e060e */
[----:B------:R-:W-:Y:S02]  /*131390*/  IMAD.MOV.U32 R27, RZ, RZ, R7 ;  /* 0x000000ffff1b7224 */ /* 0x000fe400078e0007 */
[----:B------:R-:W3:Y:S04]  /*1313a0*/  LDL.LU R7, [R1+0x440] ;  /* 0x0004400001077983 */ /* 0x000ee80000300800 */
        /* <DEDUP_REMOVED lines=12> */
[----:B------:R0:W-:Y:S02]  /*131470*/  STL.64 [R1+0x1f68], R28 ;  /* 0x001f681c01007387 */ /* 0x0001e40000100a00 */
[----:B0-----:R-:W-:Y:S02]  /*131480*/  IADD3 R28, P6, R6, R16, RZ ;  /* 0x00000010061c7210 */ /* 0x001fe40007fde0ff */
[----:B------:R-:W2:Y:S03]  /*131490*/  LDL.LU R6, [R1+0x6030] ;  /* 0x0060300001067983 */ /* 0x000ea60000300800 */
[----:B------:R-:W-:Y:S01]  /*1314a0*/  IMAD.X R29, R10, 0x1, R14, P6 ;  /* 0x000000010a1d7824 */ /* 0x000fe200030e060e */
[----:B------:R3:W-:Y:S04]  /*1314b0*/  STL [R1+0x6020], R22 ;  /* 0x0060201601007387 */ /* 0x0007e80000100800 */
[----:B------:R0:W-:Y:S01]  /*1314c0*/  STL.64 [R1+0x1f60], R28 ;  /* 0x001f601c01007387 */ /* 0x0001e20000100a00 */
[----:B---3--:R-:W-:-:S02]  /*1314d0*/  SHF.R.S32.HI R22, RZ, 0x1f, R7 ;  /* 0x0000001fff167819 */ /* 0x008fc40000011407 */
        /* <DEDUP_REMOVED lines=10> */
[----:B------:R-:W-:Y:S02]  /*131580*/  IMAD.MOV.U32 R10, RZ, RZ, R11 ;  /* 0x000000ffff0a7224 */ /* 0x000fe400078e000b */
[----:B------:R-:W-:Y:S02]  /*131590*/  IMAD.MOV.U32 R11, RZ, RZ, R27 ;  /* 0x000000ffff0b7224 */ /* 0x000fe400078e001b */
[----:B--2---:R-:W-:Y:S01]  /*1315a0*/  IMAD.MOV.U32 R27, RZ, RZ, R6 ;  /* 0x000000ffff1b7224 */ /* 0x004fe200078e0006 */
[----:B------:R-:W-:-:S05]  /*1315b0*/  IADD3 R6, P6, R7, R16, RZ ;  /* 0x0000001007067210 */ /* 0x000fca0007fde0ff */
[----:B------:R-:W-:Y:S01]  /*1315c0*/  IMAD.X R7, R22, 0x1, R14, P6 ;  /* 0x0000000116077824 */ /* 0x000fe200030e060e */
[----:B---3--:R0:W-:Y:S04]  /*1315d0*/  STL.64 [R1+0x6018], R28 ;  /* 0x0060181c01007387 */ /* 0x0081e80000100a00 */
[----:B0-----:R-:W2:Y:S04]  /*1315e0*/  LDL.LU R29, [R1+0x7f0] ;  /* 0x0007f000011d7983 */ /* 0x001ea80000300800 */
[----:B------:R-:W3:Y:S04]  /*1315f0*/  LDL.LU R22, [R1+0x6020] ;  /* 0x0060200001167983 */ /* 0x000ee80000300800 */
[----:B------:R0:W-:Y:S04]  /*131600*/  STL.64 [R1+0x6010], R8 ;  /* 0x0060100801007387 */ /* 0x0001e80000100a00 */
[----:B0-----:R-:W4:Y:S04]  /*131610*/  LDL.LU R9, [R1+0x444] ;  /* 0x0004440001097983 */ /* 0x001f280000300800 */
[----:B------:R2:W-:Y:S02]  /*131620*/  STL.64 [R1+0x4cd8], R6 ;  /* 0x004cd80601007387 */ /* 0x0005e40000100a00 */
[----:B--2---:R-:W-:Y:S01]  /*131630*/  IMAD.MOV.U32 R7, RZ, RZ, R29 ;  /* 0x000000ffff077224 */ /* 0x004fe200078e001d */
[----:B----4-:R-:W-:-:S02]  /*131640*/  SHF.R.S32.HI R6, RZ, 0x1f, R9 ;  /* 0x0000001fff067819 */ /* 0x010fc40000011409 */
[----:B------:R-:W-:-:S05]  /*131650*/  IADD3 R28, P6, R9, R21, RZ ;  /* 0x00000015091c7210 */ /* 0x000fca0007fde0ff */
        /* <DEDUP_REMOVED lines=12> */
[----:B0-----:R-:W4:Y:S04]  /*131720*/  LDL.LU.64 R8, [R1+0x6010] ;  /* 0x0060100001087983 */ /* 0x001f280000300a00 */
[----:B----4-:R0:W-:Y:S04]  /*131730*/  STL [R1+0x6000], R8 ;  /* 0x0060000801007387 */ /* 0x0101e80000100800 */
[----:B0-----:R-:W4:Y:S04]  /*131740*/  LDL.LU R8, [R1+0x448] ;  /* 0x0004480001087983 */ /* 0x001f280000300800 */
[----:B------:R0:W-:Y:S01]  /*131750*/  STL.64 [R1+0x6008], R10 ;  /* 0x0060080a01007387 */ /* 0x0001e20000100a00 */
[----:B----4-:R-:W-:-:S02]  /*131760*/  SHF.R.S32.HI R6, RZ, 0x1f, R8 ;  /* 0x0000001fff067819 */ /* 0x010fc40000011408 */
[----:B0-----:R-:W-:-:S05]  /*131770*/  IADD3 R10, P6, R8, R21, RZ ;  /* 0x00000015080a7210 */ /* 0x001fca0007fde0ff */
[----:B------:R-:W-:-:S05]  /*131780*/  IMAD.X R11, R6, 0x1, R19, P6 ;  /* 0x00000001060b7824 */ /* 0x000fca00030e0613 */
[----:B------:R0:W-:Y:S04]  /*131790*/  STL.64 [R1+0x1ee0], R10 ;  /* 0x001ee00a01007387 */ /* 0x0001e80000100a00 */
[----:B------:R1:W-:Y:S01]  /*1317a0*/  STL.64 [R1+0x5ff8], R20 ;  /* 0x005ff81401007387 */ /* 0x0003e20000100a00 */
[----:B0-----:R-:W-:-:S05]  /*1317b0*/  IADD3 R10, P6, R8, R20, RZ ;  /* 0x00000014080a7210 */ /* 0x001fca0007fde0ff */
[----:B------:R-:W-:Y:S01]  /*1317c0*/  IMAD.X R11, R6, 0x1, R18, P6 ;  /* 0x00000001060b7824 */ /* 0x000fe200030e0612 */
[----:B-1----:R-:W-:-:S05]  /*1317d0*/  IADD3 R20, P6, R8, R17, RZ ;  /* 0x0000001108147210 */ /* 0x002fca0007fde0ff */
[----:B------:R-:W-:Y:S01]  /*1317e0*/  IMAD.X R21, R6, 0x1, R15, P6 ;  /* 0x0000000106157824 */ /* 0x000fe200030e060f */
[----:B------:R0:W-:Y:S04]  /*1317f0*/  STL.64 [R1+0x1ed8], R10 ;  /* 0x001ed80a01007387 */ /* 0x0001e80000100a00 */
[----:B0-----:R-:W4:Y:S04]  /*131800*/  LDL.LU.64 R10, [R1+0x6008] ;  /* 0x00600800010a7983 */ /* 0x001f280000300a00 */
[----:B------:R0:W-:Y:S04]  /*131810*/  STL.64 [R1+0x1ed0], R20 ;  /* 0x001ed01401007387 */ /* 0x0001e80000100a00 */
[----:B--2---:R1:W-:Y:S01]  /*131820*/  STL.64 [R1+0x5fe8], R28 ;  /* 0x005fe81c01007387 */ /* 0x0043e20000100a00 */
[----:B0-----:R-:W-:-:S03]  /*131830*/  IADD3 R20, P6, R8, R16, RZ ;  /* 0x0000001008147210 */ /* 0x001fc60007fde0ff */
[----:B-1----:R-:W2:Y:S02]  /*131840*/  LDL R29, [R1+0x454] ;  /* 0x00045400011d7983 */ /* 0x002ea40000100800 */
[----:B------:R-:W-:Y:S02]  /*131850*/  IMAD.X R21, R6, 0x1, R14, P6 ;  /* 0x0000000106157824 */ /* 0x000fe400030e060e */
[----:B------:R-:W4:Y:S04]  /*131860*/  LDL.LU R8, [R1+0x6000] ;  /* 0x0060000001087983 */ /* 0x000f280000300800 */
[----:B------:R-:W-:Y:S04]  /*131870*/  STL.64 [R1+0x5ff0], R16 ;  /* 0x005ff01001007387 */ /* 0x000fe80000100a00 */
[----:B------:R0:W-:Y:S04]  /*131880*/  STL.64 [R1+0x1ec0], R20 ;  /* 0x001ec01401007387 */ /* 0x0001e80000100a00 */
[----:B0-----:R-:W3:Y:S01]  /*131890*/  LDL.LU.64 R20, [R1+0x5ff8] ;  /* 0x005ff80001147983 */ /* 0x001ee20000300a00 */
[----:B--2---:R-:W-:-:S02]  /*1318a0*/  SHF.R.S32.HI R6, RZ, 0x1f, R29 ;  /* 0x0000001fff067819 */ /* 0x004fc4000001141d */
[----:B---3--:R-:W-:-:S05]  /*1318b0*/  IADD3 R16, P6, R29, R21, RZ ;  /* 0x000000151d107210 */ /* 0x008fca0007fde0ff */
[----:B------:R-:W-:-:S05]  /*1318c0*/  IMAD.X R17, R6, 0x1, R19, P6 ;  /* 0x0000000106117824 */ /* 0x000fca00030e0613 */
[----:B------:R0:W-:Y:S04]  /*1318d0*/  STL.64 [R1+0x1ea0], R16 ;  /* 0x001ea01001007387 */ /* 0x0001e80000100a00 */
[----:B0-----:R-:W2:Y:S04]  /*1318e0*/  LDL.LU.64 R16, [R1+0x5ff0] ;  /* 0x005ff00001107983 */ /* 0x001ea80000300a00 */
[----:B------:R0:W-:Y:S04]  /*1318f0*/  STL.64 [R1+0x5fe0], R20 ;  /* 0x005fe01401007387 */ /* 0x0001e80000100a00 */
[----:B0-----:R-:W2:Y:S01]  /*131900*/  LDL.LU R21, [R1+0x454] ;  /* 0x0004540001157983 */ /* 0x001ea20000300800 */
[----:B------:R-:W-:-:S05]  /*131910*/  IADD3 R28, P6, R29, R20, RZ ;  /* 0x000000141d1c7210 */ /* 0x000fca0007fde0ff */
[----:B------:R-:W-:-:S05]  /*131920*/  IMAD.X R29, R6, 0x1, R18, P6 ;  /* 0x00000001061d7824 */ /* 0x000fca00030e0612 */
[----:B------:R2:W-:Y:S02]  /*131930*/  STL.64 [R1+0x1e98], R28 ;  /* 0x001e981c01007387 */ /* 0x0005e40000100a00 */
[----:B--2---:R-:W-:-:S05]  /*131940*/  IADD3 R28, P6, R21, R17, RZ ;  /* 0x00000011151c7210 */ /* 0x004fca0007fde0ff */
[----:B------:R-:W-:-:S05]  /*131950*/  IMAD.X R29, R6, 0x1, R15, P6 ;  /* 0x00000001061d7824 */ /* 0x000fca00030e060f */
[----:B------:R0:W-:Y:S04]  /*131960*/  STL.64 [R1+0x1e90], R28 ;  /* 0x001e901c01007387 */ /* 0x0001e80000100a00 */
[----:B0-----:R-:W2:Y:S01]  /*131970*/  LDL.LU.64 R28, [R1+0x5fe8] ;  /* 0x005fe800011c7983 */ /* 0x001ea20000300a00 */
[----:B------:R-:W-:-:S05]  /*131980*/  IADD3 R20, P6, R21, R16, RZ ;  /* 0x0000001015147210 */ /* 0x000fca0007fde0ff */
[----:B------:R-:W-:Y:S01]  /*131990*/  IMAD.X R21, R6, 0x1, R14, P6 ;  /* 0x0000000106157824 */ /* 0x000fe200030e060e */
[----:B--2---:R0:W-:Y:S04]  /*1319a0*/  STL.64 [R1+0x5fd8], R28 ;  /* 0x005fd81c01007387 */ /* 0x0041e80000100a00 */
[----:B0-----:R-:W2:Y:S04]  /*1319b0*/  LDL R29, [R1+0x45c] ;  /* 0x00045c00011d7983 */ /* 0x001ea80000100800 */
[----:B------:R0:W-:Y:S04]  /*1319c0*/  STL.64 [R1+0x1e80], R20 ;  /* 0x001e801401007387 */ /* 0x0001e80000100a00 */
[----:B0-----:R-:W2:Y:S02]  /*1319d0*/  LDL.LU.64 R20, [R1+0x5fe0] ;  /* 0x005fe00001147983 */ /* 0x001ea40000300a00 */
[----:B--2---:R-:W-:-:S02]  /*1319e0*/  IADD3 R28, P6, R29, R21, RZ ;  /* 0x000000151d1c7210 */ /* 0x004fc40007fde0ff */
[----:B------:R0:W-:Y:S04]  /*1319f0*/  STL [R1+0x5fd0], R21 ;  /* 0x005fd01501007387 */ /* 0x0001e80000100800 */
[----:B0-----:R-:W2:Y:S01]  /*131a00*/  LDL.LU R21, [R1+0x45c] ;  /* 0x00045c0001157983 */ /* 0x001ea20000300800 */
[----:B------:R-:W-:-:S05]  /*131a10*/  SHF.R.S32.HI R6, RZ, 0x1f, R29 ;  /* 0x0000001fff067819 */ /* 0x000fca000001141d */
[----:B------:R-:W-:-:S05]  /*131a20*/  IMAD.X R29, R6, 0x1, R19, P6 ;  /* 0x00000001061d7824 */ /* 0x000fca00030e0613 */
[----:B------:R2:W-:Y:S02]  /*131a30*/  STL.64 [R1+0x1e68], R28 ;  /* 0x001e681c01007387 */ /* 0x0005e40000100a00 */
[----:B--2---:R-:W-:-:S05]  /*131a40*/  IADD3 R28, P6, R21, R20, RZ ;  /* 0x00000014151c7210 */ /* 0x004fca0007fde0ff */
[----:B------:R-:W-:-:S05]  /*131a50*/  IMAD.X R29, R6, 0x1, R18, P6 ;  /* 0x00000001061d7824 */ /* 0x000fca00030e0612 */
[----:B------:R0:W-:Y:S02]  /*131a60*/  STL.64 [R1+0x1e60], R28 ;  /* 0x001e601c01007387 */ /* 0x0001e40000100a00 */
[----:B0-----:R-:W-:-:S05]  /*131a70*/  IADD3 R28, P6, R21, R17, RZ ;  /* 0x00000011151c7210 */ /* 0x001fca0007fde0ff */
[----:B------:R-:W-:-:S05]  /*131a80*/  IMAD.X R29, R6, 0x1, R15, P6 ;  /* 0x00000001061d7824 */ /* 0x000fca00030e060f */
[----:B------:R0:W-:Y:S04]  /*131a90*/  STL.64 [R1+0x1e58], R28 ;  /* 0x001e581c01007387 */ /* 0x0001e80000100a00 */
[----:B0-----:R-:W2:Y:S04]  /*131aa0*/  LDL.LU.64 R28, [R1+0x5fd8] ;  /* 0x005fd800011c7983 */ /* 0x001ea80000300a00 */
[----:B--2---:R0:W-:Y:S02]  /*131ab0*/  STL.64 [R1+0x5fc8], R28 ;  /* 0x005fc81c01007387 */ /* 0x0041e40000100a00 */
[----:B0-----:R-:W-:-:S02]  /*131ac0*/  IADD3 R28, P6, R21, R16, RZ ;  /* 0x00000010151c7210 */ /* 0x001fc40007fde0ff */
[----:B------:R-:W2:Y:S04]  /*131ad0*/  LDL.LU R21, [R1+0x5fd0] ;  /* 0x005fd00001157983 */ /* 0x000ea80000300800 */
[----:B------:R0:W-:Y:S04]  /*131ae0*/  STL [R1+0x5fc0], R22 ;  /* 0x005fc01601007387 */ /* 0x0001e80000100800 */
[----:B0-----:R-:W3:Y:S01]  /*131af0*/  LDL.LU R22, [R1+0x46c] ;  /* 0x00046c0001167983 */ /* 0x001ee20000300800 */
[----:B------:R-:W-:-:S05]  /*131b00*/  IMAD.X R29, R6, 0x1, R14, P6 ;  /* 0x00000001061d7824 */ /* 0x000fca00030e060e */
[----:B------:R2:W-:Y:S01]  /*131b10*/  STL.64 [R1+0x1e48], R28 ;  /* 0x001e481c01007387 */ /* 0x0005e20000100a00 */
        /* <DEDUP_REMOVED lines=28> */
[----:B0-----:R-:W3:Y:S04]  /*131ce0*/  LDL.LU.64 R28, [R1+0x5fb8] ;  /* 0x005fb800011c7983 */ /* 0x001ee80000300a00 */
[----:B---3--:R0:W-:Y:S02]  /*131cf0*/  STL.64 [R1+0x5fa8], R28 ;  /* 0x005fa81c01007387 */ /* 0x0081e40000100a00 */
[----:B0-----:R-:W-:-:S02]  /*131d00*/  IADD3 R28, P6, R7, R16, RZ ;  /* 0x00000010071c7210 */ /* 0x001fc40007fde0ff */
[----:B------:R-:W3:Y:S03]  /*131d10*/  LDL.LU R7, [R1+0x5fb0] ;  /* 0x005fb00001077983 */ /* 0x000ee60000300800 */
[----:B------:R-:W-:-:S05]  /*131d20*/  IMAD.X R29, R6, 0x1, R14, P6 ;  /* 0x00000001061d7824 */ /* 0x000fca00030e060e */
[----:B------:R-:W-:Y:S04]  /*131d30*/  STL.64 [R1+0x1e00], R28 ;  /* 0x001e001c01007387 */ /* 0x000fe80000100a00 */
[----:B----4-:R0:W-:Y:S04]  /*131d40*/  STL.64 [R1+0x5fa0], R10 ;  /* 0x005fa00a01007387 */ /* 0x0101e80000100a00 */
[----:B0-----:R-:W4:Y:S02]  /*131d50*/  LDL.LU R11, [R1+0x484] ;  /* 0x00048400010b7983 */ /* 0x001f240000300800 */
        /* <DEDUP_REMOVED lines=10> */
[----:B0-----:R-:W4:Y:S01]  /*131e00*/  LDL.LU.64 R28, [R1+0x5fa8] ;  /* 0x005fa800011c7983 */ /* 0x001f220000300a00 */
[----:B------:R-:W-:-:S05]  /*131e10*/  IADD3 R10, P6, R11, R16, RZ ;  /* 0x000000100b0a7210 */ /* 0x000fca0007fde0ff */
[----:B------:R-:W-:Y:S01]  /*131e20*/  IMAD.X R11, R6, 0x1, R14, P6 ;  /* 0x00000001060b7824 */ /* 0x000fe200030e060e */
[----:B----4-:R0:W-:Y:S04]  /*131e30*/  STL.64 [R1+0x5f90], R28 ;  /* 0x005f901c01007387 */ /* 0x0101e80000100a00 */
[----:B0-----:R-:W4:Y:S04]  /*131e40*/  LDL.LU R29, [R1+0x48c] ;  /* 0x00048c00011d7983 */ /* 0x001f280000300800 */
[----:B------:R0:W-:Y:S04]  /*131e50*/  STL.64 [R1+0x1dd0], R10 ;  /* 0x001dd00a01007387 */ /* 0x0001e80000100a00 */
[----:B0-----:R-:W2:Y:S04]  /*131e60*/  LDL.LU.64 R10, [R1+0x5fa0] ;  /* 0x005fa000010a7983 */ /* 0x001ea80000300a00 */
        /* <DEDUP_REMOVED lines=13> */
[----:B0-----:R-:W4:Y:S04]  /*131f40*/  LDL.LU.64 R12, [R1+0x5f98] ;  /* 0x005f9800010c7983 */ /* 0x001f280000300a00 */
[----:B------:R0:W-:Y:S04]  /*131f50*/  STL.64 [R1+0x1da8], R28 ;  /* 0x001da81c01007387 */ /* 0x0001e80000100a00 */
[----:B0-----:R-:W3:Y:S04]  /*131f60*/  LDL.LU.64 R28, [R1+0x5f90] ;  /* 0x005f9000011c7983 */ /* 0x001ee80000300a00 */
[----:B---3--:R0:W-:Y:S04]  /*131f70*/  STL.64 [R1+0x5f80], R28 ;  /* 0x005f801c01007387 */ /* 0x0081e80000100a00 */
[----:B0-----:R-:W3:Y:S04]  /*131f80*/  LDL.LU R29, [R1+0x49c] ;  /* 0x00049c00011d7983 */ /* 0x001ee80000300800 */
[----:B----4-:R0:W-:Y:S01]  /*131f90*/  STL.64 [R1+0x5f88], R12 ;  /* 0x005f880c01007387 */ /* 0x0101e20000100a00 */
        /* <DEDUP_REMOVED lines=15> */
[----:B------:R0:W-:Y:S04]  /*132090*/  STL [R1+0x5f74], R14 ;  /* 0x005f740e01007387 */ /* 0x0001e80000100800 */
[----:B0-----:R-:W2:Y:S04]  /*1320a0*/  LDL.LU R14, [R1+0x4a4] ;  /* 0x0004a400010e7983 */ /* 0x001ea80000300800 */
[----:B----4-:R-:W-:Y:S04]  /*1320b0*/  STL.64 [R1+0x5f78], R28 ;  /* 0x005f781c01007387 */ /* 0x010fe80000100a00 */
[----:B------:R2:W-:Y:S04]  /*1320c0*/  STL [R1+0x5f70], R25 ;  /* 0x005f701901007387 */ /* 0x0005e80000100800 */
[----:B------:R-:W4:Y:S01]  /*1320d0*/  LDL.LU R6, [R1+0x4b0] ;  /* 0x0004b00001067983 */ /* 0x000f220000300800 */
[----:B--2---:R-:W-:-:S02]  /*1320e0*/  SHF.R.S32.HI R25, RZ, 0x1f, R14 ;  /* 0x0000001fff197819 */ /* 0x004fc4000001140e */
[----:B------:R-:W-:-:S05]  /*1320f0*/  IADD3 R28, P6, R14, R21, RZ ;  /* 0x000000150e1c7210 */ /* 0x000fca0007fde0ff */
        /* <DEDUP_REMOVED lines=8> */
[----:B0-----:R-:W2:Y:S04]  /*132180*/  LDL.LU.64 R28, [R1+0x5f78] ;  /* 0x005f7800011c7983 */ /* 0x001ea80000300a00 */
[----:B------:R0:W-:Y:S02]  /*132190*/  STL.64 [R1+0x1d40], R20 ;  /* 0x001d401401007387 */ /* 0x0001e40000100a00 */
[----:B0-----:R-:W-:-:S02]  /*1321a0*/  IADD3 R20, P6, R14, R16, RZ ;  /* 0x000000100e147210 */ /* 0x001fc40007fde0ff */
[----:B------:R-:W3:Y:S04]  /*1321b0*/  LDL.LU R14, [R1+0x5f74] ;  /* 0x005f7400010e7983 */ /* 0x000ee80000300800 */
[----:B--2---:R-:W-:Y:S01]  /*1321c0*/  STL.64 [R1+0x5f60], R28 ;  /* 0x005f601c01007387 */ /* 0x004fe20000100a00 */
[----:B---3--:R-:W-:-:S03]  /*1321d0*/  IMAD.X R21, R25, 0x1, R14, P6 ;  /* 0x0000000119157824 */ /* 0x008fc600030e060e */
[----:B------:R-:W2:Y:S04]  /*1321e0*/  LDL.LU R25, [R1+0x5f70] ;  /* 0x005f700001197983 */ /* 0x000ea80000300800 */
[----:B------:R0:W-:Y:S04]  /*1321f0*/  STL.64 [R1+0x1d30], R20 ;  /* 0x001d301401007387 */ /* 0x0001e80000100a00 */
[----:B0-----:R-:W3:Y:S04]  /*132200*/  LDL.LU.64 R20, [R1+0x5f68] ;  /* 0x005f680001147983 */ /* 0x001ee80000300a00 */
[----:B------:R4:W-:Y:S02]  /*132210*/  STL [R1+0x5f5c], R11 ;  /* 0x005f5c0b01007387 */ /* 0x0009e40000100800 */
[----:B----4-:R-:W-:-:S02]  /*132220*/  SHF.R.S32.HI R11, RZ, 0x1f, R6 ;  /* 0x0000001fff0b7819 */ /* 0x010fc40000011406 */
[----:B------:R-:W-:Y:S01]  /*132230*/  STL [R1+0x5f58], R7 ;  /* 0x005f580701007387 */ /* 0x000fe20000100800 */
[----:B---3--:R-:W-:-:S05]  /*132240*/  IADD3 R28, P6, R6, R21, RZ ;  /* 0x00000015061c7210 */ /* 0x008fca0007fde0ff */
[----:B------:R-:W-:-:S05]  /*132250*/  IMAD.X R29, R11, 0x1, R19, P6 ;  /* 0x000000010b1d7824 */ /* 0x000fca00030e0613 */
[----:B------:R0:W-:Y:S02]  /*132260*/  STL.64 [R1+0x1d18], R28 ;  /* 0x001d181c01007387 */ /* 0x0001e40000100a00 */
[----:B0-----:R-:W-:-:S05]  /*132270*/  IADD3 R28, P6, R6, R20, RZ ;  /* 0x00000014061c7210 */ /* 0x001fca0007fde0ff */
[----:B------:R-:W-:-:S05]  /*132280*/  IMAD.X R29, R11, 0x1, R18, P6 ;  /* 0x000000010b1d7824 */ /* 0x000fca00030e0612 */
[----:B------:R0:W-:Y:S02]  /*132290*/  STL.64 [R1+0x1d10], R28 ;  /* 0x001d101c01007387 */ /* 0x0001e40000100a00 */
[----:B0-----:R-:W-:-:S05]  /*1322a0*/  IADD3 R28, P6, R6, R17, RZ ;  /* 0x00000011061c7210 */ /* 0x001fca0007fde0ff */
[----:B------:R-:W-:Y:S01]  /*1322b0*/  IMAD.X R29, R11, 0x1, R15, P6 ;  /* 0x000000010b1d7824 */ /* 0x000fe200030e060f */
[----:B------:R-:W-:-:S04]  /*1322c0*/  IADD3 R6, P6, R6, R16, RZ ;  /* 0x0000001006067210 */ /* 0x000fc80007fde0ff */
[----:B------:R0:W-:Y:S01]  /*1322d0*/  STL.64 [R1+0x1d08], R28 ;  /* 0x001d081c01007387 */ /* 0x0001e20000100a00 */
[----:B------:R-:W-:-:S03]  /*1322e0*/  IMAD.X R7, R11, 0x1, R14, P6 ;  /* 0x000000010b077824 */ /* 0x000fc600030e060e */
[----:B0-----:R-:W3:Y:S04]  /*1322f0*/  LDL.LU.64 R28, [R1+0x5f60] ;  /* 0x005f6000011c7983 */ /* 0x001ee80000300a00 */
[----:B------:R-:W-:Y:S04]  /*132300*/  STL.64 [R1+0x5f50], R16 ;  /* 0x005f501001007387 */ /* 0x000fe80000100a00 */
[----:B------:R-:W4:Y:S04]  /*132310*/  LDL.LU R11, [R1+0x5f5c] ;  /* 0x005f5c00010b7983 */ /* 0x000f280000300800 */
[----:B------:R0:W-:Y:S04]  /*132320*/  STL.64 [R1+0x1cf8], R6 ;  /* 0x001cf80601007387 */ /* 0x0001e80000100a00 */
[----:B0-----:R-:W2:Y:S04]  /*132330*/  LDL.LU R7, [R1+0x5f58] ;  /* 0x005f580001077983 */ /* 0x001ea80000300800 */
[----:B------:R-:W-:Y:S04]  /*132340*/  STL [R1+0x5f48], R12 ;  /* 0x005f480c01007387 */ /* 0x000fe80000100800 */
[----:B------:R0:W-:Y:S04]  /*132350*/  STL [R1+0x5f4c], R24 ;  /* 0x005f4c1801007387 */ /* 0x0001e80000100800 */
[----:B0-----:R-:W3:Y:S04]  /*132360*/  LDL.LU R24, [R1+0x4b4] ;  /* 0x0004b40001187983 */ /* 0x001ee80000300800 */
[----:B------:R-:W4:Y:S01]  /*132370*/  LDL.LU R6, [R1+0x4bc] ;  /* 0x0004bc0001067983 */ /* 0x000f220000300800 */
[----:B---3--:R-:W-:-:S02]  /*132380*/  SHF.R.S32.HI R12, RZ, 0x1f, R24 ;  /* 0x0000001fff0c7819 */ /* 0x008fc40000011418 */
[----:B------:R-:W-:Y:S01]  /*132390*/  IADD3 R16, P6, R24, R21, RZ ;  /* 0x0000001518107210 */ /* 0x000fe20007fde0ff */
[----:B----4-:R0:W-:Y:S04]  /*1323a0*/  STL [R1+0x5f3c], R6 ;  /* 0x005f3c0601007387 */ /* 0x0101e80000100800 */
[----:B------:R-:W-:Y:S01]  /*1323b0*/  IMAD.X R17, R12, 0x1, R19, P6 ;  /* 0x000000010c117824 */ /* 0x000fe200030e0613 */
[----:B0-----:R-:W3:Y:S04]  /*1323c0*/  LDL.LU R6, [R1+0x4b8] ;  /* 0x0004b80001067983 */ /* 0x001ee80000300800 */
[----:B------:R0:W-:Y:S02]  /*1323d0*/  STL.64 [R1+0x1cd8], R16 ;  /* 0x001cd81001007387 */ /* 0x0001e40000100a00 */
[----:B0-----:R-:W-:-:S05]  /*1323e0*/  IADD3 R16, P6, R24, R20, RZ ;  /* 0x0000001418107210 */ /* 0x001fca0007fde0ff */
[----:B------:R-:W-:-:S05]  /*1323f0*/  IMAD.X R17, R12, 0x1, R18, P6 ;  /* 0x000000010c117824 */ /* 0x000fca00030e0612 */
[----:B------:R0:W-:Y:S04]  /*132400*/  STL.64 [R1+0x1cd0], R16 ;  /* 0x001cd01001007387 */ /* 0x0001e80000100a00 */
[----:B0-----:R-:W4:Y:S04]  /*132410*/  LDL.LU.64 R16, [R1+0x5f50] ;  /* 0x005f500001107983 */ /* 0x001f280000300a00 */
[----:B------:R4:W-:Y:S02]  /*132420*/  STL.64 [R1+0x5f40], R28 ;  /* 0x005f401c01007387 */ /* 0x0009e40000100a00 */
[----:B----4-:R-:W-:-:S05]  /*132430*/  IADD3 R28, P6, R24, R17, RZ ;  /* 0x00000011181c7210 */ /* 0x010fca0007fde0ff */
[----:B------:R-:W-:-:S05]  /*132440*/  IMAD.X R29, R12, 0x1, R15, P6 ;  /* 0x000000010c1d7824 */ /* 0x000fca00030e060f */
[----:B------:R0:W-:Y:S02]  /*132450*/  STL.64 [R1+0x1cc8], R28 ;  /* 0x001cc81c01007387 */ /* 0x0001e40000100a00 */
[----:B0-----:R-:W-:Y:S02]  /*132460*/  IADD3 R28, P6, R24, R16, RZ ;  /* 0x00000010181c7210 */ /* 0x001fe40007fde0ff */
[----:B------:R-:W4:Y:S03]  /*132470*/  LDL.LU R24, [R1+0x5f4c] ;  /* 0x005f4c0001187983 */ /* 0x000f260000300800 */
[----:B------:R-:W-:Y:S02]  /*132480*/  IMAD.X R29, R12, 0x1, R14, P6 ;  /* 0x000000010c1d7824 */ /* 0x000fe400030e060e */
[----:B------:R-:W4:Y:S04]  /*132490*/  LDL.LU R12, [R1+0x5f48] ;  /* 0x005f4800010c7983 */ /* 0x000f280000300800 */
[----:B------:R3:W-:Y:S02]  /*1324a0*/  STL.64 [R1+0x1cb8], R28 ;  /* 0x001cb81c01007387 */ /* 0x0007e40000100a00 */
[----:B---3--:R-:W-:-:S02]  /*1324b0*/  SHF.R.S32.HI R29, RZ, 0x1f, R6 ;  /* 0x0000001fff1d7819 */ /* 0x008fc40000011406 */
[----:B------:R-:W-:-:S03]  /*1324c0*/  IADD3 R28, P6, R6, R21, RZ ;  /* 0x00000015061c7210 */ /* 0x000fc60007fde0ff */
[----:B------:R-:W-:Y:S04]  /*1324d0*/  STL [R1+0x38], R29 ;  /* 0x0000381d01007387 */ /* 0x000fe80000100800 */
[----:B------:R0:W-:Y:S04]  /*1324e0*/  STL [R1+0x5f38], R21 ;  /* 0x005f381501007387 */ /* 0x0001e80000100800 */
[----:B0-----:R-:W3:Y:S02]  /*1324f0*/  LDL.LU R21, [R1+0x38] ;  /* 0x0000380001157983 */ /* 0x001ee40000300800 */
[----:B---3--:R-:W-:-:S05]  /*132500*/  IMAD.X R29, R21, 0x1, R19, P6 ;  /* 0x00000001151d7824 */ /* 0x008fca00030e0613 */
        /* <DEDUP_REMOVED lines=10> */
[----:B------:R-:W3:Y:S03]  /*1325b0*/  LDL.LU R6, [R1+0x5f3c] ;  /* 0x005f3c0001067983 */ /* 0x000ee60000300800 */
[----:B------:R-:W-:Y:S01]  /*1325c0*/  IMAD.X R29, R21, 0x1, R14, P6 ;  /* 0x00000001151d7824 */ /* 0x000fe200030e060e */
[----:B--2---:R-:W-:Y:S04]  /*1325d0*/  STL [R1+0x5f24], R7 ;  /* 0x005f240701007387 */ /* 0x004fe80000100800 */
[----:B------:R-:W-:Y:S04]  /*1325e0*/  STL.64 [R1+0x5f28], R8 ;  /* 0x005f280801007387 */ /* 0x000fe80000100a00 */
[----:B------:R-:W2:Y:S04]  /*1325f0*/  LDL.LU R21, [R1+0x5f38] ;  /* 0x005f380001157983 */ /* 0x000ea80000300800 */
[----:B------:R0:W-:Y:S04]  /*132600*/  STL.64 [R1+0x1c80], R28 ;  /* 0x001c801c01007387 */ /* 0x0001e80000100a00 */
[----:B0-----:R-:W4:Y:S01]  /*132610*/  LDL.LU.64 R28, [R1+0x5f30] ;  /* 0x005f3000011c7983 */ /* 0x001f220000300a00 */
[----:B---3--:R-:W-:-:S02]  /*132620*/  SHF.R.S32.HI R7, RZ, 0x1f, R6 ;  /* 0x0000001fff077819 */ /* 0x008fc40000011406 */
[----:B--2---:R-:W-:-:S05]  /*132630*/  IADD3 R8, P6, R6, R21, RZ ;  /* 0x0000001506087210 */ /* 0x004fca0007fde0ff */
[----:B------:R-:W-:-:S05]  /*132640*/  IMAD.X R9, R7, 0x1, R19, P6 ;  /* 0x0000000107097824 */ /* 0x000fca00030e0613 */
[----:B------:R0:W-:Y:S04]  /*132650*/  STL.64 [R1+0x1c60], R8 ;  /* 0x001c600801007387 */ /* 0x0001e80000100a00 */
[----:B------:R1:W-:Y:S01]  /*132660*/  STL [R1+0x5f20], R13 ;  /* 0x005f200d01007387 */ /* 0x0003e20000100800 */
[----:B0-----:R-:W-:Y:S01]  /*132670*/  IADD3 R8, P6, R6, R20, RZ ;  /* 0x0000001406087210 */ /* 0x001fe20007fde0ff */
[----:B-1----:R-:W-:-:S04]  /*132680*/  IMAD.MOV.U32 R13, RZ, RZ, R7 ;  /* 0x000000ffff0d7224 */ /* 0x002fc800078e0007 */
        /* <DEDUP_REMOVED lines=9> */
[----:B0-----:R-:W3:Y:S02]  /*132720*/  LDL.LU R7, [R1+0x5f24] ;  /* 0x005f240001077983 */ /* 0x001ee40000300800 */
[----:B---3--:R-:W-:-:S02]  /*132730*/  IMAD.MOV.U32 R6, RZ, RZ, R7 ;  /* 0x000000ffff067224 */ /* 0x008fc400078e0007 */
[----:B--2---:R-:W-:-:S05]  /*132740*/  IMAD.MOV.U32 R7, RZ, RZ, R9 ;  /* 0x000000ffff077224 */ /* 0x004fca00078e0009 */
[----:B------:R-:W-:Y:S04]  /*132750*/  STL.64 [R1+0x5f18], R6 ;  /* 0x005f180601007387 */ /* 0x000fe80000100a00 */
[----:B----4-:R0:W-:Y:S04]  /*132760*/  STL.64 [R1+0x5f10], R24 ;  /* 0x005f101801007387 */ /* 0x0101e80000100a00 */
[----:B0-----:R-:W2:Y:S01]  /*132770*/  LDL.LU R25, [R1+0x4c0] ;  /* 0x0004c00001197983 */ /* 0x001ea20000300800 */
[----:B------:R-:W-:Y:S01]  /*132780*/  IMAD.MOV.U32 R9, RZ, RZ, R12 ;  /* 0x000000ffff097224 */ /* 0x000fe200078e000c */
[----:B--2---:R-:W-:-:S02]  /*132790*/  SHF.R.S32.HI R6, RZ, 0x1f, R25 ;  /* 0x0000001fff067819 */ /* 0x004fc40000011419 */
[----:B------:R-:W-:-:S05]  /*1327a0*/  IADD3 R12, P6, R25, R21, RZ ;  /* 0x00000015190c7210 */ /* 0x000fca0007fde0ff */
[----:B------:R-:W-:-:S05]  /*1327b0*/  IMAD.X R13, R6, 0x1, R19, P6 ;  /* 0x00000001060d7824 */ /* 0x000fca00030e0613 */
[----:B------:R0:W-:Y:S04]  /*1327c0*/  STL.64 [R1+0x1c28], R12 ;  /* 0x001c280c01007387 */ /* 0x0001e80000100a00 */
[----:B0-----:R-:W2:Y:S01]  /*1327d0*/  LDL.LU R13, [R1+0x5f20] ;  /* 0x005f2000010d7983 */ /* 0x001ea20000300800 */
[----:B------:R-:W-:Y:S02]  /*1327e0*/  IMAD.MOV.U32 R7, RZ, RZ, R10 ;  /* 0x000000ffff077224 */ /* 0x000fe400078e000a */
[----:B------:R-:W-:Y:S02]  /*1327f0*/  IMAD.MOV.U32 R12, RZ, RZ, R0 ;  /* 0x000000ffff0c7224 */ /* 0x000fe400078e0000 */
[----:B------:R-:W-:Y:S02]  /*132800*/  IMAD.MOV.U32 R0, RZ, RZ, R5 ;  /* 0x000000ffff007224 */ /* 0x000fe400078e0005 */
[----:B--2---:R-:W-:-:S02]  /*132810*/  IMAD.MOV.U32 R10, RZ, RZ, R13 ;  /* 0x000000ffff0a7224 */ /* 0x004fc400078e000d */
[----:B------:R-:W-:Y:S01]  /*132820*/  IMAD.MOV.U32 R13, RZ, RZ, R4 ;  /* 0x000000ffff0d7224 */ /* 0x000fe200078e0004 */
[----:B------:R-:W-:-:S05]  /*132830*/  IADD3 R4, P6, R25, R20, RZ ;  /* 0x0000001419047210 */ /* 0x000fca0007fde0ff */
[----:B------:R-:W-:-:S05]  /*132840*/  IMAD.X R5, R6, 0x1, R18, P6 ;  /* 0x0000000106057824 */ /* 0x000fca00030e0612 */
[----:B------:R0:W-:Y:S02]  /*132850*/  STL.64 [R1+0x4c78], R4 ;  /* 0x004c780401007387 */ /* 0x0001e40000100a00 */
[----:B0-----:R-:W-:Y:S01]  /*132860*/  IMAD.MOV.U32 R4, RZ, RZ, R6 ;  /* 0x000000ffff047224 */ /* 0x001fe200078e0006 */
[----:B------:R-:W-:Y:S01]  /*132870*/  IADD3 R6, P6, R25, R17, RZ ;  /* 0x0000001119067210 */ /* 0x000fe20007fde0ff */
[----:B------:R-:W-:-:S04]  /*132880*/  IMAD.MOV.U32 R5, RZ, RZ, R7 ;  /* 0x000000ffff057224 */ /* 0x000fc800078e0007 */
        /* <DEDUP_REMOVED lines=8> */
[----:B0-----:R-:W3:Y:S04]  /*132910*/  LDL.LU.64 R24, [R1+0x5f10] ;  /* 0x005f100001187983 */ /* 0x001ee80000300a00 */
[----:B------:R0:W-:Y:S01]  /*132920*/  STL [R1+0x5f00], R21 ;  /* 0x005f001501007387 */ /* 0x0001e20000100800 */
[----:B--2---:R-:W-:-:S03]  /*132930*/  IADD3 R6, P6, R7, R21, RZ ;  /* 0x0000001507067210 */ /* 0x004fc60007fde0ff */
        /* <DEDUP_REMOVED lines=11> */
[----:B------:R0:W-:Y:S02]  /*1329f0*/  STL.64 [R1+0x5ef8], R22 ;  /* 0x005ef81601007387 */ /* 0x0001e40000100a00 */
[----:B0-----:R-:W-:-:S02]  /*132a00*/  IADD3 R22, P6, R21, R16, RZ ;  /* 0x0000001015167210 */ /* 0x001fc40007fde0ff */
[----:B--2---:R0:W-:Y:S04]  /*132a10*/  STL.64 [R1+0x5ee8], R6 ;  /* 0x005ee80601007387 */ /* 0x0041e80000100a00 */
[----:B0-----:R-:W2:Y:S04]  /*132a20*/  LDL.LU R7, [R1+0x4c8] ;  /* 0x0004c80001077983 */ /* 0x001ea80000300800 */
[----:B------:R-:W4:Y:S01]  /*132a30*/  LDL.LU R21, [R1+0x5f00] ;  /* 0x005f000001157983 */ /* 0x000f220000300800 */
[----:B------:R-:W-:-:S03]  /*132a40*/  IMAD.X R23, R4, 0x1, R14, P6 ;  /* 0x0000000104177824 */ /* 0x000fc600030e060e */
[----:B---3--:R-:W-:Y:S04]  /*132a50*/  STL.64 [R1+0x5ef0], R24 ;  /* 0x005ef01801007387 */ /* 0x008fe80000100a00 */
[----:B------:R0:W-:Y:S04]  /*132a60*/  STL.64 [R1+0x1bc8], R22 ;  /* 0x001bc81601007387 */ /* 0x0001e80000100a00 */
[----:B0-----:R-:W3:Y:S01]  /*132a70*/  LDL.LU.64 R22, [R1+0x5ef8] ;  /* 0x005ef80001167983 */ /* 0x001ee20000300a00 */
[----:B--2---:R-:W-:Y:S02]  /*132a80*/  SHF.R.S32.HI R4, RZ, 0x1f, R7 ;  /* 0x0000001fff047819 */ /* 0x004fe40000011407 */
[----:B----4-:R-:W-:-:S05]  /*132a90*/  IADD3 R24, P6, R7, R21, RZ ;  /* 0x0000001507187210 */ /* 0x010fca0007fde0ff */
        /* <DEDUP_REMOVED lines=12> */
[----:B0-----:R-:W4:Y:S01]  /*132b60*/  LDL.LU.64 R6, [R1+0x5ee8] ;  /* 0x005ee80001067983 */ /* 0x001f220000300a00 */
[----:B------:R-:W-:-:S03]  /*132b70*/  SHF.R.S32.HI R4, RZ, 0x1f, R5 ;  /* 0x0000001fff047819 */ /* 0x000fc60000011405 */
[----:B----4-:R0:W-:Y:S02]  /*132b80*/  STL.64 [R1+0x5ee0], R6 ;  /* 0x005ee00601007387 */ /* 0x0101e40000100a00 */
[----:B0-----:R-:W-:-:S05]  /*132b90*/  IADD3 R6, P6, R5, R21, RZ ;  /* 0x0000001505067210 */ /* 0x001fca0007fde0ff */
[----:B------:R-:W-:-:S05]  /*132ba0*/  IMAD.X R7, R4, 0x1, R19, P6 ;  /* 0x0000000104077824 */ /* 0x000fca00030e0613 */
[----:B------:R0:W-:Y:S04]  /*132bb0*/  STL.64 [R1+0x1b70], R6 ;  /* 0x001b700601007387 */ /* 0x0001e80000100a00 */
[----:B------:R1:W-:Y:S01]  /*132bc0*/  STL.64 [R1+0x5ed8], R20 ;  /* 0x005ed81401007387 */ /* 0x0003e20000100a00 */
[----:B0-----:R-:W-:Y:S01]  /*132bd0*/  IADD3 R6, P6, R5, R20, RZ ;  /* 0x0000001405067210 */ /* 0x001fe20007fde0ff */
[----:B-1----:R-:W-:-:S04]  /*132be0*/  IMAD.MOV.U32 R21, RZ, RZ, R5 ;  /* 0x000000ffff157224 */ /* 0x002fc800078e0005 */
[----:B------:R-:W-:-:S05]  /*132bf0*/  IMAD.X R7, R4, 0x1, R18, P6 ;  /* 0x0000000104077824 */ /* 0x000fca00030e0612 */
[----:B------:R0:W-:Y:S02]  /*132c00*/  STL.64 [R1+0x1b68], R6 ;  /* 0x001b680601007387 */ /* 0x0001e40000100a00 */
[----:B0-----:R-:W-:-:S05]  /*132c10*/  IADD3 R6, P6, R21, R17, RZ ;  /* 0x0000001115067210 */ /* 0x001fca0007fde0ff */
[C---:B------:R-:W-:Y:S01]  /*132c20*/  IMAD.X R7, R4.reuse, 0x1, R15, P6 ;  /* 0x0000000104077824 */ /* 0x040fe200030e060f */
[----:B------:R-:W-:Y:S01]  /*132c30*/  IADD3 R20, P6, R21, R16, RZ ;  /* 0x0000001015147210 */ /* 0x000fe20007fde0ff */
[----:B------:R0:W-:Y:S04]  /*132c40*/  STL.64 [R1+0x5ed0], R28 ;  /* 0x005ed01c01007387 */ /* 0x0001e80000100a00 */
[----:B------:R-:W-:Y:S01]  /*132c50*/  IMAD.X R21, R4, 0x1, R14, P6 ;  /* 0x0000000104157824 */ /* 0x000fe200030e060e */
[----:B0-----:R-:W4:Y:S04]  /*132c60*/  LDL R29, [R1+0x4d0] ;  /* 0x0004d000011d7983 */ /* 0x001f280000100800 */
[----:B------:R-:W3:Y:S04]  /*132c70*/  LDL.LU R5, [R1+0x4d8] ;  /* 0x0004d80001057983 */ /* 0x000ee80000300800 */
[----:B------:R0:W-:Y:S04]  /*132c80*/  STL.64 [R1+0x1b60], R6 ;  /* 0x001b600601007387 */ /* 0x0001e80000100a00 */
[----:B0-----:R-:W2:Y:S04]  /*132c90*/  LDL.LU.64 R6, [R1+0x5ee0] ;  /* 0x005ee00001067983 */ /* 0x001ea80000300a00 */
[----:B------:R0:W-:Y:S04]  /*132ca0*/  STL.64 [R1+0x1b50], R20 ;  /* 0x001b501401007387 */ /* 0x0001e80000100a00 */
[----:B0-----:R-:W3:Y:S04]  /*132cb0*/  LDL.LU.64 R20, [R1+0x5ed8] ;  /* 0x005ed80001147983 */ /* 0x001ee80000300a00 */
[----:B------:R0:W-:Y:S01]  /*132cc0*/  STL [R1+0x5ec8], R19 ;  /* 0x005ec81301007387 */ /* 0x0001e20000100800 */
[----:B----4-:R-:W-:-:S02]  /*132cd0*/  SHF.R.S32.HI R4, RZ, 0x1f, R29 ;  /* 0x0000001fff047819 */ /* 0x010fc4000001141d */
[----:B---3--:R-:W-:-:S05]  /*132ce0*/  IADD3 R28, P6, R29, R21, RZ ;  /* 0x000000151d1c7210 */ /* 0x008fca0007fde0ff */
[----:B------:R-:W-:Y:S02]  /*132cf0*/  IMAD.X R29, R4, 0x1, R19, P6 ;  /* 0x00000001041d7824 */ /* 0x000fe400030e0613 */
[----:B0-----:R-:W3:Y:S04]  /*132d00*/  LDL.LU R19, [R1+0x4d0] ;  /* 0x0004d00001137983 */ /* 0x001ee80000300800 */
[----:B------:R3:W-:Y:S02]  /*132d10*/  STL.64 [R1+0x1b38], R28 ;  /* 0x001b381c01007387 */ /* 0x0007e40000100a00 */
[----:B---3--:R-:W-:-:S05]  /*132d20*/  IADD3 R28, P6, R19, R20, RZ ;  /* 0x00000014131c7210 */ /* 0x008fca0007fde0ff */
        /* <DEDUP_REMOVED lines=9> */
[----:B------:R-:W-:Y:S01]  /*132dc0*/  IMAD.X R29, R4, 0x1, R14, P6 ;  /* 0x00000001041d7824 */ /* 0x000fe200030e060e */
[----:B------:R-:W-:-:S04]  /*132dd0*/  SHF.R.S32.HI R4, RZ, 0x1f, R5 ;  /* 0x0000001fff047819 */ /* 0x000fc80000011405 */
[----:B------:R0:W-:Y:S04]  /*132de0*/  STL.64 [R1+0x1b18], R28 ;  /* 0x001b181c01007387 */ /* 0x0001e80000100a00 */
[----:B------:R1:W-:Y:S04]  /*132df0*/  STL [R1+0x5eb8], R21 ;  /* 0x005eb81501007387 */ /* 0x0003e80000100800 */
[----:B------:R-:W-:Y:S01]  /*132e00*/  STL [R1+0x38], R4 ;  /* 0x0000380401007387 */ /* 0x000fe20000100800 */
[----:B0-----:R-:W-:-:S03]  /*132e10*/  IADD3 R28, P6, R5, R21, RZ ;  /* 0x00000015051c7210 */ /* 0x001fc60007fde0ff */
[----:B-1----:R-:W3:Y:S02]  /*132e20*/  LDL.LU R21, [R1+0x38] ;  /* 0x0000380001157983 */ /* 0x002ee40000300800 */
[----:B---3--:R-:W-:-:S05]  /*132e30*/  IMAD.X R29, R21, 0x1, R19, P6 ;  /* 0x00000001151d7824 */ /* 0x008fca00030e0613 */
        /* <DEDUP_REMOVED lines=12> */
[----:B------:R-:W-:Y:S04]  /*132f00*/  STL.64 [R1+0x1ad8], R4 ;  /* 0x001ad80401007387 */ /* 0x000fe80000100a00 */
[----:B------:R0:W-:Y:S04]  /*132f10*/  STL.64 [R1+0x5ea0], R10 ;  /* 0x005ea00a01007387 */ /* 0x0001e80000100a00 */
[----:B0-----:R-:W2:Y:S04]  /*132f20*/  LDL.LU R11, [R1+0x4e8] ;  /* 0x0004e800010b7983 */ /* 0x001ea80000300800 */
[----:B------:R-:W3:Y:S01]  /*132f30*/  LDL.LU R5, [R1+0x4e4] ;  /* 0x0004e40001057983 */ /* 0x000ee20000300800 */
[----:B--2---:R-:W-:-:S02]  /*132f40*/  SHF.R.S32.HI R4, RZ, 0x1f, R11 ;  /* 0x0000001fff047819 */ /* 0x004fc4000001140b */
[----:B----4-:R-:W-:-:S05]  /*132f50*/  IADD3 R16, P6, R11, R21, RZ ;  /* 0x000000150b107210 */ /* 0x010fca0007fde0ff */
[----:B------:R-:W-:-:S05]  /*132f60*/  IMAD.X R17, R4, 0x1, R19, P6 ;  /* 0x0000000104117824 */ /* 0x000fca00030e0613 */
[----:B------:R0:W-:Y:S02]  /*132f70*/  STL.64 [R1+0x1ac0], R16 ;  /* 0x001ac01001007387 */ /* 0x0001e40000100a00 */
[----:B0-----:R-:W-:Y:S02]  /*132f80*/  IADD3 R16, P6, R11, R20, RZ ;  /* 0x000000140b107210 */ /* 0x001fe40007fde0ff */
[----:B------:R-:W-:Y:S03]  /*132f90*/  STL.64 [R1+0x5ea8], R20 ;  /* 0x005ea81401007387 */ /* 0x000fe60000100a00 */
[----:B------:R-:W-:-:S05]  /*132fa0*/  IMAD.X R17, R4, 0x1, R18, P6 ;  /* 0x0000000104117824 */ /* 0x000fca00030e0612 */
[----:B------:R0:W-:Y:S04]  /*132fb0*/  STL.64 [R1+0x1ab8], R16 ;  /* 0x001ab81001007387 */ /* 0x0001e80000100a00 */
[----:B0-----:R-:W2:Y:S04]  /*132fc0*/  LDL.LU.64 R16, [R1+0x5eb0] ;  /* 0x005eb00001107983 */ /* 0x001ea80000300a00 */
[----:B------:R0:W-:Y:S04]  /*132fd0*/  STL.64 [R1+0x5e98], R12 ;  /* 0x005e980c01007387 */ /* 0x0001e80000100a00 */
[----:B0-----:R-:W4:Y:S01]  /*132fe0*/  LDL R13, [R1+0x4d4] ;  /* 0x0004d400010d7983 */ /* 0x001f220000100800 */
[----:B--2---:R-:W-:-:S05]  /*132ff0*/  IADD3 R20, P6, R11, R17, RZ ;  /* 0x000000110b147210 */ /* 0x004fca0007fde0ff */
[----:B------:R-:W-:Y:S01]  /*133000*/  IMAD.X R21, R4, 0x1, R15, P6 ;  /* 0x0000000104157824 */ /* 0x000fe200030e060f */
[----:B------:R-:W-:-:S04]  /*133010*/  IADD3 R10, P6, R11, R16, RZ ;  /* 0x000000100b0a7210 */ /* 0x000fc80007fde0ff */
[----:B------:R0:W-:Y:S01]  /*133020*/  STL.64 [R1+0x1ab0], R20 ;  /* 0x001ab01401007387 */ /* 0x0001e20000100a00 */
[----:B------:R-:W-:-:S03]  /*133030*/  IMAD.X R11, R4, 0x1, R14, P6 ;  /* 0x00000001040b7824 */ /* 0x000fc600030e060e */
[----:B0-----:R-:W2:Y:S04]  /*133040*/  LDL.LU.64 R20, [R1+0x5ea8] ;  /* 0x005ea80001147983 */ /* 0x001ea80000300a00 */
[----:B------:R0:W-:Y:S04]  /*133050*/  STL.64 [R1+0x1aa0], R10 ;  /* 0x001aa00a01007387 */ /* 0x0001e80000100a00 */
[----:B0-----:R-:W3:Y:S01]  /*133060*/  LDL.LU.64 R10, [R1+0x5ea0] ;  /* 0x005ea000010a7983 */ /* 0x001ee20000300a00 */
[----:B----4-:R-:W-:Y:S02]  /*133070*/  SHF.R.S32.HI R4, RZ, 0x1f, R13 ;  /* 0x0000001fff047819 */ /* 0x010fe4000001140d */
[----:B--2---:R-:W-:-:S05]  /*133080*/  IADD3 R12, P6, R13, R21, RZ ;  /* 0x000000150d0c7210 */ /* 0x004fca0007fde0ff */
[----:B------:R-:W-:-:S05]  /*133090*/  IMAD.X R13, R4, 0x1, R19, P6 ;  /* 0x00000001040d7824 */ /* 0x000fca00030e0613 */
[----:B------:R-:W-:Y:S04]  /*1330a0*/  STL.64 [R1+0x1a80], R12 ;  /* 0x001a800c01007387 */ /* 0x000fe80000100a00 */
[----:B---3--:R0:W-:Y:S04]  /*1330b0*/  STL.64 [R1+0x5e90], R10 ;  /* 0x005e900a01007387 */ /* 0x0081e80000100a00 */
[----:B0-----:R-:W2:Y:S02]  /*1330c0*/  LDL.LU R11, [R1+0x4d4] ;  /* 0x0004d400010b7983 */ /* 0x001ea40000300800 */
[----:B--2---:R-:W-:-:S05]  /*1330d0*/  IADD3 R12, P6, R11, R20, RZ ;  /* 0x000000140b0c7210 */ /* 0x004fca0007fde0ff */
        /* <DEDUP_REMOVED lines=8> */
[----:B0-----:R-:W2:Y:S04]  /*133160*/  LDL.LU.64 R12, [R1+0x5e98] ;  /* 0x005e9800010c7983 */ /* 0x001ea80000300a00 */
        /* <DEDUP_REMOVED lines=12> */
[----:B0-----:R-:W-:Y:S01]  /*133230*/  IMAD.MOV.U32 R11, RZ, RZ, R4 ;  /* 0x000000ffff0b7224 */ /* 0x001fe200078e0004 */
[----:B------:R-:W-:-:S05]  /*133240*/  IADD3 R4, P6, R5, R16, RZ ;  /* 0x0000001005047210 */ /* 0x000fca0007fde0ff */
[----:B------:R-:W-:-:S05]  /*133250*/  IMAD.X R5, R11, 0x1, R14, P6 ;  /* 0x000000010b057824 */ /* 0x000fca00030e060e */
[----:B------:R0:W-:Y:S04]  /*133260*/  STL.64 [R1+0x1a28], R4 ;  /* 0x001a280401007387 */ /* 0x0001e80000100a00 */
[----:B0-----:R-:W3:Y:S04]  /*133270*/  LDL.LU R4, [R1+0x4dc] ;  /* 0x0004dc0001047983 */ /* 0x001ee80000300800 */
[----:B---3--:R0:W-:Y:S04]  /*133280*/  STL [R1+0x5e68], R4 ;  /* 0x005e680401007387 */ /* 0x0081e80000100800 */
[----:B0-----:R-:W3:Y:S04]  /*133290*/  LDL.LU R4, [R1+0x4f0] ;  /* 0x0004f00001047983 */ /* 0x001ee80000300800 */
[----:B---3--:R0:W-:Y:S04]  /*1332a0*/  STL [R1+0x5e80], R4 ;  /* 0x005e800401007387 */ /* 0x0081e80000100800 */
[----:B0-----:R-:W3:Y:S02]  /*1332b0*/  LDL.LU R4, [R1+0x4e0] ;  /* 0x0004e00001047983 */ /* 0x001ee40000300800 */
[----:B---3--:R-:W-:-:S02]  /*1332c0*/  SHF.R.S32.HI R5, RZ, 0x1f, R4 ;  /* 0x0000001fff057819 */ /* 0x008fc40000011404 */
[----:B------:R-:W-:-:S05]  /*1332d0*/  IADD3 R10, P6, R4, R21, RZ ;  /* 0x00000015040a7210 */ /* 0x000fca0007fde0ff */
        /* <DEDUP_REMOVED lines=12> */
[----:B------:R-:W-:-:S05]  /*1333a0*/  IMAD.X R11, R5, 0x1, R14, P6 ;  /* 0x00000001050b7824 */ /* 0x000fca00030e060e */
[----:B------:R-:W-:Y:S04]  /*1333b0*/  STL.64 [R1+0x19e8], R10 ;  /* 0x0019e80a01007387 */ /* 0x000fe80000100a00 */
[----:B------:R0:W-:Y:S04]  /*1333c0*/  STL.64 [R1+0x5e70], R6 ;  /* 0x005e700601007387 */ /* 0x0001e80000100a00 */
        /* <DEDUP_REMOVED lines=13> */
[----:B---3--:R-:W-:-:S03]  /*1334a0*/  SHF.R.S32.HI R5, RZ, 0x1f, R4 ;  /* 0x0000001fff057819 */ /* 0x008fc60000011404 */
[----:B0-----:R-:W3:Y:S04]  /*1334b0*/  LDL.LU.64 R10, [R1+0x5e78] ;  /* 0x005e7800010a7983 */ /* 0x001ee80000300a00 */
[----:B------:R0:W-:Y:S02]  /*1334c0*/  STL.64 [R1+0x19b0], R6 ;  /* 0x0019b00601007387 */ /* 0x0001e40000100a00 */
[----:B0-----:R-:W-:-:S05]  /*1334d0*/  IADD3 R6, P6, R4, R21, RZ ;  /* 0x0000001504067210 */ /* 0x001fca0007fde0ff */
[----:B------:R-:W-:-:S05]  /*1334e0*/  IMAD.X R7, R5, 0x1, R19, P6 ;  /* 0x0000000105077824 */ /* 0x000fca00030e0613 */
        /* <DEDUP_REMOVED lines=9> */
[----:B0-----:R-:W-:Y:S02]  /*133580*/  IADD3 R6, P6, R4, R16, RZ ;  /* 0x0000001004067210 */ /* 0x001fe40007fde0ff */
[----:B------:R-:W4:Y:S03]  /*133590*/  LDL.LU R4, [R1+0x5e68] ;  /* 0x005e680001047983 */ /* 0x000f260000300800 */
[----:B------:R-:W-:-:S05]  /*1335a0*/  IMAD.X R7, R5, 0x1, R14, P6 ;  /* 0x0000000105077824 */ /* 0x000fca00030e060e */
[----:B------:R-:W-:Y:S04]  /*1335b0*/  STL.64 [R1+0x1970], R6 ;  /* 0x0019700601007387 */ /* 0x000fe80000100a00 */
[----:B---3--:R4:W-:Y:S04]  /*1335c0*/  STL.64 [R1+0x5e58], R10 ;  /* 0x005e580a01007387 */ /* 0x0089e80000100a00 */
[----:B------:R-:W3:Y:S01]  /*1335d0*/  LDL.LU R5, [R1+0x4f8] ;  /* 0x0004f80001057983 */ /* 0x000ee20000300800 */
[----:B----4-:R-:W-:Y:S02]  /*1335e0*/  SHF.R.S32.HI R10, RZ, 0x1f, R4 ;  /* 0x0000001fff0a7819 */ /* 0x010fe40000011404 */
[----:B------:R-:W-:-:S05]  /*1335f0*/  IADD3 R6, P6, R4, R21, RZ ;  /* 0x0000001504067210 */ /* 0x000fca0007fde0ff */
[----:B------:R-:W-:Y:S01]  /*133600*/  IMAD.X R7, R10, 0x1, R19, P6 ;  /* 0x000000010a077824 */ /* 0x000fe200030e0613 */
[----:B---3--:R-:W-:Y:S04]  /*133610*/  STL [R1+0x5e50], R5 ;  /* 0x005e500501007387 */ /* 0x008fe80000100800 */
[----:B------:R0:W-:Y:S02]  /*133620*/  STL.64 [R1+0x1958], R6 ;  /* 0x0019580601007387 */ /* 0x0001e40000100a00 */
[----:B0-----:R-:W-:-:S05]  /*133630*/  IADD3 R6, P6, R4, R20, RZ ;  /* 0x0000001404067210 */ /* 0x001fca0007fde0ff */
[----:B------:R-:W-:-:S05]  /*133640*/  IMAD.X R7, R10, 0x1, R18, P6 ;  /* 0x000000010a077824 */ /* 0x000fca00030e0612 */
[----:B------:R0:W-:Y:S04]  /*133650*/  STL.64 [R1+0x1950], R6 ;  /* 0x0019500601007387 */ /* 0x0001e80000100a00 */
[----:B0-----:R-:W3:Y:S04]  /*133660*/  LDL.LU.64 R6, [R1+0x5e60] ;  /* 0x005e600001067983 */ /* 0x001ee80000300a00 */
[----:B---3--:R0:W-:Y:S02]  /*133670*/  STL.64 [R1+0x5e48], R6 ;  /* 0x005e480601007387 */ /* 0x0081e40000100a00 */
[----:B0-----:R-:W-:Y:S01]  /*133680*/  IMAD.MOV.U32 R6, RZ, RZ, R10 ;  /* 0x000000ffff067224 */ /* 0x001fe200078e000a */
[----:B------:R-:W-:Y:S01]  /*133690*/  IADD3 R10, P6, R4, R17, RZ ;  /* 0x00000011040a7210 */ /* 0x000fe20007fde0ff */
[----:B------:R-:W3:Y:S04]  /*1336a0*/  LDL R7, [R1+0x4ec] ;  /* 0x0004ec0001077983 */ /* 0x000ee80000100800 */
[----:B------:R-:W-:Y:S01]  /*1336b0*/  IMAD.X R11, R6, 0x1, R15, P6 ;  /* 0x00000001060b7824 */ /* 0x000fe200030e060f */
[----:B------:R-:W-:-:S05]  /*1336c0*/  IADD3 R4, P6, R4, R16, RZ ;  /* 0x0000001004047210 */ /* 0x000fca0007fde0ff */
[----:B------:R-:W-:Y:S01]  /*1336d0*/  IMAD.X R5, R6, 0x1, R14, P6 ;  /* 0x0000000106057824 */ /* 0x000fe200030e060e */
[----:B------:R0:W-:Y:S04]  /*1336e0*/  STL.64 [R1+0x1948], R10 ;  /* 0x0019480a01007387 */ /* 0x0001e80000100a00 */
[----:B0-----:R-:W4:Y:S04]  /*1336f0*/  LDL.LU.64 R10, [R1+0x5e58] ;  /* 0x005e5800010a7983 */ /* 0x001f280000300a00 */
[----:B------:R0:W-:Y:S04]  /*133700*/  STL.64 [R1+0x1938], R4 ;  /* 0x0019380401007387 */ /* 0x0001e80000100a00 */
[----:B0-----:R-:W2:Y:S04]  /*133710*/  LDL.LU R5, [R1+0x5e50] ;  /* 0x005e500001057983 */ /* 0x001ea80000300800 */
[----:B------:R0:W-:Y:S04]  /*133720*/  STL [R1+0x5e40], R9 ;  /* 0x005e400901007387 */ /* 0x0001e80000100800 */
[----:B0-----:R-:W4:Y:S01]  /*133730*/  LDL.LU R9, [R1+0x4ec] ;  /* 0x0004ec0001097983 */ /* 0x001f220000300800 */
[----:B---3--:R-:W-:-:S02]  /*133740*/  SHF.R.S32.HI R4, RZ, 0x1f, R7 ;  /* 0x0000001fff047819 */ /* 0x008fc40000011407 */
[----:B------:R-:W-:-:S05]  /*133750*/  IADD3 R6, P6, R7, R21, RZ ;  /* 0x0000001507067210 */ /* 0x000fca0007fde0ff */
[----:B------:R-:W-:-:S05]  /*133760*/  IMAD.X R7, R4, 0x1, R19, P6 ;  /* 0x0000000104077824 */ /* 0x000fca00030e0613 */
[----:B------:R4:W-:Y:S02]  /*133770*/  STL.64 [R1+0x1910], R6 ;  /* 0x0019100601007387 */ /* 0x0009e40000100a00 */
[----:B----4-:R-:W-:-:S05]  /*133780*/  IADD3 R6, P6, R9, R20, RZ ;  /* 0x0000001409067210 */ /* 0x010fca0007fde0ff */
        /* <DEDUP_REMOVED lines=10> */
[----:B--2---:R-:W-:-:S04]  /*133830*/  SHF.R.S32.HI R4, RZ, 0x1f, R5 ;  /* 0x0000001fff047819 */ /* 0x004fc80000011405 */
[----:B------:R0:W-:Y:S02]  /*133840*/  STL.64 [R1+0x18f0], R6 ;  /* 0x0018f00601007387 */ /* 0x0001e40000100a00 */
[----:B0-----:R-:W-:-:S05]  /*133850*/  IADD3 R6, P6, R5, R21, RZ ;  /* 0x0000001505067210 */ /* 0x001fca0007fde0ff */
[----:B------:R-:W-:-:S05]  /*133860*/  IMAD.X R7, R4, 0x1, R19, P6 ;  /* 0x0000000104077824 */ /* 0x000fca00030e0613 */
[----:B------:R0:W-:Y:S02]  /*133870*/  STL.64 [R1+0x18d8], R6 ;  /* 0x0018d80601007387 */ /* 0x0001e40000100a00 */
[----:B0-----:R-:W-:-:S05]  /*133880*/  IADD3 R6, P6, R5, R20, RZ ;  /* 0x0000001405067210 */ /* 0x001fca0007fde0ff */
[----:B------:R-:W-:Y:S01]  /*133890*/  IMAD.X R7, R4, 0x1, R18, P6 ;  /* 0x0000000104077824 */ /* 0x000fe200030e0612 */
[----:B---3--:R0:W-:Y:S04]  /*1338a0*/  STL.64 [R1+0x5e30], R8 ;  /* 0x005e300801007387 */ /* 0x0081e80000100a00 */
[----:B------:R1:W-:Y:S01]  /*1338b0*/  STL.64 [R1+0x18d0], R6 ;  /* 0x0018d00601007387 */ /* 0x0003e20000100a00 */
[----:B0-----:R-:W-:Y:S01]  /*1338c0*/  IMAD.MOV.U32 R9, RZ, RZ, R4 ;  /* 0x000000ffff097224 */ /* 0x001fe200078e0004 */
[----:B-1----:R-:W-:-:S05]  /*1338d0*/  IADD3 R6, P6, R5, R17, RZ ;  /* 0x0000001105067210 */ /* 0x002fca0007fde0ff */
[----:B------:R-:W-:-:S05]  /*1338e0*/  IMAD.X R7, R9, 0x1, R15, P6 ;  /* 0x0000000109077824 */ /* 0x000fca00030e060f */
[----:B------:R0:W-:Y:S04]  /*1338f0*/  STL.64 [R1+0x18c8], R6 ;  /* 0x0018c80601007387 */ /* 0x0001e80000100a00 */
[----:B0-----:R-:W2:Y:S04]  /*133900*/  LDL.LU.64 R6, [R1+0x5e38] ;  /* 0x005e380001067983 */ /* 0x001ea80000300a00 */
[----:B------:R0:W-:Y:S04]  /*133910*/  STL [R1+0x5e28], R23 ;  /* 0x005e281701007387 */ /* 0x0001e80000100800 */
[----:B0-----:R-:W3:Y:S01]  /*133920*/  LDL.LU R23, [R1+0x4fc] ;  /* 0x0004fc0001177983 */ /* 0x001ee20000300800 */
[----:B------:R-:W-:-:S05]  /*133930*/  IADD3 R4, P6, R5, R16, RZ ;  /* 0x0000001005047210 */ /* 0x000fca0007fde0ff */
[----:B------:R-:W-:-:S05]  /*133940*/  IMAD.X R5, R9, 0x1, R14, P6 ;  /* 0x0000000109057824 */ /* 0x000fca00030e060e */
[----:B------:R0:W-:Y:S04]  /*133950*/  STL.64 [R1+0x18b8], R4 ;  /* 0x0018b80401007387 */ /* 0x0001e80000100a00 */
[----:B0-----:R-:W4:Y:S01]  /*133960*/  LDL.LU R4, [R1+0x508] ;  /* 0x0005080001047983 */ /* 0x001f220000300800 */
[----:B---3--:R-:W-:Y:S02]  /*133970*/  SHF.R.S32.HI R5, RZ, 0x1f, R23 ;  /* 0x0000001fff057819 */ /* 0x008fe40000011417 */
        /* <DEDUP_REMOVED lines=15> */
[----:B------:R0:W-:Y:S04]  /*133a70*/  STL [R1+0x5e18], R3 ;  /* 0x005e180301007387 */ /* 0x0001e80000100800 */
[----:B0-----:R-:W2:Y:S04]  /*133a80*/  LDL.LU R3, [R1+0x500] ;  /* 0x0005000001037983 */ /* 0x001ea80000300800 */
[----:B------:R-:W4:Y:S01]  /*133a90*/  LDL.LU R5, [R1+0x510] ;  /* 0x0005100001057983 */ /* 0x000f220000300800 */
[----:B--2---:R-:W-:-:S03]  /*133aa0*/  IADD3 R8, P6, R3, R21, RZ ;  /* 0x0000001503087210 */ /* 0x004fc60007fde0ff */
[----:B----4-:R0:W-:Y:S02]  /*133ab0*/  STL [R1+0x5e08], R5 ;  /* 0x005e080501007387 */ /* 0x0101e40000100800 */
[----:B0-----:R-:W-:-:S05]  /*133ac0*/  SHF.R.S32.HI R5, RZ, 0x1f, R3 ;  /* 0x0000001fff057819 */ /* 0x001fca0000011403 */
        /* <DEDUP_REMOVED lines=9> */
[----:B------:R0:W-:Y:S04]  /*133b60*/  STL.64 [R1+0x1850], R8 ;  /* 0x0018500801007387 */ /* 0x0001e80000100a00 */
[----:B------:R1:W-:Y:S01]  /*133b70*/  STL [R1+0x5e0c], R7 ;  /* 0x005e0c0701007387 */ /* 0x0003e20000100800 */
[----:B0-----:R-:W-:-:S03]  /*133b80*/  IADD3 R8, P6, R3, R16, RZ ;  /* 0x0000001003087210 */ /* 0x001fc60007fde0ff */
[----:B------:R-:W2:Y:S02]  /*133b90*/  LDL.LU R3, [R1+0x5e18] ;  /* 0x005e180001037983 */ /* 0x000ea40000300800 */
[----:B------:R-:W-:Y:S01]  /*133ba0*/  IMAD.X R9, R5, 0x1, R14, P6 ;  /* 0x0000000105097824 */ /* 0x000fe200030e060e */
[----:B-1----:R-:W-:-:S04]  /*133bb0*/  SHF.R.S32.HI R7, RZ, 0x1f, R4 ;  /* 0x0000001fff077819 */ /* 0x002fc80000011404 */
        /* <DEDUP_REMOVED lines=13> */
[----:B------:R-:W3:Y:S04]  /*133c90*/  LDL.LU R7, [R1+0x5e0c] ;  /* 0x005e0c0001077983 */ /* 0x000ee80000300800 */
[----:B------:R0:W-:Y:S04]  /*133ca0*/  STL.64 [R1+0x17f0], R4 ;  /* 0x0017f00401007387 */ /* 0x0001e80000100a00 */
[----:B0-----:R-:W2:Y:S04]  /*133cb0*/  LDL.LU R5, [R1+0x5e08] ;  /* 0x005e080001057983 */ /* 0x001ea80000300800 */
[----:B----4-:R0:W-:Y:S04]  /*133cc0*/  STL.64 [R1+0x5e00], R8 ;  /* 0x005e000801007387 */ /* 0x0101e80000100a00 */
[----:B------:R1:W-:Y:S01]  /*133cd0*/  STL [R1+0x5df8], R21 ;  /* 0x005df81501007387 */ /* 0x0003e20000100800 */
[----:B--2---:R-:W-:-:S02]  /*133ce0*/  SHF.R.S32.HI R4, RZ, 0x1f, R5 ;  /* 0x0000001fff047819 */ /* 0x004fc40000011405 */
[----:B0-----:R-:W-:-:S03]  /*133cf0*/  IADD3 R8, P6, R5, R21, RZ ;  /* 0x0000001505087210 */ /* 0x001fc60007fde0ff */
[----:B------:R-:W-:Y:S04]  /*133d00*/  STL [R1+0x38], R4 ;  /* 0x0000380401007387 */ /* 0x000fe80000100800 */
[----:B-1----:R-:W2:Y:S02]  /*133d10*/  LDL.LU R21, [R1+0x38] ;  /* 0x0000380001157983 */ /* 0x002ea40000300800 */
[----:B--2---:R-:W-:-:S05]  /*133d20*/  IMAD.X R9, R21, 0x1, R19, P6 ;  /* 0x0000000115097824 */ /* 0x004fca00030e0613 */
        /* <DEDUP_REMOVED lines=9> */
[----:B0-----:R-:W2:Y:S04]  /*133dc0*/  LDL.LU.64 R8, [R1+0x5e00] ;  /* 0x005e000001087983 */ /* 0x001ea80000300a00 */
[----:B------:R0:W-:Y:S04]  /*133dd0*/  STL.64 [R1+0x5df0], R16 ;  /* 0x005df01001007387 */ /* 0x0001e80000100a00 */
[----:B0-----:R-:W4:Y:S04]  /*133de0*/  LDL.LU R16, [R1+0x824] ;  /* 0x0008240001107983 */ /* 0x001f280000300800 */
[----:B------:R-:W2:Y:S04]  /*133df0*/  LDL.LU R17, [R1+0x828] ;  /* 0x0008280001117983 */ /* 0x000ea80000300800 */
[----:B------:R-:W4:Y:S04]  /*133e00*/  LDL.LU R21, [R1+0x5df8] ;  /* 0x005df80001157983 */ /* 0x000f280000300800 */
[----:B------:R-:W-:Y:S04]  /*133e10*/  STL.64 [R1+0x17b8], R4 ;  /* 0x0017b80401007387 */ /* 0x000fe80000100a00 */
[----:B------:R-:W-:Y:S04]  /*133e20*/  STL [R1+0x5de8], R14 ;  /* 0x005de80e01007387 */ /* 0x000fe80000100800 */
[----:B------:R0:W-:Y:S04]  /*133e30*/  STL [R1+0x5dec], R12 ;  /* 0x005dec0c01007387 */ /* 0x0001e80000100800 */
[----:B0-----:R-:W2:Y:S01]  /*133e40*/  LDL.LU R12, [R1+0x518] ;  /* 0x00051800010c7983 */ /* 0x001ea20000300800 */
[----:B------:R-:W-:-:S02]  /*133e50*/  IMAD.MOV.U32 R5, RZ, RZ, R10 ;  /* 0x000000ffff057224 */ /* 0x000fc400078e000a */
[----:B------:R-:W-:Y:S02]  /*133e60*/  IMAD.MOV.U32 R10, RZ, RZ, R11 ;  /* 0x000000ffff0a7224 */ /* 0x000fe400078e000b */
[----:B------:R-:W-:Y:S02]  /*133e70*/  IMAD.MOV.U32 R11, RZ, RZ, R28 ;  /* 0x000000ffff0b7224 */ /* 0x000fe400078e001c */
[----:B------:R-:W-:Y:S02]  /*133e80*/  IMAD.MOV.U32 R28, RZ, RZ, R2 ;  /* 0x000000ffff1c7224 */ /* 0x000fe400078e0002 */
[----:B---3--:R-:W-:Y:S02]  /*133e90*/  IMAD.MOV.U32 R4, RZ, RZ, R7 ;  /* 0x000000ffff047224 */ /* 0x008fe400078e0007 */
[----:B------:R-:W-:Y:S02]  /*133ea0*/  IMAD.MOV.U32 R7, RZ, RZ, R0 ;  /* 0x000000ffff077224 */ /* 0x000fe400078e0000 */
[----:B------:R-:W-:-:S02]  /*133eb0*/  IMAD.MOV.U32 R0, RZ, RZ, R29 ;  /* 0x000000ffff007224 */ /* 0x000fc400078e001d */
[----:B------:R-:W-:Y:S01]  /*133ec0*/  IMAD.MOV.U32 R29, RZ, RZ, R3 ;  /* 0x000000ffff1d7224 */ /* 0x000fe200078e0003 */
[----:B--2---:R-:W-:Y:S02]  /*133ed0*/  SHF.R.S32.HI R14, RZ, 0x1f, R12 ;  /* 0x0000001fff0e7819 */ /* 0x004fe4000001140c */
[----:B----4-:R-:W-:-:S05]  /*133ee0*/  IADD3 R2, P6, R12, R21, RZ ;  /* 0x000000150c027210 */ /* 0x010fca0007fde0ff */
[----:B------:R-:W-:-:S05]  /*133ef0*/  IMAD.X R3, R14, 0x1, R19, P6 ;  /* 0x000000010e037824 */ /* 0x000fca00030e0613 */
[----:B------:R0:W-:Y:S02]  /*133f00*/  STL.64 [R1+0x4bf8], R2 ;  /* 0x004bf80201007387 */ /* 0x0001e40000100a00 */
[----:B0-----:R-:W-:Y:S01]  /*133f10*/  IMAD.MOV.U32 R2, RZ, RZ, R16 ;  /* 0x000000ffff027224 */ /* 0x001fe200078e0010 */
[----:B------:R-:W-:Y:S01]  /*133f20*/  IADD3 R16, P6, R12, R20, RZ ;  /* 0x000000140c107210 */ /* 0x000fe20007fde0ff */
[----:B------:R-:W-:-:S04]  /*133f30*/  IMAD.MOV.U32 R3, RZ, RZ, R17 ;  /* 0x000000ffff037224 */ /* 0x000fc800078e0011 */
[----:B------:R-:W-:-:S05]  /*133f40*/  IMAD.X R17, R14, 0x1, R18, P6 ;  /* 0x000000010e117824 */ /* 0x000fca00030e0612 */
[----:B------:R0:W-:Y:S04]  /*133f50*/  STL.64 [R1+0x1790], R16 ;  /* 0x0017901001007387 */ /* 0x0001e80000100a00 */
[----:B0-----:R-:W2:Y:S04]  /*133f60*/  LDL.LU.64 R16, [R1+0x5df0] ;  /* 0x005df00001107983 */ /* 0x001ea80000300a00 */
[----:B------:R2:W-:Y:S02]  /*133f70*/  STL.64 [R1+0x5de0], R8 ;  /* 0x005de00801007387 */ /* 0x0005e40000100a00 */
[----:B--2---:R-:W-:-:S05]  /*133f80*/  IADD3 R8, P6, R12, R17, RZ ;  /* 0x000000110c087210 */ /* 0x004fca0007fde0ff */
[----:B------:R-:W-:-:S05]  /*133f90*/  IMAD.X R9, R14, 0x1, R15, P6 ;  /* 0x000000010e097824 */ /* 0x000fca00030e060f */
[----:B------:R0:W-:Y:S02]  /*133fa0*/  STL.64 [R1+0x1788], R8 ;  /* 0x0017880801007387 */ /* 0x0001e40000100a00 */
[----:B0-----:R-:W-:Y:S01]  /*133fb0*/  IADD3 R8, P6, R12, R16, RZ ;  /* 0x000000100c087210 */ /* 0x001fe20007fde0ff */
[----:B------:R-:W-:Y:S01]  /*133fc0*/  IMAD.MOV.U32 R9, RZ, RZ, R14 ;  /* 0x000000ffff097224 */ /* 0x000fe200078e000e */
[----:B------:R-:W2:Y:S04]  /*133fd0*/  LDL.LU R12, [R1+0x5dec] ;  /* 0x005dec00010c7983 */ /* 0x000ea80000300800 */
[----:B------:R-:W3:Y:S04]  /*133fe0*/  LDL.LU R14, [R1+0x5de8] ;  /* 0x005de800010e7983 */ /* 0x000ee80000300800 */
[----:B------:R0:W-:Y:S04]  /*133ff0*/  STL.64 [R1+0x5dc8], R2 ;  /* 0x005dc80201007387 */ /* 0x0001e80000100a00 */
[----:B0-----:R-:W4:Y:S04]  /*134000*/  LDL.LU R3, [R1+0x528] ;  /* 0x0005280001037983 */ /* 0x001f280000300800 */
[----:B------:R4:W-:Y:S01]  /*134010*/  STL [R1+0x5dd0], R29 ;  /* 0x005dd01d01007387 */ /* 0x0009e20000100800 */
[----:B---3--:R-:W-:-:S05]  /*134020*/  IMAD.X R9, R9, 0x1, R14, P6 ;  /* 0x0000000109097824 */ /* 0x008fca00030e060e */
[----:B------:R0:W-:Y:S01]  /*134030*/  STL.64 [R1+0x1778], R8 ;  /* 0x0017780801007387 */ /* 0x0001e20000100a00 */
[----:B----4-:R-:W-:Y:S02]  /*134040*/  SHF.R.S32.HI R29, RZ, 0x1f, R3 ;  /* 0x0000001fff1d7819 */ /* 0x010fe40000011403 */
[----:B0-----:R-:W-:-:S05]  /*134050*/  IADD3 R8, P6, R3, R21, RZ ;  /* 0x0000001503087210 */ /* 0x001fca0007fde0ff */
[----:B------:R-:W-:-:S05]  /*134060*/  IMAD.X R9, R29, 0x1, R19, P6 ;  /* 0x000000011d097824 */ /* 0x000fca00030e0613 */
[----:B------:R0:W-:Y:S04]  /*134070*/  STL.64 [R1+0x1760], R8 ;  /* 0x0017600801007387 */ /* 0x0001e80000100a00 */
[----:B0-----:R-:W3:Y:S04]  /*134080*/  LDL.LU.64 R8, [R1+0x5de0] ;  /* 0x005de00001087983 */ /* 0x001ee80000300a00 */
        /* <DEDUP_REMOVED lines=10> */
[----:B------:R-:W2:Y:S04]  /*134130*/  LDL.LU R29, [R1+0x5dd0] ;  /* 0x005dd000011d7983 */ /* 0x000ea80000300800 */
[----:B------:R0:W-:Y:S04]  /*134140*/  STL.64 [R1+0x1740], R2 ;  /* 0x0017400201007387 */ /* 0x0001e80000100a00 */
[----:B0-----:R-:W3:Y:S04]  /*134150*/  LDL.LU.64 R2, [R1+0x5dc8] ;  /* 0x005dc80001027983 */ /* 0x001ee80000300a00 */
[----:B---3--:R-:W-:Y:S04]  /*134160*/  STL.64 [R1+0x5dc0], R2 ;  /* 0x005dc00201007387 */ /* 0x008fe80000100a00 */
[----:B--2---:R0:W-:Y:S04]  /*134170*/  STL.64 [R1+0x5db0], R28 ;  /* 0x005db01c01007387 */ /* 0x0041e80000100a00 */
[----:B0-----:R-:W2:Y:S04]  /*134180*/  LDL.LU R29, [R1+0x534] ;  /* 0x00053400011d7983 */ /* 0x001ea80000300800 */
[----:B------:R2:W-:Y:S02]  /*134190*/  STL [R1+0x5db8], R12 ;  /* 0x005db80c01007387 */ /* 0x0005e40000100800 */
[----:B--2---:R-:W-:-:S02]  /*1341a0*/  SHF.R.S32.HI R12, RZ, 0x1f, R29 ;  /* 0x0000001fff0c7819 */ /* 0x004fc4000001141d */
        /* <DEDUP_REMOVED lines=12> */
[----:B------:R-:W3:Y:S04]  /*134270*/  LDL.LU R12, [R1+0x5db8] ;  /* 0x005db800010c7983 */ /* 0x000ee80000300800 */
[----:B------:R0:W-:Y:S04]  /*134280*/  STL.64 [R1+0x1700], R28 ;  /* 0x0017001c01007387 */ /* 0x0001e80000100a00 */
[----:B0-----:R-:W4:Y:S04]  /*134290*/  LDL.LU.64 R28, [R1+0x5db0] ;  /* 0x005db000011c7983 */ /* 0x001f280000300a00 */
[----:B------:R-:W-:Y:S04]  /*1342a0*/  STL [R1+0x5da0], R14 ;  /* 0x005da00e01007387 */ /* 0x000fe80000100800 */
[----:B----4-:R-:W-:Y:S04]  /*1342b0*/  STL.64 [R1+0x5da8], R28 ;  /* 0x005da81c01007387 */ /* 0x010fe80000100a00 */
[----:B---3--:R0:W-:Y:S04]  /*1342c0*/  STL.64 [R1+0x5d98], R12 ;  /* 0x005d980c01007387 */ /* 0x0081e80000100a00 */
[----:B0-----:R-:W3:Y:S02]  /*1342d0*/  LDL.LU R13, [R1+0x544] ;  /* 0x00054400010d7983 */ /* 0x001ee40000300800 */
[----:B---3--:R-:W-:-:S02]  /*1342e0*/  SHF.R.S32.HI R14, RZ, 0x1f, R13 ;  /* 0x0000001fff0e7819 */ /* 0x008fc4000001140d */
        /* <DEDUP_REMOVED lines=9> */
[----:B------:R-:W-:-:S03]  /*134380*/  IMAD.MOV.U32 R13, RZ, RZ, R14 ;  /* 0x000000ffff0d7224 */ /* 0x000fc600078e000e */
[----:B------:R0:W-:Y:S04]  /*134390*/  STL.64 [R1+0x16d8], R28 ;  /* 0x0016d81c01007387 */ /* 0x0001e80000100a00 */
[----:B0-----:R-:W3:Y:S04]  /*1343a0*/  LDL.LU.64 R28, [R1+0x5da8] ;  /* 0x005da800011c7983 */ /* 0x001ee80000300a00 */
[----:B------:R-:W4:Y:S04]  /*1343b0*/  LDL.LU R14, [R1+0x5da0] ;  /* 0x005da000010e7983 */ /* 0x000f280000300800 */
[----:B------:R0:W-:Y:S04]  /*1343c0*/  STL.64 [R1+0x5d80], R4 ;  /* 0x005d800401007387 */ /* 0x0001e80000100a00 */
[----:B0-----:R-:W2:Y:S01]  /*1343d0*/  LDL.LU R5, [R1+0x554] ;  /* 0x0005540001057983 */ /* 0x001ea20000300800 */
[----:B----4-:R-:W-:-:S05]  /*1343e0*/  IMAD.X R13, R13, 0x1, R14, P6 ;  /* 0x000000010d0d7824 */ /* 0x010fca00030e060e */
[----:B------:R0:W-:Y:S04]  /*1343f0*/  STL.64 [R1+0x16c8], R12 ;  /* 0x0016c80c01007387 */ /* 0x0001e80000100a00 */
[----:B0-----:R-:W4:Y:S04]  /*134400*/  LDL.LU.64 R12, [R1+0x5d98] ;  /* 0x005d9800010c7983 */ /* 0x001f280000300a00 */
[----:B----4-:R2:W-:Y:S04]  /*134410*/  STL.64 [R1+0x5d90], R12 ;  /* 0x005d900c01007387 */ /* 0x0105e80000100a00 */
[----:B------:R0:W-:Y:S01]  /*134420*/  STL [R1+0x5d88], R10 ;  /* 0x005d880a01007387 */ /* 0x0001e20000100800 */
[----:B--2---:R-:W-:-:S02]  /*134430*/  IADD3 R12, P6, R5, R21, RZ ;  /* 0x00000015050c7210 */ /* 0x004fc40007fde0ff */
[----:B0-----:R-:W-:-:S05]  /*134440*/  SHF.R.S32.HI R10, RZ, 0x1f, R5 ;  /* 0x0000001fff0a7819 */ /* 0x001fca0000011405 */
        /* <DEDUP_REMOVED lines=11> */
[----:B------:R-:W4:Y:S04]  /*134500*/  LDL.LU R10, [R1+0x5d88] ;  /* 0x005d8800010a7983 */ /* 0x000f280000300800 */
[----:B------:R0:W-:Y:S04]  /*134510*/  STL.64 [R1+0x1688], R4 ;  /* 0x0016880401007387 */ /* 0x0001e80000100a00 */
[----:B0-----:R-:W3:Y:S04]  /*134520*/  LDL.LU.64 R4, [R1+0x5d80] ;  /* 0x005d800001047983 */ /* 0x001ee80000300a00 */
[----:B---3--:R-:W-:Y:S04]  /*134530*/  STL.64 [R1+0x5d78], R4 ;  /* 0x005d780401007387 */ /* 0x008fe80000100a00 */
[----:B--2---:R0:W-:Y:S04]  /*134540*/  STL.64 [R1+0x5d68], R12 ;  /* 0x005d680c01007387 */ /* 0x0041e80000100a00 */
[----:B0-----:R-:W2:Y:S04]  /*134550*/  LDL.LU R13, [R1+0x560] ;  /* 0x00056000010d7983 */ /* 0x001ea80000300800 */
[----:B----4-:R2:W-:Y:S02]  /*134560*/  STL [R1+0x5d70], R10 ;  /* 0x005d700a01007387 */ /* 0x0105e40000100800 */
        /* <DEDUP_REMOVED lines=10> */
[----:B0-----:R-:W2:Y:S01]  /*134610*/  LDL.LU.64 R4, [R1+0x5d78] ;  /* 0x005d780001047983 */ /* 0x001ea20000300a00 */
[----:B------:R-:W-:Y:S01]  /*134620*/  IADD3 R12, P6, R13, R16, RZ ;  /* 0x000000100d0c7210 */ /* 0x000fe20007fde0ff */
[----:B------:R-:W-:Y:S02]  /*134630*/  IMAD.MOV.U32 R13, RZ, RZ, R10 ;  /* 0x000000ffff0d7224 */ /* 0x000fe400078e000a */
[----:B------:R-:W3:Y:S02]  /*134640*/  LDL.LU R10, [R1+0x5d70] ;  /* 0x005d7000010a7983 */ /* 0x000ee40000300800 */
[----:B------:R-:W-:-:S02]  /*134650*/  IMAD.X R13, R13, 0x1, R14, P6 ;  /* 0x000000010d0d7824 */ /* 0x000fc400030e060e */
[----:B--2---:R0:W-:Y:S04]  /*134660*/  STL.64 [R1+0x5d50], R4 ;  /* 0x005d500401007387 */ /* 0x0041e80000100a00 */
[----:B0-----:R-:W2:Y:S04]  /*134670*/  LDL.LU R5, [R1+0x568] ;  /* 0x0005680001057983 */ /* 0x001ea80000300800 */
[----:B------:R0:W-:Y:S04]  /*134680*/  STL.64 [R1+0x1650], R12 ;  /* 0x0016500c01007387 */ /* 0x0001e80000100a00 */
[----:B0-----:R-:W4:Y:S04]  /*134690*/  LDL.LU.64 R12, [R1+0x5d68] ;  /* 0x005d6800010c7983 */ /* 0x001f280000300a00 */
[----:B------:R2:W-:Y:S02]  /*1346a0*/  STL [R1+0x5d58], R11 ;  /* 0x005d580b01007387 */ /* 0x0005e40000100800 */
[----:B--2---:R-:W-:-:S02]  /*1346b0*/  SHF.R.S32.HI R11, RZ, 0x1f, R5 ;  /* 0x0000001fff0b7819 */ /* 0x004fc40000011405 */
        /* <DEDUP_REMOVED lines=17> */
[----:B------:R0:W-:Y:S04]  /*1347d0*/  STL.64 [R1+0x5d40], R8 ;  /* 0x005d400801007387 */ /* 0x0001e80000100a00 */
[----:B0-----:R-:W3:Y:S02]  /*1347e0*/  LDL.LU R9, [R1+0x574] ;  /* 0x0005740001097983 */ /* 0x001ee40000300800 */
[----:B---3--:R-:W-:-:S02]  /*1347f0*/  SHF.R.S32.HI R8, RZ, 0x1f, R9 ;  /* 0x0000001fff087819 */ /* 0x008fc40000011409 */
[----:B------:R-:W-:-:S05]  /*134800*/  IADD3 R4, P6, R9, R21, RZ ;  /* 0x0000001509047210 */ /* 0x000fca0007fde0ff */
        /* <DEDUP_REMOVED lines=14> */
[----:B0-----:R-:W2:Y:S04]  /*1348f0*/  LDL.LU.64 R8, [R1+0x5d40] ;  /* 0x005d400001087983 */ /* 0x001ea80000300a00 */
[----:B------:R0:W-:Y:S04]  /*134900*/  STL [R1+0x5d2c], R14 ;  /* 0x005d2c0e01007387 */ /* 0x0001e80000100800 */
[----:B0-----:R-:W4:Y:S04]  /*134910*/  LDL.LU R14, [R1+0x580] ;  /* 0x00058000010e7983 */ /* 0x001f280000300800 */
[----:B------:R0:W-:Y:S01]  /*134920*/  STL.64 [R1+0x5d30], R24 ;  /* 0x005d301801007387 */ /* 0x0001e20000100a00 */
[----:B----4-:R-:W-:-:S02]  /*134930*/  SHF.R.S32.HI R20, RZ, 0x1f, R14 ;  /* 0x0000001fff147819 */ /* 0x010fc4000001140e */
[----:B0-----:R-:W-:-:S03]  /*134940*/  IADD3 R24, P6, R14, R21, RZ ;  /* 0x000000150e187210 */ /* 0x001fc60007fde0ff */
[----:B------:R0:W-:Y:S02]  /*134950*/  STL [R1+0x38], R20 ;  /* 0x0000381401007387 */ /* 0x0001e40000100800 */
[----:B------:R-:W-:Y:S02]  /*134960*/  IMAD.X R25, R20, 0x1, R19, P6 ;  /* 0x0000000114197824 */ /* 0x000fe400030e0613 */
[----:B0-----:R-:W4:Y:S04]  /*134970*/  LDL.LU R20, [R1+0x5d38] ;  /* 0x005d380001147983 */ /* 0x001f280000300800 */
[----:B------:R0:W-:Y:S04]  /*134980*/  STL [R1+0x5d28], R19 ;  /* 0x005d281301007387 */ /* 0x0001e80000100800 */
[----:B0-----:R-:W3:Y:S04]  /*134990*/  LDL.LU R19, [R1+0x38] ;  /* 0x0000380001137983 */ /* 0x001ee80000300800 */
[----:B------:R4:W-:Y:S02]  /*1349a0*/  STL.64 [R1+0x15b8], R24 ;  /* 0x0015b81801007387 */ /* 0x0009e40000100a00 */
[----:B----4-:R-:W-:-:S02]  /*1349b0*/  IADD3 R24, P6, R14, R20, RZ ;  /* 0x000000140e187210 */ /* 0x010fc40007fde0ff */
[----:B------:R0:W-:Y:S03]  /*1349c0*/  STL.64 [R1+0x5d20], R20 ;  /* 0x005d201401007387 */ /* 0x0001e60000100a00 */
[----:B---3--:R-:W-:Y:S01]  /*1349d0*/  IMAD.X R25, R19, 0x1, R18, P6 ;  /* 0x0000000113197824 */ /* 0x008fe200030e0612 */
[----:B0-----:R-:W-:-:S05]  /*1349e0*/  IADD3 R20, P6, R14, R17, RZ ;  /* 0x000000110e147210 */ /* 0x001fca0007fde0ff */
[----:B------:R-:W-:Y:S01]  /*1349f0*/  IMAD.X R21, R19, 0x1, R15, P6 ;  /* 0x0000000113157824 */ /* 0x000fe200030e060f */
[----:B------:R0:W-:Y:S04]  /*134a00*/  STL.64 [R1+0x15b0], R24 ;  /* 0x0015b01801007387 */ /* 0x0001e80000100a00 */
[----:B0-----:R-:W3:Y:S04]  /*134a10*/  LDL.LU.64 R24, [R1+0x5d30] ;  /* 0x005d300001187983 */ /* 0x001ee80000300a00 */
[----:B------:R0:W-:Y:S02]  /*134a20*/  STL.64 [R1+0x15a8], R20 ;  /* 0x0015a81401007387 */ /* 0x0001e40000100a00 */
[----:B0-----:R-:W-:-:S02]  /*134a30*/  IADD3 R20, P6, R14, R16, RZ ;  /* 0x000000100e147210 */ /* 0x001fc40007fde0ff */
[----:B------:R-:W4:Y:S04]  /*134a40*/  LDL.LU R14, [R1+0x5d2c] ;  /* 0x005d2c00010e7983 */ /* 0x000f280000300800 */
[----:B--2---:R-:W-:Y:S04]  /*134a50*/  STL.64 [R1+0x5d18], R8 ;  /* 0x005d180801007387 */ /* 0x004fe80000100a00 */
[----:B---3--:R0:W-:Y:S04]  /*134a60*/  STL.64 [R1+0x5d08], R24 ;  /* 0x005d081801007387 */ /* 0x0081e80000100a00 */
[----:B0-----:R-:W2:Y:S01]  /*134a70*/  LDL.LU R25, [R1+0x58c] ;  /* 0x00058c0001197983 */ /* 0x001ea20000300800 */
[----:B----4-:R-:W-:-:S03]  /*134a80*/  IMAD.X R21, R19, 0x1, R14, P6 ;  /* 0x0000000113157824 */ /* 0x010fc600030e060e */
[----:B------:R-:W3:Y:S04]  /*134a90*/  LDL.LU R19, [R1+0x5d28] ;  /* 0x005d280001137983 */ /* 0x000ee80000300800 */
[----:B------:R0:W-:Y:S04]  /*134aa0*/  STL.64 [R1+0x1598], R20 ;  /* 0x0015981401007387 */ /* 0x0001e80000100a00 */
[----:B0-----:R-:W4:Y:S04]  /*134ab0*/  LDL.LU.64 R20, [R1+0x5d20] ;  /* 0x005d200001147983 */ /* 0x001f280000300a00 */
[----:B------:R2:W-:Y:S02]  /*134ac0*/  STL [R1+0x5d10], R29 ;  /* 0x005d101d01007387 */ /* 0x0005e40000100800 */
[----:B--2---:R-:W-:-:S02]  /*134ad0*/  SHF.R.S32.HI R29, RZ, 0x1f, R25 ;  /* 0x0000001fff1d7819 */ /* 0x004fc40000011419 */
[----:B----4-:R-:W-:-:S05]  /*134ae0*/  IADD3 R8, P6, R25, R21, RZ ;  /* 0x0000001519087210 */ /* 0x010fca0007fde0ff */
[----:B---3--:R-:W-:-:S05]  /*134af0*/  IMAD.X R9, R29, 0x1, R19, P6 ;  /* 0x000000011d097824 */ /* 0x008fca00030e0613 */
        /* <DEDUP_REMOVED lines=13> */
[----:B----4-:R-:W-:Y:S04]  /*134bd0*/  STL.64 [R1+0x5d00], R24 ;  /* 0x005d001801007387 */ /* 0x010fe80000100a00 */
[----:B------:R0:W-:Y:S04]  /*134be0*/  STL [R1+0x5cfc], R7 ;  /* 0x005cfc0701007387 */ /* 0x0001e80000100800 */
[----:B0-----:R-:W4:Y:S02]  /*134bf0*/  LDL.LU R7, [R1+0x588] ;  /* 0x0005880001077983 */ /* 0x001f240000300800 */
[----:B----4-:R-:W-:-:S02]  /*134c00*/  SHF.R.S32.HI R25, RZ, 0x1f, R7 ;  /* 0x0000001fff197819 */ /* 0x010fc40000011407 */
[----:B------:R-:W-:-:S03]  /*134c10*/  IADD3 R24, P6, R7, R21, RZ ;  /* 0x0000001507187210 */ /* 0x000fc60007fde0ff */
[----:B------:R-:W-:Y:S04]  /*134c20*/  STL [R1+0x38], R25 ;  /* 0x0000381901007387 */ /* 0x000fe80000100800 */
[----:B------:R0:W-:Y:S04]  /*134c30*/  STL [R1+0x5cf8], R21 ;  /* 0x005cf81501007387 */ /* 0x0001e80000100800 */
[----:B0-----:R-:W4:Y:S02]  /*134c40*/  LDL.LU R21, [R1+0x38] ;  /* 0x0000380001157983 */ /* 0x001f240000300800 */
[----:B----4-:R-:W-:-:S05]  /*134c50*/  IMAD.X R25, R21, 0x1, R19, P6 ;  /* 0x0000000115197824 */ /* 0x010fca00030e0613 */
        /* <DEDUP_REMOVED lines=8> */
[----:B------:R0:W-:Y:S02]  /*134ce0*/  STL.64 [R1+0x5cf0], R4 ;  /* 0x005cf00401007387 */ /* 0x0001e40000100a00 */
[----:B0-----:R-:W-:-:S02]  /*134cf0*/  IADD3 R4, P6, R7, R16, RZ ;  /* 0x0000001007047210 */ /* 0x001fc40007fde0ff */
[----:B------:R-:W2:Y:S03]  /*134d00*/  LDL.LU R7, [R1+0x5cfc] ;  /* 0x005cfc0001077983 */ /* 0x000ea60000300800 */
[----:B------:R-:W-:Y:S02]  /*134d10*/  IMAD.X R5, R21, 0x1, R14, P6 ;  /* 0x0000000115057824 */ /* 0x000fe400030e060e */
[----:B------:R-:W3:Y:S04]  /*134d20*/  LDL.LU R21, [R1+0x5cf8] ;  /* 0x005cf80001157983 */ /* 0x000ee80000300800 */
[----:B----4-:R-:W-:Y:S04]  /*134d30*/  STL [R1+0x5ce8], R25 ;  /* 0x005ce81901007387 */ /* 0x010fe80000100800 */
[----:B------:R-:W-:Y:S04]  /*134d40*/  STL.64 [R1+0x1520], R4 ;  /* 0x0015200401007387 */ /* 0x000fe80000100a00 */
[----:B--2---:R0:W-:Y:S04]  /*134d50*/  STL [R1+0x5cec], R7 ;  /* 0x005cec0701007387 */ /* 0x0041e80000100800 */
[----:B0-----:R-:W2:Y:S02]  /*134d60*/  LDL.LU R7, [R1+0x598] ;  /* 0x0005980001077983 */ /* 0x001ea40000300800 */
[----:B--2---:R-:W-:-:S02]  /*134d70*/  SHF.R.S32.HI R25, RZ, 0x1f, R7 ;  /* 0x0000001fff197819 */ /* 0x004fc40000011407 */
[----:B---3--:R-:W-:-:S05]  /*134d80*/  IADD3 R4, P6, R7, R21, RZ ;  /* 0x0000001507047210 */ /* 0x008fca0007fde0ff */
        /* <DEDUP_REMOVED lines=12> */
[----:B------:R-:W-:Y:S02]  /*134e50*/  IMAD.X R5, R25, 0x1, R14, P6 ;  /* 0x0000000119057824 */ /* 0x000fe400030e060e */
[----:B------:R-:W3:Y:S04]  /*134e60*/  LDL.LU R25, [R1+0x5ce8] ;  /* 0x005ce80001197983 */ /* 0x000ee80000300800 */
[----:B------:R-:W-:Y:S04]  /*134e70*/  STL [R1+0x5cd8], R14 ;  /* 0x005cd80e01007387 */ /* 0x000fe80000100800 */
[----:B------:R-:W-:Y:S04]  /*134e80*/  STL.64 [R1+0x14e8], R4 ;  /* 0x0014e80401007387 */ /* 0x000fe80000100a00 */
[----:B---3--:R0:W-:Y:S04]  /*134e90*/  STL [R1+0x5cdc], R25 ;  /* 0x005cdc1901007387 */ /* 0x0081e80000100800 */
[----:B0-----:R-:W3:Y:S02]  /*134ea0*/  LDL.LU R25, [R1+0x5a4] ;  /* 0x0005a40001197983 */ /* 0x001ee40000300800 */
[----:B---3--:R-:W-:-:S02]  /*134eb0*/  SHF.R.S32.HI R14, RZ, 0x1f, R25 ;  /* 0x0000001fff0e7819 */ /* 0x008fc40000011419 */
[----:B------:R-:W-:-:S05]  /*134ec0*/  IADD3 R4, P6, R25, R21, RZ ;  /* 0x0000001519047210 */ /* 0x000fca0007fde0ff */
        /* <DEDUP_REMOVED lines=10> */
[----:B0-----:R-:W-:Y:S01]  /*134f70*/  IADD3 R4, P6, R25, R16, RZ ;  /* 0x0000001019047210 */ /* 0x001fe20007fde0ff */
[----:B------:R-:W-:Y:S01]  /*134f80*/  IMAD.MOV.U32 R5, RZ, RZ, R14 ;  /* 0x000000ffff057224 */ /* 0x000fe200078e000e */
[----:B------:R-:W3:Y:S04]  /*134f90*/  LDL.LU R25, [R1+0x5cdc] ;  /* 0x005cdc0001197983 */ /* 0x000ee80000300800 */
[----:B------:R-:W4:Y:S04]  /*134fa0*/  LDL.LU R14, [R1+0x5cd8] ;  /* 0x005cd800010e7983 */ /* 0x000f280000300800 */
[----:B------:R0:W-:Y:S04]  /*134fb0*/  STL.64 [R1+0x5cb8], R8 ;  /* 0x005cb80801007387 */ /* 0x0001e80000100a00 */
[----:B0-----:R-:W3:Y:S01]  /*134fc0*/  LDL.LU R9, [R1+0x5b0] ;  /* 0x0005b00001097983 */ /* 0x001ee20000300800 */
[----:B----4-:R-:W-:-:S05]  /*134fd0*/  IMAD.X R5, R5, 0x1, R14, P6 ;  /* 0x0000000105057824 */ /* 0x010fca00030e060e */
[----:B------:R0:W-:Y:S04]  /*134fe0*/  STL.64 [R1+0x14a8], R4 ;  /* 0x0014a80401007387 */ /* 0x0001e80000100a00 */
[----:B0-----:R-:W4:Y:S04]  /*134ff0*/  LDL.LU.64 R4, [R1+0x5cd0] ;  /* 0x005cd00001047983 */ /* 0x001f280000300a00 */
[----:B------:R3:W-:Y:S04]  /*135000*/  STL [R1+0x5cc0], R22 ;  /* 0x005cc01601007387 */ /* 0x0007e80000100800 */
[----:B--2---:R0:W-:Y:S01]  /*135010*/  STL.64 [R1+0x5cc8], R6 ;  /* 0x005cc80601007387 */ /* 0x0041e20000100a00 */
        /* <DEDUP_REMOVED lines=18> */
[----:B0-----:R-:W4:Y:S04]  /*135140*/  LDL.LU R27, [R1+0x5bc] ;  /* 0x0005bc00011b7983 */ /* 0x001f280000300800 */
[----:B------:R4:W-:Y:S02]  /*135150*/  STL [R1+0x5ca8], R5 ;  /* 0x005ca80501007387 */ /* 0x0009e40000100800 */
        /* <DEDUP_REMOVED lines=12> */
[----:B0-----:R-:W-:-:S02]  /*135220*/  IADD3 R8, P6, R27, R16, RZ ;  /* 0x000000101b087210 */ /* 0x001fc40007fde0ff */
[----:B------:R-:W4:Y:S03]  /*135230*/  LDL.LU R27, [R1+0x5cac] ;  /* 0x005cac00011b7983 */ /* 0x000f260000300800 */
[----:B------:R-:W-:Y:S02]  /*135240*/  IMAD.X R9, R5, 0x1, R14, P6 ;  /* 0x0000000105097824 */ /* 0x000fe400030e060e */
[----:B------:R-:W2:Y:S04]  /*135250*/  LDL.LU R5, [R1+0x5ca8] ;  /* 0x005ca80001057983 */ /* 0x000ea80000300800 */
[----:B------:R-:W-:Y:S04]  /*135260*/  STL.64 [R1+0x1430], R8 ;  /* 0x0014300801007387 */ /* 0x000fe80000100a00 */
[----:B------:R0:W-:Y:S04]  /*135270*/  STL [R1+0x5c9c], R10 ;  /* 0x005c9c0a01007387 */ /* 0x0001e80000100800 */
[----:B0-----:R-:W3:Y:S04]  /*135280*/  LDL.LU R10, [R1+0x5c8] ;  /* 0x0005c800010a7983 */ /* 0x001ee80000300800 */
[----:B--2---:R3:W-:Y:S02]  /*135290*/  STL [R1+0x5c98], R5 ;  /* 0x005c980501007387 */ /* 0x0047e40000100800 */
[----:B---3--:R-:W-:-:S02]  /*1352a0*/  SHF.R.S32.HI R5, RZ, 0x1f, R10 ;  /* 0x0000001fff057819 */ /* 0x008fc4000001140a */
[----:B------:R-:W-:-:S05]  /*1352b0*/  IADD3 R8, P6, R10, R21, RZ ;  /* 0x000000150a087210 */ /* 0x000fca0007fde0ff */
        /* <DEDUP_REMOVED lines=14> */
[----:B------:R-:W-:Y:S04]  /*1353a0*/  STL.64 [R1+0x13f8], R8 ;  /* 0x0013f80801007387 */ /* 0x000fe80000100a00 */
[----:B--2---:R-:W-:Y:S04]  /*1353b0*/  STL [R1+0x5c80], R10 ;  /* 0x005c800a01007387 */ /* 0x004fe80000100800 */
[----:B---3--:R0:W-:Y:S04]  /*1353c0*/  STL.64 [R1+0x5c78], R4 ;  /* 0x005c780401007387 */ /* 0x0081e80000100a00 */
[----:B0-----:R-:W2:Y:S02]  /*1353d0*/  LDL.LU R5, [R1+0x5d4] ;  /* 0x0005d40001057983 */ /* 0x001ea40000300800 */
[----:B--2---:R-:W-:-:S02]  /*1353e0*/  SHF.R.S32.HI R10, RZ, 0x1f, R5 ;  /* 0x0000001fff0a7819 */ /* 0x004fc40000011405 */
[----:B------:R-:W-:-:S05]  /*1353f0*/  IADD3 R8, P6, R5, R21, RZ ;  /* 0x0000001505087210 */ /* 0x000fca0007fde0ff */
[----:B------:R-:W-:-:S05]  /*135400*/  IMAD.X R9, R10, 0x1, R19, P6 ;  /* 0x000000010a097824 */ /* 0x000fca00030e0613 */
[----:B------:R0:W-:Y:S04]  /*135410*/  STL.64 [R1+0x13d8], R8 ;  /* 0x0013d80801007387 */ /* 0x0001e80000100a00 */
[----:B0-----:R-:W2:Y:S04]  /*135420*/  LDL.LU.64 R8, [R1+0x5c90] ;  /* 0x005c900001087983 */ /* 0x001ea80000300a00 */
        /* <DEDUP_REMOVED lines=10> */
[----:B------:R-:W4:Y:S04]  /*1354d0*/  LDL.LU R10, [R1+0x5c80] ;  /* 0x005c8000010a7983 */ /* 0x000f280000300800 */
[----:B------:R0:W-:Y:S04]  /*1354e0*/  STL.64 [R1+0x13b8], R4 ;  /* 0x0013b80401007387 */ /* 0x0001e80000100a00 */
[----:B0-----:R-:W2:Y:S04]  /*1354f0*/  LDL.LU.64 R4, [R1+0x5c78] ;  /* 0x005c780001047983 */ /* 0x001ea80000300a00 */
[----:B------:R-:W-:Y:S04]  /*135500*/  STL [R1+0x5c68], R14 ;  /* 0x005c680e01007387 */ /* 0x000fe80000100800 */
[----:B------:R0:W-:Y:S04]  /*135510*/  STL [R1+0x5c6c], R23 ;  /* 0x005c6c1701007387 */ /* 0x0001e80000100800 */
[----:B0-----:R-:W3:Y:S04]  /*135520*/  LDL.LU R23, [R1+0x5d0] ;  /* 0x0005d00001177983 */ /* 0x001ee80000300800 */
[----:B--2---:R0:W-:Y:S01]  /*135530*/  STL.64 [R1+0x5c70], R4 ;  /* 0x005c700401007387 */ /* 0x0041e20000100a00 */
[----:B---3--:R-:W-:-:S02]  /*135540*/  SHF.R.S32.HI R14, RZ, 0x1f, R23 ;  /* 0x0000001fff0e7819 */ /* 0x008fc40000011417 */
        /* <DEDUP_REMOVED lines=11> */
[----:B0-----:R-:W-:Y:S01]  /*135600*/  IADD3 R20, P6, R23, R16, RZ ;  /* 0x0000001017147210 */ /* 0x001fe20007fde0ff */
[----:B------:R-:W-:Y:S01]  /*135610*/  IMAD.MOV.U32 R21, RZ, RZ, R14 ;  /* 0x000000ffff157224 */ /* 0x000fe200078e000e */
[----:B------:R-:W3:Y:S04]  /*135620*/  LDL.LU R23, [R1+0x5c6c] ;  /* 0x005c6c0001177983 */ /* 0x000ee80000300800 */
[----:B------:R-:W4:Y:S04]  /*135630*/  LDL.LU R14, [R1+0x5c68] ;  /* 0x005c6800010e7983 */ /* 0x000f280000300800 */
[----:B------:R0:W-:Y:S04]  /*135640*/  STL.64 [R1+0x5c48], R8 ;  /* 0x005c480801007387 */ /* 0x0001e80000100a00 */
[----:B0-----:R-:W2:Y:S01]  /*135650*/  LDL.LU R9, [R1+0x5c4] ;  /* 0x0005c40001097983 */ /* 0x001ea20000300800 */
[----:B----4-:R-:W-:-:S05]  /*135660*/  IMAD.X R21, R21, 0x1, R14, P6 ;  /* 0x0000000115157824 */ /* 0x010fca00030e060e */
[----:B------:R0:W-:Y:S04]  /*135670*/  STL.64 [R1+0x1380], R20 ;  /* 0x0013801401007387 */ /* 0x0001e80000100a00 */
[----:B0-----:R-:W4:Y:S04]  /*135680*/  LDL.LU.64 R20, [R1+0x5c60] ;  /* 0x005c600001147983 */ /* 0x001f280000300a00 */
[----:B------:R2:W-:Y:S04]  /*135690*/  STL [R1+0x5c50], R6 ;  /* 0x005c500601007387 */ /* 0x0005e80000100800 */
[----:B---3--:R4:W-:Y:S01]  /*1356a0*/  STL.64 [R1+0x5c58], R22 ;  /* 0x005c581601007387 */ /* 0x0089e20000100a00 */
[----:B--2---:R-:W-:-:S02]  /*1356b0*/  SHF.R.S32.HI R6, RZ, 0x1f, R9 ;  /* 0x0000001fff067819 */ /* 0x004fc40000011409 */
        /* <DEDUP_REMOVED lines=18> */
[----:B---3--:R-:W-:Y:S04]  /*1357e0*/  STL [R1+0x5c3c], R6 ;  /* 0x005c3c0601007387 */ /* 0x008fe80000100800 */
[----:B--2---:R0:W-:Y:S04]  /*1357f0*/  STL.64 [R1+0x5c30], R22 ;  /* 0x005c301601007387 */ /* 0x0041e80000100a00 */
[----:B0-----:R-:W2:Y:S01]  /*135800*/  LDL R23, [R1+0x5ac] ;  /* 0x0005ac0001177983 */ /* 0x001ea20000100800 */
        /* <DEDUP_REMOVED lines=12> */
[----:B--2---:R-:W-:-:S03]  /*1358d0*/  IADD3 R22, P6, R23, R21, RZ ;  /* 0x0000001517167210 */ /* 0x004fc60007fde0ff */
[----:B0-----:R-:W2:Y:S04]  /*1358e0*/  LDL.LU.64 R8, [R1+0x5c40] ;  /* 0x005c400001087983 */ /* 0x001ea80000300a00 */
[----:B------:R0:W-:Y:S02]  /*1358f0*/  STL.64 [R1+0x1308], R6 ;  /* 0x0013080601007387 */ /* 0x0001e40000100a00 */
[----:B0-----:R-:W-:Y:S02]  /*135900*/  SHF.R.S32.HI R7, RZ, 0x1f, R23 ;  /* 0x0000001fff077819 */ /* 0x001fe40000011417 */
[----:B------:R-:W3:Y:S03]  /*135910*/  LDL.LU R6, [R1+0x5c3c] ;  /* 0x005c3c0001067983 */ /* 0x000ee60000300800 */
[----:B------:R-:W-:Y:S01]  /*135920*/  IMAD.X R23, R7, 0x1, R19, P6 ;  /* 0x0000000107177824 */ /* 0x000fe200030e0613 */
[----:B------:R0:W-:Y:S04]  /*135930*/  STL [R1+0x38], R7 ;  /* 0x0000380701007387 */ /* 0x0001e80000100800 */
[----:B0-----:R-:W4:Y:S04]  /*135940*/  LDL.LU R7, [R1+0x5c38] ;  /* 0x005c380001077983 */ /* 0x001f280000300800 */
[----:B------:R0:W-:Y:S04]  /*135950*/  STL.64 [R1+0x12e8], R22 ;  /* 0x0012e81601007387 */ /* 0x0001e80000100a00 */
[----:B0-----:R-:W2:Y:S04]  /*135960*/  LDL.LU.64 R22, [R1+0x5c30] ;  /* 0x005c300001167983 */ /* 0x001ea80000300a00 */
[----:B--2---:R-:W-:Y:S04]  /*135970*/  STL.64 [R1+0x5c28], R22 ;  /* 0x005c281601007387 */ /* 0x004fe80000100a00 */
[----:B------:R0:W-:Y:S04]  /*135980*/  STL.64 [R1+0x5c20], R12 ;  /* 0x005c200c01007387 */ /* 0x0001e80000100a00 */
[----:B0-----:R-:W2:Y:S04]  /*135990*/  LDL.LU R13, [R1+0x5ac] ;  /* 0x0005ac00010d7983 */ /* 0x001ea80000300800 */
[----:B------:R0:W-:Y:S04]  /*1359a0*/  STL.64 [R1+0x5c10], R10 ;  /* 0x005c100a01007387 */ /* 0x0001e80000100a00 */
[----:B0-----:R-:W3:Y:S04]  /*1359b0*/  LDL.LU R10, [R1+0x38] ;  /* 0x00003800010a7983 */ /* 0x001ee80000300800 */
[----:B------:R-:W4:Y:S04]  /*1359c0*/  LDL R11, [R1+0x5a0] ;  /* 0x0005a000010b7983 */ /* 0x000f280000100800 */
[----:B------:R-:W-:Y:S01]  /*1359d0*/  STL [R1+0x5c18], R20 ;  /* 0x005c181401007387 */ /* 0x000fe20000100800 */
[----:B--2---:R-:W-:-:S05]  /*1359e0*/  IADD3 R22, P6, R13, R20, RZ ;  /* 0x000000140d167210 */ /* 0x004fca0007fde0ff */
[----:B---3--:R-:W-:-:S05]  /*1359f0*/  IMAD.X R23, R10, 0x1, R18, P6 ;  /* 0x000000010a177824 */ /* 0x008fca00030e0612 */
[----:B------:R0:W-:Y:S02]  /*135a00*/  STL.64 [R1+0x12e0], R22 ;  /* 0x0012e01601007387 */ /* 0x0001e40000100a00 */
[----:B0-----:R-:W-:-:S05]  /*135a10*/  IADD3 R22, P6, R13, R17, RZ ;  /* 0x000000110d167210 */ /* 0x001fca0007fde0ff */
[----:B------:R-:W-:Y:S01]  /*135a20*/  IMAD.X R23, R10, 0x1, R15, P6 ;  /* 0x000000010a177824 */ /* 0x000fe200030e060f */
[----:B------:R-:W-:Y:S02]  /*135a30*/  IADD3 R12, P6, R13, R16, RZ ;  /* 0x000000100d0c7210 */ /* 0x000fe40007fde0ff */
[----:B----4-:R-:W-:-:S03]  /*135a40*/  SHF.R.S32.HI R20, RZ, 0x1f, R11 ;  /* 0x0000001fff147819 */ /* 0x010fc6000001140b */
[----:B------:R-:W-:Y:S01]  /*135a50*/  IMAD.X R13, R10, 0x1, R14, P6 ;  /* 0x000000010a0d7824 */ /* 0x000fe200030e060e */
[----:B------:R-:W-:Y:S01]  /*135a60*/  IADD3 R10, P6, R11, R21, RZ ;  /* 0x000000150b0a7210 */ /* 0x000fe20007fde0ff */
[----:B------:R0:W-:Y:S04]  /*135a70*/  STL.64 [R1+0x12d8], R22 ;  /* 0x0012d81601007387 */ /* 0x0001e80000100a00 */
[----:B------:R-:W-:Y:S01]  /*135a80*/  IMAD.X R11, R20, 0x1, R19, P6 ;  /* 0x00000001140b7824 */ /* 0x000fe200030e0613 */
[----:B0-----:R-:W2:Y:S04]  /*135a90*/  LDL.LU.64 R22, [R1+0x5c28] ;  /* 0x005c280001167983 */ /* 0x001ea80000300a00 */
[----:B------:R0:W-:Y:S04]  /*135aa0*/  STL.64 [R1+0x12c8], R12 ;  /* 0x0012c80c01007387 */ /* 0x0001e80000100a00 */
[----:B0-----:R-:W3:Y:S04]  /*135ab0*/  LDL.LU.64 R12, [R1+0x5c20] ;  /* 0x005c2000010c7983 */ /* 0x001ee80000300a00 */
[----:B------:R0:W-:Y:S04]  /*135ac0*/  STL [R1+0x38], R20 ;  /* 0x0000381401007387 */ /* 0x0001e80000100800 */
[----:B0-----:R-:W4:Y:S04]  /*135ad0*/  LDL.LU R20, [R1+0x5c18] ;  /* 0x005c180001147983 */ /* 0x001f280000300800 */
[----:B------:R0:W-:Y:S04]  /*135ae0*/  STL.64 [R1+0x12b0], R10 ;  /* 0x0012b00a01007387 */ /* 0x0001e80000100a00 */
[----:B0-----:R-:W2:Y:S04]  /*135af0*/  LDL.LU.64 R10, [R1+0x5c10] ;  /* 0x005c1000010a7983 */ /* 0x001ea80000300a00 */
[----:B------:R0:W-:Y:S04]  /*135b00*/  STL [R1+0x5c00], R19 ;  /* 0x005c001301007387 */ /* 0x0001e80000100800 */
[----:B0-----:R-:W3:Y:S04]  /*135b10*/  LDL.LU R19, [R1+0x38] ;  /* 0x0000380001137983 */ /* 0x001ee80000300800 */
[----:B--2---:R0:W-:Y:S04]  /*135b20*/  STL [R1+0x5c04], R10 ;  /* 0x005c040a01007387 */ /* 0x0041e80000100800 */
[----:B0-----:R-:W2:Y:S04]  /*135b30*/  LDL.LU R10, [R1+0x5a0] ;  /* 0x0005a000010a7983 */ /* 0x001ea80000300800 */
[----:B------:R2:W-:Y:S04]  /*135b40*/  STL.64 [R1+0x5c08], R8 ;  /* 0x005c080801007387 */ /* 0x0005e80000100a00 */
[----:B----4-:R0:W-:Y:S01]  /*135b50*/  STL.64 [R1+0x5bf8], R20 ;  /* 0x005bf81401007387 */ /* 0x0101e20000100a00 */
[----:B--2---:R-:W-:-:S05]  /*135b60*/  IADD3 R8, P6, R10, R20, RZ ;  /* 0x000000140a087210 */ /* 0x004fca0007fde0ff */
[----:B---3--:R-:W-:Y:S01]  /*135b70*/  IMAD.X R9, R19, 0x1, R18, P6 ;  /* 0x0000000113097824 */ /* 0x008fe200030e0612 */
[----:B0-----:R-:W-:-:S05]  /*135b80*/  IADD3 R20, P6, R10, R17, RZ ;  /* 0x000000110a147210 */ /* 0x001fca0007fde0ff */
[----:B------:R-:W-:Y:S01]  /*135b90*/  IMAD.X R21, R19, 0x1, R15, P6 ;  /* 0x0000000113157824 */ /* 0x000fe200030e060f */
[----:B------:R0:W-:Y:S04]  /*135ba0*/  STL.64 [R1+0x12a8], R8 ;  /* 0x0012a80801007387 */ /* 0x0001e80000100a00 */
[----:B0-----:R-:W2:Y:S04]  /*135bb0*/  LDL.LU.64 R8, [R1+0x5c08] ;  /* 0x005c080001087983 */ /* 0x001ea80000300a00 */
[----:B------:R0:W-:Y:S02]  /*135bc0*/  STL.64 [R1+0x12a0], R20 ;  /* 0x0012a01401007387 */ /* 0x0001e40000100a00 */
[----:B0-----:R-:W-:-:S02]  /*135bd0*/  IADD3 R20, P6, R10, R16, RZ ;  /* 0x000000100a147210 */ /* 0x001fc40007fde0ff */
[----:B------:R-:W3:Y:S03]  /*135be0*/  LDL.LU R10, [R1+0x5c04] ;  /* 0x005c0400010a7983 */ /* 0x000ee60000300800 */
[----:B------:R-:W-:Y:S01]  /*135bf0*/  IMAD.X R21, R19, 0x1, R14, P6 ;  /* 0x0000000113157824 */ /* 0x000fe200030e060e */
[----:B------:R-:W-:Y:S04]  /*135c00*/  STL.64 [R1+0x5bf0], R16 ;  /* 0x005bf01001007387 */ /* 0x000fe80000100a00 */
[----:B------:R-:W4:Y:S04]  /*135c10*/  LDL.LU R19, [R1+0x5c00] ;  /* 0x005c000001137983 */ /* 0x000f280000300800 */
[----:B------:R0:W-:Y:S04]  /*135c20*/  STL.64 [R1+0x1290], R20 ;  /* 0x0012901401007387 */ /* 0x0001e80000100a00 */
[----:B0-----:R-:W2:Y:S04]  /*135c30*/  LDL.LU.64 R20, [R1+0x5bf8] ;  /* 0x005bf80001147983 */ /* 0x001ea80000300a00 */
[----:B------:R0:W-:Y:S04]  /*135c40*/  STL [R1+0x5bec], R14 ;  /* 0x005bec0e01007387 */ /* 0x0001e80000100800 */
[----:B0-----:R-:W3:Y:S02]  /*135c50*/  LDL.LU R14, [R1+0x594] ;  /* 0x00059400010e7983 */ /* 0x001ee40000300800 */
[----:B---3--:R-:W-:-:S05]  /*135c60*/  SHF.R.S32.HI R16, RZ, 0x1f, R14 ;  /* 0x0000001fff107819 */ /* 0x008fca000001140e */
[----:B------:R0:W-:Y:S04]  /*135c70*/  STL [R1+0x38], R16 ;  /* 0x0000381001007387 */ /* 0x0001e80000100800 */
[----:B--2---:R1:W-:Y:S01]  /*135c80*/  STL [R1+0x5be8], R21 ;  /* 0x005be81501007387 */ /* 0x0043e20000100800 */
[----:B0-----:R-:W-:-:S03]  /*135c90*/  IADD3 R16, P6, R14, R21, RZ ;  /* 0x000000150e107210 */ /* 0x001fc60007fde0ff */
[----:B-1----:R-:W4:Y:S02]  /*135ca0*/  LDL.LU R21, [R1+0x38] ;  /* 0x0000380001157983 */ /* 0x002f240000300800 */
[----:B----4-:R-:W-:-:S05]  /*135cb0*/  IMAD.X R17, R21, 0x1, R19, P6 ;  /* 0x0000000115117824 */ /* 0x010fca00030e0613 */
[----:B------:R0:W-:Y:S02]  /*135cc0*/  STL.64 [R1+0x1270], R16 ;  /* 0x0012701001007387 */ /* 0x0001e40000100a00 */
[----:B0-----:R-:W-:-:S05]  /*135cd0*/  IADD3 R16, P6, R14, R20, RZ ;  /* 0x000000140e107210 */ /* 0x001fca0007fde0ff */
[----:B------:R-:W-:-:S05]  /*135ce0*/  IMAD.X R17, R21, 0x1, R18, P6 ;  /* 0x0000000115117824 */ /* 0x000fca00030e0612 */
[----:B------:R0:W-:Y:S04]  /*135cf0*/  STL.64 [R1+0x1268], R16 ;  /* 0x0012681001007387 */ /* 0x0001e80000100a00 */
[----:B0-----:R-:W2:Y:S04]  /*135d00*/  LDL.LU.64 R16, [R1+0x5bf0] ;  /* 0x005bf00001107983 */ /* 0x001ea80000300a00 */
[----:B------:R2:W-:Y:S02]  /*135d10*/  STL.64 [R1+0x5be0], R18 ;  /* 0x005be01201007387 */ /* 0x0005e40000100a00 */
[----:B--2---:R-:W-:-:S05]  /*135d20*/  IADD3 R18, P6, R14, R17, RZ ;  /* 0x000000110e127210 */ /* 0x004fca0007fde0ff */
[----:B------:R-:W-:-:S05]  /*135d30*/  IMAD.X R19, R21, 0x1, R15, P6 ;  /* 0x0000000115137824 */ /* 0x000fca00030e060f */
[----:B------:R0:W-:Y:S02]  /*135d40*/  STL.64 [R1+0x1260], R18 ;  /* 0x0012601201007387 */ /* 0x0001e40000100a00 */
[----:B0-----:R-:W-:Y:S02]  /*135d50*/  IADD3 R18, P6, R14, R16, RZ ;  /* 0x000000100e127210 */ /* 0x001fe40007fde0ff */
[----:B------:R-:W2:Y:S04]  /*135d60*/  LDL.LU R14, [R1+0x5bec] ;  /* 0x005bec00010e7983 */ /* 0x000ea80000300800 */
[----:B------:R-:W-:Y:S04]  /*135d70*/  STL.64 [R1+0x5bd8], R10 ;  /* 0x005bd80a01007387 */ /* 0x000fe80000100a00 */
[----:B------:R-:W-:Y:S04]  /*135d80*/  STL [R1+0x5bd0], R29 ;  /* 0x005bd01d01007387 */ /* 0x000fe80000100800 */
[----:B------:R0:W-:Y:S04]  /*135d90*/  STL.64 [R1+0x5bc8], R24 ;  /* 0x005bc81801007387 */ /* 0x0001e80000100a00 */
[----:B0-----:R-:W3:Y:S01]  /*135da0*/  LDL.LU R25, [R1+0x57c] ;  /* 0x00057c0001197983 */ /* 0x001ee20000300800 */
[----:B--2---:R-:W-:-:S03]  /*135db0*/  IMAD.X R19, R21, 0x1, R14, P6 ;  /* 0x0000000115137824 */ /* 0x004fc600030e060e */
[----:B------:R-:W2:Y:S04]  /*135dc0*/  LDL.LU R21, [R1+0x5be8] ;  /* 0x005be80001157983 */ /* 0x000ea80000300800 */
[----:B------:R0:W-:Y:S04]  /*135dd0*/  STL.64 [R1+0x1250], R18 ;  /* 0x0012501201007387 */ /* 0x0001e80000100a00 */
[----:B0-----:R-:W4:Y:S01]  /*135de0*/  LDL.LU.64 R18, [R1+0x5be0] ;  /* 0x005be00001127983 */ /* 0x001f220000300a00 */
[----:B---3--:R-:W-:Y:S02]  /*135df0*/  SHF.R.S32.HI R29, RZ, 0x1f, R25 ;  /* 0x0000001fff1d7819 */ /* 0x008fe40000011419 */
[----:B--2---:R-:W-:-:S05]  /*135e00*/  IADD3 R10, P6, R25, R21, RZ ;  /* 0x00000015190a7210 */ /* 0x004fca0007fde0ff */
[----:B----4-:R-:W-:-:S05]  /*135e10*/  IMAD.X R11, R29, 0x1, R19, P6 ;  /* 0x000000011d0b7824 */ /* 0x010fca00030e0613 */
        /* <DEDUP_REMOVED lines=35> */
[----:B------:R-:W-:Y:S04]  /*136050*/  STL [R1+0x5ba8], R12 ;  /* 0x005ba80c01007387 */ /* 0x000fe80000100800 */
[----:B------:R-:W-:Y:S04]  /*136060*/  STL.64 [R1+0x11d8], R24 ;  /* 0x0011d81801007387 */ /* 0x000fe80000100a00 */
[----:B----4-:R0:W-:Y:S04]  /*136070*/  STL [R1+0x5bac], R7 ;  /* 0x005bac0701007387 */ /* 0x0101e80000100800 */
[----:B0-----:R-:W4:Y:S02]  /*136080*/  LDL.LU R7, [R1+0x55c] ;  /* 0x00055c0001077983 */ /* 0x001f240000300800 */
[----:B----4-:R-:W-:-:S02]  /*136090*/  SHF.R.S32.HI R12, RZ, 0x1f, R7 ;  /* 0x0000001fff0c7819 */ /* 0x010fc40000011407 */
        /* <DEDUP_REMOVED lines=14> */
[----:B------:R-:W4:Y:S04]  /*136180*/  LDL.LU R12, [R1+0x5ba8] ;  /* 0x005ba800010c7983 */ /* 0x000f280000300800 */
[----:B------:R-:W-:Y:S04]  /*136190*/  STL [R1+0x5b98], R14 ;  /* 0x005b980e01007387 */ /* 0x000fe80000100800 */
[----:B------:R-:W-:Y:S04]  /*1361a0*/  STL.64 [R1+0x11a0], R24 ;  /* 0x0011a01801007387 */ /* 0x000fe80000100a00 */
[----:B----4-:R0:W-:Y:S04]  /*1361b0*/  STL [R1+0x5b9c], R12 ;  /* 0x005b9c0c01007387 */ /* 0x0101e80000100800 */
[----:B0-----:R-:W4:Y:S02]  /*1361c0*/  LDL.LU R12, [R1+0x540] ;  /* 0x00054000010c7983 */ /* 0x001f240000300800 */
[----:B----4-:R-:W-:-:S02]  /*1361d0*/  SHF.R.S32.HI R14, RZ, 0x1f, R12 ;  /* 0x0000001fff0e7819 */ /* 0x010fc4000001140c */
[----:B------:R-:W-:-:S05]  /*1361e0*/  IADD3 R24, P6, R12, R21, RZ ;  /* 0x000000150c187210 */ /* 0x000fca0007fde0ff */
        /* <DEDUP_REMOVED lines=12> */
[----:B------:R-:W4:Y:S04]  /*1362b0*/  LDL.LU R12, [R1+0x5b9c] ;  /* 0x005b9c00010c7983 */ /* 0x000f280000300800 */
[----:B------:R-:W3:Y:S04]  /*1362c0*/  LDL.LU R14, [R1+0x5b98] ;  /* 0x005b9800010e7983 */ /* 0x000ee80000300800 */
[----:B------:R0:W-:Y:S04]  /*1362d0*/  STL.64 [R1+0x5b78], R8 ;  /* 0x005b780801007387 */ /* 0x0001e80000100a00 */
[----:B0-----:R-:W2:Y:S01]  /*1362e0*/  LDL.LU R9, [R1+0x524] ;  /* 0x0005240001097983 */ /* 0x001ea20000300800 */
[----:B---3--:R-:W-:-:S05]  /*1362f0*/  IMAD.X R25, R25, 0x1, R14, P6 ;  /* 0x0000000119197824 */ /* 0x008fca00030e060e */
[----:B------:R0:W-:Y:S04]  /*136300*/  STL.64 [R1+0x1160], R24 ;  /* 0x0011601801007387 */ /* 0x0001e80000100a00 */
[----:B0-----:R-:W3:Y:S04]  /*136310*/  LDL.LU.64 R24, [R1+0x5b90] ;  /* 0x005b900001187983 */ /* 0x001ee80000300a00 */
[----:B------:R2:W-:Y:S04]  /*136320*/  STL.64 [R1+0x5b88], R10 ;  /* 0x005b880a01007387 */ /* 0x0005e80000100a00 */
        /* <DEDUP_REMOVED lines=14> */
[----:B------:R-:W2:Y:S04]  /*136410*/  LDL.LU R22, [R1+0x5b80] ;  /* 0x005b800001167983 */ /* 0x000ea80000300800 */
[----:B------:R0:W-:Y:S04]  /*136420*/  STL.64 [R1+0x1128], R8 ;  /* 0x0011280801007387 */ /* 0x0001e80000100a00 */
[----:B0-----:R-:W4:Y:S04]  /*136430*/  LDL.LU.64 R8, [R1+0x5b78] ;  /* 0x005b780001087983 */ /* 0x001f280000300a00 */
[----:B----4-:R-:W-:Y:S04]  /*136440*/  STL.64 [R1+0x5b70], R8 ;  /* 0x005b700801007387 */ /* 0x010fe80000100a00 */
[----:B------:R-:W-:Y:S04]  /*136450*/  STL [R1+0x5b68], R4 ;  /* 0x005b680401007387 */ /* 0x000fe80000100800 */
        /* <DEDUP_REMOVED lines=44> */
[----:B------:R4:W-:Y:S01]  /*136720*/  STL.64 [R1+0x5b40], R4 ;  /* 0x005b400401007387 */ /* 0x0009e20000100a00 */
        /* <DEDUP_REMOVED lines=17> */
[----:B------:R-:W-:Y:S04]  /*136840*/  STL [R1+0x5b20], R13 ;  /* 0x005b200d01007387 */ /* 0x000fe80000100800 */
[----:B--2---:R0:W-:Y:S04]  /*136850*/  STL.64 [R1+0x5b18], R4 ;  /* 0x005b180401007387 */ /* 0x0041e80000100a00 */
[----:B0-----:R-:W2:Y:S02]  /*136860*/  LDL.LU R5, [R1+0x514] ;  /* 0x0005140001057983 */ /* 0x001ea40000300800 */
        /* <DEDUP_REMOVED lines=10> */
[----:B------:R-:W-:Y:S04]  /*136910*/  STL [R1+0x5b10], R17 ;  /* 0x005b101101007387 */ /* 0x000fe80000100800 */
[----:B------:R-:W-:Y:S01]  /*136920*/  IMAD.X R5, R13, 0x1, R14, P6 ;  /* 0x000000010d057824 */ /* 0x000fe200030e060e */
[----:B------:R0:W-:Y:S04]  /*136930*/  STL.64 [R1+0x1048], R2 ;  /* 0x0010480201007387 */ /* 0x0001e80000100a00 */
[----:B0-----:R-:W2:Y:S04]  /*136940*/  LDL.LU.64 R2, [R1+0x5b28] ;  /* 0x005b280001027983 */ /* 0x001ea80000300a00 */
[----:B------:R-:W3:Y:S04]  /*136950*/  LDL.LU R13, [R1+0x5b20] ;  /* 0x005b2000010d7983 */ /* 0x000ee80000300800 */
[----:B------:R0:W-:Y:S04]  /*136960*/  STL.64 [R1+0x1038], R4 ;  /* 0x0010380401007387 */ /* 0x0001e80000100a00 */
[----:B0-----:R-:W2:Y:S04]  /*136970*/  LDL.LU.64 R4, [R1+0x5b18] ;  /* 0x005b180001047983 */ /* 0x001ea80000300a00 */
[----:B----4-:R0:W-:Y:S04]  /*136980*/  STL [R1+0x5b04], R7 ;  /* 0x005b040701007387 */ /* 0x0101e80000100800 */
[----:B0-----:R-:W4:Y:S04]  /*136990*/  LDL.LU R7, [R1+0x51c] ;  /* 0x00051c0001077983 */ /* 0x001f280000300800 */
[----:B---3--:R0:W-:Y:S01]  /*1369a0*/  STL.64 [R1+0x5b08], R12 ;  /* 0x005b080c01007387 */ /* 0x0081e20000100a00 */
[----:B----4-:R-:W-:-:S02]  /*1369b0*/  SHF.R.S32.HI R17, RZ, 0x1f, R7 ;  /* 0x0000001fff117819 */ /* 0x010fc40000011407 */
[----:B0-----:R-:W-:-:S03]  /*1369c0*/  IADD3 R12, P6, R7, R21, RZ ;  /* 0x00000015070c7210 */ /* 0x001fc60007fde0ff */
[----:B------:R0:W-:Y:S02]  /*1369d0*/  STL [R1+0x38], R17 ;  /* 0x0000381101007387 */ /* 0x0001e40000100800 */
[----:B------:R-:W-:Y:S02]  /*1369e0*/  IMAD.X R13, R17, 0x1, R19, P6 ;  /* 0x00000001110d7824 */ /* 0x000fe400030e0613 */
[----:B0-----:R-:W3:Y:S04]  /*1369f0*/  LDL.LU R17, [R1+0x5b10] ;  /* 0x005b100001117983 */ /* 0x001ee80000300800 */
[----:B------:R0:W-:Y:S04]  /*136a00*/  STL [R1+0x5b00], R19 ;  /* 0x005b001301007387 */ /* 0x0001e80000100800 */
[----:B0-----:R-:W4:Y:S04]  /*136a10*/  LDL.LU R19, [R1+0x38] ;  /* 0x0000380001137983 */ /* 0x001f280000300800 */
[----:B------:R0:W-:Y:S04]  /*136a20*/  STL.64 [R1+0x1018], R12 ;  /* 0x0010180c01007387 */ /* 0x0001e80000100a00 */
[----:B------:R3:W-:Y:S01]  /*136a30*/  STL.64 [R1+0x5af8], R20 ;  /* 0x005af81401007387 */ /* 0x0007e20000100a00 */
[----:B0-----:R-:W-:-:S05]  /*136a40*/  IADD3 R12, P6, R7, R20, RZ ;  /* 0x00000014070c7210 */ /* 0x001fca0007fde0ff */
[----:B----4-:R-:W-:Y:S01]  /*136a50*/  IMAD.X R13, R19, 0x1, R18, P6 ;  /* 0x00000001130d7824 */ /* 0x010fe200030e0612 */
[----:B---3--:R-:W-:-:S05]  /*136a60*/  IADD3 R20, P6, R7, R17, RZ ;  /* 0x0000001107147210 */ /* 0x008fca0007fde0ff */
[----:B------:R-:W-:Y:S01]  /*136a70*/  IMAD.X R21, R19, 0x1, R15, P6 ;  /* 0x0000000113157824 */ /* 0x000fe200030e060f */
[----:B------:R0:W-:Y:S04]  /*136a80*/  STL.64 [R1+0x1010], R12 ;  /* 0x0010100c01007387 */ /* 0x0001e80000100a00 */
[----:B0-----:R-:W3:Y:S04]  /*136a90*/  LDL.LU.64 R12, [R1+0x5b08] ;  /* 0x005b0800010c7983 */ /* 0x001ee80000300a00 */
[----:B------:R0:W-:Y:S02]  /*136aa0*/  STL.64 [R1+0x1008], R20 ;  /* 0x0010081401007387 */ /* 0x0001e40000100a00 */
[----:B0-----:R-:W-:-:S02]  /*136ab0*/  IADD3 R20, P6, R7, R16, RZ ;  /* 0x0000001007147210 */ /* 0x001fc40007fde0ff */
[----:B------:R-:W4:Y:S03]  /*136ac0*/  LDL.LU R7, [R1+0x5b04] ;  /* 0x005b040001077983 */ /* 0x000f260000300800 */
[----:B------:R-:W-:Y:S01]  /*136ad0*/  IMAD.X R21, R19, 0x1, R14, P6 ;  /* 0x0000000113157824 */ /* 0x000fe200030e060e */
[----:B------:R-:W-:Y:S04]  /*136ae0*/  STL.64 [R1+0x5af0], R8 ;  /* 0x005af00801007387 */ /* 0x000fe80000100a00 */
[----:B------:R-:W2:Y:S04]  /*136af0*/  LDL.LU R19, [R1+0x5b00] ;  /* 0x005b000001137983 */ /* 0x000ea80000300800 */
[----:B------:R0:W-:Y:S04]  /*136b00*/  STL.64 [R1+0xff8], R20 ;  /* 0x000ff81401007387 */ /* 0x0001e80000100a00 */
[----:B0-----:R-:W3:Y:S04]  /*136b10*/  LDL.LU.64 R20, [R1+0x5af8] ;  /* 0x005af80001147983 */ /* 0x001ee80000300a00 */
[----:B------:R-:W-:Y:S04]  /*136b20*/  STL [R1+0x5ae8], R29 ;  /* 0x005ae81d01007387 */ /* 0x000fe80000100800 */
[----:B----4-:R0:W-:Y:S04]  /*136b30*/  STL.64 [R1+0x5ae0], R6 ;  /* 0x005ae00601007387 */ /* 0x0101e80000100a00 */
[----:B0-----:R-:W4:Y:S02]  /*136b40*/  LDL.LU R7, [R1+0x530] ;  /* 0x0005300001077983 */ /* 0x001f240000300800 */
[----:B----4-:R-:W-:-:S02]  /*136b50*/  SHF.R.S32.HI R29, RZ, 0x1f, R7 ;  /* 0x0000001fff1d7819 */ /* 0x010fc40000011407 */
[----:B---3--:R-:W-:-:S05]  /*136b60*/  IADD3 R8, P6, R7, R21, RZ ;  /* 0x0000001507087210 */ /* 0x008fca0007fde0ff */
[----:B--2---:R-:W-:-:S05]  /*136b70*/  IMAD.X R9, R29, 0x1, R19, P6 ;  /* 0x000000011d097824 */ /* 0x004fca00030e0613 */
        /* <DEDUP_REMOVED lines=8> */
[----:B------:R-:W-:-:S05]  /*136c00*/  IADD3 R6, P6, R7, R16, RZ ;  /* 0x0000001007067210 */ /* 0x000fca0007fde0ff */
[----:B------:R-:W-:Y:S02]  /*136c10*/  IMAD.X R7, R29, 0x1, R14, P6 ;  /* 0x000000011d077824 */ /* 0x000fe400030e060e */
[----:B------:R-:W3:Y:S04]  /*136c20*/  LDL.LU R29, [R1+0x5ae8] ;  /* 0x005ae800011d7983 */ /* 0x000ee80000300800 */
[----:B------:R0:W-:Y:S04]  /*136c30*/  STL.64 [R1+0xfc0], R6 ;  /* 0x000fc00601007387 */ /* 0x0001e80000100a00 */
[----:B0-----:R-:W4:Y:S04]  /*136c40*/  LDL.LU.64 R6, [R1+0x5ae0] ;  /* 0x005ae00001067983 */ /* 0x001f280000300a00 */
[----:B--2---:R0:W-:Y:S04]  /*136c50*/  STL.64 [R1+0x5ac8], R8 ;  /* 0x005ac80801007387 */ /* 0x0041e80000100a00 */
[----:B0-----:R-:W2:Y:S04]  /*136c60*/  LDL.LU R9, [R1+0x53c] ;  /* 0x00053c0001097983 */ /* 0x001ea80000300800 */
[----:B------:R2:W-:Y:S04]  /*136c70*/  STL [R1+0x5ad0], R0 ;  /* 0x005ad00001007387 */ /* 0x0005e80000100800 */
[----:B----4-:R0:W-:Y:S01]  /*136c80*/  STL.64 [R1+0x5ad8], R6 ;  /* 0x005ad80601007387 */ /* 0x0101e20000100a00 */
[----:B--2---:R-:W-:-:S02]  /*136c90*/  SHF.R.S32.HI R0, RZ, 0x1f, R9 ;  /* 0x0000001fff007819 */ /* 0x004fc40000011409 */
        /* <DEDUP_REMOVED lines=15> */
[----:B------:R0:W-:Y:S04]  /*136d90*/  STL [R1+0x5abc], R5 ;  /* 0x005abc0501007387 */ /* 0x0001e80000100800 */
[----:B0-----:R-:W4:Y:S04]  /*136da0*/  LDL R5, [R1+0x52c] ;  /* 0x00052c0001057983 */ /* 0x001f280000100800 */
[----:B--2---:R-:W-:Y:S04]  /*136db0*/  STL.64 [R1+0x5ac0], R6 ;  /* 0x005ac00601007387 */ /* 0x004fe80000100a00 */
[----:B---3--:R4:W-:Y:S02]  /*136dc0*/  STL [R1+0x5ab8], R9 ;  /* 0x005ab80901007387 */ /* 0x0089e40000100800 */
[----:B----4-:R-:W-:-:S02]  /*136dd0*/  SHF.R.S32.HI R9, RZ, 0x1f, R5 ;  /* 0x0000001fff097819 */ /* 0x010fc40000011405 */
        /* <DEDUP_REMOVED lines=20> */
[----:B---3--:R-:W-:-:S02]  /*136f20*/  SHF.R.S32.HI R17, RZ, 0x1f, R25 ;  /* 0x0000001fff117819 */ /* 0x008fc40000011419 */
[----:B--2---:R-:W-:-:S03]  /*136f30*/  IADD3 R16, P6, R25, R21, RZ ;  /* 0x0000001519107210 */ /* 0x004fc60007fde0ff */
[----:B------:R-:W-:Y:S04]  /*136f40*/  STL [R1+0x38], R17 ;  /* 0x0000381101007387 */ /* 0x000fe80000100800 */
[----:B------:R0:W-:Y:S04]  /*136f50*/  STL [R1+0x5aa0], R21 ;  /* 0x005aa01501007387 */ /* 0x0001e80000100800 */
[----:B0-----:R-:W2:Y:S02]  /*136f60*/  LDL.LU R21, [R1+0x38] ;  /* 0x0000380001157983 */ /* 0x001ea40000300800 */
[----:B--2---:R-:W-:-:S05]  /*136f70*/  IMAD.X R17, R21, 0x1, R19, P6 ;  /* 0x0000000115117824 */ /* 0x004fca00030e0613 */
        /* <DEDUP_REMOVED lines=15> */
[----:B--2---:R0:W-:Y:S04]  /*137070*/  STL [R1+0x5a94], R25 ;  /* 0x005a941901007387 */ /* 0x0041e80000100800 */
[----:B0-----:R-:W2:Y:S02]  /*137080*/  LDL.LU R25, [R1+0x550] ;  /* 0x0005500001197983 */ /* 0x001ea40000300800 */
[----:B--2---:R-:W-:-:S02]  /*137090*/  SHF.R.S32.HI R23, RZ, 0x1f, R25 ;  /* 0x0000001fff177819 */ /* 0x004fc40000011419 */
[----:B---3--:R-:W-:-:S05]  /*1370a0*/  IADD3 R6, P6, R25, R21, RZ ;  /* 0x0000001519067210 */ /* 0x008fca0007fde0ff */
[----:B------:R-:W-:-:S05]  /*1370b0*/  IMAD.X R7, R23, 0x1, R19, P6 ;  /* 0x0000000117077824 */ /* 0x000fca00030e0613 */
[----:B------:R0:W-:Y:S04]  /*1370c0*/  STL.64 [R1+0xef0], R6 ;  /* 0x000ef00601007387 */ /* 0x0001e80000100a00 */
[----:B0-----:R-:W2:Y:S04]  /*1370d0*/  LDL.LU.64 R6, [R1+0x5a98] ;  /* 0x005a980001067983 */ /* 0x001ea80000300a00 */
[----:B--2---:R0:W-:Y:S02]  /*1370e0*/  STL.64 [R1+0x5a88], R6 ;  /* 0x005a880601007387 */ /* 0x0041e40000100a00 */
[----:B0-----:R-:W-:-:S05]  /*1370f0*/  IADD3 R6, P6, R25, R20, RZ ;  /* 0x0000001419067210 */ /* 0x001fca0007fde0ff */
[----:B------:R-:W-:-:S05]  /*137100*/  IMAD.X R7, R23, 0x1, R18, P6 ;  /* 0x0000000117077824 */ /* 0x000fca00030e0612 */
[----:B------:R0:W-:Y:S02]  /*137110*/  STL.64 [R1+0xee8], R6 ;  /* 0x000ee80601007387 */ /* 0x0001e40000100a00 */
[----:B0-----:R-:W-:-:S05]  /*137120*/  IADD3 R6, P6, R25, R17, RZ ;  /* 0x0000001119067210 */ /* 0x001fca0007fde0ff */
[----:B------:R-:W-:-:S05]  /*137130*/  IMAD.X R7, R23, 0x1, R15, P6 ;  /* 0x0000000117077824 */ /* 0x000fca00030e060f */
[----:B------:R0:W-:Y:S02]  /*137140*/  STL.64 [R1+0xee0], R6 ;  /* 0x000ee00601007387 */ /* 0x0001e40000100a00 */
[----:B0-----:R-:W-:Y:S02]  /*137150*/  IADD3 R6, P6, R25, R16, RZ ;  /* 0x0000001019067210 */ /* 0x001fe40007fde0ff */
[----:B------:R-:W2:Y:S03]  /*137160*/  LDL.LU R25, [R1+0x5a94] ;  /* 0x005a940001197983 */ /* 0x000ea60000300800 */
[----:B------:R-:W-:Y:S01]  /*137170*/  IMAD.X R7, R23, 0x1, R14, P6 ;  /* 0x0000000117077824 */ /* 0x000fe200030e060e */
[----:B------:R-:W-:Y:S04]  /*137180*/  STL.64 [R1+0x5a80], R16 ;  /* 0x005a801001007387 */ /* 0x000fe80000100a00 */
[----:B------:R-:W3:Y:S04]  /*137190*/  LDL.LU R23, [R1+0x5a90] ;  /* 0x005a900001177983 */ /* 0x000ee80000300800 */
[----:B------:R0:W-:Y:S04]  /*1371a0*/  STL.64 [R1+0xed0], R6 ;  /* 0x000ed00601007387 */ /* 0x0001e80000100a00 */
[----:B0-----:R-:W4:Y:S04]  /*1371b0*/  LDL.LU.64 R6, [R1+0x5a88] ;  /* 0x005a880001067983 */ /* 0x001f280000300a00 */
[----:B------:R-:W-:Y:S04]  /*1371c0*/  STL [R1+0x5a78], R14 ;  /* 0x005a780e01007387 */ /* 0x000fe80000100800 */
[----:B---3--:R0:W-:Y:S04]  /*1371d0*/  STL [R1+0x5a7c], R23 ;  /* 0x005a7c1701007387 */ /* 0x0081e80000100800 */
[----:B0-----:R-:W3:Y:S02]  /*1371e0*/  LDL.LU R23, [R1+0x54c] ;  /* 0x00054c0001177983 */ /* 0x001ee40000300800 */
[----:B---3--:R-:W-:-:S02]  /*1371f0*/  SHF.R.S32.HI R14, RZ, 0x1f, R23 ;  /* 0x0000001fff0e7819 */ /* 0x008fc40000011417 */
[----:B------:R-:W-:-:S05]  /*137200*/  IADD3 R16, P6, R23, R21, RZ ;  /* 0x0000001517107210 */ /* 0x000fca0007fde0ff */
[----:B------:R-:W-:-:S05]  /*137210*/  IMAD.X R17, R14, 0x1, R19, P6 ;  /* 0x000000010e117824 */ /* 0x000fca00030e0613 */
[----:B------:R0:W-:Y:S04]  /*137220*/  STL.64 [R1+0xeb0], R16 ;  /* 0x000eb01001007387 */ /* 0x0001e80000100a00 */
[----:B0-----:R-:W3:Y:S04]  /*137230*/  LDL.LU.64 R16, [R1+0x5a80] ;  /* 0x005a800001107983 */ /* 0x001ee80000300a00 */
[----:B------:R0:W-:Y:S02]  /*137240*/  STL.64 [R1+0x5a70], R4 ;  /* 0x005a700401007387 */ /* 0x0001e40000100a00 */
[----:B0-----:R-:W-:-:S05]  /*137250*/  IADD3 R4, P6, R23, R20, RZ ;  /* 0x0000001417047210 */ /* 0x001fca0007fde0ff */
[----:B------:R-:W-:-:S05]  /*137260*/  IMAD.X R5, R14, 0x1, R18, P6 ;  /* 0x000000010e057824 */ /* 0x000fca00030e0612 */
[----:B------:R3:W-:Y:S02]  /*137270*/  STL.64 [R1+0xea8], R4 ;  /* 0x000ea80401007387 */ /* 0x0007e40000100a00 */
[----:B---3--:R-:W-:-:S05]  /*137280*/  IADD3 R4, P6, R23, R17, RZ ;  /* 0x0000001117047210 */ /* 0x008fca0007fde0ff */
[----:B------:R-:W-:-:S05]  /*137290*/  IMAD.X R5, R14, 0x1, R15, P6 ;  /* 0x000000010e057824 */ /* 0x000fca00030e060f */
[----:B------:R0:W-:Y:S02]  /*1372a0*/  STL.64 [R1+0xea0], R4 ;  /* 0x000ea00401007387 */ /* 0x0001e40000100a00 */
[----:B0-----:R-:W-:Y:S01]  /*1372b0*/  IADD3 R4, P6, R23, R16, RZ ;  /* 0x0000001017047210 */ /* 0x001fe20007fde0ff */
[----:B------:R-:W-:Y:S01]  /*1372c0*/  IMAD.MOV.U32 R5, RZ, RZ, R14 ;  /* 0x000000ffff057224 */ /* 0x000fe200078e000e */
[----:B------:R-:W3:Y:S04]  /*1372d0*/  LDL.LU R23, [R1+0x5a7c] ;  /* 0x005a7c0001177983 */ /* 0x000ee80000300800 */
[----:B------:R-:W2:Y:S04]  /*1372e0*/  LDL.LU R14, [R1+0x5a78] ;  /* 0x005a7800010e7983 */ /* 0x000ea80000300800 */
[----:B----4-:R0:W-:Y:S04]  /*1372f0*/  STL.64 [R1+0x5a58], R6 ;  /* 0x005a580601007387 */ /* 0x0101e80000100a00 */
[----:B0-----:R-:W4:Y:S01]  /*137300*/  LDL.LU R7, [R1+0x548] ;  /* 0x0005480001077983 */ /* 0x001f220000300800 */
[----:B--2---:R-:W-:-:S05]  /*137310*/  IMAD.X R5, R5, 0x1, R14, P6 ;  /* 0x0000000105057824 */ /* 0x004fca00030e060e */
[----:B------:R0:W-:Y:S04]  /*137320*/  STL.64 [R1+0xe90], R4 ;  /* 0x000e900401007387 */ /* 0x0001e80000100a00 */
[----:B0-----:R-:W2:Y:S04]  /*137330*/  LDL.LU.64 R4, [R1+0x5a70] ;  /* 0x005a700001047983 */ /* 0x001ea80000300a00 */
[----:B------:R4:W-:Y:S04]  /*137340*/  STL [R1+0x5a60], R2 ;  /* 0x005a600201007387 */ /* 0x0009e80000100800 */
        /* <DEDUP_REMOVED lines=38> */
[----:B0-----:R-:W4:Y:S02]  /*1375b0*/  LDL R7, [R1+0x564] ;  /* 0x0005640001077983 */ /* 0x001f240000100800 */
[----:B----4-:R-:W-:-:S02]  /*1375c0*/  SHF.R.S32.HI R20, RZ, 0x1f, R7 ;  /* 0x0000001fff147819 */ /* 0x010fc40000011407 */
[----:B------:R-:W-:-:S05]  /*1375d0*/  IADD3 R6, P6, R7, R21, RZ ;  /* 0x0000001507067210 */ /* 0x000fca0007fde0ff */
[----:B------:R-:W-:Y:S01]  /*1375e0*/  IMAD.X R7, R20, 0x1, R19, P6 ;  /* 0x0000000114077824 */ /* 0x000fe200030e0613 */
[----:B------:R0:W-:Y:S04]  /*1375f0*/  STL [R1+0x38], R20 ;  /* 0x0000381401007387 */ /* 0x0001e80000100800 */
[----:B0-----:R-:W4:Y:S04]  /*137600*/  LDL.LU R20, [R1+0x5a40] ;  /* 0x005a400001147983 */ /* 0x001f280000300800 */
[----:B------:R-:W-:Y:S04]  /*137610*/  STL.64 [R1+0xe00], R6 ;  /* 0x000e000601007387 */ /* 0x000fe80000100a00 */
[----:B------:R0:W-:Y:S04]  /*137620*/  STL.64 [R1+0x5a28], R22 ;  /* 0x005a281601007387 */ /* 0x0001e80000100a00 */
[----:B0-----:R-:W2:Y:S04]  /*137630*/  LDL.LU R23, [R1+0x564] ;  /* 0x0005640001177983 */ /* 0x001ea80000300800 */
[----:B----4-:R0:W-:Y:S01]  /*137640*/  STL [R1+0x5a30], R20 ;  /* 0x005a301401007387 */ /* 0x0101e20000100800 */
[----:B--2---:R-:W-:-:S03]  /*137650*/  IADD3 R6, P6, R23, R20, RZ ;  /* 0x0000001417067210 */ /* 0x004fc60007fde0ff */
[----:B0-----:R-:W2:Y:S02]  /*137660*/  LDL.LU R20, [R1+0x38] ;  /* 0x0000380001147983 */ /* 0x001ea40000300800 */
[----:B--2---:R-:W-:-:S05]  /*137670*/  IMAD.X R7, R20, 0x1, R18, P6 ;  /* 0x0000000114077824 */ /* 0x004fca00030e0612 */
[----:B------:R0:W-:Y:S02]  /*137680*/  STL.64 [R1+0xdf8], R6 ;  /* 0x000df80601007387 */ /* 0x0001e40000100a00 */
[----:B0-----:R-:W-:-:S05]  /*137690*/  IADD3 R6, P6, R23, R17, RZ ;  /* 0x0000001117067210 */ /* 0x001fca0007fde0ff */
[----:B------:R-:W-:Y:S01]  /*1376a0*/  IMAD.X R7, R20, 0x1, R15, P6 ;  /* 0x0000000114077824 */ /* 0x000fe200030e060f */
[----:B------:R-:W-:-:S04]  /*1376b0*/  IADD3 R22, P6, R23, R16, RZ ;  /* 0x0000001017167210 */ /* 0x000fc80007fde0ff */
[----:B------:R0:W-:Y:S01]  /*1376c0*/  STL.64 [R1+0xdf0], R6 ;  /* 0x000df00601007387 */ /* 0x0001e20000100a00 */
[----:B------:R-:W-:-:S03]  /*1376d0*/  IMAD.X R23, R20, 0x1, R14, P6 ;  /* 0x0000000114177824 */ /* 0x000fc600030e060e */
[----:B0-----:R-:W2:Y:S04]  /*1376e0*/  LDL.LU.64 R6, [R1+0x5a38] ;  /* 0x005a380001067983 */ /* 0x001ea80000300a00 */
[----:B------:R0:W-:Y:S04]  /*1376f0*/  STL [R1+0x5a1c], R14 ;  /* 0x005a1c0e01007387 */ /* 0x0001e80000100800 */
[----:B0-----:R-:W4:Y:S04]  /*137700*/  LDL.LU R14, [R1+0x56c] ;  /* 0x00056c00010e7983 */ /* 0x001f280000300800 */
[----:B------:R0:W-:Y:S01]  /*137710*/  STL.64 [R1+0xde0], R22 ;  /* 0x000de01601007387 */ /* 0x0001e20000100a00 */
[----:B----4-:R-:W-:-:S02]  /*137720*/  SHF.R.S32.HI R20, RZ, 0x1f, R14 ;  /* 0x0000001fff147819 */ /* 0x010fc4000001140e */
[----:B0-----:R-:W-:-:S05]  /*137730*/  IADD3 R22, P6, R14, R21, RZ ;  /* 0x000000150e167210 */ /* 0x001fca0007fde0ff */
[----:B------:R-:W-:Y:S01]  /*137740*/  IMAD.X R23, R20, 0x1, R19, P6 ;  /* 0x0000000114177824 */ /* 0x000fe200030e0613 */
[----:B------:R0:W-:Y:S04]  /*137750*/  STL [R1+0x38], R20 ;  /* 0x0000381401007387 */ /* 0x0001e80000100800 */
[----:B0-----:R-:W4:Y:S04]  /*137760*/  LDL.LU R20, [R1+0x5a30] ;  /* 0x005a300001147983 */ /* 0x001f280000300800 */
[----:B------:R0:W-:Y:S04]  /*137770*/  STL.64 [R1+0xdc0], R22 ;  /* 0x000dc01601007387 */ /* 0x0001e80000100a00 */
[----:B0-----:R-:W3:Y:S04]  /*137780*/  LDL.LU.64 R22, [R1+0x5a28] ;  /* 0x005a280001167983 */ /* 0x001ee80000300a00 */
[----:B---3--:R-:W-:Y:S04]  /*137790*/  STL.64 [R1+0x5a20], R22 ;  /* 0x005a201601007387 */ /* 0x008fe80000100a00 */
[----:B------:R0:W-:Y:S04]  /*1377a0*/  STL [R1+0x5a18], R19 ;  /* 0x005a181301007387 */ /* 0x0001e80000100800 */
[----:B0-----:R-:W3:Y:S01]  /*1377b0*/  LDL.LU R19, [R1+0x38] ;  /* 0x0000380001137983 */ /* 0x001ee20000300800 */
[----:B----4-:R-:W-:-:S03]  /*1377c0*/  IADD3 R22, P6, R14, R20, RZ ;  /* 0x000000140e167210 */ /* 0x010fc60007fde0ff */
[----:B------:R0:W-:Y:S02]  /*1377d0*/  STL.64 [R1+0x5a10], R20 ;  /* 0x005a101401007387 */ /* 0x0001e40000100a00 */
        /* <DEDUP_REMOVED lines=8> */
[----:B------:R-:W-:Y:S04]  /*137860*/  STL.64 [R1+0x5a08], R12 ;  /* 0x005a080c01007387 */ /* 0x000fe80000100a00 */
[----:B------:R0:W-:Y:S04]  /*137870*/  STL.64 [R1+0x59f8], R8 ;  /* 0x0059f80801007387 */ /* 0x0001e80000100a00 */
[----:B0-----:R-:W2:Y:S01]  /*137880*/  LDL.LU R9, [R1+0x578] ;  /* 0x0005780001097983 */ /* 0x001ea20000300800 */
[----:B----4-:R-:W-:-:S03]  /*137890*/  IMAD.X R21, R19, 0x1, R14, P6 ;  /* 0x0000000113157824 */ /* 0x010fc600030e060e */
[----:B------:R-:W4:Y:S04]  /*1378a0*/  LDL.LU R19, [R1+0x5a18] ;  /* 0x005a180001137983 */ /* 0x000f280000300800 */
[----:B------:R0:W-:Y:S04]  /*1378b0*/  STL.64 [R1+0xda0], R20 ;  /* 0x000da01401007387 */ /* 0x0001e80000100a00 */
[----:B0-----:R-:W3:Y:S04]  /*1378c0*/  LDL.LU.64 R20, [R1+0x5a10] ;  /* 0x005a100001147983 */ /* 0x001ee80000300a00 */
[----:B------:R2:W-:Y:S02]  /*1378d0*/  STL [R1+0x5a00], R26 ;  /* 0x005a001a01007387 */ /* 0x0005e40000100800 */
[----:B--2---:R-:W-:-:S02]  /*1378e0*/  SHF.R.S32.HI R26, RZ, 0x1f, R9 ;  /* 0x0000001fff1a7819 */ /* 0x004fc40000011409 */
[----:B---3--:R-:W-:-:S05]  /*1378f0*/  IADD3 R12, P6, R9, R21, RZ ;  /* 0x00000015090c7210 */ /* 0x008fca0007fde0ff */
        /* <DEDUP_REMOVED lines=14> */
[----:B------:R-:W-:Y:S04]  /*1379e0*/  STL.64 [R1+0x59f0], R22 ;  /* 0x0059f01601007387 */ /* 0x000fe80000100a00 */
[----:B------:R0:W-:Y:S04]  /*1379f0*/  STL [R1+0x59ec], R29 ;  /* 0x0059ec1d01007387 */ /* 0x0001e80000100800 */
[----:B0-----:R-:W2:Y:S02]  /*137a00*/  LDL.LU R29, [R1+0x584] ;  /* 0x00058400011d7983 */ /* 0x001ea40000300800 */
[----:B--2---:R-:W-:-:S02]  /*137a10*/  SHF.R.S32.HI R23, RZ, 0x1f, R29 ;  /* 0x0000001fff177819 */ /* 0x004fc4000001141d */
[----:B------:R-:W-:-:S03]  /*137a20*/  IADD3 R22, P6, R29, R21, RZ ;  /* 0x000000151d167210 */ /* 0x000fc60007fde0ff */
[----:B------:R-:W-:Y:S04]  /*137a30*/  STL [R1+0x38], R23 ;  /* 0x0000381701007387 */ /* 0x000fe80000100800 */
[----:B------:R0:W-:Y:S04]  /*137a40*/  STL [R1+0x59e8], R21 ;  /* 0x0059e81501007387 */ /* 0x0001e80000100800 */
[----:B0-----:R-:W2:Y:S02]  /*137a50*/  LDL.LU R21, [R1+0x38] ;  /* 0x0000380001157983 */ /* 0x001ea40000300800 */
        /* <DEDUP_REMOVED lines=9> */
[----:B---3--:R0:W-:Y:S02]  /*137af0*/  STL.64 [R1+0x59e0], R26 ;  /* 0x0059e01a01007387 */ /* 0x0081e40000100a00 */
[----:B0-----:R-:W-:-:S02]  /*137b00*/  IADD3 R26, P6, R29, R16, RZ ;  /* 0x000000101d1a7210 */ /* 0x001fc40007fde0ff */
[----:B------:R-:W3:Y:S03]  /*137b10*/  LDL.LU R29, [R1+0x59ec] ;  /* 0x0059ec00011d7983 */ /* 0x000ee60000300800 */
[----:B------:R-:W-:Y:S02]  /*137b20*/  IMAD.X R27, R21, 0x1, R14, P6 ;  /* 0x00000001151b7824 */ /* 0x000fe400030e060e */
[----:B------:R-:W4:Y:S04]  /*137b30*/  LDL.LU R21, [R1+0x59e8] ;  /* 0x0059e80001157983 */ /* 0x000f280000300800 */
[----:B--2---:R-:W-:Y:S04]  /*137b40*/  STL [R1+0x59d8], R23 ;  /* 0x0059d81701007387 */ /* 0x004fe80000100800 */
[----:B------:R-:W-:Y:S04]  /*137b50*/  STL.64 [R1+0xd28], R26 ;  /* 0x000d281a01007387 */ /* 0x000fe80000100a00 */
[----:B---3--:R0:W-:Y:S04]  /*137b60*/  STL [R1+0x59dc], R29 ;  /* 0x0059dc1d01007387 */ /* 0x0081e80000100800 */
[----:B0-----:R-:W2:Y:S02]  /*137b70*/  LDL.LU R29, [R1+0x590] ;  /* 0x00059000011d7983 */ /* 0x001ea40000300800 */
[----:B--2---:R-:W-:-:S02]  /*137b80*/  SHF.R.S32.HI R23, RZ, 0x1f, R29 ;  /* 0x0000001fff177819 */ /* 0x004fc4000001141d */
[----:B----4-:R-:W-:-:S05]  /*137b90*/  IADD3 R26, P6, R29, R21, RZ ;  /* 0x000000151d1a7210 */ /* 0x010fca0007fde0ff */
        /* <DEDUP_REMOVED lines=58> */
[----:B---3--:R0:W-:Y:S04]  /*137f40*/  STL.64 [R1+0x5998], R10 ;  /* 0x0059980a01007387 */ /* 0x0081e80000100a00 */
        /* <DEDUP_REMOVED lines=20> */
[----:B----4-:R0:W-:Y:S01]  /*138090*/  STL.64 [R1+0x5988], R10 ;  /* 0x0059880a01007387 */ /* 0x0101e20000100a00 */
[----:B--2---:R-:W-:-:S02]  /*1380a0*/  SHF.R.S32.HI R20, RZ, 0x1f, R14 ;  /* 0x0000001fff147819 */ /* 0x004fc4000001140e */
[----:B0-----:R-:W-:-:S03]  /*1380b0*/  IADD3 R10, P6, R14, R21, RZ ;  /* 0x000000150e0a7210 */ /* 0x001fc60007fde0ff */
[----:B------:R0:W-:Y:S02]  /*1380c0*/  STL [R1+0x38], R20 ;  /* 0x0000381401007387 */ /* 0x0001e40000100800 */
[----:B------:R-:W-:Y:S02]  /*1380d0*/  IMAD.X R11, R20, 0x1, R19, P6 ;  /* 0x00000001140b7824 */ /* 0x000fe400030e0613 */
[----:B0-----:R-:W2:Y:S04]  /*1380e0*/  LDL.LU R20, [R1+0x5990] ;  /* 0x0059900001147983 */ /* 0x001ea80000300800 */
[----:B------:R0:W-:Y:S04]  /*1380f0*/  STL [R1+0x5980], R19 ;  /* 0x0059801301007387 */ /* 0x0001e80000100800 */
[----:B0-----:R-:W4:Y:S04]  /*138100*/  LDL.LU R19, [R1+0x38] ;  /* 0x0000380001137983 */ /* 0x001f280000300800 */
[----:B------:R2:W-:Y:S02]  /*138110*/  STL.64 [R1+0xc20], R10 ;  /* 0x000c200a01007387 */ /* 0x0005e40000100a00 */
[----:B--2---:R-:W-:-:S02]  /*138120*/  IADD3 R10, P6, R14, R20, RZ ;  /* 0x000000140e0a7210 */ /* 0x004fc40007fde0ff */
[----:B------:R0:W-:Y:S03]  /*138130*/  STL.64 [R1+0x5978], R20 ;  /* 0x0059781401007387 */ /* 0x0001e60000100a00 */
[----:B----4-:R-:W-:Y:S01]  /*138140*/  IMAD.X R11, R19, 0x1, R18, P6 ;  /* 0x00000001130b7824 */ /* 0x010fe200030e0612 */
[----:B0-----:R-:W-:-:S05]  /*138150*/  IADD3 R20, P6, R14, R17, RZ ;  /* 0x000000110e147210 */ /* 0x001fca0007fde0ff */
[----:B------:R-:W-:Y:S01]  /*138160*/  IMAD.X R21, R19, 0x1, R15, P6 ;  /* 0x0000000113157824 */ /* 0x000fe200030e060f */
[----:B------:R0:W-:Y:S04]  /*138170*/  STL.64 [R1+0xc18], R10 ;  /* 0x000c180a01007387 */ /* 0x0001e80000100a00 */
[----:B0-----:R-:W2:Y:S04]  /*138180*/  LDL.LU.64 R10, [R1+0x5988] ;  /* 0x00598800010a7983 */ /* 0x001ea80000300a00 */
[----:B------:R0:W-:Y:S02]  /*138190*/  STL.64 [R1+0xc10], R20 ;  /* 0x000c101401007387 */ /* 0x0001e40000100a00 */
[----:B0-----:R-:W-:-:S02]  /*1381a0*/  IADD3 R20, P6, R14, R16, RZ ;  /* 0x000000100e147210 */ /* 0x001fc40007fde0ff */
[----:B------:R-:W4:Y:S04]  /*1381b0*/  LDL.LU R14, [R1+0x5984] ;  /* 0x00598400010e7983 */ /* 0x000f280000300800 */
[----:B------:R-:W-:Y:S04]  /*1381c0*/  STL.64 [R1+0x5970], R26 ;  /* 0x0059701a01007387 */ /* 0x000fe80000100a00 */
[----:B------:R0:W-:Y:S04]  /*1381d0*/  STL.64 [R1+0x5960], R2 ;  /* 0x0059600201007387 */ /* 0x0001e80000100a00 */
[----:B0-----:R-:W3:Y:S01]  /*1381e0*/  LDL.LU R3, [R1+0x5cc] ;  /* 0x0005cc0001037983 */ /* 0x001ee20000300800 */
[----:B----4-:R-:W-:-:S03]  /*1381f0*/  IMAD.X R21, R19, 0x1, R14, P6 ;  /* 0x0000000113157824 */ /* 0x010fc600030e060e */
[----:B------:R-:W4:Y:S04]  /*138200*/  LDL.LU R19, [R1+0x5980] ;  /* 0x0059800001137983 */ /* 0x000f280000300800 */
[----:B------:R0:W-:Y:S04]  /*138210*/  STL.64 [R1+0xc00], R20 ;  /* 0x000c001401007387 */ /* 0x0001e80000100a00 */
[----:B0-----:R-:W4:Y:S04]  /*138220*/  LDL.LU.64 R20, [R1+0x5978] ;  /* 0x0059780001147983 */ /* 0x001f280000300a00 */
[----:B--2---:R3:W-:Y:S02]  /*138230*/  STL [R1+0x5968], R10 ;  /* 0x0059680a01007387 */ /* 0x0047e40000100800 */
[----:B---3--:R-:W-:-:S02]  /*138240*/  SHF.R.S32.HI R10, RZ, 0x1f, R3 ;  /* 0x0000001fff0a7819 */ /* 0x008fc40000011403 */
        /* <DEDUP_REMOVED lines=38> */
[----:B------:R-:W-:Y:S04]  /*1384b0*/  STL [R1+0x5940], R9 ;  /* 0x0059400901007387 */ /* 0x000fe80000100800 */
        /* <DEDUP_REMOVED lines=18> */
[----:B------:R0:W-:Y:S04]  /*1385e0*/  STL [R1+0x5934], R14 ;  /* 0x0059340e01007387 */ /* 0x0001e80000100800 */
[----:B0-----:R-:W3:Y:S04]  /*1385f0*/  LDL.LU R14, [R1+0x5e4] ;  /* 0x0005e400010e7983 */ /* 0x001ee80000300800 */
[----:B------:R-:W-:Y:S04]  /*138600*/  STL.64 [R1+0xb48], R2 ;  /* 0x000b480201007387 */ /* 0x000fe80000100a00 */
[----:B----4-:R3:W-:Y:S02]  /*138610*/  STL [R1+0x5930], R9 ;  /* 0x0059300901007387 */ /* 0x0107e40000100800 */
        /* <DEDUP_REMOVED lines=13> */
[----:B------:R-:W3:Y:S01]  /*1386f0*/  LDL.LU R14, [R1+0x5934] ;  /* 0x00593400010e7983 */ /* 0x000ee20000300800 */
[----:B------:R-:W-:-:S03]  /*138700*/  IMAD.MOV.U32 R3, RZ, RZ, R9 ;  /* 0x000000ffff037224 */ /* 0x000fc600078e0009 */
[----:B------:R-:W4:Y:S04]  /*138710*/  LDL.LU R9, [R1+0x5930] ;  /* 0x0059300001097983 */ /* 0x000f280000300800 */
[----:B--2---:R0:W-:Y:S04]  /*138720*/  STL.64 [R1+0x5910], R24 ;  /* 0x0059101801007387 */ /* 0x0041e80000100a00 */
[----:B0-----:R-:W2:Y:S01]  /*138730*/  LDL.LU R25, [R1+0x5e8] ;  /* 0x0005e80001197983 */ /* 0x001ea20000300800 */
[----:B---3--:R-:W-:-:S05]  /*138740*/  IMAD.X R3, R3, 0x1, R14, P6 ;  /* 0x0000000103037824 */ /* 0x008fca00030e060e */
[----:B------:R0:W-:Y:S04]  /*138750*/  STL.64 [R1+0xb10], R2 ;  /* 0x000b100201007387 */ /* 0x0001e80000100a00 */
[----:B0-----:R-:W3:Y:S04]  /*138760*/  LDL.LU.64 R2, [R1+0x5928] ;  /* 0x0059280001027983 */ /* 0x001ee80000300a00 */
        /* <DEDUP_REMOVED lines=20> */
[----:B------:R0:W-:Y:S04]  /*1388b0*/  STL.64 [R1+0x58f8], R28 ;  /* 0x0058f81c01007387 */ /* 0x0001e80000100a00 */
        /* <DEDUP_REMOVED lines=15> */
[----:B------:R-:W2:Y:S04]  /*1389b0*/  LDL.LU R2, [R1+0x5900] ;  /* 0x0059000001027983 */ /* 0x000ea80000300800 */
[----:B------:R0:W-:Y:S04]  /*1389c0*/  STL.64 [R1+0xa98], R28 ;  /* 0x000a981c01007387 */ /* 0x0001e80000100a00 */
[----:B0-----:R-:W4:Y:S04]  /*1389d0*/  LDL.LU.64 R28, [R1+0x58f8] ;  /* 0x0058f800011c7983 */ /* 0x001f280000300a00 */
[----:B------:R0:W-:Y:S04]  /*1389e0*/  STL [R1+0x58ec], R14 ;  /* 0x0058ec0e01007387 */ /* 0x0001e80000100800 */
[----:B0-----:R-:W3:Y:S02]  /*1389f0*/  LDL.LU R14, [R1+0x5f0] ;  /* 0x0005f000010e7983 */ /* 0x001ee40000300800 */
        /* <DEDUP_REMOVED lines=11> */
[----:B------:R3:W-:Y:S02]  /*138ab0*/  STL.64 [R1+0x58e0], R18 ;  /* 0x0058e01201007387 */ /* 0x0007e40000100a00 */
[----:B---3--:R-:W-:-:S05]  /*138ac0*/  IADD3 R18, P6, R14, R17, RZ ;  /* 0x000000110e127210 */ /* 0x008fca0007fde0ff */
[----:B------:R-:W-:-:S05]  /*138ad0*/  IMAD.X R19, R21, 0x1, R15, P6 ;  /* 0x0000000115137824 */ /* 0x000fca00030e060f */
[----:B------:R0:W-:Y:S02]  /*138ae0*/  STL.64 [R1+0xa68], R18 ;  /* 0x000a681201007387 */ /* 0x0001e40000100a00 */
[----:B0-----:R-:W-:Y:S02]  /*138af0*/  IADD3 R18, P6, R14, R16, RZ ;  /* 0x000000100e127210 */ /* 0x001fe40007fde0ff */
[----:B------:R-:W3:Y:S04]  /*138b00*/  LDL.LU R14, [R1+0x58ec] ;  /* 0x0058ec00010e7983 */ /* 0x000ee80000300800 */
[----:B----4-:R-:W-:Y:S04]  /*138b10*/  STL.64 [R1+0x58d8], R28 ;  /* 0x0058d81c01007387 */ /* 0x010fe80000100a00 */
[----:B------:R0:W-:Y:S04]  /*138b20*/  STL.64 [R1+0x58c8], R4 ;  /* 0x0058c80401007387 */ /* 0x0001e80000100a00 */
[----:B0-----:R-:W4:Y:S01]  /*138b30*/  LDL.LU R5, [R1+0x5f4] ;  /* 0x0005f40001057983 */ /* 0x001f220000300800 */
[----:B---3--:R-:W-:-:S03]  /*138b40*/  IMAD.X R19, R21, 0x1, R14, P6 ;  /* 0x0000000115137824 */ /* 0x008fc600030e060e */
[----:B------:R-:W3:Y:S04]  /*138b50*/  LDL.LU R21, [R1+0x58e8] ;  /* 0x0058e80001157983 */ /* 0x000ee80000300800 */
[----:B------:R0:W-:Y:S04]  /*138b60*/  STL.64 [R1+0xa58], R18 ;  /* 0x000a581201007387 */ /* 0x0001e80000100a00 */
[----:B0-----:R-:W2:Y:S04]  /*138b70*/  LDL.LU.64 R18, [R1+0x58e0] ;  /* 0x0058e00001127983 */ /* 0x001ea80000300a00 */
[----:B------:R4:W-:Y:S02]  /*138b80*/  STL [R1+0x58d0], R3 ;  /* 0x0058d00301007387 */ /* 0x0009e40000100800 */
        /* <DEDUP_REMOVED lines=17> */
[----:B------:R-:W-:Y:S04]  /*138ca0*/  STL [R1+0x58b8], R6 ;  /* 0x0058b80601007387 */ /* 0x000fe80000100800 */
        /* <DEDUP_REMOVED lines=18> */
[----:B------:R0:W-:Y:S04]  /*138dd0*/  STL [R1+0x58ac], R14 ;  /* 0x0058ac0e01007387 */ /* 0x0001e80000100800 */
[----:B0-----:R-:W3:Y:S04]  /*138de0*/  LDL.LU R14, [R1+0x5fc] ;  /* 0x0005fc00010e7983 */ /* 0x001ee80000300800 */
[----:B------:R-:W-:Y:S04]  /*138df0*/  STL.64 [R1+0x9e0], R4 ;  /* 0x0009e00401007387 */ /* 0x000fe80000100a00 */
        /* <DEDUP_REMOVED lines=14> */
[----:B------:R-:W2:Y:S01]  /*138ee0*/  LDL.LU R14, [R1+0x58ac] ;  /* 0x0058ac00010e7983 */ /* 0x000ea20000300800 */
[----:B------:R-:W-:-:S03]  /*138ef0*/  IMAD.MOV.U32 R5, RZ, RZ, R6 ;  /* 0x000000ffff057224 */ /* 0x000fc600078e0006 */
[----:B------:R-:W3:Y:S04]  /*138f00*/  LDL.LU R6, [R1+0x58a8] ;  /* 0x0058a80001067983 */ /* 0x000ee80000300800 */
[----:B----4-:R0:W-:Y:S04]  /*138f10*/  STL.64 [R1+0x5888], R26 ;  /* 0x0058881a01007387 */ /* 0x0101e80000100a00 */
[----:B0-----:R-:W4:Y:S01]  /*138f20*/  LDL.LU R27, [R1+0x604] ;  /* 0x00060400011b7983 */ /* 0x001f220000300800 */
[----:B--2---:R-:W-:-:S03]  /*138f30*/  IMAD.X R5, R5, 0x1, R14, P6 ;  /* 0x0000000105057824 */ /* 0x004fc600030e060e */
[----:B---3--:R4:W-:Y:S04]  /*138f40*/  STL [R1+0x5890], R6 ;  /* 0x0058900601007387 */ /* 0x0089e80000100800 */
[----:B------:R0:W-:Y:S01]  /*138f50*/  STL.64 [R1+0x9a8], R4 ;  /* 0x0009a80401007387 */ /* 0x0001e20000100a00 */
[----:B----4-:R-:W-:Y:S02]  /*138f60*/  SHF.R.S32.HI R6, RZ, 0x1f, R27 ;  /* 0x0000001fff067819 */ /* 0x010fe4000001141b */
[----:B0-----:R-:W-:-:S05]  /*138f70*/  IADD3 R4, P6, R27, R21, RZ ;  /* 0x000000151b047210 */ /* 0x001fca0007fde0ff */
        /* <DEDUP_REMOVED lines=36> */
[----:B------:R-:W-:Y:S04]  /*1391c0*/  STL [R1+0x5860], R14 ;  /* 0x0058600e01007387 */ /* 0x000fe80000100800 */
[----:B---3--:R-:W-:Y:S04]  /*1391d0*/  STL.64 [R1+0x5868], R26 ;  /* 0x0058681a01007387 */ /* 0x008fe80000100a00 */
[----:B----4-:R0:W-:Y:S04]  /*1391e0*/  STL.64 [R1+0x5858], R28 ;  /* 0x0058581c01007387 */ /* 0x0101e80000100a00 */
        /* <DEDUP_REMOVED lines=20> */
[----:B----4-:R2:W-:Y:S04]  /*139330*/  STL [R1+0x5848], R28 ;  /* 0x0058481c01007387 */ /* 0x0105e80000100800 */
        /* <DEDUP_REMOVED lines=18> */
[----:B----4-:R0:W-:Y:S04]  /*139460*/  STL.64 [R1+0x5828], R28 ;  /* 0x0058281c01007387 */ /* 0x0101e80000100a00 */
        /* <DEDUP_REMOVED lines=10> */
[C---:B------:R-:W-:Y:S01]  /*139510*/  IMAD.X R3, R24.reuse, 0x1, R15, P6 ;  /* 0x0000000118037824 */ /* 0x040fe200030e060f */
[----:B------:R-:W-:Y:S01]  /*139520*/  IADD3 R28, P6, R29, R16, RZ ;  /* 0x000000101d1c7210 */ /* 0x000fe20007fde0ff */
[----:B------:R-:W-:Y:S04]  /*139530*/  STL [R1+0x5820], R17 ;  /* 0x0058201101007387 */ /* 0x000fe80000100800 */
[----:B------:R0:W-:Y:S01]  /*139540*/  STL.64 [R1+0x888], R2 ;  /* 0x0008880201007387 */ /* 0x0001e20000100a00 */
[----:B------:R-:W-:-:S03]  /*139550*/  IMAD.X R29, R24, 0x1, R14, P6 ;  /* 0x00000001181d7824 */ /* 0x000fc600030e060e */
[----:B0-----:R-:W2:Y:S04]  /*139560*/  LDL.LU.64 R2, [R1+0x5838] ;  /* 0x0058380001027983 */ /* 0x001ea80000300a00 */
[----:B------:R-:W3:Y:S04]  /*139570*/  LDL.LU R24, [R1+0x5830] ;  /* 0x0058300001187983 */ /* 0x000ee80000300800 */
[----:B------:R0:W-:Y:S04]  /*139580*/  STL.64 [R1+0x878], R28 ;  /* 0x0008781c01007387 */ /* 0x0001e80000100a00 */
[----:B0-----:R-:W4:Y:S04]  /*139590*/  LDL.LU.64 R28, [R1+0x5828] ;  /* 0x00582800011c7983 */ /* 0x001f280000300a00 */
[----:B----4-:R0:W-:Y:S04]  /*1395a0*/  STL.64 [R1+0x5810], R28 ;  /* 0x0058101c01007387 */ /* 0x0101e80000100a00 */
        /* <DEDUP_REMOVED lines=9> */
[----:B------:R0:W-:Y:S02]  /*139640*/  STL.64 [R1+0x868], R24 ;  /* 0x0008681801007387 */ /* 0x0001e40000100a00 */
[----:B0-----:R-:W-:-:S05]  /*139650*/  IADD3 R24, P6, R28, R20, RZ ;  /* 0x000000141c187210 */ /* 0x001fca0007fde0ff */
[----:B----4-:R-:W-:-:S05]  /*139660*/  IMAD.X R25, R19, 0x1, R18, P6 ;  /* 0x0000000113197824 */ /* 0x010fca00030e0612 */
[----:B------:R3:W-:Y:S02]  /*139670*/  STL.64 [R1+0x860], R24 ;  /* 0x0008601801007387 */ /* 0x0007e40000100a00 */
[----:B---3--:R-:W-:-:S05]  /*139680*/  IADD3 R24, P6, R28, R17, RZ ;  /* 0x000000111c187210 */ /* 0x008fca0007fde0ff */
[----:B------:R-:W-:Y:S01]  /*139690*/  IMAD.X R25, R19, 0x1, R15, P6 ;  /* 0x0000000113197824 */ /* 0x000fe200030e060f */
[----:B------:R-:W-:-:S04]  /*1396a0*/  IADD3 R28, P6, R28, R16, RZ ;  /* 0x000000101c1c7210 */ /* 0x000fc80007fde0ff */
[----:B------:R0:W-:Y:S04]  /*1396b0*/  STL.64 [R1+0x858], R24 ;  /* 0x0008581801007387 */ /* 0x0001e80000100a00 */
[----:B0-----:R-:W3:Y:S04]  /*1396c0*/  LDL.LU.64 R24, [R1+0x5818] ;  /* 0x0058180001187983 */ /* 0x001ee80000300a00 */
[----:B------:R0:W-:Y:S04]  /*1396d0*/  STL [R1+0x850], R28 ;  /* 0x0008501c01007387 */ /* 0x0001e80000100800 */
[----:B0-----:R-:W4:Y:S04]  /*1396e0*/  LDL.LU.64 R28, [R1+0x5810] ;  /* 0x00581000011c7983 */ /* 0x001f280000300a00 */
[----:B------:R0:W-:Y:S04]  /*1396f0*/  STL.64 [R1+0x5800], R6 ;  /* 0x0058000601007387 */ /* 0x0001e80000100a00 */
[----:B0-----:R0:W2:Y:S04]  /*139700*/  LDL.64 R6, [R1+0x850] ;  /* 0x0008500001067983 */ /* 0x0010a80000100a00 */
[----:B------:R1:W-:Y:S04]  /*139710*/  STL.64 [R1+0x57f0], R26 ;  /* 0x0057f01a01007387 */ /* 0x0003e80000100a00 */
[----:B-1----:R-:W3:Y:S01]  /*139720*/  LDL.LU R27, [R1+0x5e0] ;  /* 0x0005e000011b7983 */ /* 0x002ee20000300800 */
[----:B--2---:R-:W-:-:S03]  /*139730*/  IMAD.X R7, R19, 0x1, R14, P6 ;  /* 0x0000000113077824 */ /* 0x004fc600030e060e */
[----:B------:R-:W2:Y:S04]  /*139740*/  LDL.LU R19, [R1+0x5808] ;  /* 0x0058080001137983 */ /* 0x000ea80000300800 */
[----:B------:R3:W-:Y:S04]  /*139750*/  STL [R1+0x57f8], R4 ;  /* 0x0057f80401007387 */ /* 0x0007e80000100800 */
[----:B------:R2:W-:Y:S01]  /*139760*/  STL [R1+0x854], R7 ;  /* 0x0008540701007387 */ /* 0x0005e20000100800 */
[----:B---3--:R-:W-:Y:S02]  /*139770*/  SHF.R.S32.HI R4, RZ, 0x1f, R27 ;  /* 0x0000001fff047819 */ /* 0x008fe4000001141b */
[----:B------:R-:W-:-:S05]  /*139780*/  IADD3 R6, P6, R27, R21, RZ ;  /* 0x000000151b067210 */ /* 0x000fca0007fde0ff */
[----:B--2---:R-:W-:-:S05]  /*139790*/  IMAD.X R7, R4, 0x1, R19, P6 ;  /* 0x0000000104077824 */ /* 0x004fca00030e0613 */
[----:B------:R1:W-:Y:S02]  /*1397a0*/  STL.64 [R1+0x848], R6 ;  /* 0x0008480601007387 */ /* 0x0003e40000100a00 */
[----:B-1----:R-:W-:-:S05]  /*1397b0*/  IADD3 R6, P6, R27, R20, RZ ;  /* 0x000000141b067210 */ /* 0x002fca0007fde0ff */
[----:B------:R-:W-:-:S05]  /*1397c0*/  IMAD.X R7, R4, 0x1, R18, P6 ;  /* 0x0000000104077824 */ /* 0x000fca00030e0612 */
[----:B------:R1:W-:Y:S02]  /*1397d0*/  STL.64 [R1+0x840], R6 ;  /* 0x0008400601007387 */ /* 0x0003e40000100a00 */
[----:B-1----:R-:W-:-:S05]  /*1397e0*/  IADD3 R6, P6, R27, R17, RZ ;  /* 0x000000111b067210 */ /* 0x002fca0007fde0ff */
[----:B------:R-:W-:Y:S01]  /*1397f0*/  IMAD.X R7, R4, 0x1, R15, P6 ;  /* 0x0000000104077824 */ /* 0x000fe200030e060f */
[----:B------:R-:W-:-:S05]  /*139800*/  IADD3 R26, P6, R27, R16, RZ ;  /* 0x000000101b1a7210 */ /* 0x000fca0007fde0ff */
[----:B------:R-:W-:Y:S01]  /*139810*/  IMAD.X R27, R4, 0x1, R14, P6 ;  /* 0x00000001041b7824 */ /* 0x000fe200030e060e */
[----:B------:R1:W-:Y:S04]  /*139820*/  STL.64 [R1+0x838], R6 ;  /* 0x0008380601007387 */ /* 0x0003e80000100a00 */
[----:B-1----:R-:W2:Y:S04]  /*139830*/  LDL.LU.64 R6, [R1+0x5800] ;  /* 0x0058000001067983 */ /* 0x002ea80000300a00 */
[----:B------:R-:W3:Y:S04]  /*139840*/  LDL.LU R4, [R1+0x57f8] ;  /* 0x0057f80001047983 */ /* 0x000ee80000300800 */
[----:B------:R1:W-:Y:S04]  /*139850*/  STL.64 [R1+0x830], R26 ;  /* 0x0008301a01007387 */ /* 0x0003e80000100a00 */
[----:B-1----:R-:W4:Y:S04]  /*139860*/  LDL.LU.64 R26, [R1+0x57f0] ;  /* 0x0057f000011a7983 */ /* 0x002f280000300a00 */
[----:B----4-:R1:W-:Y:S04]  /*139870*/  STL.64 [R1+0x57d8], R26 ;  /* 0x0057d81a01007387 */ /* 0x0103e80000100a00 */
[----:B-1----:R-:W4:Y:S04]  /*139880*/  LDL.LU R27, [R1+0x600] ;  /* 0x00060000011b7983 */ /* 0x002f280000300800 */
[----:B------:R-:W-:Y:S04]  /*139890*/  STL.64 [R1+0x57e8], R2 ;  /* 0x0057e80201007387 */ /* 0x000fe80000100a00 */
[----:B---3--:R4:W-:Y:S02]  /*1398a0*/  STL [R1+0x57e0], R4 ;  /* 0x0057e00401007387 */ /* 0x0089e40000100800 */
[----:B----4-:R-:W-:-:S02]  /*1398b0*/  SHF.R.S32.HI R4, RZ, 0x1f, R27 ;  /* 0x0000001fff047819 */ /* 0x010fc4000001141b */
[----:B------:R-:W-:-:S05]  /*1398c0*/  IADD3 R2, P6, R27, R21, RZ ;  /* 0x000000151b027210 */ /* 0x000fca0007fde0ff */
[----:B------:R-:W-:-:S05]  /*1398d0*/  IMAD.X R3, R4, 0x1, R19, P6 ;  /* 0x0000000104037824 */ /* 0x000fca00030e0613 */
[----:B------:R1:W-:Y:S02]  /*1398e0*/  STL.64 [R1+0x568], R2 ;  /* 0x0005680201007387 */ /* 0x0003e40000100a00 */
[----:B-1----:R-:W-:-:S05]  /*1398f0*/  IADD3 R2, P6, R27, R20, RZ ;  /* 0x000000141b027210 */ /* 0x002fca0007fde0ff */
[----:B------:R-:W-:-:S05]  /*139900*/  IMAD.X R3, R4, 0x1, R18, P6 ;  /* 0x0000000104037824 */ /* 0x000fca00030e0612 */
[----:B------:R1:W-:Y:S04]  /*139910*/  STL.64 [R1+0x560], R2 ;  /* 0x0005600201007387 */ /* 0x0003e80000100a00 */
[----:B------:R-:W-:Y:S01]  /*139920*/  STL [R1+0x57d0], R17 ;  /* 0x0057d01101007387 */ /* 0x000fe20000100800 */
[----:B-1----:R-:W-:-:S05]  /*139930*/  IADD3 R2, P6, R27, R17, RZ ;  /* 0x000000111b027210 */ /* 0x002fca0007fde0ff */
[----:B------:R-:W-:-:S05]  /*139940*/  IMAD.X R3, R4, 0x1, R15, P6 ;  /* 0x0000000104037824 */ /* 0x000fca00030e060f */
[----:B------:R1:W-:Y:S04]  /*139950*/  STL.64 [R1+0x558], R2 ;  /* 0x0005580201007387 */ /* 0x0003e80000100a00 */
[----:B-1----:R-:W3:Y:S01]  /*139960*/  LDL.LU.64 R2, [R1+0x57e8] ;  /* 0x0057e80001027983 */ /* 0x002ee20000300a00 */
[----:B------:R-:W-:-:S05]  /*139970*/  IADD3 R26, P6, R27, R16, RZ ;  /* 0x000000101b1a7210 */ /* 0x000fca0007fde0ff */
[----:B------:R-:W-:Y:S02]  /*139980*/  IMAD.X R27, R4, 0x1, R14, P6 ;  /* 0x00000001041b7824 */ /* 0x000fe400030e060e */
[----:B------:R-:W4:Y:S04]  /*139990*/  LDL.LU R4, [R1+0x57e0] ;  /* 0x0057e00001047983 */ /* 0x000f280000300800 */
[----:B------:R1:W-:Y:S04]  /*1399a0*/  STL.64 [R1+0x550], R26 ;  /* 0x0005501a01007387 */ /* 0x0003e80000100a00 */
[----:B-1----:R-:W2:Y:S04]  /*1399b0*/  LDL.LU.64 R26, [R1+0x57d8] ;  /* 0x0057d800011a7983 */ /* 0x002ea80000300a00 */
[----:B---3--:R1:W-:Y:S04]  /*1399c0*/  STL.64 [R1+0x57c0], R2 ;  /* 0x0057c00201007387 */ /* 0x0083e80000100a00 */
[----:B-1----:R-:W3:Y:S04]  /*1399d0*/  LDL.LU R2, [R1+0x61c] ;  /* 0x00061c0001027983 */ /* 0x002ee80000300800 */
[----:B----4-:R1:W-:Y:S01]  /*1399e0*/  STL.64 [R1+0x57c8], R4 ;  /* 0x0057c80401007387 */ /* 0x0103e20000100a00 */
[----:B---3--:R-:W-:-:S02]  /*1399f0*/  SHF.R.S32.HI R17, RZ, 0x1f, R2 ;  /* 0x0000001fff117819 */ /* 0x008fc40000011402 */
[----:B-1----:R-:W-:-:S05]  /*139a00*/  IADD3 R4, P6, R2, R21, RZ ;  /* 0x0000001502047210 */ /* 0x002fca0007fde0ff */
[----:B------:R-:W-:Y:S01]  /*139a10*/  IMAD.X R5, R17, 0x1, R19, P6 ;  /* 0x0000000111057824 */ /* 0x000fe200030e0613 */
[----:B------:R1:W-:Y:S04]  /*139a20*/  STL [R1+0x38], R17 ;  /* 0x0000381101007387 */ /* 0x0003e80000100800 */
[----:B-1----:R-:W3:Y:S04]  /*139a30*/  LDL.LU R17, [R1+0x57d0] ;  /* 0x0057d00001117983 */ /* 0x002ee80000300800 */
[----:B------:R1:W-:Y:S04]  /*139a40*/  STL.64 [R1+0x540], R4 ;  /* 0x0005400401007387 */ /* 0x0003e80000100a00 */
[----:B------:R4:W-:Y:S01]  /*139a50*/  STL [R1+0x57b8], R20 ;  /* 0x0057b81401007387 */ /* 0x0009e20000100800 */
[----:B-1----:R-:W-:-:S03]  /*139a60*/  IADD3 R4, P6, R2, R20, RZ ;  /* 0x0000001402047210 */ /* 0x002fc60007fde0ff */
[----:B----4-:R-:W4:Y:S02]  /*139a70*/  LDL.LU R20, [R1+0x38] ;  /* 0x0000380001147983 */ /* 0x010f240000300800 */
[----:B----4-:R-:W-:-:S05]  /*139a80*/  IMAD.X R5, R20, 0x1, R18, P6 ;  /* 0x0000000114057824 */ /* 0x010fca00030e0612 */
[----:B------:R3:W-:Y:S02]  /*139a90*/  STL.64 [R1+0x538], R4 ;  /* 0x0005380401007387 */ /* 0x0007e40000100a00 */
[----:B---3--:R-:W-:-:S05]  /*139aa0*/  IADD3 R4, P6, R2, R17, RZ ;  /* 0x0000001102047210 */ /* 0x008fca0007fde0ff */
[----:B------:R-:W-:Y:S01]  /*139ab0*/  IMAD.X R5, R20, 0x1, R15, P6 ;  /* 0x0000000114057824 */ /* 0x000fe200030e060f */
[----:B------:R-:W-:-:S04]  /*139ac0*/  IADD3 R2, P6, R2, R16, RZ ;  /* 0x0000001002027210 */ /* 0x000fc80007fde0ff */
[----:B------:R1:W-:Y:S04]  /*139ad0*/  STL.64 [R1+0x530], R4 ;  /* 0x0005300401007387 */ /* 0x0003e80000100a00 */
[----:B-1----:R-:W3:Y:S04]  /*139ae0*/  LDL.LU.64 R4, [R1+0x57c8] ;  /* 0x0057c80001047983 */ /* 0x002ee80000300a00 */
[----:B------:R1:W-:Y:S04]  /*139af0*/  STL [R1+0x528], R2 ;  /* 0x0005280201007387 */ /* 0x0003e80000100800 */
[----:B-1----:R-:W4:Y:S04]  /*139b00*/  LDL.LU.64 R2, [R1+0x57c0] ;  /* 0x0057c00001027983 */ /* 0x002f280000300a00 */
[----:B------:R1:W-:Y:S04]  /*139b10*/  STL.64 [R1+0x57b0], R28 ;  /* 0x0057b01c01007387 */ /* 0x0003e80000100a00 */
[----:B-1----:R0:W2:Y:S04]  /*139b20*/  LDL.64 R28, [R1+0x528] ;  /* 0x00052800011c7983 */ /* 0x0020a80000100a00 */
        /* <DEDUP_REMOVED lines=8> */
[----:B-1----:R-:W-:-:S05]  /*139bb0*/  IMAD.X R29, R24, 0x1, R19, P6 ;  /* 0x00000001181d7824 */ /* 0x002fca00030e0613 */
[----:B------:R2:W-:Y:S02]  /*139bc0*/  STL.64 [R1+0x510], R28 ;  /* 0x0005101c01007387 */ /* 0x0005e40000100a00 */
[----:B--2---:R-:W-:-:S05]  /*139bd0*/  IADD3 R28, P6, R9, R20, RZ ;  /* 0x00000014091c7210 */ /* 0x004fca0007fde0ff */
        /* <DEDUP_REMOVED lines=13> */
[----:B------:R4:W-:Y:S04]  /*139cb0*/  STL [R1+0x5790], R7 ;  /* 0x0057900701007387 */ /* 0x0009e80000100800 */
[----:B---3--:R1:W-:Y:S01]  /*139cc0*/  STL.64 [R1+0x5798], R24 ;  /* 0x0057981801007387 */ /* 0x0083e20000100a00 */
[----:B----4-:R-:W-:-:S02]  /*139cd0*/  SHF.R.S32.HI R7, RZ, 0x1f, R9 ;  /* 0x0000001fff077819 */ /* 0x010fc40000011409 */
[----:B-1----:R-:W-:-:S05]  /*139ce0*/  IADD3 R24, P6, R9, R21, RZ ;  /* 0x0000001509187210 */ /* 0x002fca0007fde0ff */
[----:B------:R-:W-:-:S05]  /*139cf0*/  IMAD.X R25, R7, 0x1, R19, P6 ;  /* 0x0000000107197824 */ /* 0x000fca00030e0613 */
[----:B------:R1:W-:Y:S02]  /*139d00*/  STL.64 [R1+0x4e8], R24 ;  /* 0x0004e81801007387 */ /* 0x0003e40000100a00 */
[----:B-1----:R-:W-:-:S05]  /*139d10*/  IADD3 R24, P6, R9, R20, RZ ;  /* 0x0000001409187210 */ /* 0x002fca0007fde0ff */
[----:B------:R-:W-:-:S05]  /*139d20*/  IMAD.X R25, R7, 0x1, R18, P6 ;  /* 0x0000000107197824 */ /* 0x000fca00030e0612 */
[----:B------:R1:W-:Y:S02]  /*139d30*/  STL.64 [R1+0x4e0], R24 ;  /* 0x0004e01801007387 */ /* 0x0003e40000100a00 */
[----:B-1----:R-:W-:-:S05]  /*139d40*/  IADD3 R24, P6, R9, R17, RZ ;  /* 0x0000001109187210 */ /* 0x002fca0007fde0ff */
[----:B------:R-:W-:Y:S01]  /*139d50*/  IMAD.X R25, R7, 0x1, R15, P6 ;  /* 0x0000000107197824 */ /* 0x000fe200030e060f */
[----:B------:R-:W-:Y:S01]  /*139d60*/  IADD3 R8, P6, R9, R16, RZ ;  /* 0x0000001009087210 */ /* 0x000fe20007fde0ff */
[----:B------:R-:W-:Y:S04]  /*139d70*/  STL [R1+0x5780], R17 ;  /* 0x0057801101007387 */ /* 0x000fe80000100800 */
[----:B------:R1:W-:Y:S01]  /*139d80*/  STL.64 [R1+0x4d8], R24 ;  /* 0x0004d81801007387 */ /* 0x0003e20000100a00 */
[----:B------:R-:W-:-:S03]  /*139d90*/  IMAD.X R9, R7, 0x1, R14, P6 ;  /* 0x0000000107097824 */ /* 0x000fc600030e060e */
[----:B-1----:R-:W3:Y:S04]  /*139da0*/  LDL.LU.64 R24, [R1+0x5798] ;  /* 0x0057980001187983 */ /* 0x002ee80000300a00 */
[----:B------:R-:W4:Y:S04]  /*139db0*/  LDL.LU R7, [R1+0x5790] ;  /* 0x0057900001077983 */ /* 0x000f280000300800 */
[----:B------:R1:W-:Y:S04]  /*139dc0*/  STL.64 [R1+0x4d0], R8 ;  /* 0x0004d00801007387 */ /* 0x0003e80000100a00 */
[----:B-1----:R-:W2:Y:S04]  /*139dd0*/  LDL.LU.64 R8, [R1+0x5788] ;  /* 0x0057880001087983 */ /* 0x002ea80000300a00 */
[----:B--2---:R1:W-:Y:S04]  /*139de0*/  STL.64 [R1+0x5770], R8 ;  /* 0x0057700801007387 */ /* 0x0043e80000100a00 */
[----:B-1----:R-:W2:Y:S04]  /*139df0*/  LDL.LU R8, [R1+0x628] ;  /* 0x0006280001087983 */ /* 0x002ea80000300800 */
[----:B----4-:R1:W-:Y:S01]  /*139e00*/  STL.64 [R1+0x5778], R6 ;  /* 0x0057780601007387 */ /* 0x0103e20000100a00 */
[----:B--2---:R-:W-:-:S02]  /*139e10*/  SHF.R.S32.HI R17, RZ, 0x1f, R8 ;  /* 0x0000001fff117819 */ /* 0x004fc40000011408 */
[----:B-1----:R-:W-:-:S05]  /*139e20*/  IADD3 R6, P6, R8, R21, RZ ;  /* 0x0000001508067210 */ /* 0x002fca0007fde0ff */
[----:B------:R-:W-:Y:S01]  /*139e30*/  IMAD.X R7, R17, 0x1, R19, P6 ;  /* 0x0000000111077824 */ /* 0x000fe200030e0613 */
[----:B------:R1:W-:Y:S04]  /*139e40*/  STL [R1+0x38], R17 ;  /* 0x0000381101007387 */ /* 0x0003e80000100800 */
[----:B-1----:R-:W2:Y:S04]  /*139e50*/  LDL.LU R17, [R1+0x5780] ;  /* 0x0057800001117983 */ /* 0x002ea80000300800 */
[----:B------:R1:W-:Y:S04]  /*139e60*/  STL.64 [R1+0x4c0], R6 ;  /* 0x0004c00601007387 */ /* 0x0003e80000100a00 */
[----:B------:R4:W-:Y:S01]  /*139e70*/  STL [R1+0x5768], R20 ;  /* 0x0057681401007387 */ /* 0x0009e20000100800 */
[----:B-1----:R-:W-:-:S03]  /*139e80*/  IADD3 R6, P6, R8, R20, RZ ;  /* 0x0000001408067210 */ /* 0x002fc60007fde0ff */
[----:B----4-:R-:W4:Y:S02]  /*139e90*/  LDL.LU R20, [R1+0x38] ;  /* 0x0000380001147983 */ /* 0x010f240000300800 */
[----:B----4-:R-:W-:-:S05]  /*139ea0*/  IMAD.X R7, R20, 0x1, R18, P6 ;  /* 0x0000000114077824 */ /* 0x010fca00030e0612 */
[----:B------:R2:W-:Y:S02]  /*139eb0*/  STL.64 [R1+0x4b8], R6 ;  /* 0x0004b80601007387 */ /* 0x0005e40000100a00 */
[----:B--2---:R-:W-:-:S05]  /*139ec0*/  IADD3 R6, P6, R8, R17, RZ ;  /* 0x0000001108067210 */ /* 0x004fca0007fde0ff */
[----:B------:R-:W-:Y:S01]  /*139ed0*/  IMAD.X R7, R20, 0x1, R15, P6 ;  /* 0x0000000114077824 */ /* 0x000fe200030e060f */
[----:B------:R-:W-:-:S04]  /*139ee0*/  IADD3 R8, P6, R8, R16, RZ ;  /* 0x0000001008087210 */ /* 0x000fc80007fde0ff */
[----:B------:R1:W-:Y:S04]  /*139ef0*/  STL.64 [R1+0x4b0], R6 ;  /* 0x0004b00601007387 */ /* 0x0003e80000100a00 */
[----:B-1----:R-:W2:Y:S04]  /*139f00*/  LDL.LU.64 R6, [R1+0x5778] ;  /* 0x0057780001067983 */ /* 0x002ea80000300a00 */
[----:B------:R1:W-:Y:S04]  /*139f10*/  STL [R1+0x4a8], R8 ;  /* 0x0004a80801007387 */ /* 0x0003e80000100800 */
[----:B-1----:R-:W4:Y:S04]  /*139f20*/  LDL.LU.64 R8, [R1+0x5770] ;  /* 0x0057700001087983 */ /* 0x002f280000300a00 */
[----:B------:R1:W-:Y:S04]  /*139f30*/  STL.64 [R1+0x5760], R12 ;  /* 0x0057600c01007387 */ /* 0x0003e80000100a00 */
[----:B-1----:R0:W3:Y:S04]  /*139f40*/  LDL.64 R12, [R1+0x4a8] ;  /* 0x0004a800010c7983 */ /* 0x0020e80000100a00 */
[----:B------:R1:W-:Y:S04]  /*139f50*/  STL.64 [R1+0x5750], R26 ;  /* 0x0057501a01007387 */ /* 0x0003e80000100a00 */
[----:B-1----:R-:W2:Y:S01]  /*139f60*/  LDL.LU R27, [R1+0x62c] ;  /* 0x00062c00011b7983 */ /* 0x002ea20000300800 */
[----:B---3--:R-:W-:-:S03]  /*139f70*/  IMAD.X R13, R20, 0x1, R14, P6 ;  /* 0x00000001140d7824 */ /* 0x008fc600030e060e */
[----:B------:R-:W3:Y:S04]  /*139f80*/  LDL.LU R20, [R1+0x5768] ;  /* 0x0057680001147983 */ /* 0x000ee80000300800 */
[----:B------:R2:W-:Y:S04]  /*139f90*/  STL [R1+0x5758], R5 ;  /* 0x0057580501007387 */ /* 0x0005e80000100800 */
[----:B------:R1:W-:Y:S01]  /*139fa0*/  STL [R1+0x4ac], R13 ;  /* 0x0004ac0d01007387 */ /* 0x0003e20000100800 */
[----:B--2---:R-:W-:Y:S02]  /*139fb0*/  SHF.R.S32.HI R5, RZ, 0x1f, R27 ;  /* 0x0000001fff057819 */ /* 0x004fe4000001141b */
[----:B------:R-:W-:-:S05]  /*139fc0*/  IADD3 R12, P6, R27, R21, RZ ;  /* 0x000000151b0c7210 */ /* 0x000fca0007fde0ff */
[----:B-1----:R-:W-:-:S05]  /*139fd0*/  IMAD.X R13, R5, 0x1, R19, P6 ;  /* 0x00000001050d7824 */ /* 0x002fca00030e0613 */
[----:B------:R3:W-:Y:S02]  /*139fe0*/  STL.64 [R1+0x490], R12 ;  /* 0x0004900c01007387 */ /* 0x0007e40000100a00 */
[----:B---3--:R-:W-:-:S05]  /*139ff0*/  IADD3 R12, P6, R27, R20, RZ ;  /* 0x000000141b0c7210 */ /* 0x008fca0007fde0ff */
        /* <DEDUP_REMOVED lines=11> */
[----:B----4-:R-:W-:Y:S04]  /*13a0b0*/  STL.64 [R1+0x5748], R26 ;  /* 0x0057481a01007387 */ /* 0x010fe80000100a00 */
[----:B------:R-:W-:Y:S04]  /*13a0c0*/  STL [R1+0x5740], R2 ;  /* 0x0057400201007387 */ /* 0x000fe80000100800 */
[----:B---3--:R1:W-:Y:S04]  /*13a0d0*/  STL.64 [R1+0x5738], R4 ;  /* 0x0057380401007387 */ /* 0x0083e80000100a00 */
[----:B-1----:R-:W3:Y:S02]  /*13a0e0*/  LDL.LU R5, [R1+0x630] ;  /* 0x0006300001057983 */ /* 0x002ee40000300800 */
[----:B---3--:R-:W-:-:S02]  /*13a0f0*/  SHF.R.S32.HI R2, RZ, 0x1f, R5 ;  /* 0x0000001fff027819 */ /* 0x008fc40000011405 */
[----:B------:R-:W-:-:S05]  /*13a100*/  IADD3 R26, P6, R5, R21, RZ ;  /* 0x00000015051a7210 */ /* 0x000fca0007fde0ff */
[----:B------:R-:W-:-:S05]  /*13a110*/  IMAD.X R27, R2, 0x1, R19, P6 ;  /* 0x00000001021b7824 */ /* 0x000fca00030e0613 */
[----:B------:R1:W-:Y:S02]  /*13a120*/  STL.64 [R1+0x468], R26 ;  /* 0x0004681a01007387 */ /* 0x0003e40000100a00 */
[----:B-1----:R-:W-:-:S05]  /*13a130*/  IADD3 R26, P6, R5, R20, RZ ;  /* 0x00000014051a7210 */ /* 0x002fca0007fde0ff */
[----:B------:R-:W-:-:S05]  /*13a140*/  IMAD.X R27, R2, 0x1, R18, P6 ;  /* 0x00000001021b7824 */ /* 0x000fca00030e0612 */
[----:B------:R1:W-:Y:S02]  /*13a150*/  STL.64 [R1+0x460], R26 ;  /* 0x0004601a01007387 */ /* 0x0003e40000100a00 */
[----:B-1----:R-:W-:-:S05]  /*13a160*/  IADD3 R26, P6, R5, R17, RZ ;  /* 0x00000011051a7210 */ /* 0x002fca0007fde0ff */
[----:B------:R-:W-:-:S05]  /*13a170*/  IMAD.X R27, R2, 0x1, R15, P6 ;  /* 0x00000001021b7824 */ /* 0x000fca00030e060f */
[----:B------:R1:W-:Y:S04]  /*13a180*/  STL.64 [R1+0x458], R26 ;  /* 0x0004581a01007387 */ /* 0x0003e80000100a00 */
[----:B-1----:R-:W3:Y:S01]  /*13a190*/  LDL.LU.64 R26, [R1+0x5748] ;  /* 0x00574800011a7983 */ /* 0x002ee20000300a00 */
[----:B------:R-:W-:Y:S01]  /*13a1a0*/  IADD3 R4, P6, R5, R16, RZ ;  /* 0x0000001005047210 */ /* 0x000fe20007fde0ff */
[----:B------:R-:W-:Y:S02]  /*13a1b0*/  IMAD.MOV.U32 R5, RZ, RZ, R2 ;  /* 0x000000ffff057224 */ /* 0x000fe400078e0002 */
[----:B------:R-:W4:Y:S02]  /*13a1c0*/  LDL.LU R2, [R1+0x5740] ;  /* 0x0057400001027983 */ /* 0x000f240000300800 */
[----:B------:R-:W-:-:S02]  /*13a1d0*/  IMAD.X R5, R5, 0x1, R14, P6 ;  /* 0x0000000105057824 */ /* 0x000fc400030e060e */
[----:B---3--:R1:W-:Y:S04]  /*13a1e0*/  STL.64 [R1+0x5720], R26 ;  /* 0x0057201a01007387 */ /* 0x0083e80000100a00 */
[----:B-1----:R-:W3:Y:S04]  /*13a1f0*/  LDL.LU R27, [R1+0x634] ;  /* 0x00063400011b7983 */ /* 0x002ee80000300800 */
[----:B------:R1:W-:Y:S04]  /*13a200*/  STL.64 [R1+0x450], R4 ;  /* 0x0004500401007387 */ /* 0x0003e80000100a00 */
[----:B-1----:R-:W2:Y:S04]  /*13a210*/  LDL.LU.64 R4, [R1+0x5738] ;  /* 0x0057380001047983 */ /* 0x002ea80000300a00 */
[----:B--2---:R3:W-:Y:S04]  /*13a220*/  STL [R1+0x5728], R5 ;  /* 0x0057280501007387 */ /* 0x0047e80000100800 */
[----:B----4-:R1:W-:Y:S01]  /*13a230*/  STL.64 [R1+0x5730], R2 ;  /* 0x0057300201007387 */ /* 0x0103e20000100a00 */
[----:B---3--:R-:W-:-:S02]  /*13a240*/  SHF.R.S32.HI R5, RZ, 0x1f, R27 ;  /* 0x0000001fff057819 */ /* 0x008fc4000001141b */
        /* <DEDUP_REMOVED lines=27> */
[----:B------:R-:W-:Y:S01]  /*13a400*/  IMAD.X R27, R28, 0x1, R15, P6 ;  /* 0x000000011c1b7824 */ /* 0x000fe200030e060f */
[----:B------:R-:W-:-:S04]  /*13a410*/  IADD3 R4, P6, R5, R16, RZ ;  /* 0x0000001005047210 */ /* 0x000fc80007fde0ff */
[----:B------:R1:W-:Y:S01]  /*13a420*/  STL.64 [R1+0x470], R26 ;  /* 0x0004701a01007387 */ /* 0x0003e20000100a00 */
[----:B------:R-:W-:-:S03]  /*13a430*/  IMAD.X R5, R28, 0x1, R14, P6 ;  /* 0x000000011c057824 */ /* 0x000fc600030e060e */
[----:B-1----:R-:W3:Y:S04]  /*13a440*/  LDL.LU.64 R26, [R1+0x5718] ;  /* 0x00571800011a7983 */ /* 0x002ee80000300a00 */
[----:B------:R-:W-:Y:S04]  /*13a450*/  STL.64 [R1+0x5700], R16 ;  /* 0x0057001001007387 */ /* 0x000fe80000100a00 */
[----:B------:R-:W4:Y:S04]  /*13a460*/  LDL.LU R28, [R1+0x5710] ;  /* 0x00571000011c7983 */ /* 0x000f280000300800 */
[----:B------:R1:W-:Y:S04]  /*13a470*/  STL.64 [R1+0x4a0], R4 ;  /* 0x0004a00401007387 */ /* 0x0003e80000100a00 */
[----:B-1----:R-:W4:Y:S04]  /*13a480*/  LDL.LU.64 R4, [R1+0x5708] ;  /* 0x0057080001047983 */ /* 0x002f280000300a00 */
[----:B------:R1:W-:Y:S04]  /*13a490*/  STL [R1+0x56fc], R14 ;  /* 0x0056fc0e01007387 */ /* 0x0003e80000100800 */
[----:B-1----:R-:W2:Y:S02]  /*13a4a0*/  LDL.LU R14, [R1+0x63c] ;  /* 0x00063c00010e7983 */ /* 0x002ea40000300800 */
[----:B--2---:R-:W-:-:S02]  /*13a4b0*/  SHF.R.S32.HI R17, RZ, 0x1f, R14 ;  /* 0x0000001fff117819 */ /* 0x004fc4000001140e */
[----:B------:R-:W-:-:S03]  /*13a4c0*/  IADD3 R16, P6, R14, R21, RZ ;  /* 0x000000150e107210 */ /* 0x000fc60007fde0ff */
[----:B------:R-:W-:Y:S04]  /*13a4d0*/  STL [R1+0x38], R17 ;  /* 0x0000381101007387 */ /* 0x000fe80000100800 */
[----:B------:R1:W-:Y:S04]  /*13a4e0*/  STL [R1+0x56f8], R21 ;  /* 0x0056f81501007387 */ /* 0x0003e80000100800 */
[----:B-1----:R-:W2:Y:S02]  /*13a4f0*/  LDL.LU R21, [R1+0x38] ;  /* 0x0000380001157983 */ /* 0x002ea40000300800 */
[----:B--2---:R-:W-:-:S05]  /*13a500*/  IMAD.X R17, R21, 0x1, R19, P6 ;  /* 0x0000000115117824 */ /* 0x004fca00030e0613 */
[----:B------:R1:W-:Y:S02]  /*13a510*/  STL.64 [R1+0x498], R16 ;  /* 0x0004981001007387 */ /* 0x0003e40000100a00 */
[----:B-1----:R-:W-:-:S05]  /*13a520*/  IADD3 R16, P6, R14, R20, RZ ;  /* 0x000000140e107210 */ /* 0x002fca0007fde0ff */
[----:B------:R-:W-:-:S05]  /*13a530*/  IMAD.X R17, R21, 0x1, R18, P6 ;  /* 0x0000000115117824 */ /* 0x000fca00030e0612 */
[----:B------:R1:W-:Y:S04]  /*13a540*/  STL.64 [R1+0x4c8], R16 ;  /* 0x0004c81001007387 */ /* 0x0003e80000100a00 */
[----:B-1----:R-:W2:Y:S04]  /*13a550*/  LDL.LU.64 R16, [R1+0x5700] ;  /* 0x0057000001107983 */ /* 0x002ea80000300a00 */
[----:B------:R2:W-:Y:S02]  /*13a560*/  STL.64 [R1+0x56f0], R18 ;  /* 0x0056f01201007387 */ /* 0x0005e40000100a00 */
[----:B--2---:R-:W-:-:S05]  /*13a570*/  IADD3 R18, P6, R14, R17, RZ ;  /* 0x000000110e127210 */ /* 0x004fca0007fde0ff */
[----:B------:R-:W-:-:S05]  /*13a580*/  IMAD.X R19, R21, 0x1, R15, P6 ;  /* 0x0000000115137824 */ /* 0x000fca00030e060f */
[----:B------:R1:W-:Y:S02]  /*13a590*/  STL.64 [R1+0x4f0], R18 ;  /* 0x0004f01201007387 */ /* 0x0003e40000100a00 */
[----:B-1----:R-:W-:Y:S02]  /*13a5a0*/  IADD3 R18, P6, R14, R16, RZ ;  /* 0x000000100e127210 */ /* 0x002fe40007fde0ff */
[----:B------:R-:W2:Y:S04]  /*13a5b0*/  LDL.LU R14, [R1+0x56fc] ;  /* 0x0056fc00010e7983 */ /* 0x000ea80000300800 */
[----:B------:R-:W-:Y:S04]  /*13a5c0*/  STL.64 [R1+0x56e8], R24 ;  /* 0x0056e81801007387 */ /* 0x000fe80000100a00 */
[----:B------:R1:W-:Y:S04]  /*13a5d0*/  STL.64 [R1+0x56d8], R12 ;  /* 0x0056d80c01007387 */ /* 0x0003e80000100a00 */
[----:B-1----:R-:W3:Y:S01]  /*13a5e0*/  LDL.LU R13, [R1+0x644] ;  /* 0x00064400010d7983 */ /* 0x002ee20000300800 */
[----:B--2---:R-:W-:-:S03]  /*13a5f0*/  IMAD.X R19, R21, 0x1, R14, P6 ;  /* 0x0000000115137824 */ /* 0x004fc600030e060e */
[----:B------:R-:W2:Y:S04]  /*13a600*/  LDL.LU R21, [R1+0x56f8] ;  /* 0x0056f80001157983 */ /* 0x000ea80000300800 */
[----:B------:R1:W-:Y:S04]  /*13a610*/  STL.64 [R1+0x520], R18 ;  /* 0x0005201201007387 */ /* 0x0003e80000100a00 */
[----:B-1----:R-:W4:Y:S04]  /*13a620*/  LDL.LU.64 R18, [R1+0x56f0] ;  /* 0x0056f00001127983 */ /* 0x002f280000300a00 */
[----:B------:R3:W-:Y:S02]  /*13a630*/  STL [R1+0x56e0], R3 ;  /* 0x0056e00301007387 */ /* 0x0007e40000100800 */
[----:B---3--:R-:W-:-:S02]  /*13a640*/  SHF.R.S32.HI R3, RZ, 0x1f, R13 ;  /* 0x0000001fff037819 */ /* 0x008fc4000001140d */
[----:B--2---:R-:W-:-:S05]  /*13a650*/  IADD3 R24, P6, R13, R21, RZ ;  /* 0x000000150d187210 */ /* 0x004fca0007fde0ff */
[----:B----4-:R-:W-:-:S05]  /*13a660*/  IMAD.X R25, R3, 0x1, R19, P6 ;  /* 0x0000000103197824 */ /* 0x010fca00030e0613 */
        /* <DEDUP_REMOVED lines=14> */
[----:B------:R1:W-:Y:S04]  /*13a750*/  STL.64 [R1+0x56c0], R26 ;  /* 0x0056c01a01007387 */ /* 0x0003e80000100a00 */
[----:B-1----:R-:W4:Y:S04]  /*13a760*/  LDL.LU R27, [R1+0x648] ;  /* 0x00064800011b7983 */ /* 0x002f280000300800 */
[----:B------:R1:W-:Y:S01]  /*13a770*/  STL [R1+0x56c8], R21 ;  /* 0x0056c81501007387 */ /* 0x0003e20000100800 */
[----:B----4-:R-:W-:-:S02]  /*13a780*/  SHF.R.S32.HI R26, RZ, 0x1f, R27 ;  /* 0x0000001fff1a7819 */ /* 0x010fc4000001141b */
[----:B------:R-:W-:-:S03]  /*13a790*/  IADD3 R12, P6, R27, R21, RZ ;  /* 0x000000151b0c7210 */ /* 0x000fc60007fde0ff */
[----:B------:R-:W-:Y:S04]  /*13a7a0*/  STL [R1+0x38], R26 ;  /* 0x0000381a01007387 */ /* 0x000fe80000100800 */
[----:B-1----:R-:W4:Y:S02]  /*13a7b0*/  LDL.LU R21, [R1+0x38] ;  /* 0x0000380001157983 */ /* 0x002f240000300800 */
[----:B----4-:R-:W-:-:S05]  /*13a7c0*/  IMAD.X R13, R21, 0x1, R19, P6 ;  /* 0x00000001150d7824 */ /* 0x010fca00030e0613 */
        /* <DEDUP_REMOVED lines=10> */
[----:B-1----:R-:W4:Y:S04]  /*13a870*/  LDL.LU.64 R12, [R1+0x56d0] ;  /* 0x0056d000010c7983 */ /* 0x002f280000300a00 */
[----:B------:R-:W2:Y:S04]  /*13a880*/  LDL.LU R21, [R1+0x56c8] ;  /* 0x0056c80001157983 */ /* 0x000ea80000300800 */
[----:B------:R1:W-:Y:S04]  /*13a890*/  STL.64 [R1+0x5a0], R26 ;  /* 0x0005a01a01007387 */ /* 0x0003e80000100a00 */
[----:B-1----:R-:W3:Y:S04]  /*13a8a0*/  LDL.LU.64 R26, [R1+0x56c0] ;  /* 0x0056c000011a7983 */ /* 0x002ee80000300a00 */
[----:B------:R1:W-:Y:S04]  /*13a8b0*/  STL [R1+0x56ac], R14 ;  /* 0x0056ac0e01007387 */ /* 0x0003e80000100800 */
[----:B-1----:R-:W4:Y:S04]  /*13a8c0*/  LDL.LU R14, [R1+0x64c] ;  /* 0x00064c00010e7983 */ /* 0x002f280000300800 */
[----:B---3--:R2:W-:Y:S01]  /*13a8d0*/  STL.64 [R1+0x56b0], R26 ;  /* 0x0056b01a01007387 */ /* 0x0085e20000100a00 */
[----:B----4-:R-:W-:-:S02]  /*13a8e0*/  SHF.R.S32.HI R17, RZ, 0x1f, R14 ;  /* 0x0000001fff117819 */ /* 0x010fc4000001140e */
[----:B--2---:R-:W-:-:S03]  /*13a8f0*/  IADD3 R26, P6, R14, R21, RZ ;  /* 0x000000150e1a7210 */ /* 0x004fc60007fde0ff */
[----:B------:R1:W-:Y:S02]  /*13a900*/  STL [R1+0x38], R17 ;  /* 0x0000381101007387 */ /* 0x0003e40000100800 */
[----:B------:R-:W-:Y:S02]  /*13a910*/  IMAD.X R27, R17, 0x1, R19, P6 ;  /* 0x00000001111b7824 */ /* 0x000fe400030e0613 */
[----:B-1----:R-:W2:Y:S04]  /*13a920*/  LDL.LU R17, [R1+0x56b8] ;  /* 0x0056b80001117983 */ /* 0x002ea80000300800 */
[----:B------:R1:W-:Y:S04]  /*13a930*/  STL [R1+0x56a8], R19 ;  /* 0x0056a81301007387 */ /* 0x0003e80000100800 */
[----:B-1----:R-:W3:Y:S04]  /*13a940*/  LDL.LU R19, [R1+0x38] ;  /* 0x0000380001137983 */ /* 0x002ee80000300800 */
[----:B------:R1:W-:Y:S04]  /*13a950*/  STL.64 [R1+0x598], R26 ;  /* 0x0005981a01007387 */ /* 0x0003e80000100a00 */
[----:B------:R2:W-:Y:S01]  /*13a960*/  STL.64 [R1+0x56a0], R20 ;  /* 0x0056a01401007387 */ /* 0x0005e20000100a00 */
[----:B-1----:R-:W-:-:S05]  /*13a970*/  IADD3 R26, P6, R14, R20, RZ ;  /* 0x000000140e1a7210 */ /* 0x002fca0007fde0ff */
[----:B---3--:R-:W-:Y:S01]  /*13a980*/  IMAD.X R27, R19, 0x1, R18, P6 ;  /* 0x00000001131b7824 */ /* 0x008fe200030e0612 */
[----:B--2---:R-:W-:-:S05]  /*13a990*/  IADD3 R20, P6, R14, R17, RZ ;  /* 0x000000110e147210 */ /* 0x004fca0007fde0ff */
[----:B------:R-:W-:Y:S01]  /*13a9a0*/  IMAD.X R21, R19, 0x1, R15, P6 ;  /* 0x0000000113157824 */ /* 0x000fe200030e060f */
[----:B------:R1:W-:Y:S04]  /*13a9b0*/  STL.64 [R1+0x5a8], R26 ;  /* 0x0005a81a01007387 */ /* 0x0003e80000100a00 */
[----:B-1----:R-:W2:Y:S04]  /*13a9c0*/  LDL.LU.64 R26, [R1+0x56b0] ;  /* 0x0056b000011a7983 */ /* 0x002ea80000300a00 */
[----:B------:R1:W-:Y:S02]  /*13a9d0*/  STL.64 [R1+0x5b0], R20 ;  /* 0x0005b01401007387 */ /* 0x0003e40000100a00 */
[----:B-1----:R-:W-:-:S02]  /*13a9e0*/  IADD3 R20, P6, R14, R16, RZ ;  /* 0x000000100e147210 */ /* 0x002fc40007fde0ff */
[----:B------:R-:W3:Y:S04]  /*13a9f0*/  LDL.LU R14, [R1+0x56ac] ;  /* 0x0056ac00010e7983 */ /* 0x000ee80000300800 */
[----:B------:R1:W-:Y:S04]  /*13aa00*/  STL.64 [R1+0x5688], R8 ;  /* 0x0056880801007387 */ /* 0x0003e80000100a00 */
[----:B-1----:R-:W4:Y:S01]  /*13aa10*/  LDL.LU R9, [R1+0x650] ;  /* 0x0006500001097983 */ /* 0x002f220000300800 */
[----:B---3--:R-:W-:-:S03]  /*13aa20*/  IMAD.X R21, R19, 0x1, R14, P6 ;  /* 0x0000000113157824 */ /* 0x008fc600030e060e */
[----:B------:R-:W3:Y:S04]  /*13aa30*/  LDL.LU R19, [R1+0x56a8] ;  /* 0x0056a80001137983 */ /* 0x000ee80000300800 */
[----:B------:R1:W-:Y:S04]  /*13aa40*/  STL.64 [R1+0x5c0], R20 ;  /* 0x0005c01401007387 */ /* 0x0003e80000100a00 */
[----:B-1----:R-:W2:Y:S04]  /*13aa50*/  LDL.LU.64 R20, [R1+0x56a0] ;  /* 0x0056a00001147983 */ /* 0x002ea80000300a00 */
[----:B------:R4:W-:Y:S04]  /*13aa60*/  STL [R1+0x5690], R5 ;  /* 0x0056900501007387 */ /* 0x0009e80000100800 */
[----:B------:R2:W-:Y:S01]  /*13aa70*/  STL.64 [R1+0x5698], R10 ;  /* 0x0056980a01007387 */ /* 0x0005e20000100a00 */
[----:B----4-:R-:W-:-:S02]  /*13aa80*/  SHF.R.S32.HI R5, RZ, 0x1f, R9 ;  /* 0x0000001fff057819 */ /* 0x010fc40000011409 */
[----:B--2---:R-:W-:-:S05]  /*13aa90*/  IADD3 R10, P6, R9, R21, RZ ;  /* 0x00000015090a7210 */ /* 0x004fca0007fde0ff */
[----:B---3--:R-:W-:-:S05]  /*13aaa0*/  IMAD.X R11, R5, 0x1, R19, P6 ;  /* 0x00000001050b7824 */ /* 0x008fca00030e0613 */
        /* <DEDUP_REMOVED lines=15> */
[----:B------:R1:W-:Y:S04]  /*13aba0*/  STL.64 [R1+0x5670], R22 ;  /* 0x0056701601007387 */ /* 0x0003e80000100a00 */
[----:B-1----:R-:W4:Y:S02]  /*13abb0*/  LDL.LU R23, [R1+0x654] ;  /* 0x0006540001177983 */ /* 0x002f240000300800 */
[----:B----4-:R-:W-:-:S02]  /*13abc0*/  SHF.R.S32.HI R0, RZ, 0x1f, R23 ;  /* 0x0000001fff007819 */ /* 0x010fc40000011417 */
        /* <DEDUP_REMOVED lines=9> */
[----:B------:R1:W-:Y:S04]  /*13ac60*/  STL.64 [R1+0x5f0], R8 ;  /* 0x0005f00801007387 */ /* 0x0003e80000100a00 */
[----:B-1----:R-:W4:Y:S04]  /*13ac70*/  LDL.LU.64 R8, [R1+0x5680] ;  /* 0x0056800001087983 */ /* 0x002f280000300a00 */
[----:B------:R1:W-:Y:S04]  /*13ac80*/  STL.64 [R1+0x5668], R16 ;  /* 0x0056681001007387 */ /* 0x0003e80000100a00 */
[----:B-1----:R-:W2:Y:S04]  /*13ac90*/  LDL.LU R16, [R1+0x660] ;  /* 0x0006600001107983 */ /* 0x002ea80000300800 */
[----:B------:R-:W3:Y:S01]  /*13aca0*/  LDL.LU R17, [R1+0x658] ;  /* 0x0006580001117983 */ /* 0x000ee20000300800 */
[----:B------:R-:W-:-:S03]  /*13acb0*/  IMAD.X R23, R0, 0x1, R14, P6 ;  /* 0x0000000100177824 */ /* 0x000fc600030e060e */
[----:B------:R-:W4:Y:S04]  /*13acc0*/  LDL.LU R0, [R1+0x5678] ;  /* 0x0056780001007983 */ /* 0x000f280000300800 */
[----:B------:R1:W-:Y:S04]  /*13acd0*/  STL.64 [R1+0x600], R22 ;  /* 0x0006001601007387 */ /* 0x0003e80000100a00 */
[----:B-1----:R-:W4:Y:S04]  /*13ace0*/  LDL.LU.64 R22, [R1+0x5670] ;  /* 0x0056700001167983 */ /* 0x002f280000300a00 */
[----:B------:R3:W-:Y:S04]  /*13acf0*/  STL.64 [R1+0x5658], R12 ;  /* 0x0056580c01007387 */ /* 0x0007e80000100a00 */
[----:B------:R1:W-:Y:S01]  /*13ad00*/  STL.64 [R1+0x5660], R26 ;  /* 0x0056601a01007387 */ /* 0x0003e20000100a00 */
[----:B---3--:R-:W-:-:S02]  /*13ad10*/  IMAD.MOV.U32 R13, RZ, RZ, R17 ;  /* 0x000000ffff0d7224 */ /* 0x008fc400078e0011 */
[----:B--2---:R-:W-:-:S03]  /*13ad20*/  IMAD.MOV.U32 R12, RZ, RZ, R16 ;  /* 0x000000ffff0c7224 */ /* 0x004fc600078e0010 */
[----:B-1----:R-:W-:Y:S02]  /*13ad30*/  SHF.R.S32.HI R27, RZ, 0x1f, R13 ;  /* 0x0000001fff1b7819 */ /* 0x002fe4000001140d */
[----:B------:R-:W-:-:S05]  /*13ad40*/  IADD3 R16, P6, R13, R21, RZ ;  /* 0x000000150d107210 */ /* 0x000fca0007fde0ff */
[----:B------:R-:W-:-:S05]  /*13ad50*/  IMAD.X R17, R27, 0x1, R19, P6 ;  /* 0x000000011b117824 */ /* 0x000fca00030e0613 */
[----:B------:R1:W-:Y:S02]  /*13ad60*/  STL.64 [R1+0x5f8], R16 ;  /* 0x0005f81001007387 */ /* 0x0003e40000100a00 */
[----:B-1----:R-:W-:-:S05]  /*13ad70*/  IADD3 R16, P6, R13, R20, RZ ;  /* 0x000000140d107210 */ /* 0x002fca0007fde0ff */
[----:B------:R-:W-:-:S05]  /*13ad80*/  IMAD.X R17, R27, 0x1, R18, P6 ;  /* 0x000000011b117824 */ /* 0x000fca00030e0612 */
[----:B------:R1:W-:Y:S04]  /*13ad90*/  STL.64 [R1+0x608], R16 ;  /* 0x0006081001007387 */ /* 0x0003e80000100a00 */
[----:B-1----:R-:W2:Y:S04]  /*13ada0*/  LDL.LU.64 R16, [R1+0x5668] ;  /* 0x0056680001107983 */ /* 0x002ea80000300a00 */
[----:B----4-:R1:W-:Y:S02]  /*13adb0*/  STL.64 [R1+0x5650], R8 ;  /* 0x0056500801007387 */ /* 0x0103e40000100a00 */
[----:B-1----:R-:W-:-:S02]  /*13adc0*/  IMAD.MOV.U32 R8, RZ, RZ, R27 ;  /* 0x000000ffff087224 */ /* 0x002fc400078e001b */
[----:B------:R-:W-:Y:S01]  /*13add0*/  IMAD.MOV.U32 R9, RZ, RZ, R12 ;  /* 0x000000ffff097224 */ /* 0x000fe200078e000c */
[----:B--2---:R-:W-:-:S05]  /*13ade0*/  IADD3 R26, P6, R13, R17, RZ ;  /* 0x000000110d1a7210 */ /* 0x004fca0007fde0ff */
[----:B------:R-:W-:Y:S01]  /*13adf0*/  IMAD.X R27, R8, 0x1, R15, P6 ;  /* 0x00000001081b7824 */ /* 0x000fe200030e060f */
[----:B------:R-:W-:-:S04]  /*13ae00*/  IADD3 R12, P6, R13, R16, RZ ;  /* 0x000000100d0c7210 */ /* 0x000fc80007fde0ff */
[----:B------:R1:W-:Y:S01]  /*13ae10*/  STL.64 [R1+0x620], R26 ;  /* 0x0006201a01007387 */ /* 0x0003e20000100a00 */
[----:B------:R-:W-:-:S03]  /*13ae20*/  IMAD.X R13, R8, 0x1, R14, P6 ;  /* 0x00000001080d7824 */ /* 0x000fc600030e060e */
[----:B-1----:R-:W2:Y:S04]  /*13ae30*/  LDL.LU.64 R26, [R1+0x5660] ;  /* 0x00566000011a7983 */ /* 0x002ea80000300a00 */
[----:B------:R1:W-:Y:S04]  /*13ae40*/  STL.64 [R1+0x618], R12 ;  /* 0x0006180c01007387 */ /* 0x0003e80000100a00 */
[----:B-1----:R-:W3:Y:S04]  /*13ae50*/  LDL.LU.64 R12, [R1+0x5658] ;  /* 0x00565800010c7983 */ /* 0x002ee80000300a00 */
[----:B--2---:R1:W-:Y:S02]  /*13ae60*/  STL.64 [R1+0x5638], R26 ;  /* 0x0056381a01007387 */ /* 0x0043e40000100a00 */
[----:B-1----:R-:W-:-:S02]  /*13ae70*/  IMAD.MOV.U32 R27, RZ, RZ, R9 ;  /* 0x000000ffff1b7224 */ /* 0x002fc400078e0009 */
[----:B---3--:R1:W-:Y:S03]  /*13ae80*/  STL [R1+0x5640], R12 ;  /* 0x0056400c01007387 */ /* 0x0083e60000100800 */
[----:B------:R-:W-:Y:S02]  /*13ae90*/  IADD3 R8, P6, R27, R21, RZ ;  /* 0x000000151b087210 */ /* 0x000fe40007fde0ff */
[----:B-1----:R-:W-:-:S05]  /*13aea0*/  SHF.R.S32.HI R12, RZ, 0x1f, R27 ;  /* 0x0000001fff0c7819 */ /* 0x002fca000001141b */
[----:B------:R-:W-:-:S05]  /*13aeb0*/  IMAD.X R9, R12, 0x1, R19, P6 ;  /* 0x000000010c097824 */ /* 0x000fca00030e0613 */
[----:B------:R1:W-:Y:S04]  /*13aec0*/  STL.64 [R1+0x610], R8 ;  /* 0x0006100801007387 */ /* 0x0003e80000100a00 */
[----:B-1----:R-:W2:Y:S04]  /*13aed0*/  LDL.LU.64 R8, [R1+0x5650] ;  /* 0x0056500001087983 */ /* 0x002ea80000300a00 */
        /* <DEDUP_REMOVED lines=9> */
[----:B-1----:R-:W3:Y:S04]  /*13af70*/  LDL.LU.64 R10, [R1+0x5648] ;  /* 0x00564800010a7983 */ /* 0x002ee80000300a00 */
[----:B------:R-:W4:Y:S04]  /*13af80*/  LDL.LU R12, [R1+0x5640] ;  /* 0x00564000010c7983 */ /* 0x000f280000300800 */
[----:B------:R1:W-:Y:S04]  /*13af90*/  STL.64 [R1+0x638], R26 ;  /* 0x0006381a01007387 */ /* 0x0003e80000100a00 */
[----:B-1----:R-:W2:Y:S04]  /*13afa0*/  LDL.LU.64 R26, [R1+0x5638] ;  /* 0x00563800011a7983 */ /* 0x002ea80000300a00 */
[----:B------:R-:W-:Y:S04]  /*13afb0*/  STL [R1+0x5628], R22 ;  /* 0x0056281601007387 */ /* 0x000fe80000100800 */
[----:B--2---:R-:W-:Y:S04]  /*13afc0*/  STL.64 [R1+0x5630], R26 ;  /* 0x0056301a01007387 */ /* 0x004fe80000100a00 */
[----:B----4-:R1:W-:Y:S04]  /*13afd0*/  STL.64 [R1+0x5620], R12 ;  /* 0x0056200c01007387 */ /* 0x0103e80000100a00 */
[----:B-1----:R-:W2:Y:S02]  /*13afe0*/  LDL.LU R13, [R1+0x65c] ;  /* 0x00065c00010d7983 */ /* 0x002ea40000300800 */
[----:B--2---:R-:W-:-:S02]  /*13aff0*/  SHF.R.S32.HI R22, RZ, 0x1f, R13 ;  /* 0x0000001fff167819 */ /* 0x004fc4000001140d */
        /* <DEDUP_REMOVED lines=11> */
[----:B-1----:R-:W2:Y:S04]  /*13b0b0*/  LDL.LU.64 R26, [R1+0x5630] ;  /* 0x00563000011a7983 */ /* 0x002ea80000300a00 */
[----:B------:R1:W-:Y:S04]  /*13b0c0*/  STL.64 [R1+0x5618], R16 ;  /* 0x0056181001007387 */ /* 0x0003e80000100a00 */
[----:B-1----:R-:W4:Y:S04]  /*13b0d0*/  LDL.LU R16, [R1+0x664] ;  /* 0x0006640001107983 */ /* 0x002f280000300800 */
[----:B------:R-:W3:Y:S04]  /*13b0e0*/  LDL.LU R17, [R1+0x668] ;  /* 0x0006680001117983 */ /* 0x000ee80000300800 */
[----:B------:R-:W2:Y:S04]  /*13b0f0*/  LDL.LU R22, [R1+0x5628] ;  /* 0x0056280001167983 */ /* 0x000ea80000300800 */
[----:B------:R1:W-:Y:S04]  /*13b100*/  STL.64 [R1+0x658], R12 ;  /* 0x0006580c01007387 */ /* 0x0003e80000100a00 */
[----:B-1----:R-:W4:Y:S04]  /*13b110*/  LDL.LU.64 R12, [R1+0x5620] ;  /* 0x00562000010c7983 */ /* 0x002f280000300a00 */
[----:B--2---:R3:W-:Y:S04]  /*13b120*/  STL.64 [R1+0x5608], R22 ;  /* 0x0056081601007387 */ /* 0x0047e80000100a00 */
[----:B------:R1:W-:Y:S01]  /*13b130*/  STL.64 [R1+0x5610], R2 ;  /* 0x0056100201007387 */ /* 0x0003e20000100a00 */
[----:B---3--:R-:W-:-:S02]  /*13b140*/  IMAD.MOV.U32 R23, RZ, RZ, R17 ;  /* 0x000000ffff177224 */ /* 0x008fc400078e0011 */
[----:B----4-:R-:W-:-:S03]  /*13b150*/  IMAD.MOV.U32 R22, RZ, RZ, R16 ;  /* 0x000000ffff167224 */ /* 0x010fc600078e0010 */
        /* <DEDUP_REMOVED lines=8> */
[----:B------:R1:W-:Y:S02]  /*13b1e0*/  STL.64 [R1+0x5600], R26 ;  /* 0x0056001a01007387 */ /* 0x0003e40000100a00 */
[----:B-1----:R-:W-:-:S02]  /*13b1f0*/  IMAD.MOV.U32 R26, RZ, RZ, R2 ;  /* 0x000000ffff1a7224 */ /* 0x002fc400078e0002 */
[----:B------:R-:W-:Y:S01]  /*13b200*/  IMAD.MOV.U32 R27, RZ, RZ, R22 ;  /* 0x000000ffff1b7224 */ /* 0x000fe200078e0016 */
[----:B--2---:R-:W-:-:S05]  /*13b210*/  IADD3 R2, P6, R23, R17, RZ ;  /* 0x0000001117027210 */ /* 0x004fca0007fde0ff */
[----:B------:R-:W-:Y:S01]  /*13b220*/  IMAD.X R3, R26, 0x1, R15, P6 ;  /* 0x000000011a037824 */ /* 0x000fe200030e060f */
[----:B------:R-:W-:-:S05]  /*13b230*/  IADD3 R22, P6, R23, R16, RZ ;  /* 0x0000001017167210 */ /* 0x000fca0007fde0ff */
[----:B------:R-:W-:Y:S01]  /*13b240*/  IMAD.X R23, R26, 0x1, R14, P6 ;  /* 0x000000011a177824 */ /* 0x000fe200030e060e */
[----:B------:R1:W-:Y:S04]  /*13b250*/  STL.64 [R1+0x8b0], R2 ;  /* 0x0008b00201007387 */ /* 0x0003e80000100a00 */
[----:B-1----:R-:W2:Y:S04]  /*13b260*/  LDL.LU.64 R2, [R1+0x5610] ;  /* 0x0056100001027983 */ /* 0x002ea80000300a00 */
[----:B------:R1:W-:Y:S04]  /*13b270*/  STL.64 [R1+0x8a8], R22 ;  /* 0x0008a81601007387 */ /* 0x0003e80000100a00 */
[----:B-1----:R-:W3:Y:S04]  /*13b280*/  LDL.LU.64 R22, [R1+0x5608] ;  /* 0x0056080001167983 */ /* 0x002ee80000300a00 */
[----:B---3--:R1:W-:Y:S04]  /*13b290*/  STL.64 [R1+0x55f0], R22 ;  /* 0x0055f01601007387 */ /* 0x0083e80000100a00 */
[----:B--2---:R2:W-:Y:S01]  /*13b2a0*/  STL.64 [R1+0x55f8], R2 ;  /* 0x0055f80201007387 */ /* 0x0045e20000100a00 */
[----:B-1----:R-:W-:-:S05]  /*13b2b0*/  IMAD.MOV.U32 R23, RZ, RZ, R27 ;  /* 0x000000ffff177224 */ /* 0x002fca00078e001b */
[----:B--2---:R-:W-:Y:S02]  /*13b2c0*/  SHF.R.S32.HI R2, RZ, 0x1f, R23 ;  /* 0x0000001fff027819 */ /* 0x004fe40000011417 */
[----:B------:R-:W-:-:S05]  /*13b2d0*/  IADD3 R26, P6, R23, R21, RZ ;  /* 0x00000015171a7210 */ /* 0x000fca0007fde0ff */
[----:B------:R-:W-:-:S05]  /*13b2e0*/  IMAD.X R27, R2, 0x1, R19, P6 ;  /* 0x00000001021b7824 */ /* 0x000fca00030e0613 */
[----:B------:R1:W-:Y:S04]  /*13b2f0*/  STL.64 [R1+0x8a0], R26 ;  /* 0x0008a01a01007387 */ /* 0x0003e80000100a00 */
[----:B-1----:R-:W2:Y:S04]  /*13b300*/  LDL.LU.64 R26, [R1+0x5600] ;  /* 0x00560000011a7983 */ /* 0x002ea80000300a00 */
[----:B------:R1:W-:Y:S02]  /*13b310*/  STL [R1+0x55e8], R10 ;  /* 0x0055e80a01007387 */ /* 0x0003e40000100800 */
[----:B-1----:R-:W-:Y:S01]  /*13b320*/  IMAD.MOV.U32 R10, RZ, RZ, R2 ;  /* 0x000000ffff0a7224 */ /* 0x002fe200078e0002 */
[----:B------:R-:W-:-:S05]  /*13b330*/  IADD3 R2, P6, R23, R20, RZ ;  /* 0x0000001417027210 */ /* 0x000fca0007fde0ff */
        /* <DEDUP_REMOVED lines=8> */
[----:B------:R1:W-:Y:S04]  /*13b3c0*/  STL.64 [R1+0x8e0], R22 ;  /* 0x0008e01601007387 */ /* 0x0003e80000100a00 */
[----:B-1----:R-:W4:Y:S04]  /*13b3d0*/  LDL.LU.64 R22, [R1+0x55f0] ;  /* 0x0055f00001167983 */ /* 0x002f280000300a00 */
[----:B----4-:R1:W-:Y:S04]  /*13b3e0*/  STL.64 [R1+0x55e0], R22 ;  /* 0x0055e01601007387 */ /* 0x0103e80000100a00 */
[----:B-1----:R-:W4:Y:S02]  /*13b3f0*/  LDL R23, [R1+0x670] ;  /* 0x0006700001177983 */ /* 0x002f240000100800 */
[----:B----4-:R-:W-:-:S02]  /*13b400*/  SHF.R.S32.HI R10, RZ, 0x1f, R23 ;  /* 0x0000001fff0a7819 */ /* 0x010fc40000011417 */
[----:B------:R-:W-:-:S03]  /*13b410*/  IADD3 R22, P6, R23, R21, RZ ;  /* 0x0000001517167210 */ /* 0x000fc60007fde0ff */
[----:B------:R1:W-:Y:S02]  /*13b420*/  STL [R1+0x38], R10 ;  /* 0x0000380a01007387 */ /* 0x0003e40000100800 */
[----:B------:R-:W-:Y:S02]  /*13b430*/  IMAD.X R23, R10, 0x1, R19, P6 ;  /* 0x000000010a177824 */ /* 0x000fe400030e0613 */
[----:B-1----:R-:W4:Y:S04]  /*13b440*/  LDL.LU R10, [R1+0x55e8] ;  /* 0x0055e800010a7983 */ /* 0x002f280000300800 */
[----:B------:R-:W-:Y:S04]  /*13b450*/  STL.64 [R1+0x660], R22 ;  /* 0x0006601601007387 */ /* 0x000fe80000100a00 */
[----:B----4-:R1:W-:Y:S04]  /*13b460*/  STL.64 [R1+0x55d0], R10 ;  /* 0x0055d00a01007387 */ /* 0x0103e80000100a00 */
[----:B-1----:R-:W4:Y:S04]  /*13b470*/  LDL.LU R11, [R1+0x670] ;  /* 0x00067000010b7983 */ /* 0x002f280000300800 */
[----:B------:R1:W-:Y:S01]  /*13b480*/  STL [R1+0x55d8], R20 ;  /* 0x0055d81401007387 */ /* 0x0003e20000100800 */
[----:B----4-:R-:W-:-:S03]  /*13b490*/  IADD3 R22, P6, R11, R20, RZ ;  /* 0x000000140b167210 */ /* 0x010fc60007fde0ff */
[----:B-1----:R-:W4:Y:S02]  /*13b4a0*/  LDL.LU R20, [R1+0x38] ;  /* 0x0000380001147983 */ /* 0x002f240000300800 */
[----:B----4-:R-:W-:-:S05]  /*13b4b0*/  IMAD.X R23, R20, 0x1, R18, P6 ;  /* 0x0000000114177824 */ /* 0x010fca00030e0612 */
[----:B------:R1:W-:Y:S02]  /*13b4c0*/  STL.64 [R1+0x8f8], R22 ;  /* 0x0008f81601007387 */ /* 0x0003e40000100a00 */
[----:B-1----:R-:W-:-:S05]  /*13b4d0*/  IADD3 R22, P6, R11, R17, RZ ;  /* 0x000000110b167210 */ /* 0x002fca0007fde0ff */
[----:B------:R-:W-:Y:S01]  /*13b4e0*/  IMAD.X R23, R20, 0x1, R15, P6 ;  /* 0x0000000114177824 */ /* 0x000fe200030e060f */
[----:B------:R-:W-:-:S04]  /*13b4f0*/  IADD3 R10, P6, R11, R16, RZ ;  /* 0x000000100b0a7210 */ /* 0x000fc80007fde0ff */
[----:B------:R1:W-:Y:S01]  /*13b500*/  STL.64 [R1+0x928], R22 ;  /* 0x0009281601007387 */ /* 0x0003e20000100a00 */
[----:B------:R-:W-:-:S03]  /*13b510*/  IMAD.X R11, R20, 0x1, R14, P6 ;  /* 0x00000001140b7824 */ /* 0x000fc600030e060e */
[----:B-1----:R-:W4:Y:S04]  /*13b520*/  LDL.LU.64 R22, [R1+0x55e0] ;  /* 0x0055e00001167983 */ /* 0x002f280000300a00 */
[----:B------:R1:W-:Y:S04]  /*13b530*/  STL [R1+0x55c4], R14 ;  /* 0x0055c40e01007387 */ /* 0x0003e80000100800 */
[----:B-1----:R-:W2:Y:S04]  /*13b540*/  LDL.LU R14, [R1+0x66c] ;  /* 0x00066c00010e7983 */ /* 0x002ea80000300800 */
[----:B------:R1:W-:Y:S01]  /*13b550*/  STL.64 [R1+0x920], R10 ;  /* 0x0009200a01007387 */ /* 0x0003e20000100a00 */
[----:B--2---:R-:W-:-:S02]  /*13b560*/  SHF.R.S32.HI R20, RZ, 0x1f, R14 ;  /* 0x0000001fff147819 */ /* 0x004fc4000001140e */
[----:B-1----:R-:W-:-:S05]  /*13b570*/  IADD3 R10, P6, R14, R21, RZ ;  /* 0x000000150e0a7210 */ /* 0x002fca0007fde0ff */
[----:B------:R-:W-:Y:S01]  /*13b580*/  IMAD.X R11, R20, 0x1, R19, P6 ;  /* 0x00000001140b7824 */ /* 0x000fe200030e0613 */
[----:B------:R1:W-:Y:S04]  /*13b590*/  STL [R1+0x38], R20 ;  /* 0x0000381401007387 */ /* 0x0003e80000100800 */
[----:B-1----:R-:W2:Y:S04]  /*13b5a0*/  LDL.LU R20, [R1+0x55d8] ;  /* 0x0055d80001147983 */ /* 0x002ea80000300800 */
[----:B------:R1:W-:Y:S04]  /*13b5b0*/  STL.64 [R1+0x918], R10 ;  /* 0x0009180a01007387 */ /* 0x0003e80000100a00 */
[----:B-1----:R-:W3:Y:S04]  /*13b5c0*/  LDL.LU.64 R10, [R1+0x55d0] ;  /* 0x0055d000010a7983 */ /* 0x002ee80000300a00 */
[----:B---3--:R-:W-:Y:S04]  /*13b5d0*/  STL.64 [R1+0x55c8], R10 ;  /* 0x0055c80a01007387 */ /* 0x008fe80000100a00 */
[----:B------:R1:W-:Y:S04]  /*13b5e0*/  STL [R1+0x55c0], R19 ;  /* 0x0055c01301007387 */ /* 0x0003e80000100800 */
[----:B-1----:R-:W3:Y:S01]  /*13b5f0*/  LDL.LU R19, [R1+0x38] ;  /* 0x0000380001137983 */ /* 0x002ee20000300800 */
[----:B--2---:R-:W-:-:S03]  /*13b600*/  IADD3 R10, P6, R14, R20, RZ ;  /* 0x000000140e0a7210 */ /* 0x004fc60007fde0ff */
[----:B------:R1:W-:Y:S02]  /*13b610*/  STL.64 [R1+0x55b8], R20 ;  /* 0x0055b81401007387 */ /* 0x0003e40000100a00 */
[----:B---3--:R-:W-:Y:S01]  /*13b620*/  IMAD.X R11, R19, 0x1, R18, P6 ;  /* 0x00000001130b7824 */ /* 0x008fe200030e0612 */
[----:B-1----:R-:W-:-:S05]  /*13b630*/  IADD3 R20, P6, R14, R17, RZ ;  /* 0x000000110e147210 */ /* 0x002fca0007fde0ff */
[----:B------:R-:W-:Y:S01]  /*13b640*/  IMAD.X R21, R19, 0x1, R15, P6 ;  /* 0x0000000113157824 */ /* 0x000fe200030e060f */
[----:B------:R1:W-:Y:S04]  /*13b650*/  STL.64 [R1+0x938], R10 ;  /* 0x0009380a01007387 */ /* 0x0003e80000100a00 */
[----:B-1----:R-:W2:Y:S04]  /*13b660*/  LDL.LU.64 R10, [R1+0x55c8] ;  /* 0x0055c800010a7983 */ /* 0x002ea80000300a00 */
[----:B------:R1:W-:Y:S02]  /*13b670*/  STL.64 [R1+0x960], R20 ;  /* 0x0009601401007387 */ /* 0x0003e40000100a00 */
[----:B-1----:R-:W-:-:S02]  /*13b680*/  IADD3 R20, P6, R14, R16, RZ ;  /* 0x000000100e147210 */ /* 0x002fc40007fde0ff */
[----:B------:R-:W3:Y:S04]  /*13b690*/  LDL.LU R14, [R1+0x55c4] ;  /* 0x0055c400010e7983 */ /* 0x000ee80000300800 */
[----:B------:R1:W-:Y:S04]  /*13b6a0*/  STL.64 [R1+0x55a0], R26 ;  /* 0x0055a01a01007387 */ /* 0x0003e80000100a00 */
[----:B-1----:R-:W4:Y:S04]  /*13b6b0*/  LDL.LU R27, [R1+0x678] ;  /* 0x00067800011b7983 */ /* 0x002f280000300800 */
[----:B--2---:R-:W-:Y:S04]  /*13b6c0*/  STL [R1+0x55a8], R10 ;  /* 0x0055a80a01007387 */ /* 0x004fe80000100800 */
[----:B------:R-:W-:Y:S01]  /*13b6d0*/  STL.64 [R1+0x55b0], R28 ;  /* 0x0055b01c01007387 */ /* 0x000fe20000100a00 */
[----:B---3--:R-:W-:-:S03]  /*13b6e0*/  IMAD.X R21, R19, 0x1, R14, P6 ;  /* 0x0000000113157824 */ /* 0x008fc600030e060e */
[----:B------:R-:W2:Y:S04]  /*13b6f0*/  LDL.LU R19, [R1+0x55c0] ;  /* 0x0055c00001137983 */ /* 0x000ea80000300800 */
[----:B------:R1:W-:Y:S04]  /*13b700*/  STL.64 [R1+0x958], R20 ;  /* 0x0009581401007387 */ /* 0x0003e80000100a00 */
[----:B-1----:R-:W3:Y:S01]  /*13b710*/  LDL.LU.64 R20, [R1+0x55b8] ;  /* 0x0055b80001147983 */ /* 0x002ee20000300a00 */
[----:B----4-:R-:W-:Y:S02]  /*13b720*/  SHF.R.S32.HI R10, RZ, 0x1f, R27 ;  /* 0x0000001fff0a7819 */ /* 0x010fe4000001141b */
[----:B---3--:R-:W-:-:S05]  /*13b730*/  IADD3 R28, P6, R27, R21, RZ ;  /* 0x000000151b1c7210 */ /* 0x008fca0007fde0ff */
[----:B--2---:R-:W-:-:S05]  /*13b740*/  IMAD.X R29, R10, 0x1, R19, P6 ;  /* 0x000000010a1d7824 */ /* 0x004fca00030e0613 */
        /* <DEDUP_REMOVED lines=10> */
[----:B------:R-:W3:Y:S04]  /*13b7f0*/  LDL.LU R10, [R1+0x55a8] ;  /* 0x0055a800010a7983 */ /* 0x000ee80000300800 */
[----:B------:R1:W-:Y:S04]  /*13b800*/  STL.64 [R1+0x998], R26 ;  /* 0x0009981a01007387 */ /* 0x0003e80000100a00 */
[----:B-1----:R-:W4:Y:S04]  /*13b810*/  LDL.LU.64 R26, [R1+0x55a0] ;  /* 0x0055a000011a7983 */ /* 0x002f280000300a00 */
[----:B---3--:R-:W-:Y:S04]  /*13b820*/  STL.64 [R1+0x5598], R10 ;  /* 0x0055980a01007387 */ /* 0x008fe80000100a00 */
[----:B------:R1:W-:Y:S04]  /*13b830*/  STL.64 [R1+0x5590], R2 ;  /* 0x0055900201007387 */ /* 0x0003e80000100a00 */
[----:B-1----:R-:W3:Y:S02]  /*13b840*/  LDL.LU R3, [R1+0x674] ;  /* 0x0006740001037983 */ /* 0x002ee40000300800 */
[----:B---3--:R-:W-:-:S02]  /*13b850*/  SHF.R.S32.HI R2, RZ, 0x1f, R3 ;  /* 0x0000001fff027819 */ /* 0x008fc40000011403 */
[----:B------:R-:W-:-:S05]  /*13b860*/  IADD3 R10, P6, R3, R21, RZ ;  /* 0x00000015030a7210 */ /* 0x000fca0007fde0ff */
[----:B------:R-:W-:-:S05]  /*13b870*/  IMAD.X R11, R2, 0x1, R19, P6 ;  /* 0x00000001020b7824 */ /* 0x000fca00030e0613 */
[----:B------:R1:W-:Y:S04]  /*13b880*/  STL.64 [R1+0x990], R10 ;  /* 0x0009900a01007387 */ /* 0x0003e80000100a00 */
[----:B------:R3:W-:Y:S01]  /*13b890*/  STL [R1+0x5588], R20 ;  /* 0x0055881401007387 */ /* 0x0007e20000100800 */
[----:B-1----:R-:W-:Y:S01]  /*13b8a0*/  IADD3 R10, P6, R3, R20, RZ ;  /* 0x00000014030a7210 */ /* 0x002fe20007fde0ff */
[----:B---3--:R-:W-:-:S04]  /*13b8b0*/  IMAD.MOV.U32 R20, RZ, RZ, R2 ;  /* 0x000000ffff147224 */ /* 0x008fc800078e0002 */
        /* <DEDUP_REMOVED lines=9> */
[----:B-1----:R-:W2:Y:S04]  /*13b950*/  LDL.LU.64 R2, [R1+0x5590] ;  /* 0x0055900001027983 */ /* 0x002ea80000300a00 */
[----:B--2---:R1:W-:Y:S04]  /*13b960*/  STL.64 [R1+0x5578], R2 ;  /* 0x0055780201007387 */ /* 0x0043e80000100a00 */
[----:B-1----:R-:W2:Y:S04]  /*13b970*/  LDL.LU R2, [R1+0x680] ;  /* 0x0006800001027983 */ /* 0x002ea80000300800 */
[----:B------:R1:W-:Y:S01]  /*13b980*/  STL.64 [R1+0x5580], R22 ;  /* 0x0055801601007387 */ /* 0x0003e20000100a00 */
[----:B--2---:R-:W-:-:S02]  /*13b990*/  SHF.R.S32.HI R20, RZ, 0x1f, R2 ;  /* 0x0000001fff147819 */ /* 0x004fc40000011402 */
[----:B-1----:R-:W-:-:S03]  /*13b9a0*/  IADD3 R22, P6, R2, R21, RZ ;  /* 0x0000001502167210 */ /* 0x002fc60007fde0ff */
[----:B------:R1:W-:Y:S02]  /*13b9b0*/  STL [R1+0x38], R20 ;  /* 0x0000381401007387 */ /* 0x0003e40000100800 */
[----:B------:R-:W-:Y:S02]  /*13b9c0*/  IMAD.X R23, R20, 0x1, R19, P6 ;  /* 0x0000000114177824 */ /* 0x000fe400030e0613 */
[----:B-1----:R-:W2:Y:S04]  /*13b9d0*/  LDL.LU R20, [R1+0x5588] ;  /* 0x0055880001147983 */ /* 0x002ea80000300800 */
[----:B------:R-:W-:Y:S04]  /*13b9e0*/  STL.64 [R1+0x670], R22 ;  /* 0x0006701601007387 */ /* 0x000fe80000100a00 */
[----:B------:R1:W-:Y:S04]  /*13b9f0*/  STL [R1+0x5570], R19 ;  /* 0x0055701301007387 */ /* 0x0003e80000100800 */
[----:B-1----:R-:W4:Y:S01]  /*13ba00*/  LDL.LU R19, [R1+0x38] ;  /* 0x0000380001137983 */ /* 0x002f220000300800 */
[----:B--2---:R-:W-:-:S05]  /*13ba10*/  IADD3 R22, P6, R2, R20, RZ ;  /* 0x0000001402167210 */ /* 0x004fca0007fde0ff */
[----:B----4-:R-:W-:-:S05]  /*13ba20*/  IMAD.X R23, R19, 0x1, R18, P6 ;  /* 0x0000000113177824 */ /* 0x010fca00030e0612 */
[----:B------:R1:W-:Y:S02]  /*13ba30*/  STL.64 [R1+0x9e8], R22 ;  /* 0x0009e81601007387 */ /* 0x0003e40000100a00 */
[----:B-1----:R-:W-:-:S05]  /*13ba40*/  IADD3 R22, P6, R2, R17, RZ ;  /* 0x0000001102167210 */ /* 0x002fca0007fde0ff */
[----:B------:R-:W-:Y:S01]  /*13ba50*/  IMAD.X R23, R19, 0x1, R15, P6 ;  /* 0x0000000113177824 */ /* 0x000fe200030e060f */
[----:B------:R-:W-:-:S04]  /*13ba60*/  IADD3 R2, P6, R2, R16, RZ ;  /* 0x0000001002027210 */ /* 0x000fc80007fde0ff */
[----:B------:R1:W-:Y:S04]  /*13ba70*/  STL.64 [R1+0xa18], R22 ;  /* 0x000a181601007387 */ /* 0x0003e80000100a00 */
[----:B-1----:R-:W2:Y:S04]  /*13ba80*/  LDL.LU.64 R22, [R1+0x5580] ;  /* 0x0055800001167983 */ /* 0x002ea80000300a00 */
[----:B------:R1:W-:Y:S04]  /*13ba90*/  STL [R1+0xa10], R2 ;  /* 0x000a100201007387 */ /* 0x0003e80000100800 */
[----:B-1----:R-:W4:Y:S04]  /*13baa0*/  LDL.LU.64 R2, [R1+0x5578] ;  /* 0x0055780001027983 */ /* 0x002f280000300a00 */
[----:B----4-:R1:W-:Y:S04]  /*13bab0*/  STL.64 [R1+0x5558], R2 ;  /* 0x0055580201007387 */ /* 0x0103e80000100a00 */
[----:B-1----:R-:W4:Y:S04]  /*13bac0*/  LDL.LU R3, [R1+0x67c] ;  /* 0x00067c0001037983 */ /* 0x002f280000300800 */
[----:B--2---:R1:W-:Y:S04]  /*13bad0*/  STL.64 [R1+0x5568], R22 ;  /* 0x0055681601007387 */ /* 0x0043e80000100a00 */
[----:B-1----:R0:W2:Y:S04]  /*13bae0*/  LDL.64 R22, [R1+0xa10] ;  /* 0x000a100001167983 */ /* 0x0020a80000100a00 */
[----:B------:R4:W-:Y:S01]  /*13baf0*/  STL [R1+0x5560], R27 ;  /* 0x0055601b01007387 */ /* 0x0009e20000100800 */
[----:B--2---:R-:W-:-:S03]  /*13bb00*/  IMAD.X R23, R19, 0x1, R14, P6 ;  /* 0x0000000113177824 */ /* 0x004fc600030e060e */
[----:B------:R-:W2:Y:S01]  /*13bb10*/  LDL.LU R19, [R1+0x5570] ;  /* 0x0055700001137983 */ /* 0x000ea20000300800 */
[----:B----4-:R-:W-:Y:S02]  /*13bb20*/  SHF.R.S32.HI R27, RZ, 0x1f, R3 ;  /* 0x0000001fff1b7819 */ /* 0x010fe40000011403 */
[----:B------:R-:W-:Y:S01]  /*13bb30*/  IADD3 R22, P6, R3, R21, RZ ;  /* 0x0000001503167210 */ /* 0x000fe20007fde0ff */
[----:B------:R2:W-:Y:S04]  /*13bb40*/  STL [R1+0xa14], R23 ;  /* 0x000a141701007387 */ /* 0x0005e80000100800 */
        /* <DEDUP_REMOVED lines=11> */
[----:B------:R-:W4:Y:S04]  /*13bc00*/  LDL.LU R27, [R1+0x5560] ;  /* 0x00556000011b7983 */ /* 0x000f280000300800 */
[----:B------:R1:W-:Y:S04]  /*13bc10*/  STL.64 [R1+0xa48], R2 ;  /* 0x000a480201007387 */ /* 0x0003e80000100a00 */
[----:B-1----:R-:W2:Y:S04]  /*13bc20*/  LDL.LU.64 R2, [R1+0x5558] ;  /* 0x0055580001027983 */ /* 0x002ea80000300a00 */
[----:B----4-:R-:W-:Y:S04]  /*13bc30*/  STL.64 [R1+0x5550], R26 ;  /* 0x0055501a01007387 */ /* 0x010fe80000100a00 */
[----:B------:R1:W-:Y:S04]  /*13bc40*/  STL [R1+0x554c], R13 ;  /* 0x00554c0d01007387 */ /* 0x0003e80000100800 */
[----:B-1----:R-:W4:Y:S02]  /*13bc50*/  LDL.LU R13, [R1+0x688] ;  /* 0x00068800010d7983 */ /* 0x002f240000300800 */
[----:B----4-:R-:W-:-:S02]  /*13bc60*/  SHF.R.S32.HI R27, RZ, 0x1f, R13 ;  /* 0x0000001fff1b7819 */ /* 0x010fc4000001140d */
[----:B------:R-:W-:-:S03]  /*13bc70*/  IADD3 R26, P6, R13, R21, RZ ;  /* 0x000000150d1a7210 */ /* 0x000fc60007fde0ff */
[----:B------:R-:W-:Y:S04]  /*13bc80*/  STL [R1+0x38], R27 ;  /* 0x0000381b01007387 */ /* 0x000fe80000100800 */
[----:B------:R1:W-:Y:S04]  /*13bc90*/  STL [R1+0x5548], R21 ;  /* 0x0055481501007387 */ /* 0x0003e80000100800 */
[----:B-1----:R-:W4:Y:S02]  /*13bca0*/  LDL.LU R21, [R1+0x38] ;  /* 0x0000380001157983 */ /* 0x002f240000300800 */
[----:B----4-:R-:W-:-:S05]  /*13bcb0*/  IMAD.X R27, R21, 0x1, R19, P6 ;  /* 0x00000001151b7824 */ /* 0x010fca00030e0613 */
[----:B------:R1:W-:Y:S02]  /*13bcc0*/  STL.64 [R1+0x678], R26 ;  /* 0x0006781a01007387 */ /* 0x0003e40000100a00 */
[----:B-1----:R-:W-:-:S05]  /*13bcd0*/  IADD3 R26, P6, R13, R20, RZ ;  /* 0x000000140d1a7210 */ /* 0x002fca0007fde0ff */
[----:B------:R-:W-:-:S05]  /*13bce0*/  IMAD.X R27, R21, 0x1, R18, P6 ;  /* 0x00000001151b7824 */ /* 0x000fca00030e0612 */
[----:B------:R1:W-:Y:S02]  /*13bcf0*/  STL.64 [R1+0xa60], R26 ;  /* 0x000a601a01007387 */ /* 0x0003e40000100a00 */
[----:B-1----:R-:W-:-:S05]  /*13bd00*/  IADD3 R26, P6, R13, R17, RZ ;  /* 0x000000110d1a7210 */ /* 0x002fca0007fde0ff */
[----:B------:R-:W-:-:S05]  /*13bd10*/  IMAD.X R27, R21, 0x1, R15, P6 ;  /* 0x00000001151b7824 */ /* 0x000fca00030e060f */
[----:B------:R1:W-:Y:S04]  /*13bd20*/  STL.64 [R1+0xa90], R26 ;  /* 0x000a901a01007387 */ /* 0x0003e80000100a00 */
[----:B-1----:R-:W4:Y:S04]  /*13bd30*/  LDL.LU.64 R26, [R1+0x5550] ;  /* 0x00555000011a7983 */ /* 0x002f280000300a00 */
[----:B----4-:R1:W-:Y:S02]  /*13bd40*/  STL.64 [R1+0x5540], R26 ;  /* 0x0055401a01007387 */ /* 0x0103e40000100a00 */
[----:B-1----:R-:W-:-:S02]  /*13bd50*/  IADD3 R26, P6, R13, R16, RZ ;  /* 0x000000100d1a7210 */ /* 0x002fc40007fde0ff */
[----:B------:R-:W4:Y:S03]  /*13bd60*/  LDL.LU R13, [R1+0x554c] ;  /* 0x00554c00010d7983 */ /* 0x000f260000300800 */
[----:B------:R-:W-:Y:S02]  /*13bd70*/  IMAD.X R27, R21, 0x1, R14, P6 ;  /* 0x00000001151b7824 */ /* 0x000fe400030e060e */
[----:B------:R-:W3:Y:S04]  /*13bd80*/  LDL.LU R21, [R1+0x5548] ;  /* 0x0055480001157983 */ /* 0x000ee80000300800 */
[----:B------:R-:W-:Y:S04]  /*13bd90*/  STL.64 [R1+0xa88], R26 ;  /* 0x000a881a01007387 */ /* 0x000fe80000100a00 */
[----:B------:R-:W-:Y:S04]  /*13bda0*/  STL [R1+0x5538], R9 ;  /* 0x0055380901007387 */ /* 0x000fe80000100800 */
[----:B----4-:R1:W-:Y:S04]  /*13bdb0*/  STL [R1+0x553c], R13 ;  /* 0x00553c0d01007387 */ /* 0x0103e80000100800 */
[----:B-1----:R-:W4:Y:S02]  /*13bdc0*/  LDL.LU R13, [R1+0x684] ;  /* 0x00068400010d7983 */ /* 0x002f240000300800 */
[----:B----4-:R-:W-:-:S02]  /*13bdd0*/  SHF.R.S32.HI R9, RZ, 0x1f, R13 ;  /* 0x0000001fff097819 */ /* 0x010fc4000001140d */
[----:B---3--:R-:W-:-:S05]  /*13bde0*/  IADD3 R26, P6, R13, R21, RZ ;  /* 0x000000150d1a7210 */ /* 0x008fca0007fde0ff */
[----:B------:R-:W-:-:S05]  /*13bdf0*/  IMAD.X R27, R9, 0x1, R19, P6 ;  /* 0x00000001091b7824 */ /* 0x000fca00030e0613 */
[----:B------:R1:W-:Y:S02]  /*13be00*/  STL.64 [R1+0xa80], R26 ;  /* 0x000a801a01007387 */ /* 0x0003e40000100a00 */
[----:B-1----:R-:W-:-:S05]  /*13be10*/  IADD3 R26, P6, R13, R20, RZ ;  /* 0x000000140d1a7210 */ /* 0x002fca0007fde0ff */
[----:B------:R-:W-:-:S05]  /*13be20*/  IMAD.X R27, R9, 0x1, R18, P6 ;  /* 0x00000001091b7824 */ /* 0x000fca00030e0612 */
[----:B------:R1:W-:Y:S04]  /*13be30*/  STL.64 [R1+0xaa0], R26 ;  /* 0x000aa01a01007387 */ /* 0x0003e80000100a00 */
[----:B-1----:R-:W3:Y:S04]  /*13be40*/  LDL.LU.64 R26, [R1+0x5540] ;  /* 0x00554000011a7983 */ /* 0x002ee80000300a00 */
[----:B---3--:R1:W-:Y:S02]  /*13be50*/  STL.64 [R1+0x5530], R26 ;  /* 0x0055301a01007387 */ /* 0x0083e40000100a00 */
[----:B-1----:R-:W-:-:S05]  /*13be60*/  IADD3 R26, P6, R13, R17, RZ ;  /* 0x000000110d1a7210 */ /* 0x002fca0007fde0ff */
[----:B------:R-:W-:-:S05]  /*13be70*/  IMAD.X R27, R9, 0x1, R15, P6 ;  /* 0x00000001091b7824 */ /* 0x000fca00030e060f */
[----:B------:R1:W-:Y:S02]  /*13be80*/  STL.64 [R1+0xac8], R26 ;  /* 0x000ac81a01007387 */ /* 0x0003e40000100a00 */
[----:B-1----:R-:W-:Y:S02]  /*13be90*/  IADD3 R26, P6, R13, R16, RZ ;  /* 0x000000100d1a7210 */ /* 0x002fe40007fde0ff */
[----:B------:R-:W3:Y:S03]  /*13bea0*/  LDL.LU R13, [R1+0x553c] ;  /* 0x00553c00010d7983 */ /* 0x000ee60000300800 */
[----:B------:R-:W-:Y:S02]  /*13beb0*/  IMAD.X R27, R9, 0x1, R14, P6 ;  /* 0x00000001091b7824 */ /* 0x000fe400030e060e */
[----:B------:R-:W4:Y:S04]  /*13bec0*/  LDL.LU R9, [R1+0x5538] ;  /* 0x0055380001097983 */ /* 0x000f280000300800 */
[----:B------:R-:W-:Y:S04]  /*13bed0*/  STL.64 [R1+0xac0], R26 ;  /* 0x000ac01a01007387 */ /* 0x000fe80000100a00 */
[----:B------:R1:W-:Y:S04]  /*13bee0*/  STL.64 [R1+0x5518], R10 ;  /* 0x0055180a01007387 */ /* 0x0003e80000100a00 */
[----:B-1----:R-:W2:Y:S04]  /*13bef0*/  LDL.LU R11, [R1+0x690] ;  /* 0x00069000010b7983 */ /* 0x002ea80000300800 */
[----:B----4-:R2:W-:Y:S02]  /*13bf00*/  STL [R1+0x5520], R9 ;  /* 0x0055200901007387 */ /* 0x0105e40000100800 */
[----:B--2---:R-:W-:-:S02]  /*13bf10*/  SHF.R.S32.HI R9, RZ, 0x1f, R11 ;  /* 0x0000001fff097819 */ /* 0x004fc4000001140b */
[----:B------:R-:W-:-:S05]  /*13bf20*/  IADD3 R26, P6, R11, R21, RZ ;  /* 0x000000150b1a7210 */ /* 0x000fca0007fde0ff */
        /* <DEDUP_REMOVED lines=14> */
[----:B------:R-:W3:Y:S04]  /*13c010*/  LDL.LU R9, [R1+0x5520] ;  /* 0x0055200001097983 */ /* 0x000ee80000300800 */
[----:B------:R1:W-:Y:S04]  /*13c020*/  STL.64 [R1+0xb00], R10 ;  /* 0x000b000a01007387 */ /* 0x0003e80000100a00 */
[----:B-1----:R-:W4:Y:S04]  /*13c030*/  LDL.LU.64 R10, [R1+0x5518] ;  /* 0x00551800010a7983 */ /* 0x002f280000300a00 */
[----:B------:R1:W-:Y:S04]  /*13c040*/  STL [R1+0x5504], R14 ;  /* 0x0055040e01007387 */ /* 0x0003e80000100800 */
[----:B-1----:R-:W2:Y:S04]  /*13c050*/  LDL.LU R14, [R1+0x68c] ;  /* 0x00068c00010e7983 */ /* 0x002ea80000300800 */
[----:B---3--:R1:W-:Y:S01]  /*13c060*/  STL.64 [R1+0x5508], R8 ;  /* 0x0055080801007387 */ /* 0x0083e20000100a00 */
[----:B--2---:R-:W-:-:S02]  /*13c070*/  SHF.R.S32.HI R17, RZ, 0x1f, R14 ;  /* 0x0000001fff117819 */ /* 0x004fc4000001140e */
[----:B-1----:R-:W-:-:S03]  /*13c080*/  IADD3 R8, P6, R14, R21, RZ ;  /* 0x000000150e087210 */ /* 0x002fc60007fde0ff */
        /* <DEDUP_REMOVED lines=17> */
[----:B-1----:R-:W2:Y:S01]  /*13c1a0*/  LDL.LU R27, [R1+0x698] ;  /* 0x00069800011b7983 */ /* 0x002ea20000300800 */
[----:B---3--:R-:W-:-:S03]  /*13c1b0*/  IMAD.X R21, R19, 0x1, R14, P6 ;  /* 0x0000000113157824 */ /* 0x008fc600030e060e */
[----:B------:R-:W3:Y:S04]  /*13c1c0*/  LDL.LU R19, [R1+0x5500] ;  /* 0x0055000001137983 */ /* 0x000ee80000300800 */
[----:B------:R1:W-:Y:S04]  /*13c1d0*/  STL.64 [R1+0xb38], R20 ;  /* 0x000b381401007387 */ /* 0x0003e80000100a00 */
[----:B-1----:R-:W3:Y:S04]  /*13c1e0*/  LDL.LU.64 R20, [R1+0x54f8] ;  /* 0x0054f80001147983 */ /* 0x002ee80000300a00 */
[----:B------:R2:W-:Y:S04]  /*13c1f0*/  STL [R1+0x54e8], R5 ;  /* 0x0054e80501007387 */ /* 0x0005e80000100800 */
[----:B----4-:R3:W-:Y:S01]  /*13c200*/  STL.64 [R1+0x54f0], R2 ;  /* 0x0054f00201007387 */ /* 0x0107e20000100a00 */
[----:B--2---:R-:W-:-:S02]  /*13c210*/  SHF.R.S32.HI R5, RZ, 0x1f, R27 ;  /* 0x0000001fff057819 */ /* 0x004fc4000001141b */
[----:B---3--:R-:W-:-:S05]  /*13c220*/  IADD3 R2, P6, R27, R21, RZ ;  /* 0x000000151b027210 */ /* 0x008fca0007fde0ff */
        /* <DEDUP_REMOVED lines=16> */
[----:B--2---:R1:W-:Y:S04]  /*13c330*/  STL.64 [R1+0x54c8], R2 ;  /* 0x0054c80201007387 */ /* 0x0043e80000100a00 */
        /* <DEDUP_REMOVED lines=20> */
[----:B----4-:R3:W-:Y:S04]  /*13c480*/  STL.64 [R1+0x54b0], R2 ;  /* 0x0054b00201007387 */ /* 0x0107e80000100a00 */
[----:B------:R1:W-:Y:S01]  /*13c490*/  STL.64 [R1+0x54b8], R8 ;  /* 0x0054b80801007387 */ /* 0x0003e20000100a00 */
[----:B---3--:R-:W-:-:S02]  /*13c4a0*/  IMAD.MOV.U32 R3, RZ, RZ, R17 ;  /* 0x000000ffff037224 */ /* 0x008fc400078e0011 */
[----:B------:R-:W-:-:S03]  /*13c4b0*/  IMAD.MOV.U32 R2, RZ, RZ, R16 ;  /* 0x000000ffff027224 */ /* 0x000fc600078e0010 */
[----:B-1----:R-:W-:Y:S02]  /*13c4c0*/  SHF.R.S32.HI R9, RZ, 0x1f, R3 ;  /* 0x0000001fff097819 */ /* 0x002fe40000011403 */
[----:B------:R-:W-:-:S05]  /*13c4d0*/  IADD3 R16, P6, R3, R21, RZ ;  /* 0x0000001503107210 */ /* 0x000fca0007fde0ff */
[----:B------:R-:W-:-:S05]  /*13c4e0*/  IMAD.X R17, R9, 0x1, R19, P6 ;  /* 0x0000000109117824 */ /* 0x000fca00030e0613 */
[----:B------:R1:W-:Y:S02]  /*13c4f0*/  STL.64 [R1+0x690], R16 ;  /* 0x0006901001007387 */ /* 0x0003e40000100a00 */
[----:B-1----:R-:W-:-:S05]  /*13c500*/  IADD3 R16, P6, R3, R20, RZ ;  /* 0x0000001403107210 */ /* 0x002fca0007fde0ff */
[----:B------:R-:W-:-:S05]  /*13c510*/  IMAD.X R17, R9, 0x1, R18, P6 ;  /* 0x0000000109117824 */ /* 0x000fca00030e0612 */
[----:B------:R1:W-:Y:S04]  /*13c520*/  STL.64 [R1+0xbc8], R16 ;  /* 0x000bc81001007387 */ /* 0x0003e80000100a00 */
[----:B-1----:R-:W3:Y:S04]  /*13c530*/  LDL.LU.64 R16, [R1+0x54c0] ;  /* 0x0054c00001107983 */ /* 0x002ee80000300a00 */
[----:B--2---:R1:W-:Y:S02]  /*13c540*/  STL.64 [R1+0x54a8], R26 ;  /* 0x0054a81a01007387 */ /* 0x0043e40000100a00 */
[----:B-1----:R-:W-:-:S02]  /*13c550*/  IMAD.MOV.U32 R26, RZ, RZ, R9 ;  /* 0x000000ffff1a7224 */ /* 0x002fc400078e0009 */
[----:B------:R-:W-:Y:S01]  /*13c560*/  IMAD.MOV.U32 R27, RZ, RZ, R2 ;  /* 0x000000ffff1b7224 */ /* 0x000fe200078e0002 */
[----:B---3--:R-:W-:-:S05]  /*13c570*/  IADD3 R8, P6, R3, R17, RZ ;  /* 0x0000001103087210 */ /* 0x008fca0007fde0ff */
        /* <DEDUP_REMOVED lines=29> */
[----:B--2---:R1:W-:Y:S04]  /*13c750*/  STL.64 [R1+0x5478], R8 ;  /* 0x0054780801007387 */ /* 0x0043e80000100a00 */
[----:B-1----:R-:W2:Y:S04]  /*13c760*/  LDL.LU R8, [R1+0x6a8] ;  /* 0x0006a80001087983 */ /* 0x002ea80000300800 */
[----:B----4-:R1:W-:Y:S01]  /*13c770*/  STL.64 [R1+0x5480], R2 ;  /* 0x0054800201007387 */ /* 0x0103e20000100a00 */
[----:B--2---:R-:W-:-:S02]  /*13c780*/  SHF.R.S32.HI R14, RZ, 0x1f, R8 ;  /* 0x0000001fff0e7819 */ /* 0x004fc40000011408 */
[----:B-1----:R-:W-:-:S05]  /*13c790*/  IADD3 R2, P6, R8, R21, RZ ;  /* 0x0000001508027210 */ /* 0x002fca0007fde0ff */
[----:B------:R-:W-:Y:S01]  /*13c7a0*/  IMAD.X R3, R14, 0x1, R19, P6 ;  /* 0x000000010e037824 */ /* 0x000fe200030e0613 */
[----:B------:R-:W-:Y:S04]  /*13c7b0*/  STL [R1+0x38], R14 ;  /* 0x0000380e01007387 */ /* 0x000fe80000100800 */
[----:B------:R1:W-:Y:S02]  /*13c7c0*/  STL.64 [R1+0x698], R2 ;  /* 0x0006980201007387 */ /* 0x0003e40000100a00 */
[----:B-1----:R-:W-:-:S05]  /*13c7d0*/  IADD3 R2, P6, R8, R20, RZ ;  /* 0x0000001408027210 */ /* 0x002fca0007fde0ff */
[----:B------:R-:W-:Y:S02]  /*13c7e0*/  IMAD.X R3, R14, 0x1, R18, P6 ;  /* 0x000000010e037824 */ /* 0x000fe400030e0612 */
[----:B------:R-:W2:Y:S04]  /*13c7f0*/  LDL.LU R14, [R1+0x5488] ;  /* 0x00548800010e7983 */ /* 0x000ea80000300800 */
[----:B------:R1:W-:Y:S04]  /*13c800*/  STL [R1+0x5470], R18 ;  /* 0x0054701201007387 */ /* 0x0003e80000100800 */
[----:B-1----:R-:W4:Y:S04]  /*13c810*/  LDL.LU R18, [R1+0x38] ;  /* 0x0000380001127983 */ /* 0x002f280000300800 */
[----:B------:R1:W-:Y:S02]  /*13c820*/  STL.64 [R1+0xc40], R2 ;  /* 0x000c400201007387 */ /* 0x0003e40000100a00 */
[----:B-1----:R-:W-:-:S05]  /*13c830*/  IADD3 R2, P6, R8, R17, RZ ;  /* 0x0000001108027210 */ /* 0x002fca0007fde0ff */
[----:B----4-:R-:W-:Y:S01]  /*13c840*/  IMAD.X R3, R18, 0x1, R15, P6 ;  /* 0x0000000112037824 */ /* 0x010fe200030e060f */
[----:B------:R-:W-:-:S04]  /*13c850*/  IADD3 R8, P6, R8, R16, RZ ;  /* 0x0000001008087210 */ /* 0x000fc80007fde0ff */
[----:B------:R1:W-:Y:S04]  /*13c860*/  STL.64 [R1+0xc70], R2 ;  /* 0x000c700201007387 */ /* 0x0003e80000100a00 */
[----:B-1----:R-:W4:Y:S04]  /*13c870*/  LDL.LU.64 R2, [R1+0x5480] ;  /* 0x0054800001027983 */ /* 0x002f280000300a00 */
[----:B------:R1:W-:Y:S04]  /*13c880*/  STL [R1+0xc68], R8 ;  /* 0x000c680801007387 */ /* 0x0003e80000100800 */
[----:B-1----:R-:W4:Y:S04]  /*13c890*/  LDL.LU.64 R8, [R1+0x5478] ;  /* 0x0054780001087983 */ /* 0x002f280000300a00 */
[----:B---3--:R1:W-:Y:S04]  /*13c8a0*/  STL.64 [R1+0x5468], R24 ;  /* 0x0054681801007387 */ /* 0x0083e80000100a00 */
[----:B-1----:R0:W2:Y:S04]  /*13c8b0*/  LDL.64 R24, [R1+0xc68] ;  /* 0x000c680001187983 */ /* 0x0020a80000100a00 */
[----:B------:R1:W-:Y:S04]  /*13c8c0*/  STL.64 [R1+0x5458], R4 ;  /* 0x0054580401007387 */ /* 0x0003e80000100a00 */
[----:B-1----:R-:W3:Y:S01]  /*13c8d0*/  LDL.LU R5, [R1+0x6a4] ;  /* 0x0006a40001057983 */ /* 0x002ee20000300800 */
[----:B--2---:R-:W-:-:S03]  /*13c8e0*/  IMAD.X R25, R18, 0x1, R14, P6 ;  /* 0x0000000112197824 */ /* 0x004fc600030e060e */
[----:B------:R-:W2:Y:S04]  /*13c8f0*/  LDL.LU R18, [R1+0x5470] ;  /* 0x0054700001127983 */ /* 0x000ea80000300800 */
[----:B------:R-:W-:Y:S04]  /*13c900*/  STL [R1+0xc6c], R25 ;  /* 0x000c6c1901007387 */ /* 0x000fe80000100800 */
[----:B------:R1:W-:Y:S01]  /*13c910*/  STL [R1+0x5460], R21 ;  /* 0x0054601501007387 */ /* 0x0003e20000100800 */
[----:B---3--:R-:W-:Y:S02]  /*13c920*/  SHF.R.S32.HI R4, RZ, 0x1f, R5 ;  /* 0x0000001fff047819 */ /* 0x008fe40000011405 */
[----:B------:R-:W-:-:S03]  /*13c930*/  IADD3 R24, P6, R5, R21, RZ ;  /* 0x0000001505187210 */ /* 0x000fc60007fde0ff */
[----:B------:R-:W-:Y:S04]  /*13c940*/  STL [R1+0x38], R4 ;  /* 0x0000380401007387 */ /* 0x000fe80000100800 */
[----:B-1----:R-:W3:Y:S02]  /*13c950*/  LDL.LU R21, [R1+0x38] ;  /* 0x0000380001157983 */ /* 0x002ee40000300800 */
[----:B---3--:R-:W-:-:S05]  /*13c960*/  IMAD.X R25, R21, 0x1, R19, P6 ;  /* 0x0000000115197824 */ /* 0x008fca00030e0613 */
[----:B------:R1:W-:Y:S02]  /*13c970*/  STL.64 [R1+0xc60], R24 ;  /* 0x000c601801007387 */ /* 0x0003e40000100a00 */
[----:B-1----:R-:W-:-:S05]  /*13c980*/  IADD3 R24, P6, R5, R20, RZ ;  /* 0x0000001405187210 */ /* 0x002fca0007fde0ff */
[----:B--2---:R-:W-:-:S05]  /*13c990*/  IMAD.X R25, R21, 0x1, R18, P6 ;  /* 0x0000000115197824 */ /* 0x004fca00030e0612 */
        /* <DEDUP_REMOVED lines=11> */
[----:B-1----:R-:W4:Y:S02]  /*13ca50*/  LDL R5, [R1+0x6b0] ;  /* 0x0006b00001057983 */ /* 0x002f240000100800 */
[----:B----4-:R-:W-:-:S05]  /*13ca60*/  SHF.R.S32.HI R4, RZ, 0x1f, R5 ;  /* 0x0000001fff047819 */ /* 0x010fca0000011405 */
[----:B------:R1:W-:Y:S04]  /*13ca70*/  STL [R1+0x38], R4 ;  /* 0x0000380401007387 */ /* 0x0003e80000100800 */
[----:B---3--:R3:W-:Y:S01]  /*13ca80*/  STL [R1+0x5448], R21 ;  /* 0x0054481501007387 */ /* 0x0087e20000100800 */
[----:B-1----:R-:W-:-:S03]  /*13ca90*/  IADD3 R4, P6, R5, R21, RZ ;  /* 0x0000001505047210 */ /* 0x002fc60007fde0ff */
[----:B---3--:R-:W3:Y:S02]  /*13caa0*/  LDL.LU R21, [R1+0x38] ;  /* 0x0000380001157983 */ /* 0x008ee40000300800 */
[----:B---3--:R-:W-:-:S05]  /*13cab0*/  IMAD.X R5, R21, 0x1, R19, P6 ;  /* 0x0000000115057824 */ /* 0x008fca00030e0613 */
[----:B------:R-:W-:Y:S04]  /*13cac0*/  STL.64 [R1+0x6a0], R4 ;  /* 0x0006a00401007387 */ /* 0x000fe80000100a00 */
[----:B------:R1:W-:Y:S04]  /*13cad0*/  STL.64 [R1+0x5440], R8 ;  /* 0x0054400801007387 */ /* 0x0003e80000100a00 */
[----:B-1----:R-:W3:Y:S02]  /*13cae0*/  LDL.LU R9, [R1+0x6b0] ;  /* 0x0006b00001097983 */ /* 0x002ee40000300800 */
[----:B---3--:R-:W-:-:S05]  /*13caf0*/  IADD3 R4, P6, R9, R20, RZ ;  /* 0x0000001409047210 */ /* 0x008fca0007fde0ff */
        /* <DEDUP_REMOVED lines=8> */
[----:B------:R-:W-:Y:S04]  /*13cb80*/  STL [R1+0x5438], R15 ;  /* 0x0054380f01007387 */ /* 0x000fe80000100800 */
[----:B------:R-:W-:Y:S04]  /*13cb90*/  STL.64 [R1+0x5430], R16 ;  /* 0x0054301001007387 */ /* 0x000fe80000100a00 */
[----:B------:R-:W4:Y:S04]  /*13cba0*/  LDL.LU R21, [R1+0x5448] ;  /* 0x0054480001157983 */ /* 0x000f280000300800 */
[----:B------:R1:W-:Y:S04]  /*13cbb0*/  STL.64 [R1+0xce0], R8 ;  /* 0x000ce00801007387 */ /* 0x0003e80000100a00 */
[----:B-1----:R-:W2:Y:S04]  /*13cbc0*/  LDL.LU.64 R8, [R1+0x5440] ;  /* 0x0054400001087983 */ /* 0x002ea80000300a00 */
[----:B------:R1:W-:Y:S04]  /*13cbd0*/  STL [R1+0x542c], R14 ;  /* 0x00542c0e01007387 */ /* 0x0003e80000100800 */
[----:B-1----:R-:W3:Y:S02]  /*13cbe0*/  LDL.LU R14, [R1+0x6ac] ;  /* 0x0006ac00010e7983 */ /* 0x002ee40000300800 */
[----:B---3--:R-:W-:-:S02]  /*13cbf0*/  SHF.R.S32.HI R15, RZ, 0x1f, R14 ;  /* 0x0000001fff0f7819 */ /* 0x008fc4000001140e */
[----:B----4-:R-:W-:-:S05]  /*13cc00*/  IADD3 R16, P6, R14, R21, RZ ;  /* 0x000000150e107210 */ /* 0x010fca0007fde0ff */
[----:B------:R-:W-:Y:S01]  /*13cc10*/  IMAD.X R17, R15, 0x1, R19, P6 ;  /* 0x000000010f117824 */ /* 0x000fe200030e0613 */
[----:B------:R1:W-:Y:S04]  /*13cc20*/  STL [R1+0x38], R15 ;  /* 0x0000380f01007387 */ /* 0x0003e80000100800 */
[----:B-1----:R-:W3:Y:S04]  /*13cc30*/  LDL.LU R15, [R1+0x5438] ;  /* 0x00543800010f7983 */ /* 0x002ee80000300800 */
[----:B------:R1:W-:Y:S04]  /*13cc40*/  STL.64 [R1+0xcd8], R16 ;  /* 0x000cd81001007387 */ /* 0x0003e80000100a00 */
[----:B-1----:R-:W4:Y:S04]  /*13cc50*/  LDL.LU.64 R16, [R1+0x5430] ;  /* 0x0054300001107983 */ /* 0x002f280000300a00 */
[----:B------:R1:W-:Y:S04]  /*13cc60*/  STL.64 [R1+0x5420], R12 ;  /* 0x0054200c01007387 */ /* 0x0003e80000100a00 */
[----:B------:R0:W-:Y:S01]  /*13cc70*/  STL [R1+0x5428], R20 ;  /* 0x0054281401007387 */ /* 0x0001e20000100800 */
[----:B-1----:R-:W-:-:S03]  /*13cc80*/  IADD3 R12, P6, R14, R20, RZ ;  /* 0x000000140e0c7210 */ /* 0x002fc60007fde0ff */
[----:B0-----:R-:W2:Y:S02]  /*13cc90*/  LDL.LU R20, [R1+0x38] ;  /* 0x0000380001147983 */ /* 0x001ea40000300800 */
[----:B--2---:R-:W-:-:S05]  /*13cca0*/  IMAD.X R13, R20, 0x1, R18, P6 ;  /* 0x00000001140d7824 */ /* 0x004fca00030e0612 */
[----:B------:R4:W-:Y:S02]  /*13ccb0*/  STL.64 [R1+0xcf8], R12 ;  /* 0x000cf80c01007387 */ /* 0x0009e40000100a00 */
[----:B----4-:R-:W-:-:S05]  /*13ccc0*/  IADD3 R12, P6, R14, R17, RZ ;  /* 0x000000110e0c7210 */ /* 0x010fca0007fde0ff */
[----:B---3--:R-:W-:-:S05]  /*13ccd0*/  IMAD.X R13, R20, 0x1, R15, P6 ;  /* 0x00000001140d7824 */ /* 0x008fca00030e060f */
[----:B------:R0:W-:Y:S02]  /*13cce0*/  STL.64 [R1+0xd20], R12 ;  /* 0x000d200c01007387 */ /* 0x0001e40000100a00 */
[----:B0-----:R-:W-:Y:S02]  /*13ccf0*/  IADD3 R12, P6, R14, R16, RZ ;  /* 0x000000100e0c7210 */ /* 0x001fe40007fde0ff */
[----:B------:R-:W2:Y:S04]  /*13cd00*/  LDL.LU R14, [R1+0x542c] ;  /* 0x00542c00010e7983 */ /* 0x000ea80000300800 */
[----:B------:R0:W-:Y:S04]  /*13cd10*/  STL.64 [R1+0x5408], R10 ;  /* 0x0054080a01007387 */ /* 0x0001e80000100a00 */
[----:B0-----:R-:W3:Y:S01]  /*13cd20*/  LDL.LU R11, [R1+0x6b8] ;  /* 0x0006b800010b7983 */ /* 0x001ee20000300800 */
[----:B--2---:R-:W-:-:S03]  /*13cd30*/  IMAD.X R13, R20, 0x1, R14, P6 ;  /* 0x00000001140d7824 */ /* 0x004fc600030e060e */
[----:B------:R-:W2:Y:S04]  /*13cd40*/  LDL.LU R20, [R1+0x5428] ;  /* 0x0054280001147983 */ /* 0x000ea80000300800 */
[----:B------:R0:W-:Y:S04]  /*13cd50*/  STL.64 [R1+0xd18], R12 ;  /* 0x000d180c01007387 */ /* 0x0001e80000100a00 */
[----:B0-----:R-:W4:Y:S04]  /*13cd60*/  LDL.LU.64 R12, [R1+0x5420] ;  /* 0x00542000010c7983 */ /* 0x001f280000300a00 */
[----:B------:R3:W-:Y:S02]  /*13cd70*/  STL.64 [R1+0x5418], R22 ;  /* 0x0054181601007387 */ /* 0x0007e40000100a00 */
[----:B---3--:R-:W-:-:S02]  /*13cd80*/  IADD3 R22, P6, R11, R21, RZ ;  /* 0x000000150b167210 */ /* 0x008fc40007fde0ff */
[----:B----4-:R0:W-:Y:S02]  /*13cd90*/  STL [R1+0x5410], R13 ;  /* 0x0054100d01007387 */ /* 0x0101e40000100800 */
[----:B0-----:R-:W-:-:S05]  /*13cda0*/  SHF.R.S32.HI R13, RZ, 0x1f, R11 ;  /* 0x0000001fff0d7819 */ /* 0x001fca000001140b */
[----:B------:R-:W-:-:S05]  /*13cdb0*/  IMAD.X R23, R13, 0x1, R19, P6 ;  /* 0x000000010d177824 */ /* 0x000fca00030e0613 */
[----:B------:R2:W-:Y:S02]  /*13cdc0*/  STL.64 [R1+0x6a8], R22 ;  /* 0x0006a81601007387 */ /* 0x0005e40000100a00 */
[----:B--2---:R-:W-:-:S05]  /*13cdd0*/  IADD3 R22, P6, R11, R20, RZ ;  /* 0x000000140b167210 */ /* 0x004fca0007fde0ff */
        /* <DEDUP_REMOVED lines=11> */
[----:B----4-:R-:W-:Y:S04]  /*13ce90*/  STL [R1+0x53f8], R11 ;  /* 0x0053f80b01007387 */ /* 0x010fe80000100800 */
[----:B--2---:R0:W-:Y:S04]  /*13cea0*/  STL.64 [R1+0x53f0], R22 ;  /* 0x0053f01601007387 */ /* 0x0041e80000100a00 */
[----:B0-----:R-:W2:Y:S04]  /*13ceb0*/  LDL.LU R23, [R1+0x6b4] ;  /* 0x0006b40001177983 */ /* 0x001ea80000300800 */
[----:B---3--:R0:W-:Y:S01]  /*13cec0*/  STL.64 [R1+0x5400], R12 ;  /* 0x0054000c01007387 */ /* 0x0081e20000100a00 */
        /* <DEDUP_REMOVED lines=27> */
[----:B------:R0:W-:Y:S04]  /*13d080*/  STL.64 [R1+0x6b0], R22 ;  /* 0x0006b01601007387 */ /* 0x0001e80000100a00 */
[----:B------:R2:W-:Y:S01]  /*13d090*/  STL.64 [R1+0x53d0], R20 ;  /* 0x0053d01401007387 */ /* 0x0005e20000100a00 */
[----:B0-----:R-:W-:-:S05]  /*13d0a0*/  IADD3 R22, P6, R14, R20, RZ ;  /* 0x000000140e167210 */ /* 0x001fca0007fde0ff */
[----:B----4-:R-:W-:Y:S01]  /*13d0b0*/  IMAD.X R23, R19, 0x1, R18, P6 ;  /* 0x0000000113177824 */ /* 0x010fe200030e0612 */
[----:B--2---:R-:W-:-:S05]  /*13d0c0*/  IADD3 R20, P6, R14, R17, RZ ;  /* 0x000000110e147210 */ /* 0x004fca0007fde0ff */
[----:B------:R-:W-:Y:S01]  /*13d0d0*/  IMAD.X R21, R19, 0x1, R15, P6 ;  /* 0x0000000113157824 */ /* 0x000fe200030e060f */
[----:B------:R0:W-:Y:S04]  /*13d0e0*/  STL.64 [R1+0xda8], R22 ;  /* 0x000da81601007387 */ /* 0x0001e80000100a00 */
[----:B0-----:R-:W2:Y:S04]  /*13d0f0*/  LDL.LU.64 R22, [R1+0x53e0] ;  /* 0x0053e00001167983 */ /* 0x001ea80000300a00 */
[----:B------:R0:W-:Y:S02]  /*13d100*/  STL.64 [R1+0xdd8], R20 ;  /* 0x000dd81401007387 */ /* 0x0001e40000100a00 */
[----:B0-----:R-:W-:-:S02]  /*13d110*/  IADD3 R20, P6, R14, R16, RZ ;  /* 0x000000100e147210 */ /* 0x001fc40007fde0ff */
[----:B------:R-:W4:Y:S04]  /*13d120*/  LDL.LU R14, [R1+0x53dc] ;  /* 0x0053dc00010e7983 */ /* 0x000f280000300800 */
[----:B------:R0:W-:Y:S04]  /*13d130*/  STL.64 [R1+0x53b8], R8 ;  /* 0x0053b80801007387 */ /* 0x0001e80000100a00 */
[----:B0-----:R-:W3:Y:S01]  /*13d140*/  LDL.LU R9, [R1+0x6bc] ;  /* 0x0006bc0001097983 */ /* 0x001ee20000300800 */
[----:B----4-:R-:W-:-:S03]  /*13d150*/  IMAD.X R21, R19, 0x1, R14, P6 ;  /* 0x0000000113157824 */ /* 0x010fc600030e060e */
[----:B------:R-:W4:Y:S04]  /*13d160*/  LDL.LU R19, [R1+0x53d8] ;  /* 0x0053d80001137983 */ /* 0x000f280000300800 */
[----:B------:R0:W-:Y:S04]  /*13d170*/  STL.64 [R1+0xdd0], R20 ;  /* 0x000dd01401007387 */ /* 0x0001e80000100a00 */
[----:B0-----:R-:W4:Y:S04]  /*13d180*/  LDL.LU.64 R20, [R1+0x53d0] ;  /* 0x0053d00001147983 */ /* 0x001f280000300a00 */
[----:B------:R3:W-:Y:S04]  /*13d190*/  STL [R1+0x53c0], R2 ;  /* 0x0053c00201007387 */ /* 0x0007e80000100800 */
[----:B--2---:R4:W-:Y:S01]  /*13d1a0*/  STL.64 [R1+0x53c8], R22 ;  /* 0x0053c81601007387 */ /* 0x0049e20000100a00 */
        /* <DEDUP_REMOVED lines=35> */
[----:B0-----:R-:W2:Y:S04]  /*13d3e0*/  LDL.LU.64 R8, [R1+0x53a8] ;  /* 0x0053a80001087983 */ /* 0x001ea80000300a00 */
[----:B--2---:R0:W-:Y:S04]  /*13d3f0*/  STL.64 [R1+0x5398], R8 ;  /* 0x0053980801007387 */ /* 0x0041e80000100a00 */
[----:B0-----:R-:W2:Y:S02]  /*13d400*/  LDL R9, [R1+0x6c4] ;  /* 0x0006c40001097983 */ /* 0x001ea40000100800 */
[----:B--2---:R-:W-:-:S02]  /*13d410*/  SHF.R.S32.HI R20, RZ, 0x1f, R9 ;  /* 0x0000001fff147819 */ /* 0x004fc40000011409 */
[----:B------:R-:W-:-:S05]  /*13d420*/  IADD3 R8, P6, R9, R21, RZ ;  /* 0x0000001509087210 */ /* 0x000fca0007fde0ff */
[----:B------:R-:W-:Y:S01]  /*13d430*/  IMAD.X R9, R20, 0x1, R19, P6 ;  /* 0x0000000114097824 */ /* 0x000fe200030e0613 */
[----:B------:R0:W-:Y:S04]  /*13d440*/  STL [R1+0x38], R20 ;  /* 0x0000381401007387 */ /* 0x0001e80000100800 */
[----:B0-----:R-:W2:Y:S04]  /*13d450*/  LDL.LU R20, [R1+0x53a0] ;  /* 0x0053a00001147983 */ /* 0x001ea80000300800 */
[----:B------:R-:W-:Y:S04]  /*13d460*/  STL.64 [R1+0xe40], R8 ;  /* 0x000e400801007387 */ /* 0x000fe80000100a00 */
[----:B------:R0:W-:Y:S04]  /*13d470*/  STL.64 [R1+0x5388], R4 ;  /* 0x0053880401007387 */ /* 0x0001e80000100a00 */
[----:B0-----:R-:W3:Y:S04]  /*13d480*/  LDL.LU R5, [R1+0x6c4] ;  /* 0x0006c40001057983 */ /* 0x001ee80000300800 */
[----:B--2---:R0:W-:Y:S01]  /*13d490*/  STL [R1+0x5390], R20 ;  /* 0x0053901401007387 */ /* 0x0041e20000100800 */
[----:B---3--:R-:W-:-:S03]  /*13d4a0*/  IADD3 R8, P6, R5, R20, RZ ;  /* 0x0000001405087210 */ /* 0x008fc60007fde0ff */
        /* <DEDUP_REMOVED lines=10> */
[----:B0-----:R-:W3:Y:S04]  /*13d550*/  LDL.LU R14, [R1+0x6d0] ;  /* 0x0006d000010e7983 */ /* 0x001ee80000300800 */
[----:B------:R0:W-:Y:S01]  /*13d560*/  STL.64 [R1+0xe80], R4 ;  /* 0x000e800401007387 */ /* 0x0001e20000100a00 */
[----:B---3--:R-:W-:-:S02]  /*13d570*/  SHF.R.S32.HI R20, RZ, 0x1f, R14 ;  /* 0x0000001fff147819 */ /* 0x008fc4000001140e */
[----:B0-----:R-:W-:-:S05]  /*13d580*/  IADD3 R4, P6, R14, R21, RZ ;  /* 0x000000150e047210 */ /* 0x001fca0007fde0ff */
[----:B------:R-:W-:Y:S01]  /*13d590*/  IMAD.X R5, R20, 0x1, R19, P6 ;  /* 0x0000000114057824 */ /* 0x000fe200030e0613 */
[----:B------:R0:W-:Y:S04]  /*13d5a0*/  STL [R1+0x38], R20 ;  /* 0x0000381401007387 */ /* 0x0001e80000100800 */
[----:B0-----:R-:W3:Y:S04]  /*13d5b0*/  LDL.LU R20, [R1+0x5390] ;  /* 0x0053900001147983 */ /* 0x001ee80000300800 */
[----:B------:R0:W-:Y:S04]  /*13d5c0*/  STL.64 [R1+0x6c0], R4 ;  /* 0x0006c00401007387 */ /* 0x0001e80000100a00 */
[----:B0-----:R-:W4:Y:S04]  /*13d5d0*/  LDL.LU.64 R4, [R1+0x5388] ;  /* 0x0053880001047983 */ /* 0x001f280000300a00 */
[----:B----4-:R-:W-:Y:S04]  /*13d5e0*/  STL.64 [R1+0x5380], R4 ;  /* 0x0053800401007387 */ /* 0x010fe80000100a00 */
[----:B------:R0:W-:Y:S04]  /*13d5f0*/  STL [R1+0x5378], R19 ;  /* 0x0053781301007387 */ /* 0x0001e80000100800 */
[----:B0-----:R-:W4:Y:S01]  /*13d600*/  LDL.LU R19, [R1+0x38] ;  /* 0x0000380001137983 */ /* 0x001f220000300800 */
[----:B---3--:R-:W-:-:S03]  /*13d610*/  IADD3 R4, P6, R14, R20, RZ ;  /* 0x000000140e047210 */ /* 0x008fc60007fde0ff */
[----:B------:R0:W-:Y:S02]  /*13d620*/  STL.64 [R1+0x5370], R20 ;  /* 0x0053701401007387 */ /* 0x0001e40000100a00 */
[----:B----4-:R-:W-:Y:S01]  /*13d630*/  IMAD.X R5, R19, 0x1, R18, P6 ;  /* 0x0000000113057824 */ /* 0x010fe200030e0612 */
[----:B0-----:R-:W-:-:S05]  /*13d640*/  IADD3 R20, P6, R14, R17, RZ ;  /* 0x000000110e147210 */ /* 0x001fca0007fde0ff */
[----:B------:R-:W-:Y:S01]  /*13d650*/  IMAD.X R21, R19, 0x1, R15, P6 ;  /* 0x0000000113157824 */ /* 0x000fe200030e060f */
[----:B------:R0:W-:Y:S04]  /*13d660*/  STL.64 [R1+0xe98], R4 ;  /* 0x000e980401007387 */ /* 0x0001e80000100a00 */
[----:B0-----:R-:W3:Y:S04]  /*13d670*/  LDL.LU.64 R4, [R1+0x5380] ;  /* 0x0053800001047983 */ /* 0x001ee80000300a00 */
[----:B------:R0:W-:Y:S02]  /*13d680*/  STL.64 [R1+0xec8], R20 ;  /* 0x000ec81401007387 */ /* 0x0001e40000100a00 */
[----:B0-----:R-:W-:-:S02]  /*13d690*/  IADD3 R20, P6, R14, R16, RZ ;  /* 0x000000100e147210 */ /* 0x001fc40007fde0ff */
[----:B------:R-:W4:Y:S04]  /*13d6a0*/  LDL.LU R14, [R1+0x537c] ;  /* 0x00537c00010e7983 */ /* 0x000f280000300800 */
[----:B------:R0:W-:Y:S04]  /*13d6b0*/  STL.64 [R1+0x5358], R12 ;  /* 0x0053580c01007387 */ /* 0x0001e80000100a00 */
[----:B0-----:R-:W2:Y:S04]  /*13d6c0*/  LDL.LU R13, [R1+0x6cc] ;  /* 0x0006cc00010d7983 */ /* 0x001ea80000300800 */
[----:B------:R-:W-:Y:S04]  /*13d6d0*/  STL [R1+0x5360], R3 ;  /* 0x0053600301007387 */ /* 0x000fe80000100800 */
[----:B---3--:R-:W-:Y:S01]  /*13d6e0*/  STL.64 [R1+0x5368], R4 ;  /* 0x0053680401007387 */ /* 0x008fe20000100a00 */
[----:B----4-:R-:W-:-:S03]  /*13d6f0*/  IMAD.X R21, R19, 0x1, R14, P6 ;  /* 0x0000000113157824 */ /* 0x010fc600030e060e */
[----:B------:R-:W3:Y:S04]  /*13d700*/  LDL.LU R19, [R1+0x5378] ;  /* 0x0053780001137983 */ /* 0x000ee80000300800 */
[----:B------:R0:W-:Y:S04]  /*13d710*/  STL.64 [R1+0xec0], R20 ;  /* 0x000ec01401007387 */ /* 0x0001e80000100a00 */
[----:B0-----:R-:W4:Y:S01]  /*13d720*/  LDL.LU.64 R20, [R1+0x5370] ;  /* 0x0053700001147983 */ /* 0x001f220000300a00 */
[----:B--2---:R-:W-:Y:S02]  /*13d730*/  SHF.R.S32.HI R3, RZ, 0x1f, R13 ;  /* 0x0000001fff037819 */ /* 0x004fe4000001140d */
[----:B----4-:R-:W-:-:S05]  /*13d740*/  IADD3 R4, P6, R13, R21, RZ ;  /* 0x000000150d047210 */ /* 0x010fca0007fde0ff */
[----:B---3--:R-:W-:-:S05]  /*13d750*/  IMAD.X R5, R3, 0x1, R19, P6 ;  /* 0x0000000103057824 */ /* 0x008fca00030e0613 */
        /* <DEDUP_REMOVED lines=14> */
[----:B0-----:R-:W2:Y:S02]  /*13d840*/  LDL R5, [R1+0x6d8] ;  /* 0x0006d80001057983 */ /* 0x001ea40000100800 */
[----:B--2---:R-:W-:-:S05]  /*13d850*/  SHF.R.S32.HI R4, RZ, 0x1f, R5 ;  /* 0x0000001fff047819 */ /* 0x004fca0000011405 */
[----:B------:R0:W-:Y:S04]  /*13d860*/  STL [R1+0x38], R4 ;  /* 0x0000380401007387 */ /* 0x0001e80000100800 */
[----:B------:R1:W-:Y:S01]  /*13d870*/  STL [R1+0x5348], R21 ;  /* 0x0053481501007387 */ /* 0x0003e20000100800 */
[----:B0-----:R-:W-:-:S03]  /*13d880*/  IADD3 R4, P6, R5, R21, RZ ;  /* 0x0000001505047210 */ /* 0x001fc60007fde0ff */
[----:B-1----:R-:W2:Y:S04]  /*13d890*/  LDL.LU R21, [R1+0x38] ;  /* 0x0000380001157983 */ /* 0x002ea80000300800 */
[----:B------:R0:W-:Y:S01]  /*13d8a0*/  STL [R1+0x534c], R19 ;  /* 0x00534c1301007387 */ /* 0x0001e20000100800 */
[----:B--2---:R-:W-:-:S03]  /*13d8b0*/  IMAD.X R5, R21, 0x1, R19, P6 ;  /* 0x0000000115057824 */ /* 0x004fc600030e0613 */
[----:B0-----:R-:W2:Y:S04]  /*13d8c0*/  LDL.LU R19, [R1+0x6d8] ;  /* 0x0006d80001137983 */ /* 0x001ea80000300800 */
        /* <DEDUP_REMOVED lines=10> */
[----:B------:R-:W2:Y:S03]  /*13d970*/  LDL.LU R19, [R1+0x534c] ;  /* 0x00534c0001137983 */ /* 0x000ea60000300800 */
[----:B------:R-:W-:Y:S02]  /*13d980*/  IMAD.X R5, R21, 0x1, R14, P6 ;  /* 0x0000000115057824 */ /* 0x000fe400030e060e */
[----:B------:R-:W3:Y:S04]  /*13d990*/  LDL.LU R21, [R1+0x5348] ;  /* 0x0053480001157983 */ /* 0x000ee80000300800 */
[----:B------:R-:W-:Y:S04]  /*13d9a0*/  STL.64 [R1+0xf38], R4 ;  /* 0x000f380401007387 */ /* 0x000fe80000100a00 */
[----:B------:R0:W-:Y:S04]  /*13d9b0*/  STL.64 [R1+0x5328], R8 ;  /* 0x0053280801007387 */ /* 0x0001e80000100a00 */
[----:B0-----:R-:W4:Y:S04]  /*13d9c0*/  LDL.LU R9, [R1+0x6d4] ;  /* 0x0006d40001097983 */ /* 0x001f280000300800 */
[----:B---3--:R0:W-:Y:S01]  /*13d9d0*/  STL [R1+0x5330], R21 ;  /* 0x0053301501007387 */ /* 0x0081e20000100800 */
[----:B----4-:R-:W-:-:S02]  /*13d9e0*/  SHF.R.S32.HI R8, RZ, 0x1f, R9 ;  /* 0x0000001fff087819 */ /* 0x010fc40000011409 */
[----:B------:R-:W-:-:S03]  /*13d9f0*/  IADD3 R4, P6, R9, R21, RZ ;  /* 0x0000001509047210 */ /* 0x000fc60007fde0ff */
[----:B------:R-:W-:Y:S04]  /*13da00*/  STL [R1+0x38], R8 ;  /* 0x0000380801007387 */ /* 0x000fe80000100800 */
[----:B0-----:R-:W2:Y:S02]  /*13da10*/  LDL.LU R21, [R1+0x38] ;  /* 0x0000380001157983 */ /* 0x001ea40000300800 */
[----:B--2---:R-:W-:-:S05]  /*13da20*/  IMAD.X R5, R21, 0x1, R19, P6 ;  /* 0x0000000115057824 */ /* 0x004fca00030e0613 */
        /* <DEDUP_REMOVED lines=12> */
[----:B0-----:R-:W3:Y:S04]  /*13daf0*/  LDL.LU.64 R12, [R1+0x5338] ;  /* 0x00533800010c7983 */ /* 0x001ee80000300a00 */
[----:B------:R-:W4:Y:S04]  /*13db00*/  LDL.LU R21, [R1+0x5330] ;  /* 0x0053300001157983 */ /* 0x000f280000300800 */
[----:B------:R0:W-:Y:S04]  /*13db10*/  STL.64 [R1+0xf70], R8 ;  /* 0x000f700801007387 */ /* 0x0001e80000100a00 */
[----:B0-----:R-:W2:Y:S04]  /*13db20*/  LDL.LU.64 R8, [R1+0x5328] ;  /* 0x0053280001087983 */ /* 0x001ea80000300a00 */
[----:B--2---:R-:W-:Y:S04]  /*13db30*/  STL.64 [R1+0x5318], R8 ;  /* 0x0053180801007387 */ /* 0x004fe80000100a00 */
[----:B------:R0:W-:Y:S04]  /*13db40*/  STL [R1+0x5314], R14 ;  /* 0x0053140e01007387 */ /* 0x0001e80000100800 */
[----:B0-----:R-:W2:Y:S02]  /*13db50*/  LDL.LU R14, [R1+0x6e0] ;  /* 0x0006e000010e7983 */ /* 0x001ea40000300800 */
[----:B--2---:R-:W-:-:S02]  /*13db60*/  SHF.R.S32.HI R17, RZ, 0x1f, R14 ;  /* 0x0000001fff117819 */ /* 0x004fc4000001140e */
[----:B----4-:R-:W-:-:S03]  /*13db70*/  IADD3 R8, P6, R14, R21, RZ ;  /* 0x000000150e087210 */ /* 0x010fc60007fde0ff */
[----:B------:R0:W-:Y:S02]  /*13db80*/  STL [R1+0x38], R17 ;  /* 0x0000381101007387 */ /* 0x0001e40000100800 */
[----:B------:R-:W-:Y:S02]  /*13db90*/  IMAD.X R9, R17, 0x1, R19, P6 ;  /* 0x0000000111097824 */ /* 0x000fe400030e0613 */
[----:B0-----:R-:W2:Y:S04]  /*13dba0*/  LDL.LU R17, [R1+0x5320] ;  /* 0x0053200001117983 */ /* 0x001ea80000300800 */
[----:B------:R0:W-:Y:S04]  /*13dbb0*/  STL [R1+0x5310], R19 ;  /* 0x0053101301007387 */ /* 0x0001e80000100800 */
[----:B0-----:R-:W4:Y:S04]  /*13dbc0*/  LDL.LU R19, [R1+0x38] ;  /* 0x0000380001137983 */ /* 0x001f280000300800 */
[----:B------:R0:W-:Y:S02]  /*13dbd0*/  STL.64 [R1+0x6d0], R8 ;  /* 0x0006d00801007387 */ /* 0x0001e40000100a00 */
[----:B0-----:R-:W-:-:S05]  /*13dbe0*/  IADD3 R8, P6, R14, R20, RZ ;  /* 0x000000140e087210 */ /* 0x001fca0007fde0ff */
[----:B----4-:R-:W-:-:S05]  /*13dbf0*/  IMAD.X R9, R19, 0x1, R18, P6 ;  /* 0x0000000113097824 */ /* 0x010fca00030e0612 */
[----:B------:R2:W-:Y:S02]  /*13dc00*/  STL.64 [R1+0xf88], R8 ;  /* 0x000f880801007387 */ /* 0x0005e40000100a00 */
[----:B--2---:R-:W-:-:S05]  /*13dc10*/  IADD3 R8, P6, R14, R17, RZ ;  /* 0x000000110e087210 */ /* 0x004fca0007fde0ff */
[----:B------:R-:W-:-:S05]  /*13dc20*/  IMAD.X R9, R19, 0x1, R15, P6 ;  /* 0x0000000113097824 */ /* 0x000fca00030e060f */
[----:B------:R0:W-:Y:S04]  /*13dc30*/  STL.64 [R1+0xfb8], R8 ;  /* 0x000fb80801007387 */ /* 0x0001e80000100a00 */
[----:B0-----:R-:W2:Y:S04]  /*13dc40*/  LDL.LU.64 R8, [R1+0x5318] ;  /* 0x0053180001087983 */ /* 0x001ea80000300a00 */
[----:B--2---:R0:W-:Y:S02]  /*13dc50*/  STL.64 [R1+0x5308], R8 ;  /* 0x0053080801007387 */ /* 0x0041e40000100a00 */
[----:B0-----:R-:W-:-:S02]  /*13dc60*/  IADD3 R8, P6, R14, R16, RZ ;  /* 0x000000100e087210 */ /* 0x001fc40007fde0ff */
[----:B------:R-:W2:Y:S04]  /*13dc70*/  LDL.LU R14, [R1+0x5314] ;  /* 0x00531400010e7983 */ /* 0x000ea80000300800 */
[----:B------:R-:W-:Y:S01]  /*13dc80*/  STL [R1+0x52f0], R23 ;  /* 0x0052f01701007387 */ /* 0x000fe20000100800 */
[----:B--2---:R-:W-:-:S03]  /*13dc90*/  IMAD.X R9, R19, 0x1, R14, P6 ;  /* 0x0000000113097824 */ /* 0x004fc600030e060e */
[----:B------:R-:W2:Y:S04]  /*13dca0*/  LDL.LU R19, [R1+0x5310] ;  /* 0x0053100001137983 */ /* 0x000ea80000300800 */
[----:B---3--:R0:W-:Y:S04]  /*13dcb0*/  STL [R1+0x5300], R13 ;  /* 0x0053000d01007387 */ /* 0x0081e80000100800 */
[----:B0-----:R-:W3:Y:S04]  /*13dcc0*/  LDL.LU R13, [R1+0x6dc] ;  /* 0x0006dc00010d7983 */ /* 0x001ee80000300800 */
[----:B------:R0:W-:Y:S01]  /*13dcd0*/  STL.64 [R1+0xfb0], R8 ;  /* 0x000fb00801007387 */ /* 0x0001e20000100a00 */
[----:B---3--:R-:W-:-:S02]  /*13dce0*/  SHF.R.S32.HI R23, RZ, 0x1f, R13 ;  /* 0x0000001fff177819 */ /* 0x008fc4000001140d */
[----:B0-----:R-:W-:-:S05]  /*13dcf0*/  IADD3 R8, P6, R13, R21, RZ ;  /* 0x000000150d087210 */ /* 0x001fca0007fde0ff */
[----:B--2---:R-:W-:-:S05]  /*13dd00*/  IMAD.X R9, R23, 0x1, R19, P6 ;  /* 0x0000000117097824 */ /* 0x004fca00030e0613 */
        /* <DEDUP_REMOVED lines=29> */
[----:B------:R-:W-:Y:S02]  /*13dee0*/  IMAD.X R9, R23, 0x1, R14, P6 ;  /* 0x0000000117097824 */ /* 0x000fe400030e060e */
[----:B------:R-:W4:Y:S04]  /*13def0*/  LDL.LU R23, [R1+0x52f0] ;  /* 0x0052f00001177983 */ /* 0x000f280000300800 */
[----:B------:R4:W-:Y:S04]  /*13df00*/  STL.64 [R1+0x1028], R8 ;  /* 0x0010280801007387 */ /* 0x0009e80000100a00 */
[----:B---3--:R0:W-:Y:S01]  /*13df10*/  STL [R1+0x52e0], R27 ;  /* 0x0052e01b01007387 */ /* 0x0081e20000100800 */
[----:B----4-:R-:W-:-:S02]  /*13df20*/  IADD3 R8, P6, R23, R21, RZ ;  /* 0x0000001517087210 */ /* 0x010fc40007fde0ff */
[----:B0-----:R-:W-:-:S05]  /*13df30*/  SHF.R.S32.HI R27, RZ, 0x1f, R23 ;  /* 0x0000001fff1b7819 */ /* 0x001fca0000011417 */
        /* <DEDUP_REMOVED lines=10> */
[----:B0-----:R-:W-:-:S02]  /*13dfe0*/  IMAD.MOV.U32 R9, RZ, RZ, R3 ;  /* 0x000000ffff097224 */ /* 0x001fc400078e0003 */
[----:B------:R-:W-:Y:S02]  /*13dff0*/  IMAD.MOV.U32 R3, RZ, RZ, R5 ;  /* 0x000000ffff037224 */ /* 0x000fe400078e0005 */
[----:B------:R-:W-:Y:S01]  /*13e000*/  IMAD.MOV.U32 R5, RZ, RZ, R22 ;  /* 0x000000ffff057224 */ /* 0x000fe200078e0016 */
[----:B------:R-:W-:Y:S01]  /*13e010*/  IADD3 R22, P6, R23, R16, RZ ;  /* 0x0000001017167210 */ /* 0x000fe20007fde0ff */
[----:B------:R-:W3:Y:S04]  /*13e020*/  LDL.LU R8, [R1+0x6f0] ;  /* 0x0006f00001087983 */ /* 0x000ee80000300800 */
[----:B------:R-:W-:Y:S02]  /*13e030*/  IMAD.X R23, R27, 0x1, R14, P6 ;  /* 0x000000011b177824 */ /* 0x000fe400030e060e */
[----:B------:R-:W4:Y:S04]  /*13e040*/  LDL.LU R27, [R1+0x52e0] ;  /* 0x0052e000011b7983 */ /* 0x000f280000300800 */
[----:B------:R0:W-:Y:S04]  /*13e050*/  STL.64 [R1+0x52d0], R28 ;  /* 0x0052d01c01007387 */ /* 0x0001e80000100a00 */
[----:B0-----:R-:W3:Y:S04]  /*13e060*/  LDL.LU R29, [R1+0x750] ;  /* 0x00075000011d7983 */ /* 0x001ee80000300800 */
[----:B----4-:R-:W-:Y:S04]  /*13e070*/  STL [R1+0x52c8], R27 ;  /* 0x0052c81b01007387 */ /* 0x010fe80000100800 */
[----:B--2---:R3:W-:Y:S04]  /*13e080*/  STL.64 [R1+0x52c0], R12 ;  /* 0x0052c00c01007387 */ /* 0x0047e80000100a00 */
[----:B------:R0:W-:Y:S01]  /*13e090*/  STL.64 [R1+0x4a10], R22 ;  /* 0x004a101601007387 */ /* 0x0001e20000100a00 */
[----:B---3--:R-:W-:-:S02]  /*13e0a0*/  IMAD.MOV.U32 R13, RZ, RZ, R8 ;  /* 0x000000ffff0d7224 */ /* 0x008fc400078e0008 */
[----:B0-----:R-:W-:-:S03]  /*13e0b0*/  IMAD.MOV.U32 R22, RZ, RZ, R9 ;  /* 0x000000ffff167224 */ /* 0x001fc600078e0009 */
[----:B------:R-:W-:Y:S02]  /*13e0c0*/  SHF.R.S32.HI R27, RZ, 0x1f, R13 ;  /* 0x0000001fff1b7819 */ /* 0x000fe4000001140d */
[----:B------:R-:W-:-:S05]  /*13e0d0*/  IADD3 R8, P6, R13, R21, RZ ;  /* 0x000000150d087210 */ /* 0x000fca0007fde0ff */
[----:B------:R-:W-:Y:S01]  /*13e0e0*/  IMAD.X R9, R27, 0x1, R19, P6 ;  /* 0x000000011b097824 */ /* 0x000fe200030e0613 */
[----:B------:R-:W-:Y:S01]  /*13e0f0*/  IADD3 R28, P6, R13, R20, RZ ;  /* 0x000000140d1c7210 */ /* 0x000fe20007fde0ff */
[----:B------:R-:W-:-:S04]  /*13e100*/  IMAD.MOV.U32 R23, RZ, RZ, R29 ;  /* 0x000000ffff177224 */ /* 0x000fc800078e001d */
[----:B------:R-:W-:Y:S01]  /*13e110*/  IMAD.X R29, R27, 0x1, R18, P6 ;  /* 0x000000011b1d7824 */ /* 0x000fe200030e0612 */
[----:B------:R0:W-:Y:S04]  /*13e120*/  STL.64 [R1+0x6e0], R8 ;  /* 0x0006e00801007387 */ /* 0x0001e80000100a00 */
[----:B0-----:R-:W2:Y:S04]  /*13e130*/  LDL.LU.64 R8, [R1+0x52d8] ;  /* 0x0052d80001087983 */ /* 0x001ea80000300a00 */
        /* <DEDUP_REMOVED lines=27> */
[----:B------:R-:W3:Y:S03]  /*13e2f0*/  LDL.LU R2, [R1+0x52b4] ;  /* 0x0052b40001027983 */ /* 0x000ee60000300800 */
[----:B------:R-:W-:Y:S02]  /*13e300*/  IMAD.X R29, R6, 0x1, R14, P6 ;  /* 0x00000001061d7824 */ /* 0x000fe400030e060e */
[----:B------:R-:W4:Y:S04]  /*13e310*/  LDL.LU R6, [R1+0x52b0] ;  /* 0x0052b00001067983 */ /* 0x000f280000300800 */
[----:B------:R0:W-:Y:S04]  /*13e320*/  STL [R1+0x52a4], R14 ;  /* 0x0052a40e01007387 */ /* 0x0001e80000100800 */
[----:B0-----:R-:W2:Y:S04]  /*13e330*/  LDL.LU R14, [R1+0x6f8] ;  /* 0x0006f800010e7983 */ /* 0x001ea80000300800 */
[----:B------:R2:W-:Y:S02]  /*13e340*/  STL.64 [R1+0x10d8], R28 ;  /* 0x0010d81c01007387 */ /* 0x0005e40000100a00 */
[----:B--2---:R-:W-:-:S02]  /*13e350*/  SHF.R.S32.HI R29, RZ, 0x1f, R14 ;  /* 0x0000001fff1d7819 */ /* 0x004fc4000001140e */
[----:B------:R-:W-:-:S03]  /*13e360*/  IADD3 R28, P6, R14, R21, RZ ;  /* 0x000000150e1c7210 */ /* 0x000fc60007fde0ff */
[----:B------:R-:W-:Y:S04]  /*13e370*/  STL [R1+0x38], R29 ;  /* 0x0000381d01007387 */ /* 0x000fe80000100800 */
[----:B------:R0:W-:Y:S04]  /*13e380*/  STL [R1+0x52a0], R21 ;  /* 0x0052a01501007387 */ /* 0x0001e80000100800 */
[----:B0-----:R-:W2:Y:S02]  /*13e390*/  LDL.LU R21, [R1+0x38] ;  /* 0x0000380001157983 */ /* 0x001ea40000300800 */
[----:B--2---:R-:W-:-:S05]  /*13e3a0*/  IMAD.X R29, R21, 0x1, R19, P6 ;  /* 0x00000001151d7824 */ /* 0x004fca00030e0613 */
[----:B------:R0:W-:Y:S04]  /*13e3b0*/  STL.64 [R1+0x6e8], R28 ;  /* 0x0006e81c01007387 */ /* 0x0001e80000100a00 */
[----:B0-----:R-:W2:Y:S04]  /*13e3c0*/  LDL.LU.64 R28, [R1+0x52a8] ;  /* 0x0052a800011c7983 */ /* 0x001ea80000300a00 */
[----:B----4-:R0:W-:Y:S02]  /*13e3d0*/  STL.64 [R1+0x5298], R6 ;  /* 0x0052980601007387 */ /* 0x0101e40000100a00 */
[----:B0-----:R-:W-:-:S05]  /*13e3e0*/  IADD3 R6, P6, R14, R20, RZ ;  /* 0x000000140e067210 */ /* 0x001fca0007fde0ff */
[----:B------:R-:W-:-:S05]  /*13e3f0*/  IMAD.X R7, R21, 0x1, R18, P6 ;  /* 0x0000000115077824 */ /* 0x000fca00030e0612 */
[----:B------:R0:W-:Y:S02]  /*13e400*/  STL.64 [R1+0x10f0], R6 ;  /* 0x0010f00601007387 */ /* 0x0001e40000100a00 */
[----:B0-----:R-:W-:-:S05]  /*13e410*/  IADD3 R6, P6, R14, R17, RZ ;  /* 0x000000110e067210 */ /* 0x001fca0007fde0ff */
[----:B------:R-:W-:-:S05]  /*13e420*/  IMAD.X R7, R21, 0x1, R15, P6 ;  /* 0x0000000115077824 */ /* 0x000fca00030e060f */
[----:B------:R0:W-:Y:S02]  /*13e430*/  STL.64 [R1+0x1120], R6 ;  /* 0x0011200601007387 */ /* 0x0001e40000100a00 */
[----:B0-----:R-:W-:Y:S02]  /*13e440*/  IADD3 R6, P6, R14, R16, RZ ;  /* 0x000000100e067210 */ /* 0x001fe40007fde0ff */
[----:B------:R-:W4:Y:S04]  /*13e450*/  LDL.LU R14, [R1+0x52a4] ;  /* 0x0052a400010e7983 */ /* 0x000f280000300800 */
[----:B------:R0:W-:Y:S04]  /*13e460*/  STL.64 [R1+0x5280], R4 ;  /* 0x0052800401007387 */ /* 0x0001e80000100a00 */
[----:B0-----:R-:W2:Y:S01]  /*13e470*/  LDL.LU R5, [R1+0x6f4] ;  /* 0x0006f40001057983 */ /* 0x001ea20000300800 */
[----:B----4-:R-:W-:-:S03]  /*13e480*/  IMAD.X R7, R21, 0x1, R14, P6 ;  /* 0x0000000115077824 */ /* 0x010fc600030e060e */
[----:B------:R-:W4:Y:S04]  /*13e490*/  LDL.LU R21, [R1+0x52a0] ;  /* 0x0052a00001157983 */ /* 0x000f280000300800 */
[----:B------:R0:W-:Y:S04]  /*13e4a0*/  STL.64 [R1+0x1118], R6 ;  /* 0x0011180601007387 */ /* 0x0001e80000100a00 */
[----:B0-----:R-:W4:Y:S04]  /*13e4b0*/  LDL.LU.64 R6, [R1+0x5298] ;  /* 0x0052980001067983 */ /* 0x001f280000300a00 */
[----:B---3--:R-:W-:Y:S04]  /*13e4c0*/  STL.64 [R1+0x5290], R2 ;  /* 0x0052900201007387 */ /* 0x008fe80000100a00 */
[----:B------:R2:W-:Y:S02]  /*13e4d0*/  STL [R1+0x5288], R12 ;  /* 0x0052880c01007387 */ /* 0x0005e40000100800 */
        /* <DEDUP_REMOVED lines=17> */
[----:B------:R0:W-:Y:S04]  /*13e5f0*/  STL.64 [R1+0x5268], R6 ;  /* 0x0052680601007387 */ /* 0x0001e80000100a00 */
        /* <DEDUP_REMOVED lines=14> */
[----:B0-----:R-:W4:Y:S04]  /*13e6e0*/  LDL.LU.64 R4, [R1+0x5278] ;  /* 0x0052780001047983 */ /* 0x001f280000300a00 */
[----:B--2---:R0:W-:Y:S04]  /*13e6f0*/  STL.64 [R1+0x5250], R2 ;  /* 0x0052500201007387 */ /* 0x0041e80000100a00 */
[----:B0-----:R-:W2:Y:S04]  /*13e700*/  LDL.LU R3, [R1+0x6fc] ;  /* 0x0006fc0001037983 */ /* 0x001ea80000300800 */
[----:B------:R-:W3:Y:S04]  /*13e710*/  LDL.LU R22, [R1+0x5270] ;  /* 0x0052700001167983 */ /* 0x000ee80000300800 */
        /* <DEDUP_REMOVED lines=21> */
[----:B--2---:R0:W-:Y:S04]  /*13e870*/  STL [R1+0x5244], R6 ;  /* 0x0052440601007387 */ /* 0x0041e80000100800 */
        /* <DEDUP_REMOVED lines=19> */
[----:B------:R0:W-:Y:S04]  /*13e9b0*/  STL [R1+0x5234], R8 ;  /* 0x0052340801007387 */ /* 0x0001e80000100800 */
[----:B0-----:R-:W4:Y:S04]  /*13e9c0*/  LDL.LU R8, [R1+0x704] ;  /* 0x0007040001087983 */ /* 0x001f280000300800 */
[----:B---3--:R4:W-:Y:S02]  /*13e9d0*/  STL [R1+0x5230], R13 ;  /* 0x0052300d01007387 */ /* 0x0089e40000100800 */
[----:B----4-:R-:W-:-:S02]  /*13e9e0*/  SHF.R.S32.HI R13, RZ, 0x1f, R8 ;  /* 0x0000001fff0d7819 */ /* 0x010fc40000011408 */
        /* <DEDUP_REMOVED lines=34> */
[----:B------:R-:W2:Y:S04]  /*13ec10*/  LDL.LU R9, [R1+0x5224] ;  /* 0x0052240001097983 */ /* 0x000ea80000300800 */
[----:B------:R0:W-:Y:S01]  /*13ec20*/  STL.64 [R1+0x5210], R16 ;  /* 0x0052101001007387 */ /* 0x0001e20000100a00 */
[----:B------:R-:W-:-:S03]  /*13ec30*/  IMAD.X R3, R21, 0x1, R14, P6 ;  /* 0x0000000115037824 */ /* 0x000fc600030e060e */
[----:B0-----:R-:W3:Y:S04]  /*13ec40*/  LDL.LU R16, [R1+0x70c] ;  /* 0x00070c0001107983 */ /* 0x001ee80000300800 */
[----:B------:R-:W4:Y:S04]  /*13ec50*/  LDL R17, [R1+0x714] ;  /* 0x0007140001117983 */ /* 0x000f280000100800 */
[----:B------:R-:W4:Y:S04]  /*13ec60*/  LDL.LU R21, [R1+0x5220] ;  /* 0x0052200001157983 */ /* 0x000f280000300800 */
[----:B------:R0:W-:Y:S04]  /*13ec70*/  STL.64 [R1+0x1280], R2 ;  /* 0x0012800201007387 */ /* 0x0001e80000100a00 */
[----:B0-----:R-:W3:Y:S04]  /*13ec80*/  LDL.LU.64 R2, [R1+0x5218] ;  /* 0x0052180001027983 */ /* 0x001ee80000300a00 */
[----:B--2---:R-:W-:Y:S04]  /*13ec90*/  STL [R1+0x5200], R9 ;  /* 0x0052000901007387 */ /* 0x004fe80000100800 */
[----:B---3--:R0:W-:Y:S02]  /*13eca0*/  STL.64 [R1+0x51f8], R2 ;  /* 0x0051f80201007387 */ /* 0x0081e40000100a00 */
[----:B0-----:R-:W-:-:S02]  /*13ecb0*/  IMAD.MOV.U32 R3, RZ, RZ, R16 ;  /* 0x000000ffff037224 */ /* 0x001fc400078e0010 */
[----:B------:R-:W2:Y:S04]  /*13ecc0*/  LDL R2, [R1+0x718] ;  /* 0x0007180001027983 */ /* 0x000ea80000100800 */
[----:B------:R0:W-:Y:S01]  /*13ecd0*/  STL.64 [R1+0x5208], R28 ;  /* 0x0052081c01007387 */ /* 0x0001e20000100a00 */
[----:B------:R-:W-:Y:S02]  /*13ece0*/  SHF.R.S32.HI R9, RZ, 0x1f, R3 ;  /* 0x0000001fff097819 */ /* 0x000fe40000011403 */
[----:B----4-:R-:W-:Y:S01]  /*13ecf0*/  IADD3 R16, P6, R3, R21, RZ ;  /* 0x0000001503107210 */ /* 0x010fe20007fde0ff */
[----:B0-----:R-:W-:-:S04]  /*13ed00*/  IMAD.MOV.U32 R29, RZ, RZ, R17 ;  /* 0x000000ffff1d7224 */ /* 0x001fc800078e0011 */
[----:B------:R-:W-:-:S05]  /*13ed10*/  IMAD.X R17, R9, 0x1, R19, P6 ;  /* 0x0000000109117824 */ /* 0x000fca00030e0613 */
[----:B------:R0:W-:Y:S04]  /*13ed20*/  STL.64 [R1+0x1278], R16 ;  /* 0x0012781001007387 */ /* 0x0001e80000100a00 */
[----:B0-----:R-:W3:Y:S01]  /*13ed30*/  LDL.LU.64 R16, [R1+0x5210] ;  /* 0x0052100001107983 */ /* 0x001ee20000300a00 */
[----:B------:R-:W-:-:S03]  /*13ed40*/  IADD3 R28, P6, R3, R20, RZ ;  /* 0x00000014031c7210 */ /* 0x000fc60007fde0ff */
[----:B------:R0:W-:Y:S02]  /*13ed50*/  STL.64 [R1+0x51f0], R4 ;  /* 0x0051f00401007387 */ /* 0x0001e40000100a00 */
[----:B0-----:R-:W-:Y:S02]  /*13ed60*/  IMAD.MOV.U32 R4, RZ, RZ, R29 ;  /* 0x000000ffff047224 */ /* 0x001fe400078e001d */
[----:B------:R-:W-:-:S05]  /*13ed70*/  IMAD.X R29, R9, 0x1, R18, P6 ;  /* 0x00000001091d7824 */ /* 0x000fca00030e0612 */
[----:B------:R3:W-:Y:S01]  /*13ed80*/  STL.64 [R1+0x1298], R28 ;  /* 0x0012981c01007387 */ /* 0x0007e20000100a00 */
[----:B--2---:R-:W-:Y:S01]  /*13ed90*/  IMAD.MOV.U32 R5, RZ, RZ, R2 ;  /* 0x000000ffff057224 */ /* 0x004fe200078e0002 */
[----:B---3--:R-:W-:-:S05]  /*13eda0*/  IADD3 R28, P6, R3, R17, RZ ;  /* 0x00000011031c7210 */ /* 0x008fca0007fde0ff */
[----:B------:R-:W-:Y:S01]  /*13edb0*/  IMAD.X R29, R9, 0x1, R15, P6 ;  /* 0x00000001091d7824 */ /* 0x000fe200030e060f */
[----:B------:R-:W-:-:S04]  /*13edc0*/  IADD3 R2, P6, R3, R16, RZ ;  /* 0x0000001003027210 */ /* 0x000fc80007fde0ff */
[----:B------:R0:W-:Y:S01]  /*13edd0*/  STL.64 [R1+0x12c0], R28 ;  /* 0x0012c01c01007387 */ /* 0x0001e20000100a00 */
[----:B------:R-:W-:-:S03]  /*13ede0*/  IMAD.X R3, R9, 0x1, R14, P6 ;  /* 0x0000000109037824 */ /* 0x000fc600030e060e */
[----:B0-----:R-:W2:Y:S04]  /*13edf0*/  LDL.LU.64 R28, [R1+0x5208] ;  /* 0x00520800011c7983 */ /* 0x001ea80000300a00 */
[----:B------:R-:W3:Y:S04]  /*13ee00*/  LDL.LU R9, [R1+0x5200] ;  /* 0x0052000001097983 */ /* 0x000ee80000300800 */
[----:B------:R0:W-:Y:S04]  /*13ee10*/  STL.64 [R1+0x12b8], R2 ;  /* 0x0012b80201007387 */ /* 0x0001e80000100a00 */
[----:B0-----:R-:W4:Y:S04]  /*13ee20*/  LDL.LU.64 R2, [R1+0x51f8] ;  /* 0x0051f80001027983 */ /* 0x001f280000300a00 */
[----:B------:R0:W-:Y:S02]  /*13ee30*/  STL.64 [R1+0x51e8], R22 ;  /* 0x0051e81601007387 */ /* 0x0001e40000100a00 */
[----:B0-----:R-:W-:Y:S01]  /*13ee40*/  IMAD.MOV.U32 R23, RZ, RZ, R4 ;  /* 0x000000ffff177224 */ /* 0x001fe200078e0004 */
[----:B------:R-:W-:Y:S01]  /*13ee50*/  IADD3 R4, P6, R5, R21, RZ ;  /* 0x0000001505047210 */ /* 0x000fe20007fde0ff */
[----:B---3--:R0:W-:Y:S02]  /*13ee60*/  STL [R1+0x51e4], R9 ;  /* 0x0051e40901007387 */ /* 0x0081e40000100800 */
[----:B0-----:R-:W-:-:S05]  /*13ee70*/  SHF.R.S32.HI R9, RZ, 0x1f, R5 ;  /* 0x0000001fff097819 */ /* 0x001fca0000011405 */
[----:B------:R-:W-:-:S05]  /*13ee80*/  IMAD.X R5, R9, 0x1, R19, P6 ;  /* 0x0000000109057824 */ /* 0x000fca00030e0613 */
[----:B------:R0:W-:Y:S04]  /*13ee90*/  STL.64 [R1+0x708], R4 ;  /* 0x0007080401007387 */ /* 0x0001e80000100a00 */
[----:B0-----:R-:W3:Y:S04]  /*13eea0*/  LDL.LU.64 R4, [R1+0x51f0] ;  /* 0x0051f00001047983 */ /* 0x001ee80000300a00 */
[----:B---3--:R0:W-:Y:S04]  /*13eeb0*/  STL.64 [R1+0x51d8], R4 ;  /* 0x0051d80401007387 */ /* 0x0081e80000100a00 */
[----:B0-----:R-:W3:Y:S01]  /*13eec0*/  LDL.LU R4, [R1+0x718] ;  /* 0x0007180001047983 */ /* 0x001ee20000300800 */
[----:B------:R-:W-:-:S05]  /*13eed0*/  IMAD.MOV.U32 R5, RZ, RZ, R23 ;  /* 0x000000ffff057224 */ /* 0x000fca00078e0017 */
[----:B------:R-:W-:Y:S01]  /*13eee0*/  STL [R1+0x51e0], R5 ;  /* 0x0051e00501007387 */ /* 0x000fe20000100800 */
[----:B---3--:R-:W-:-:S05]  /*13eef0*/  IADD3 R22, P6, R4, R20, RZ ;  /* 0x0000001404167210 */ /* 0x008fca0007fde0ff */
        /* <DEDUP_REMOVED lines=8> */
[----:B------:R-:W2:Y:S04]  /*13ef80*/  LDL.LU R9, [R1+0x51e4] ;  /* 0x0051e40001097983 */ /* 0x000ea80000300800 */
[----:B------:R0:W-:Y:S04]  /*13ef90*/  STL.64 [R1+0x12f8], R4 ;  /* 0x0012f80401007387 */ /* 0x0001e80000100a00 */
[----:B0-----:R-:W4:Y:S04]  /*13efa0*/  LDL.LU R5, [R1+0x51e0] ;  /* 0x0051e00001057983 */ /* 0x001f280000300800 */
[----:B------:R4:W-:Y:S02]  /*13efb0*/  STL [R1+0x51c8], R25 ;  /* 0x0051c81901007387 */ /* 0x0009e40000100800 */
[----:B----4-:R-:W-:-:S02]  /*13efc0*/  SHF.R.S32.HI R25, RZ, 0x1f, R5 ;  /* 0x0000001fff197819 */ /* 0x010fc40000011405 */
[----:B------:R-:W-:-:S05]  /*13efd0*/  IADD3 R4, P6, R5, R21, RZ ;  /* 0x0000001505047210 */ /* 0x000fca0007fde0ff */
[----:B------:R-:W-:-:S05]  /*13efe0*/  IMAD.X R5, R25, 0x1, R19, P6 ;  /* 0x0000000119057824 */ /* 0x000fca00030e0613 */
[----:B------:R0:W-:Y:S04]  /*13eff0*/  STL.64 [R1+0x12f0], R4 ;  /* 0x0012f00401007387 */ /* 0x0001e80000100a00 */
[----:B0-----:R-:W4:Y:S04]  /*13f000*/  LDL.LU.64 R4, [R1+0x51d8] ;  /* 0x0051d80001047983 */ /* 0x001f280000300a00 */
[----:B--2---:R0:W-:Y:S04]  /*13f010*/  STL [R1+0x51cc], R9 ;  /* 0x0051cc0901007387 */ /* 0x0041e80000100800 */
[----:B0-----:R-:W2:Y:S04]  /*13f020*/  LDL.LU R9, [R1+0x714] ;  /* 0x0007140001097983 */ /* 0x001ea80000300800 */
[----:B----4-:R2:W-:Y:S02]  /*13f030*/  STL.64 [R1+0x51d0], R4 ;  /* 0x0051d00401007387 */ /* 0x0105e40000100a00 */
        /* <DEDUP_REMOVED lines=9> */
[----:B------:R-:W4:Y:S03]  /*13f0d0*/  LDL.LU R9, [R1+0x51cc] ;  /* 0x0051cc0001097983 */ /* 0x000f260000300800 */
[----:B------:R-:W-:-:S05]  /*13f0e0*/  IMAD.X R27, R25, 0x1, R14, P6 ;  /* 0x00000001191b7824 */ /* 0x000fca00030e060e */
[----:B------:R0:W-:Y:S01]  /*13f0f0*/  STL.64 [R1+0x1330], R26 ;  /* 0x0013301a01007387 */ /* 0x0001e20000100a00 */
[----:B--2---:R-:W-:Y:S02]  /*13f100*/  SHF.R.S32.HI R25, RZ, 0x1f, R4 ;  /* 0x0000001fff197819 */ /* 0x004fe40000011404 */
[----:B0-----:R-:W-:-:S05]  /*13f110*/  IADD3 R26, P6, R4, R21, RZ ;  /* 0x00000015041a7210 */ /* 0x001fca0007fde0ff */
[----:B------:R-:W-:-:S05]  /*13f120*/  IMAD.X R27, R25, 0x1, R19, P6 ;  /* 0x00000001191b7824 */ /* 0x000fca00030e0613 */
[----:B------:R0:W-:Y:S02]  /*13f130*/  STL.64 [R1+0x710], R26 ;  /* 0x0007101a01007387 */ /* 0x0001e40000100a00 */
[----:B0-----:R-:W-:-:S05]  /*13f140*/  IADD3 R26, P6, R4, R20, RZ ;  /* 0x00000014041a7210 */ /* 0x001fca0007fde0ff */
[----:B------:R-:W-:Y:S02]  /*13f150*/  IMAD.X R27, R25, 0x1, R18, P6 ;  /* 0x00000001191b7824 */ /* 0x000fe400030e0612 */
[----:B------:R-:W2:Y:S04]  /*13f160*/  LDL.LU R25, [R1+0x51c8] ;  /* 0x0051c80001197983 */ /* 0x000ea80000300800 */
[----:B------:R0:W-:Y:S04]  /*13f170*/  STL [R1+0x51bc], R5 ;  /* 0x0051bc0501007387 */ /* 0x0001e80000100800 */
[----:B------:R1:W-:Y:S01]  /*13f180*/  STL.64 [R1+0x1348], R26 ;  /* 0x0013481a01007387 */ /* 0x0003e20000100a00 */
[----:B0-----:R-:W-:-:S02]  /*13f190*/  SHF.R.S32.HI R5, RZ, 0x1f, R4 ;  /* 0x0000001fff057819 */ /* 0x001fc40000011404 */
[----:B-1----:R-:W-:-:S05]  /*13f1a0*/  IADD3 R26, P6, R4, R17, RZ ;  /* 0x00000011041a7210 */ /* 0x002fca0007fde0ff */
[----:B------:R-:W-:-:S05]  /*13f1b0*/  IMAD.X R27, R5, 0x1, R15, P6 ;  /* 0x00000001051b7824 */ /* 0x000fca00030e060f */
[----:B------:R0:W-:Y:S04]  /*13f1c0*/  STL.64 [R1+0x1378], R26 ;  /* 0x0013781a01007387 */ /* 0x0001e80000100a00 */
[----:B0-----:R-:W4:Y:S04]  /*13f1d0*/  LDL.LU.64 R26, [R1+0x51c0] ;  /* 0x0051c000011a7983 */ /* 0x001f280000300a00 */
[----:B---3--:R0:W-:Y:S01]  /*13f1e0*/  STL [R1+0x51b8], R23 ;  /* 0x0051b81701007387 */ /* 0x0081e20000100800 */
[----:B------:R-:W-:Y:S01]  /*13f1f0*/  IADD3 R4, P6, R4, R16, RZ ;  /* 0x0000001004047210 */ /* 0x000fe20007fde0ff */
[----:B0-----:R-:W-:-:S04]  /*13f200*/  IMAD.MOV.U32 R23, RZ, RZ, R5 ;  /* 0x000000ffff177224 */ /* 0x001fc800078e0005 */
        /* <DEDUP_REMOVED lines=12> */
[----:B0-----:R-:W-:Y:S01]  /*13f2d0*/  IMAD.MOV.U32 R4, RZ, RZ, R24 ;  /* 0x000000ffff047224 */ /* 0x001fe200078e0018 */
[----:B------:R-:W-:Y:S01]  /*13f2e0*/  IADD3 R24, P6, R25, R16, RZ ;  /* 0x0000001019187210 */ /* 0x000fe20007fde0ff */
[----:B------:R-:W2:Y:S04]  /*13f2f0*/  LDL.LU R5, [R1+0x51bc] ;  /* 0x0051bc0001057983 */ /* 0x000ea80000300800 */
[----:B------:R-:W-:Y:S02]  /*13f300*/  IMAD.X R25, R23, 0x1, R14, P6 ;  /* 0x0000000117197824 */ /* 0x000fe400030e060e */
[----:B------:R-:W3:Y:S04]  /*13f310*/  LDL.LU R23, [R1+0x51b8] ;  /* 0x0051b80001177983 */ /* 0x000ee80000300800 */
[----:B------:R-:W-:Y:S04]  /*13f320*/  STL.64 [R1+0x51b0], R6 ;  /* 0x0051b00601007387 */ /* 0x000fe80000100a00 */
[----:B----4-:R0:W-:Y:S04]  /*13f330*/  STL.64 [R1+0x51a0], R26 ;  /* 0x0051a01a01007387 */ /* 0x0101e80000100a00 */
[----:B0-----:R-:W4:Y:S04]  /*13f340*/  LDL.LU R27, [R1+0x728] ;  /* 0x00072800011b7983 */ /* 0x001f280000300800 */
[----:B------:R0:W-:Y:S04]  /*13f350*/  STL.64 [R1+0x49d0], R24 ;  /* 0x0049d01801007387 */ /* 0x0001e80000100a00 */
[----:B0-----:R-:W2:Y:S04]  /*13f360*/  LDL.LU R24, [R1+0x7f8] ;  /* 0x0007f80001187983 */ /* 0x001ea80000300800 */
[----:B------:R-:W3:Y:S01]  /*13f370*/  LDL.LU R25, [R1+0x7a4] ;  /* 0x0007a40001197983 */ /* 0x000ee20000300800 */
[----:B----4-:R-:W-:-:S03]  /*13f380*/  IADD3 R6, P6, R27, R21, RZ ;  /* 0x000000151b067210 */ /* 0x010fc60007fde0ff */
[----:B---3--:R0:W-:Y:S02]  /*13f390*/  STL [R1+0x51a8], R25 ;  /* 0x0051a81901007387 */ /* 0x0081e40000100800 */
        /* <DEDUP_REMOVED lines=14> */
[----:B0-----:R-:W4:Y:S04]  /*13f480*/  LDL.LU.64 R26, [R1+0x51a0] ;  /* 0x0051a000011a7983 */ /* 0x001f280000300a00 */
[----:B----4-:R0:W-:Y:S04]  /*13f490*/  STL.64 [R1+0x5188], R26 ;  /* 0x0051881a01007387 */ /* 0x0101e80000100a00 */
[----:B0-----:R-:W4:Y:S04]  /*13f4a0*/  LDL.LU R27, [R1+0x724] ;  /* 0x00072400011b7983 */ /* 0x001f280000300800 */
[----:B------:R4:W-:Y:S04]  /*13f4b0*/  STL [R1+0x5190], R29 ;  /* 0x0051901d01007387 */ /* 0x0009e80000100800 */
[----:B--2---:R0:W-:Y:S01]  /*13f4c0*/  STL.64 [R1+0x5198], R24 ;  /* 0x0051981801007387 */ /* 0x0041e20000100a00 */
[----:B----4-:R-:W-:-:S02]  /*13f4d0*/  SHF.R.S32.HI R29, RZ, 0x1f, R27 ;  /* 0x0000001fff1d7819 */ /* 0x010fc4000001141b */
[----:B0-----:R-:W-:-:S05]  /*13f4e0*/  IADD3 R24, P6, R27, R21, RZ ;  /* 0x000000151b187210 */ /* 0x001fca0007fde0ff */
[----:B------:R-:W-:-:S05]  /*13f4f0*/  IMAD.X R25, R29, 0x1, R19, P6 ;  /* 0x000000011d197824 */ /* 0x000fca00030e0613 */
[----:B------:R0:W-:Y:S02]  /*13f500*/  STL.64 [R1+0x13e0], R24 ;  /* 0x0013e01801007387 */ /* 0x0001e40000100a00 */
[----:B0-----:R-:W-:-:S05]  /*13f510*/  IADD3 R24, P6, R27, R20, RZ ;  /* 0x000000141b187210 */ /* 0x001fca0007fde0ff */
[----:B------:R-:W-:-:S05]  /*13f520*/  IMAD.X R25, R29, 0x1, R18, P6 ;  /* 0x000000011d197824 */ /* 0x000fca00030e0612 */
[----:B------:R0:W-:Y:S04]  /*13f530*/  STL.64 [R1+0x1400], R24 ;  /* 0x0014001801007387 */ /* 0x0001e80000100a00 */
[----:B------:R-:W-:Y:S01]  /*13f540*/  STL [R1+0x5180], R17 ;  /* 0x0051801101007387 */ /* 0x000fe20000100800 */
[----:B0-----:R-:W-:-:S05]  /*13f550*/  IADD3 R24, P6, R27, R17, RZ ;  /* 0x000000111b187210 */ /* 0x001fca0007fde0ff */
[----:B------:R-:W-:Y:S01]  /*13f560*/  IMAD.X R25, R29, 0x1, R15, P6 ;  /* 0x000000011d197824 */ /* 0x000fe200030e060f */
[----:B------:R-:W-:-:S04]  /*13f570*/  IADD3 R26, P6, R27, R16, RZ ;  /* 0x000000101b1a7210 */ /* 0x000fc80007fde0ff */
[----:B------:R0:W-:Y:S01]  /*13f580*/  STL.64 [R1+0x1428], R24 ;  /* 0x0014281801007387 */ /* 0x0001e20000100a00 */
[----:B------:R-:W-:-:S03]  /*13f590*/  IMAD.X R27, R29, 0x1, R14, P6 ;  /* 0x000000011d1b7824 */ /* 0x000fc600030e060e */
[----:B0-----:R-:W2:Y:S04]  /*13f5a0*/  LDL.LU.64 R24, [R1+0x5198] ;  /* 0x0051980001187983 */ /* 0x001ea80000300a00 */
[----:B------:R-:W4:Y:S04]  /*13f5b0*/  LDL.LU R29, [R1+0x5190] ;  /* 0x00519000011d7983 */ /* 0x000f280000300800 */
[----:B------:R0:W-:Y:S04]  /*13f5c0*/  STL.64 [R1+0x1420], R26 ;  /* 0x0014201a01007387 */ /* 0x0001e80000100a00 */
[----:B0-----:R-:W2:Y:S04]  /*13f5d0*/  LDL.LU.64 R26, [R1+0x5188] ;  /* 0x00518800011a7983 */ /* 0x001ea80000300a00 */
[----:B----4-:R0:W-:Y:S04]  /*13f5e0*/  STL.64 [R1+0x5170], R28 ;  /* 0x0051701c01007387 */ /* 0x0101e80000100a00 */
        /* <DEDUP_REMOVED lines=8> */
[----:B------:R1:W-:Y:S01]  /*13f670*/  STL [R1+0x5168], R20 ;  /* 0x0051681401007387 */ /* 0x0003e20000100800 */
[----:B0-----:R-:W-:-:S03]  /*13f680*/  IADD3 R4, P6, R28, R20, RZ ;  /* 0x000000141c047210 */ /* 0x001fc60007fde0ff */
[----:B-1----:R-:W3:Y:S02]  /*13f690*/  LDL.LU R20, [R1+0x38] ;  /* 0x0000380001147983 */ /* 0x002ee40000300800 */
[----:B---3--:R-:W-:-:S05]  /*13f6a0*/  IMAD.X R5, R20, 0x1, R18, P6 ;  /* 0x0000000114057824 */ /* 0x008fca00030e0612 */
[----:B------:R4:W-:Y:S02]  /*13f6b0*/  STL.64 [R1+0x1438], R4 ;  /* 0x0014380401007387 */ /* 0x0009e40000100a00 */
[----:B----4-:R-:W-:-:S05]  /*13f6c0*/  IADD3 R4, P6, R28, R17, RZ ;  /* 0x000000111c047210 */ /* 0x010fca0007fde0ff */
[----:B------:R-:W-:Y:S01]  /*13f6d0*/  IMAD.X R5, R20, 0x1, R15, P6 ;  /* 0x0000000114057824 */ /* 0x000fe200030e060f */
[----:B------:R-:W-:-:S04]  /*13f6e0*/  IADD3 R28, P6, R28, R16, RZ ;  /* 0x000000101c1c7210 */ /* 0x000fc80007fde0ff */
[----:B------:R0:W-:Y:S04]  /*13f6f0*/  STL.64 [R1+0x1468], R4 ;  /* 0x0014680401007387 */ /* 0x0001e80000100a00 */
[----:B0-----:R-:W3:Y:S04]  /*13f700*/  LDL.LU.64 R4, [R1+0x5178] ;  /* 0x0051780001047983 */ /* 0x001ee80000300a00 */
[----:B------:R0:W-:Y:S04]  /*13f710*/  STL [R1+0x1460], R28 ;  /* 0x0014601c01007387 */ /* 0x0001e80000100800 */
[----:B0-----:R-:W4:Y:S04]  /*13f720*/  LDL.LU.64 R28, [R1+0x5170] ;  /* 0x00517000011c7983 */ /* 0x001f280000300a00 */
[----:B----4-:R0:W-:Y:S04]  /*13f730*/  STL.64 [R1+0x5160], R28 ;  /* 0x0051601c01007387 */ /* 0x0101e80000100a00 */
[----:B0-----:R0:W4:Y:S04]  /*13f740*/  LDL.64 R28, [R1+0x1460] ;  /* 0x00146000011c7983 */ /* 0x0011280000100a00 */
[----:B------:R1:W-:Y:S04]  /*13f750*/  STL.64 [R1+0x5150], R2 ;  /* 0x0051500201007387 */ /* 0x0003e80000100a00 */
[----:B-1----:R-:W2:Y:S01]  /*13f760*/  LDL.LU R3, [R1+0x72c] ;  /* 0x00072c0001037983 */ /* 0x002ea20000300800 */
[----:B----4-:R-:W-:-:S03]  /*13f770*/  IMAD.X R29, R20, 0x1, R14, P6 ;  /* 0x00000001141d7824 */ /* 0x010fc600030e060e */
[----:B------:R-:W4:Y:S04]  /*13f780*/  LDL.LU R20, [R1+0x5168] ;  /* 0x0051680001147983 */ /* 0x000f280000300800 */
[----:B---3--:R2:W-:Y:S04]  /*13f790*/  STL [R1+0x5158], R4 ;  /* 0x0051580401007387 */ /* 0x0085e80000100800 */
[----:B------:R1:W-:Y:S01]  /*13f7a0*/  STL [R1+0x1464], R29 ;  /* 0x0014641d01007387 */ /* 0x0003e20000100800 */
[----:B--2---:R-:W-:Y:S02]  /*13f7b0*/  SHF.R.S32.HI R4, RZ, 0x1f, R3 ;  /* 0x0000001fff047819 */ /* 0x004fe40000011403 */
[----:B------:R-:W-:-:S05]  /*13f7c0*/  IADD3 R28, P6, R3, R21, RZ ;  /* 0x00000015031c7210 */ /* 0x000fca0007fde0ff */
[----:B-1----:R-:W-:-:S05]  /*13f7d0*/  IMAD.X R29, R4, 0x1, R19, P6 ;  /* 0x00000001041d7824 */ /* 0x002fca00030e0613 */
[----:B------:R4:W-:Y:S02]  /*13f7e0*/  STL.64 [R1+0x1458], R28 ;  /* 0x0014581c01007387 */ /* 0x0009e40000100a00 */
[----:B----4-:R-:W-:-:S05]  /*13f7f0*/  IADD3 R28, P6, R3, R20, RZ ;  /* 0x00000014031c7210 */ /* 0x010fca0007fde0ff */
        /* <DEDUP_REMOVED lines=29> */
[----:B------:R-:W4:Y:S04]  /*13f9d0*/  LDL.LU R7, [R1+0x5140] ;  /* 0x0051400001077983 */ /* 0x000f280000300800 */
[----:B------:R1:W-:Y:S04]  /*13f9e0*/  STL.64 [R1+0x14d8], R2 ;  /* 0x0014d80201007387 */ /* 0x0003e80000100a00 */
[----:B-1----:R-:W2:Y:S04]  /*13f9f0*/  LDL.LU.64 R2, [R1+0x5138] ;  /* 0x0051380001027983 */ /* 0x002ea80000300a00 */
[----:B--2---:R1:W-:Y:S04]  /*13fa00*/  STL.64 [R1+0x5128], R2 ;  /* 0x0051280201007387 */ /* 0x0043e80000100a00 */
[----:B-1----:R-:W2:Y:S04]  /*13fa10*/  LDL R3, [R1+0x734] ;  /* 0x0007340001037983 */ /* 0x002ea80000100800 */
[----:B------:R1:W-:Y:S01]  /*13fa20*/  STL [R1+0x5120], R19 ;  /* 0x0051201301007387 */ /* 0x0003e20000100800 */
[----:B--2---:R-:W-:-:S02]  /*13fa30*/  SHF.R.S32.HI R16, RZ, 0x1f, R3 ;  /* 0x0000001fff107819 */ /* 0x004fc40000011403 */
[----:B------:R-:W-:-:S05]  /*13fa40*/  IADD3 R2, P6, R3, R21, RZ ;  /* 0x0000001503027210 */ /* 0x000fca0007fde0ff */
[----:B------:R-:W-:Y:S02]  /*13fa50*/  IMAD.X R3, R16, 0x1, R19, P6 ;  /* 0x0000000110037824 */ /* 0x000fe400030e0613 */
[----:B-1----:R-:W2:Y:S04]  /*13fa60*/  LDL.LU R19, [R1+0x734] ;  /* 0x0007340001137983 */ /* 0x002ea80000300800 */
[----:B------:R-:W-:Y:S04]  /*13fa70*/  STL.64 [R1+0x14d0], R2 ;  /* 0x0014d00201007387 */ /* 0x000fe80000100a00 */
[----:B------:R1:W-:Y:S02]  /*13fa80*/  STL.64 [R1+0x5118], R20 ;  /* 0x0051181401007387 */ /* 0x0003e40000100a00 */
[----:B-1----:R-:W-:-:S02]  /*13fa90*/  IMAD.MOV.U32 R21, RZ, RZ, R16 ;  /* 0x000000ffff157224 */ /* 0x002fc400078e0010 */
[----:B------:R-:W3:Y:S01]  /*13faa0*/  LDL.LU R16, [R1+0x5130] ;  /* 0x0051300001107983 */ /* 0x000ee20000300800 */
[----:B--2---:R-:W-:-:S05]  /*13fab0*/  IADD3 R2, P6, R19, R20, RZ ;  /* 0x0000001413027210 */ /* 0x004fca0007fde0ff */
[----:B------:R-:W-:-:S05]  /*13fac0*/  IMAD.X R3, R21, 0x1, R18, P6 ;  /* 0x0000000115037824 */ /* 0x000fca00030e0612 */
[----:B------:R1:W-:Y:S02]  /*13fad0*/  STL.64 [R1+0x14f0], R2 ;  /* 0x0014f00201007387 */ /* 0x0003e40000100a00 */
[----:B-1----:R-:W-:-:S05]  /*13fae0*/  IADD3 R2, P6, R19, R17, RZ ;  /* 0x0000001113027210 */ /* 0x002fca0007fde0ff */
[----:B------:R-:W-:Y:S01]  /*13faf0*/  IMAD.X R3, R21, 0x1, R15, P6 ;  /* 0x0000000115037824 */ /* 0x000fe200030e060f */
[----:B---3--:R-:W-:-:S04]  /*13fb00*/  IADD3 R20, P6, R19, R16, RZ ;  /* 0x0000001013147210 */ /* 0x008fc80007fde0ff */
[----:B------:R1:W-:Y:S04]  /*13fb10*/  STL.64 [R1+0x1518], R2 ;  /* 0x0015180201007387 */ /* 0x0003e80000100a00 */
[----:B-1----:R-:W2:Y:S04]  /*13fb20*/  LDL.LU.64 R2, [R1+0x5128] ;  /* 0x0051280001027983 */ /* 0x002ea80000300a00 */
[----:B------:R1:W-:Y:S04]  /*13fb30*/  STL [R1+0x5110], R4 ;  /* 0x0051100401007387 */ /* 0x0003e80000100800 */
[----:B----4-:R3:W-:Y:S01]  /*13fb40*/  STL.64 [R1+0x5100], R6 ;  /* 0x0051000601007387 */ /* 0x0107e20000100a00 */
[----:B-1----:R-:W-:-:S03]  /*13fb50*/  IMAD.MOV.U32 R4, RZ, RZ, R21 ;  /* 0x000000ffff047224 */ /* 0x002fc600078e0015 */
[----:B---3--:R-:W3:Y:S01]  /*13fb60*/  LDL.LU R6, [R1+0x740] ;  /* 0x0007400001067983 */ /* 0x008ee20000300800 */
[----:B------:R-:W-:-:S03]  /*13fb70*/  IMAD.X R21, R4, 0x1, R14, P6 ;  /* 0x0000000104157824 */ /* 0x000fc600030e060e */
[----:B------:R-:W4:Y:S04]  /*13fb80*/  LDL.LU R19, [R1+0x5120] ;  /* 0x0051200001137983 */ /* 0x000f280000300800 */
[----:B------:R1:W-:Y:S04]  /*13fb90*/  STL.64 [R1+0x1510], R20 ;  /* 0x0015101401007387 */ /* 0x0003e80000100a00 */
[----:B-1----:R-:W2:Y:S04]  /*13fba0*/  LDL.LU.64 R20, [R1+0x5118] ;  /* 0x0051180001147983 */ /* 0x002ea80000300a00 */
[----:B------:R2:W-:Y:S01]  /*13fbb0*/  STL.64 [R1+0x5108], R26 ;  /* 0x0051081a01007387 */ /* 0x0005e20000100a00 */
[----:B---3--:R-:W-:-:S05]  /*13fbc0*/  SHF.R.S32.HI R4, RZ, 0x1f, R6 ;  /* 0x0000001fff047819 */ /* 0x008fca0000011406 */
[----:B------:R-:W-:Y:S01]  /*13fbd0*/  STL [R1+0x38], R4 ;  /* 0x0000380401007387 */ /* 0x000fe20000100800 */
        /* <DEDUP_REMOVED lines=9> */
[----:B------:R-:W2:Y:S04]  /*13fc70*/  LDL.LU R4, [R1+0x5110] ;  /* 0x0051100001047983 */ /* 0x000ea80000300800 */
[----:B------:R1:W-:Y:S04]  /*13fc80*/  STL.64 [R1+0x1558], R26 ;  /* 0x0015581a01007387 */ /* 0x0003e80000100a00 */
[----:B-1----:R-:W3:Y:S04]  /*13fc90*/  LDL.LU.64 R26, [R1+0x5108] ;  /* 0x00510800011a7983 */ /* 0x002ee80000300a00 */
[----:B------:R1:W-:Y:S04]  /*13fca0*/  STL [R1+0x1550], R6 ;  /* 0x0015500601007387 */ /* 0x0003e80000100800 */
[----:B-1----:R-:W4:Y:S04]  /*13fcb0*/  LDL.LU.64 R6, [R1+0x5100] ;  /* 0x0051000001067983 */ /* 0x002f280000300a00 */
[----:B----4-:R1:W-:Y:S04]  /*13fcc0*/  STL.64 [R1+0x50e8], R6 ;  /* 0x0050e80601007387 */ /* 0x0103e80000100a00 */
[----:B-1----:R-:W4:Y:S04]  /*13fcd0*/  LDL.LU R7, [R1+0x73c] ;  /* 0x00073c0001077983 */ /* 0x002f280000300800 */
[----:B------:R-:W2:Y:S04]  /*13fce0*/  LDL.LU R6, [R1+0x38] ;  /* 0x0000380001067983 */ /* 0x000ea80000300800 */
[----:B---3--:R1:W-:Y:S04]  /*13fcf0*/  STL.64 [R1+0x50f8], R26 ;  /* 0x0050f81a01007387 */ /* 0x0083e80000100a00 */
[----:B-1----:R0:W2:Y:S04]  /*13fd00*/  LDL.64 R26, [R1+0x1550] ;  /* 0x00155000011a7983 */ /* 0x0020a80000100a00 */
[----:B------:R4:W-:Y:S02]  /*13fd10*/  STL [R1+0x50f0], R25 ;  /* 0x0050f01901007387 */ /* 0x0009e40000100800 */
[----:B----4-:R-:W-:Y:S01]  /*13fd20*/  SHF.R.S32.HI R25, RZ, 0x1f, R7 ;  /* 0x0000001fff197819 */ /* 0x010fe20000011407 */
[----:B--2---:R-:W-:Y:S01]  /*13fd30*/  IMAD.X R27, R6, 0x1, R14, P6 ;  /* 0x00000001061b7824 */ /* 0x004fe200030e060e */
[----:B------:R-:W-:-:S04]  /*13fd40*/  IADD3 R26, P6, R7, R21, RZ ;  /* 0x00000015071a7210 */ /* 0x000fc80007fde0ff */
[----:B------:R1:W-:Y:S02]  /*13fd50*/  STL [R1+0x1554], R27 ;  /* 0x0015541b01007387 */ /* 0x0003e40000100800 */
[----:B-1----:R-:W-:-:S05]  /*13fd60*/  IMAD.X R27, R25, 0x1, R19, P6 ;  /* 0x00000001191b7824 */ /* 0x002fca00030e0613 */
        /* <DEDUP_REMOVED lines=13> */
[----:B------:R-:W-:Y:S04]  /*13fe40*/  STL.64 [R1+0x50e0], R2 ;  /* 0x0050e00201007387 */ /* 0x000fe80000100a00 */
[----:B---3--:R1:W-:Y:S04]  /*13fe50*/  STL.64 [R1+0x50d0], R24 ;  /* 0x0050d01801007387 */ /* 0x0083e80000100a00 */
[----:B-1----:R-:W3:Y:S04]  /*13fe60*/  LDL.LU R25, [R1+0x748] ;  /* 0x0007480001197983 */ /* 0x002ee80000300800 */
[----:B------:R1:W-:Y:S01]  /*13fe70*/  STL [R1+0x50d8], R21 ;  /* 0x0050d81501007387 */ /* 0x0003e20000100800 */
[----:B---3--:R-:W-:-:S02]  /*13fe80*/  SHF.R.S32.HI R24, RZ, 0x1f, R25 ;  /* 0x0000001fff187819 */ /* 0x008fc40000011419 */
[----:B------:R-:W-:-:S03]  /*13fe90*/  IADD3 R2, P6, R25, R21, RZ ;  /* 0x0000001519027210 */ /* 0x000fc60007fde0ff */
[----:B------:R-:W-:Y:S04]  /*13fea0*/  STL [R1+0x38], R24 ;  /* 0x0000381801007387 */ /* 0x000fe80000100800 */
[----:B-1----:R-:W3:Y:S02]  /*13feb0*/  LDL.LU R21, [R1+0x38] ;  /* 0x0000380001157983 */ /* 0x002ee40000300800 */
[----:B---3--:R-:W-:-:S05]  /*13fec0*/  IMAD.X R3, R21, 0x1, R19, P6 ;  /* 0x0000000115037824 */ /* 0x008fca00030e0613 */
        /* <DEDUP_REMOVED lines=8> */
[----:B------:R-:W-:-:S05]  /*13ff50*/  IADD3 R24, P6, R25, R16, RZ ;  /* 0x0000001019187210 */ /* 0x000fca0007fde0ff */
[----:B------:R-:W-:Y:S01]  /*13ff60*/  IMAD.X R25, R21, 0x1, R14, P6 ;  /* 0x0000000115197824 */ /* 0x000fe200030e060e */
[----:B---3--:R1:W-:Y:S04]  /*13ff70*/  STL.64 [R1+0x50b8], R2 ;  /* 0x0050b80201007387 */ /* 0x0083e80000100a00 */
[----:B-1----:R-:W3:Y:S04]  /*13ff80*/  LDL.LU R3, [R1+0x744] ;  /* 0x0007440001037983 */ /* 0x002ee80000300800 */
[----:B------:R-:W2:Y:S04]  /*13ff90*/  LDL.LU R21, [R1+0x50d8] ;  /* 0x0050d80001157983 */ /* 0x000ea80000300800 */
[----:B------:R1:W-:Y:S04]  /*13ffa0*/  STL.64 [R1+0x15c8], R24 ;  /* 0x0015c81801007387 */ /* 0x0003e80000100a00 */
[----:B-1----:R-:W4:Y:S04]  /*13ffb0*/  LDL.LU.64 R24, [R1+0x50d0] ;  /* 0x0050d00001187983 */ /* 0x002f280000300a00 */
[----:B------:R3:W-:Y:S02]  /*13ffc0*/  STL [R1+0x50c0], R9 ;  /* 0x0050c00901007387 */ /* 0x0007e40000100800 */
[----:B---3--:R-:W-:-:S02]  /*13ffd0*/  SHF.R.S32.HI R9, RZ, 0x1f, R3 ;  /* 0x0000001fff097819 */ /* 0x008fc40000011403 */
[----:B----4-:R2:W-:Y:S02]  /*13ffe0*/  STL.64 [R1+0x50c8], R24 ;  /* 0x0050c81801007387 */ /* 0x0105e40000100a00 */
[----:B--2---:R-:W-:-:S05]  /*13fff0*/  IADD3 R24, P6, R3, R21, RZ ;  /* 0x0000001503187210 */ /* 0x004fca0007fde0ff */
        /* <DEDUP_REMOVED lines=16> */
[----:B------:R-:W-:Y:S04]  /*140100*/  STL [R1+0x50a8], R5 ;  /* 0x0050a80501007387 */ /* 0x000fe80000100800 */
[----:B---3--:R1:W-:Y:S01]  /*140110*/  STL.64 [R1+0x50a0], R8 ;  /* 0x0050a00801007387 */ /* 0x0083e20000100a00 */
[----:B--2---:R-:W-:-:S02]  /*140120*/  IMAD.MOV.U32 R3, RZ, RZ, R24 ;  /* 0x000000ffff037224 */ /* 0x004fc400078e0018 */
[----:B------:R-:W-:Y:S02]  /*140130*/  IMAD.MOV.U32 R24, RZ, RZ, R25 ;  /* 0x000000ffff187224 */ /* 0x000fe400078e0019 */
[----:B------:R-:W-:Y:S02]  /*140140*/  IMAD.MOV.U32 R25, RZ, RZ, R0 ;  /* 0x000000ffff197224 */ /* 0x000fe400078e0000 */
[----:B-1----:R-:W-:Y:S02]  /*140150*/  IMAD.MOV.U32 R9, RZ, RZ, R23 ;  /* 0x000000ffff097224 */ /* 0x002fe400078e0017 */
[----:B------:R-:W-:Y:S02]  /*140160*/  IMAD.MOV.U32 R23, RZ, RZ, R7 ;  /* 0x000000ffff177224 */ /* 0x000fe400078e0007 */
[----:B------:R-:W-:Y:S02]  /*140170*/  IMAD.MOV.U32 R7, RZ, RZ, R29 ;  /* 0x000000ffff077224 */ /* 0x000fe400078e001d */
[----:B------:R-:W-:Y:S01]  /*140180*/  IMAD.MOV.U32 R29, RZ, RZ, R26 ;  /* 0x000000ffff1d7224 */ /* 0x000fe200078e001a */
[----:B------:R-:W-:-:S02]  /*140190*/  SHF.R.S32.HI R5, RZ, 0x1f, R9 ;  /* 0x0000001fff057819 */ /* 0x000fc40000011409 */
[----:B------:R-:W-:Y:S01]  /*1401a0*/  IADD3 R26, P6, R9, R21, RZ ;  /* 0x00000015091a7210 */ /* 0x000fe20007fde0ff */
[----:B------:R-:W-:-:S04]  /*1401b0*/  IMAD.MOV.U32 R0, RZ, RZ, R27 ;  /* 0x000000ffff007224 */ /* 0x000fc800078e001b */
[----:B------:R-:W-:-:S05]  /*1401c0*/  IMAD.X R27, R5, 0x1, R19, P6 ;  /* 0x00000001051b7824 */ /* 0x000fca00030e0613 */
[----:B------:R1:W-:Y:S02]  /*1401d0*/  STL.64 [R1+0x49a0], R26 ;  /* 0x0049a01a01007387 */ /* 0x0003e40000100a00 */
[----:B-1----:R-:W-:Y:S02]  /*1401e0*/  IMAD.MOV.U32 R26, RZ, RZ, R3 ;  /* 0x000000ffff1a7224 */ /* 0x002fe400078e0003 */
[----:B----4-:R-:W-:Y:S01]  /*1401f0*/  IMAD.MOV.U32 R27, RZ, RZ, R2 ;  /* 0x000000ffff1b7224 */ /* 0x010fe200078e0002 */
[----:B------:R-:W-:-:S05]  /*140200*/  IADD3 R2, P6, R9, R20, RZ ;  /* 0x0000001409027210 */ /* 0x000fca0007fde0ff */
[----:B------:R-:W-:-:S05]  /*140210*/  IMAD.X R3, R5, 0x1, R18, P6 ;  /* 0x0000000105037824 */ /* 0x000fca00030e0612 */
[----:B------:R1:W-:Y:S02]  /*140220*/  STL.64 [R1+0x1618], R2 ;  /* 0x0016180201007387 */ /* 0x0003e40000100a00 */
[----:B-1----:R-:W-:-:S05]  /*140230*/  IADD3 R2, P6, R9, R17, RZ ;  /* 0x0000001109027210 */ /* 0x002fca0007fde0ff */
[----:B------:R-:W-:-:S05]  /*140240*/  IMAD.X R3, R5, 0x1, R15, P6 ;  /* 0x0000000105037824 */ /* 0x000fca00030e060f */
[----:B------:R1:W-:Y:S04]  /*140250*/  STL.64 [R1+0x1648], R2 ;  /* 0x0016480201007387 */ /* 0x0003e80000100a00 */
[----:B-1----:R-:W2:Y:S01]  /*140260*/  LDL.LU.64 R2, [R1+0x50b0] ;  /* 0x0050b00001027983 */ /* 0x002ea20000300a00 */
[----:B------:R-:W-:-:S05]  /*140270*/  IADD3 R8, P6, R9, R16, RZ ;  /* 0x0000001009087210 */ /* 0x000fca0007fde0ff */
[----:B------:R-:W-:Y:S01]  /*140280*/  IMAD.X R9, R5, 0x1, R14, P6 ;  /* 0x0000000105097824 */ /* 0x000fe200030e060e */
[----:B--2---:R1:W-:Y:S04]  /*140290*/  STL.64 [R1+0x5088], R2 ;  /* 0x0050880201007387 */ /* 0x0043e80000100a00 */
[----:B-1----:R-:W2:Y:S04]  /*1402a0*/  LDL.LU R3, [R1+0x74c] ;  /* 0x00074c0001037983 */ /* 0x002ea80000300800 */
[----:B------:R-:W3:Y:S04]  /*1402b0*/  LDL.LU R5, [R1+0x50a8] ;  /* 0x0050a80001057983 */ /* 0x000ee80000300800 */
[----:B------:R1:W-:Y:S04]  /*1402c0*/  STL.64 [R1+0x1640], R8 ;  /* 0x0016400801007387 */ /* 0x0003e80000100a00 */
[----:B-1----:R-:W4:Y:S04]  /*1402d0*/  LDL.LU.64 R8, [R1+0x50a0] ;  /* 0x0050a00001087983 */ /* 0x002f280000300a00 */
[----:B----4-:R2:W-:Y:S04]  /*1402e0*/  STL [R1+0x5090], R9 ;  /* 0x0050900901007387 */ /* 0x0105e80000100800 */
[----:B------:R1:W-:Y:S01]  /*1402f0*/  STL.64 [R1+0x5098], R22 ;  /* 0x0050981601007387 */ /* 0x0003e20000100a00 */
[----:B--2---:R-:W-:-:S02]  /*140300*/  SHF.R.S32.HI R9, RZ, 0x1f, R3 ;  /* 0x0000001fff097819 */ /* 0x004fc40000011403 */
        /* <DEDUP_REMOVED lines=12> */
[----:B------:R-:W4:Y:S04]  /*1403d0*/  LDL.LU R9, [R1+0x5090] ;  /* 0x0050900001097983 */ /* 0x000f280000300800 */
[----:B------:R1:W-:Y:S04]  /*1403e0*/  STL.64 [R1+0x1678], R2 ;  /* 0x0016780201007387 */ /* 0x0003e80000100a00 */
[----:B-1----:R-:W3:Y:S04]  /*1403f0*/  LDL.LU.64 R2, [R1+0x5088] ;  /* 0x0050880001027983 */ /* 0x002ee80000300a00 */
        /* <DEDUP_REMOVED lines=20> */
[----:B------:R1:W-:Y:S04]  /*140540*/  STL [R1+0x5064], R14 ;  /* 0x0050640e01007387 */ /* 0x0003e80000100800 */
[----:B-1----:R-:W4:Y:S04]  /*140550*/  LDL.LU R14, [R1+0x754] ;  /* 0x00075400010e7983 */ /* 0x002f280000300800 */
[----:B--2---:R1:W-:Y:S01]  /*140560*/  STL.64 [R1+0x5068], R28 ;  /* 0x0050681c01007387 */ /* 0x0043e20000100a00 */
[----:B----4-:R-:W-:-:S02]  /*140570*/  SHF.R.S32.HI R20, RZ, 0x1f, R14 ;  /* 0x0000001fff147819 */ /* 0x010fc4000001140e */
[----:B-1----:R-:W-:-:S03]  /*140580*/  IADD3 R28, P6, R14, R21, RZ ;  /* 0x000000150e1c7210 */ /* 0x002fc60007fde0ff */
[----:B------:R1:W-:Y:S02]  /*140590*/  STL [R1+0x38], R20 ;  /* 0x0000381401007387 */ /* 0x0003e40000100800 */
[----:B------:R-:W-:Y:S02]  /*1405a0*/  IMAD.X R29, R20, 0x1, R19, P6 ;  /* 0x00000001141d7824 */ /* 0x000fe400030e0613 */
[----:B-1----:R-:W2:Y:S04]  /*1405b0*/  LDL.LU R20, [R1+0x5070] ;  /* 0x0050700001147983 */ /* 0x002ea80000300800 */
[----:B------:R1:W-:Y:S04]  /*1405c0*/  STL [R1+0x5060], R19 ;  /* 0x0050601301007387 */ /* 0x0003e80000100800 */
[----:B-1----:R-:W4:Y:S04]  /*1405d0*/  LDL.LU R19, [R1+0x38] ;  /* 0x0000380001137983 */ /* 0x002f280000300800 */
[----:B------:R2:W-:Y:S02]  /*1405e0*/  STL.64 [R1+0x16b0], R28 ;  /* 0x0016b01c01007387 */ /* 0x0005e40000100a00 */
[----:B--2---:R-:W-:-:S02]  /*1405f0*/  IADD3 R28, P6, R14, R20, RZ ;  /* 0x000000140e1c7210 */ /* 0x004fc40007fde0ff */
[----:B------:R1:W-:Y:S03]  /*140600*/  STL.64 [R1+0x5058], R20 ;  /* 0x0050581401007387 */ /* 0x0003e60000100a00 */
[----:B----4-:R-:W-:Y:S01]  /*140610*/  IMAD.X R29, R19, 0x1, R18, P6 ;  /* 0x00000001131d7824 */ /* 0x010fe200030e0612 */
[----:B-1----:R-:W-:-:S05]  /*140620*/  IADD3 R20, P6, R14, R17, RZ ;  /* 0x000000110e147210 */ /* 0x002fca0007fde0ff */
[----:B------:R-:W-:Y:S01]  /*140630*/  IMAD.X R21, R19, 0x1, R15, P6 ;  /* 0x0000000113157824 */ /* 0x000fe200030e060f */
[----:B------:R1:W-:Y:S04]  /*140640*/  STL.64 [R1+0x16d0], R28 ;  /* 0x0016d01c01007387 */ /* 0x0003e80000100a00 */
[----:B-1----:R-:W2:Y:S04]  /*140650*/  LDL.LU.64 R28, [R1+0x5068] ;  /* 0x00506800011c7983 */ /* 0x002ea80000300a00 */
[----:B------:R1:W-:Y:S02]  /*140660*/  STL.64 [R1+0x16f8], R20 ;  /* 0x0016f81401007387 */ /* 0x0003e40000100a00 */
[----:B-1----:R-:W-:-:S02]  /*140670*/  IADD3 R20, P6, R14, R16, RZ ;  /* 0x000000100e147210 */ /* 0x002fc40007fde0ff */
[----:B------:R-:W4:Y:S04]  /*140680*/  LDL.LU R14, [R1+0x5064] ;  /* 0x00506400010e7983 */ /* 0x000f280000300800 */
[----:B------:R-:W-:Y:S04]  /*140690*/  STL.64 [R1+0x5050], R26 ;  /* 0x0050501a01007387 */ /* 0x000fe80000100a00 */
[----:B--2---:R1:W-:Y:S04]  /*1406a0*/  STL.64 [R1+0x5040], R28 ;  /* 0x0050401c01007387 */ /* 0x0043e80000100a00 */
[----:B-1----:R-:W2:Y:S01]  /*1406b0*/  LDL.LU R29, [R1+0x760] ;  /* 0x00076000011d7983 */ /* 0x002ea20000300800 */
[----:B----4-:R-:W-:-:S03]  /*1406c0*/  IMAD.X R21, R19, 0x1, R14, P6 ;  /* 0x0000000113157824 */ /* 0x010fc600030e060e */
[----:B------:R-:W4:Y:S04]  /*1406d0*/  LDL.LU R19, [R1+0x5060] ;  /* 0x0050600001137983 */ /* 0x000f280000300800 */
[----:B------:R1:W-:Y:S04]  /*1406e0*/  STL.64 [R1+0x16f0], R20 ;  /* 0x0016f01401007387 */ /* 0x0003e80000100a00 */
[----:B-1----:R-:W3:Y:S04]  /*1406f0*/  LDL.LU.64 R20, [R1+0x5058] ;  /* 0x0050580001147983 */ /* 0x002ee80000300a00 */
[----:B------:R2:W-:Y:S02]  /*140700*/  STL [R1+0x5048], R25 ;  /* 0x0050481901007387 */ /* 0x0005e40000100800 */
[----:B--2---:R-:W-:-:S02]  /*140710*/  SHF.R.S32.HI R25, RZ, 0x1f, R29 ;  /* 0x0000001fff197819 */ /* 0x004fc4000001141d */
[----:B---3--:R-:W-:-:S05]  /*140720*/  IADD3 R26, P6, R29, R21, RZ ;  /* 0x000000151d1a7210 */ /* 0x008fca0007fde0ff */
        /* <DEDUP_REMOVED lines=32> */
[----:B-1----:R-:W4:Y:S04]  /*140930*/  LDL.LU.64 R28, [R1+0x5038] ;  /* 0x00503800011c7983 */ /* 0x002f280000300a00 */
[----:B------:R1:W-:Y:S04]  /*140940*/  STL.64 [R1+0x5010], R2 ;  /* 0x0050100201007387 */ /* 0x0003e80000100a00 */
[----:B-1----:R-:W2:Y:S04]  /*140950*/  LDL.LU R3, [R1+0x768] ;  /* 0x0007680001037983 */ /* 0x002ea80000300800 */
[----:B------:R-:W3:Y:S04]  /*140960*/  LDL.LU R21, [R1+0x5030] ;  /* 0x0050300001157983 */ /* 0x000ee80000300800 */
[----:B------:R1:W-:Y:S04]  /*140970*/  STL.64 [R1+0x1768], R6 ;  /* 0x0017680601007387 */ /* 0x0003e80000100a00 */
[----:B-1----:R-:W4:Y:S04]  /*140980*/  LDL.LU.64 R6, [R1+0x5028] ;  /* 0x0050280001067983 */ /* 0x002f280000300a00 */
[----:B------:R2:W-:Y:S02]  /*140990*/  STL [R1+0x5018], R23 ;  /* 0x0050181701007387 */ /* 0x0005e40000100800 */
[----:B--2---:R-:W-:-:S02]  /*1409a0*/  SHF.R.S32.HI R23, RZ, 0x1f, R3 ;  /* 0x0000001fff177819 */ /* 0x004fc40000011403 */
[----:B----4-:R3:W-:Y:S02]  /*1409b0*/  STL.64 [R1+0x5020], R6 ;  /* 0x0050200601007387 */ /* 0x0107e40000100a00 */
        /* <DEDUP_REMOVED lines=16> */
[----:B--2---:R1:W-:Y:S04]  /*140ac0*/  STL [R1+0x5004], R6 ;  /* 0x0050040601007387 */ /* 0x0043e80000100800 */
[----:B-1----:R-:W2:Y:S04]  /*140ad0*/  LDL.LU R6, [R1+0x764] ;  /* 0x0007640001067983 */ /* 0x002ea80000300800 */
[----:B------:R2:W-:Y:S02]  /*140ae0*/  STL [R1+0x5000], R8 ;  /* 0x0050000801007387 */ /* 0x0005e40000100800 */
        /* <DEDUP_REMOVED lines=10> */
[----:B-1----:R-:W2:Y:S04]  /*140b90*/  LDL.LU.64 R2, [R1+0x5008] ;  /* 0x0050080001027983 */ /* 0x002ea80000300a00 */
[----:B--2---:R1:W-:Y:S02]  /*140ba0*/  STL.64 [R1+0x4ff8], R2 ;  /* 0x004ff80201007387 */ /* 0x0043e40000100a00 */
[----:B-1----:R-:W-:-:S02]  /*140bb0*/  IADD3 R2, P6, R6, R16, RZ ;  /* 0x0000001006027210 */ /* 0x002fc40007fde0ff */
[----:B------:R-:W2:Y:S03]  /*140bc0*/  LDL.LU R6, [R1+0x5004] ;  /* 0x0050040001067983 */ /* 0x000ea60000300800 */
[----:B------:R-:W-:Y:S02]  /*140bd0*/  IMAD.X R3, R8, 0x1, R14, P6 ;  /* 0x0000000108037824 */ /* 0x000fe400030e060e */
[----:B------:R-:W4:Y:S04]  /*140be0*/  LDL.LU R8, [R1+0x5000] ;  /* 0x0050000001087983 */ /* 0x000f280000300800 */
[----:B------:R-:W-:Y:S04]  /*140bf0*/  STL.64 [R1+0x17e0], R2 ;  /* 0x0017e00201007387 */ /* 0x000fe80000100a00 */
[----:B------:R-:W-:Y:S04]  /*140c00*/  STL [R1+0x4ff0], R5 ;  /* 0x004ff00501007387 */ /* 0x000fe80000100800 */
[----:B----4-:R1:W-:Y:S04]  /*140c10*/  STL [R1+0x4ff4], R8 ;  /* 0x004ff40801007387 */ /* 0x0103e80000100800 */
[----:B-1----:R-:W4:Y:S02]  /*140c20*/  LDL.LU R8, [R1+0x770] ;  /* 0x0007700001087983 */ /* 0x002f240000300800 */
[----:B----4-:R-:W-:-:S02]  /*140c30*/  SHF.R.S32.HI R5, RZ, 0x1f, R8 ;  /* 0x0000001fff057819 */ /* 0x010fc40000011408 */
[----:B------:R-:W-:-:S05]  /*140c40*/  IADD3 R2, P6, R8, R21, RZ ;  /* 0x0000001508027210 */ /* 0x000fca0007fde0ff */
[----:B------:R-:W-:-:S05]  /*140c50*/  IMAD.X R3, R5, 0x1, R19, P6 ;  /* 0x0000000105037824 */ /* 0x000fca00030e0613 */
[----:B------:R1:W-:Y:S02]  /*140c60*/  STL.64 [R1+0x760], R2 ;  /* 0x0007600201007387 */ /* 0x0003e40000100a00 */
[----:B-1----:R-:W-:-:S05]  /*140c70*/  IADD3 R2, P6, R8, R20, RZ ;  /* 0x0000001408027210 */ /* 0x002fca0007fde0ff */
[----:B------:R-:W-:-:S05]  /*140c80*/  IMAD.X R3, R5, 0x1, R18, P6 ;  /* 0x0000000105037824 */ /* 0x000fca00030e0612 */
[----:B------:R1:W-:Y:S04]  /*140c90*/  STL.64 [R1+0x17f8], R2 ;  /* 0x0017f80201007387 */ /* 0x0003e80000100a00 */
[----:B-1----:R-:W4:Y:S04]  /*140ca0*/  LDL.LU.64 R2, [R1+0x4ff8] ;  /* 0x004ff80001027983 */ /* 0x002f280000300a00 */
[----:B----4-:R1:W-:Y:S02]  /*140cb0*/  STL.64 [R1+0x4fe8], R2 ;  /* 0x004fe80201007387 */ /* 0x0103e40000100a00 */
[----:B-1----:R-:W-:-:S05]  /*140cc0*/  IADD3 R2, P6, R8, R17, RZ ;  /* 0x0000001108027210 */ /* 0x002fca0007fde0ff */
[----:B------:R-:W-:-:S05]  /*140cd0*/  IMAD.X R3, R5, 0x1, R15, P6 ;  /* 0x0000000105037824 */ /* 0x000fca00030e060f */
[----:B------:R1:W-:Y:S02]  /*140ce0*/  STL.64 [R1+0x1838], R2 ;  /* 0x0018380201007387 */ /* 0x0003e40000100a00 */
[----:B-1----:R-:W-:Y:S02]  /*140cf0*/  IADD3 R2, P6, R8, R16, RZ ;  /* 0x0000001008027210 */ /* 0x002fe40007fde0ff */
[----:B------:R-:W4:Y:S03]  /*140d00*/  LDL.LU R8, [R1+0x4ff4] ;  /* 0x004ff40001087983 */ /* 0x000f260000300800 */
[----:B------:R-:W-:Y:S02]  /*140d10*/  IMAD.X R3, R5, 0x1, R14, P6 ;  /* 0x0000000105037824 */ /* 0x000fe400030e060e */
[----:B------:R-:W3:Y:S04]  /*140d20*/  LDL.LU R5, [R1+0x4ff0] ;  /* 0x004ff00001057983 */ /* 0x000ee80000300800 */
[----:B------:R1:W-:Y:S04]  /*140d30*/  STL [R1+0x4fe4], R13 ;  /* 0x004fe40d01007387 */ /* 0x0003e80000100800 */
[----:B-1----:R-:W2:Y:S04]  /*140d40*/  LDL.LU R13, [R1+0x76c] ;  /* 0x00076c00010d7983 */ /* 0x002ea80000300800 */
[----:B------:R2:W-:Y:S02]  /*140d50*/  STL.64 [R1+0x1830], R2 ;  /* 0x0018300201007387 */ /* 0x0005e40000100a00 */
[----:B--2---:R-:W-:-:S02]  /*140d60*/  SHF.R.S32.HI R3, RZ, 0x1f, R13 ;  /* 0x0000001fff037819 */ /* 0x004fc4000001140d */
[----:B------:R-:W-:-:S03]  /*140d70*/  IADD3 R2, P6, R13, R21, RZ ;  /* 0x000000150d027210 */ /* 0x000fc60007fde0ff */
[----:B------:R-:W-:Y:S04]  /*140d80*/  STL [R1+0x38], R3 ;  /* 0x0000380301007387 */ /* 0x000fe80000100800 */
[----:B------:R1:W-:Y:S04]  /*140d90*/  STL [R1+0x4fe0], R21 ;  /* 0x004fe01501007387 */ /* 0x0003e80000100800 */
[----:B-1----:R-:W2:Y:S02]  /*140da0*/  LDL.LU R21, [R1+0x38] ;  /* 0x0000380001157983 */ /* 0x002ea40000300800 */
[----:B--2---:R-:W-:-:S05]  /*140db0*/  IMAD.X R3, R21, 0x1, R19, P6 ;  /* 0x0000000115037824 */ /* 0x004fca00030e0613 */
[----:B------:R1:W-:Y:S04]  /*140dc0*/  STL.64 [R1+0x1818], R2 ;  /* 0x0018180201007387 */ /* 0x0003e80000100a00 */
[----:B-1----:R-:W2:Y:S04]  /*140dd0*/  LDL.LU.64 R2, [R1+0x4fe8] ;  /* 0x004fe80001027983 */ /* 0x002ea80000300a00 */
[----:B--2---:R1:W-:Y:S02]  /*140de0*/  STL.64 [R1+0x4fd8], R2 ;  /* 0x004fd80201007387 */ /* 0x0043e40000100a00 */
[----:B-1----:R-:W-:-:S05]  /*140df0*/  IADD3 R2, P6, R13, R20, RZ ;  /* 0x000000140d027210 */ /* 0x002fca0007fde0ff */
[----:B------:R-:W-:-:S05]  /*140e00*/  IMAD.X R3, R21, 0x1, R18, P6 ;  /* 0x0000000115037824 */ /* 0x000fca00030e0612 */
[----:B------:R1:W-:Y:S02]  /*140e10*/  STL.64 [R1+0x1848], R2 ;  /* 0x0018480201007387 */ /* 0x0003e40000100a00 */
[----:B-1----:R-:W-:-:S05]  /*140e20*/  IADD3 R2, P6, R13, R17, RZ ;  /* 0x000000110d027210 */ /* 0x002fca0007fde0ff */
[----:B------:R-:W-:-:S05]  /*140e30*/  IMAD.X R3, R21, 0x1, R15, P6 ;  /* 0x0000000115037824 */ /* 0x000fca00030e060f */
[----:B------:R1:W-:Y:S02]  /*140e40*/  STL.64 [R1+0x1870], R2 ;  /* 0x0018700201007387 */ /* 0x0003e40000100a00 */
[----:B-1----:R-:W-:Y:S02]  /*140e50*/  IADD3 R2, P6, R13, R16, RZ ;  /* 0x000000100d027210 */ /* 0x002fe40007fde0ff */
[----:B------:R-:W2:Y:S04]  /*140e60*/  LDL.LU R13, [R1+0x4fe4] ;  /* 0x004fe400010d7983 */ /* 0x000ea80000300800 */
[----:B------:R1:W-:Y:S01]  /*140e70*/  STL.64 [R1+0x4fc0], R28 ;  /* 0x004fc01c01007387 */ /* 0x0003e20000100a00 */
[----:B------:R-:W-:-:S03]  /*140e80*/  IMAD.X R3, R21, 0x1, R14, P6 ;  /* 0x0000000115037824 */ /* 0x000fc600030e060e */
[----:B-1----:R-:W4:Y:S04]  /*140e90*/  LDL.LU R29, [R1+0x778] ;  /* 0x00077800011d7983 */ /* 0x002f280000300800 */
[----:B------:R-:W3:Y:S04]  /*140ea0*/  LDL.LU R21, [R1+0x4fe0] ;  /* 0x004fe00001157983 */ /* 0x000ee80000300800 */
[----:B------:R1:W-:Y:S04]  /*140eb0*/  STL.64 [R1+0x1868], R2 ;  /* 0x0018680201007387 */ /* 0x0003e80000100a00 */
[----:B-1----:R-:W3:Y:S04]  /*140ec0*/  LDL.LU.64 R2, [R1+0x4fd8] ;  /* 0x004fd80001027983 */ /* 0x002ee80000300a00 */
[----:B------:R4:W-:Y:S04]  /*140ed0*/  STL [R1+0x4fc8], R0 ;  /* 0x004fc80001007387 */ /* 0x0009e80000100800 */
[----:B--2---:R3:W-:Y:S01]  /*140ee0*/  STL.64 [R1+0x4fd0], R12 ;  /* 0x004fd00c01007387 */ /* 0x0047e20000100a00 */
[----:B----4-:R-:W-:-:S02]  /*140ef0*/  SHF.R.S32.HI R0, RZ, 0x1f, R29 ;  /* 0x0000001fff007819 */ /* 0x010fc4000001141d */
        /* <DEDUP_REMOVED lines=17> */
[----:B-1----:R-:W4:Y:S02]  /*141010*/  LDL.LU R27, [R1+0x774] ;  /* 0x00077400011b7983 */ /* 0x002f240000300800 */
[----:B----4-:R-:W-:-:S02]  /*141020*/  SHF.R.S32.HI R26, RZ, 0x1f, R27 ;  /* 0x0000001fff1a7819 */ /* 0x010fc4000001141b */
[----:B------:R-:W-:-:S05]  /*141030*/  IADD3 R28, P6, R27, R21, RZ ;  /* 0x000000151b1c7210 */ /* 0x000fca0007fde0ff */
[----:B------:R-:W-:Y:S01]  /*141040*/  IMAD.X R29, R26, 0x1, R19, P6 ;  /* 0x000000011a1d7824 */ /* 0x000fe200030e0613 */
[----:B------:R-:W-:Y:S04]  /*141050*/  STL [R1+0x38], R26 ;  /* 0x0000381a01007387 */ /* 0x000fe80000100800 */
[----:B------:R1:W-:Y:S04]  /*141060*/  STL.64 [R1+0x18a0], R28 ;  /* 0x0018a01c01007387 */ /* 0x0003e80000100a00 */
[----:B------:R4:W-:Y:S01]  /*141070*/  STL [R1+0x4fb0], R20 ;  /* 0x004fb01401007387 */ /* 0x0009e20000100800 */
[----:B-1----:R-:W-:-:S03]  /*141080*/  IADD3 R28, P6, R27, R20, RZ ;  /* 0x000000141b1c7210 */ /* 0x002fc60007fde0ff */
[----:B----4-:R-:W4:Y:S02]  /*141090*/  LDL.LU R20, [R1+0x38] ;  /* 0x0000380001147983 */ /* 0x010f240000300800 */
        /* <DEDUP_REMOVED lines=15> */
[----:B----4-:R1:W-:Y:S04]  /*141190*/  STL.64 [R1+0x4f98], R26 ;  /* 0x004f981a01007387 */ /* 0x0103e80000100a00 */
[----:B------:R-:W-:Y:S01]  /*1411a0*/  STL [R1+0x38], R14 ;  /* 0x0000380e01007387 */ /* 0x000fe20000100800 */
[----:B-1----:R-:W-:-:S05]  /*1411b0*/  IADD3 R26, P6, R6, R21, RZ ;  /* 0x00000015061a7210 */ /* 0x002fca0007fde0ff */
[----:B------:R-:W-:-:S05]  /*1411c0*/  IMAD.X R27, R14, 0x1, R19, P6 ;  /* 0x000000010e1b7824 */ /* 0x000fca00030e0613 */
[----:B------:R3:W-:Y:S02]  /*1411d0*/  STL.64 [R1+0x770], R26 ;  /* 0x0007701a01007387 */ /* 0x0007e40000100a00 */
[----:B---3--:R-:W-:-:S05]  /*1411e0*/  IADD3 R26, P6, R6, R20, RZ ;  /* 0x00000014061a7210 */ /* 0x008fca0007fde0ff */
        /* <DEDUP_REMOVED lines=34> */
[----:B------:R1:W-:Y:S04]  /*141410*/  STL.64 [R1+0x4f68], R2 ;  /* 0x004f680201007387 */ /* 0x0003e80000100a00 */
[----:B-1----:R-:W2:Y:S04]  /*141420*/  LDL.LU R3, [R1+0x788] ;  /* 0x0007880001037983 */ /* 0x002ea80000300800 */
[----:B------:R1:W-:Y:S01]  /*141430*/  STL.64 [R1+0x4f70], R10 ;  /* 0x004f700a01007387 */ /* 0x0003e20000100a00 */
[----:B--2---:R-:W-:-:S02]  /*141440*/  SHF.R.S32.HI R2, RZ, 0x1f, R3 ;  /* 0x0000001fff027819 */ /* 0x004fc40000011403 */
[----:B-1----:R-:W-:-:S05]  /*141450*/  IADD3 R10, P6, R3, R21, RZ ;  /* 0x00000015030a7210 */ /* 0x002fca0007fde0ff */
[----:B------:R-:W-:-:S05]  /*141460*/  IMAD.X R11, R2, 0x1, R19, P6 ;  /* 0x00000001020b7824 */ /* 0x000fca00030e0613 */
[----:B------:R1:W-:Y:S04]  /*141470*/  STL.64 [R1+0x778], R10 ;  /* 0x0007780a01007387 */ /* 0x0003e80000100a00 */
[----:B------:R2:W-:Y:S01]  /*141480*/  STL [R1+0x4f60], R20 ;  /* 0x004f601401007387 */ /* 0x0005e20000100800 */
[----:B-1----:R-:W-:Y:S01]  /*141490*/  IADD3 R10, P6, R3, R20, RZ ;  /* 0x00000014030a7210 */ /* 0x002fe20007fde0ff */
[----:B--2---:R-:W-:-:S04]  /*1414a0*/  IMAD.MOV.U32 R20, RZ, RZ, R2 ;  /* 0x000000ffff147224 */ /* 0x004fc800078e0002 */
        /* <DEDUP_REMOVED lines=11> */
[----:B-1----:R-:W3:Y:S04]  /*141560*/  LDL.LU R2, [R1+0x784] ;  /* 0x0007840001027983 */ /* 0x002ee80000300800 */
[----:B--2---:R1:W-:Y:S01]  /*141570*/  STL.64 [R1+0x4f58], R10 ;  /* 0x004f580a01007387 */ /* 0x0043e20000100a00 */
[----:B---3--:R-:W-:-:S02]  /*141580*/  SHF.R.S32.HI R20, RZ, 0x1f, R2 ;  /* 0x0000001fff147819 */ /* 0x008fc40000011402 */
[----:B-1----:R-:W-:-:S03]  /*141590*/  IADD3 R10, P6, R2, R21, RZ ;  /* 0x00000015020a7210 */ /* 0x002fc60007fde0ff */
[----:B------:R1:W-:Y:S02]  /*1415a0*/  STL [R1+0x38], R20 ;  /* 0x0000381401007387 */ /* 0x0003e40000100800 */
[----:B------:R-:W-:Y:S02]  /*1415b0*/  IMAD.X R11, R20, 0x1, R19, P6 ;  /* 0x00000001140b7824 */ /* 0x000fe400030e0613 */
[----:B-1----:R-:W2:Y:S04]  /*1415c0*/  LDL.LU R20, [R1+0x4f60] ;  /* 0x004f600001147983 */ /* 0x002ea80000300800 */
[----:B------:R2:W-:Y:S02]  /*1415d0*/  STL.64 [R1+0x1998], R10 ;  /* 0x0019980a01007387 */ /* 0x0005e40000100a00 */
[----:B--2---:R-:W-:-:S02]  /*1415e0*/  IADD3 R10, P6, R2, R20, RZ ;  /* 0x00000014020a7210 */ /* 0x004fc40007fde0ff */
[----:B------:R1:W-:Y:S04]  /*1415f0*/  STL [R1+0x4f48], R20 ;  /* 0x004f481401007387 */ /* 0x0003e80000100800 */
[----:B-1----:R-:W2:Y:S02]  /*141600*/  LDL.LU R20, [R1+0x38] ;  /* 0x0000380001147983 */ /* 0x002ea40000300800 */
[----:B--2---:R-:W-:-:S05]  /*141610*/  IMAD.X R11, R20, 0x1, R18, P6 ;  /* 0x00000001140b7824 */ /* 0x004fca00030e0612 */
[----:B------:R1:W-:Y:S02]  /*141620*/  STL.64 [R1+0x19b8], R10 ;  /* 0x0019b80a01007387 */ /* 0x0003e40000100a00 */
[----:B-1----:R-:W-:-:S05]  /*141630*/  IADD3 R10, P6, R2, R17, RZ ;  /* 0x00000011020a7210 */ /* 0x002fca0007fde0ff */
[----:B------:R-:W-:Y:S01]  /*141640*/  IMAD.X R11, R20, 0x1, R15, P6 ;  /* 0x00000001140b7824 */ /* 0x000fe200030e060f */
[----:B------:R-:W-:-:S04]  /*141650*/  IADD3 R2, P6, R2, R16, RZ ;  /* 0x0000001002027210 */ /* 0x000fc80007fde0ff */
[----:B------:R1:W-:Y:S04]  /*141660*/  STL.64 [R1+0x19e0], R10 ;  /* 0x0019e00a01007387 */ /* 0x0003e80000100a00 */
[----:B-1----:R-:W2:Y:S04]  /*141670*/  LDL.LU.64 R10, [R1+0x4f58] ;  /* 0x004f5800010a7983 */ /* 0x002ea80000300a00 */
[----:B------:R1:W-:Y:S04]  /*141680*/  STL [R1+0x19d8], R2 ;  /* 0x0019d80201007387 */ /* 0x0003e80000100800 */
[----:B-1----:R-:W3:Y:S04]  /*141690*/  LDL.LU.64 R2, [R1+0x4f50] ;  /* 0x004f500001027983 */ /* 0x002ee80000300a00 */
[----:B---3--:R1:W-:Y:S04]  /*1416a0*/  STL.64 [R1+0x4f40], R2 ;  /* 0x004f400201007387 */ /* 0x0083e80000100a00 */
[----:B-1----:R0:W3:Y:S04]  /*1416b0*/  LDL.64 R2, [R1+0x19d8] ;  /* 0x0019d80001027983 */ /* 0x0020e80000100a00 */
[----:B--2---:R1:W-:Y:S04]  /*1416c0*/  STL.64 [R1+0x4f30], R10 ;  /* 0x004f300a01007387 */ /* 0x0043e80000100a00 */
[----:B-1----:R-:W2:Y:S04]  /*1416d0*/  LDL.LU R11, [R1+0x790] ;  /* 0x00079000010b7983 */ /* 0x002ea80000300800 */
[----:B----4-:R2:W-:Y:S01]  /*1416e0*/  STL [R1+0x4f38], R6 ;  /* 0x004f380601007387 */ /* 0x0105e20000100800 */
[----:B---3--:R-:W-:-:S03]  /*1416f0*/  IMAD.X R3, R20, 0x1, R14, P6 ;  /* 0x0000000114037824 */ /* 0x008fc600030e060e */
[----:B------:R-:W3:Y:S04]  /*141700*/  LDL.LU R20, [R1+0x4f48] ;  /* 0x004f480001147983 */ /* 0x000ee80000300800 */
        /* <DEDUP_REMOVED lines=17> */
[----:B------:R-:W-:Y:S04]  /*141820*/  STL.64 [R1+0x4f28], R28 ;  /* 0x004f281c01007387 */ /* 0x000fe80000100a00 */
[----:B------:R1:W-:Y:S04]  /*141830*/  STL.64 [R1+0x4f18], R26 ;  /* 0x004f181a01007387 */ /* 0x0003e80000100a00 */
[----:B-1----:R-:W2:Y:S04]  /*141840*/  LDL.LU R27, [R1+0x78c] ;  /* 0x00078c00011b7983 */ /* 0x002ea80000300800 */
[----:B------:R1:W-:Y:S01]  /*141850*/  STL [R1+0x4f20], R21 ;  /* 0x004f201501007387 */ /* 0x0003e20000100800 */
[----:B--2---:R-:W-:-:S02]  /*141860*/  SHF.R.S32.HI R26, RZ, 0x1f, R27 ;  /* 0x0000001fff1a7819 */ /* 0x004fc4000001141b */
[----:B------:R-:W-:-:S03]  /*141870*/  IADD3 R28, P6, R27, R21, RZ ;  /* 0x000000151b1c7210 */ /* 0x000fc60007fde0ff */
[----:B------:R-:W-:Y:S04]  /*141880*/  STL [R1+0x38], R26 ;  /* 0x0000381a01007387 */ /* 0x000fe80000100800 */
[----:B-1----:R-:W2:Y:S02]  /*141890*/  LDL.LU R21, [R1+0x38] ;  /* 0x0000380001157983 */ /* 0x002ea40000300800 */
[----:B--2---:R-:W-:-:S05]  /*1418a0*/  IMAD.X R29, R21, 0x1, R19, P6 ;  /* 0x00000001151d7824 */ /* 0x004fca00030e0613 */
[----:B------:R1:W-:Y:S02]  /*1418b0*/  STL.64 [R1+0x1a10], R28 ;  /* 0x001a101c01007387 */ /* 0x0003e40000100a00 */
[----:B-1----:R-:W-:-:S05]  /*1418c0*/  IADD3 R28, P6, R27, R20, RZ ;  /* 0x000000141b1c7210 */ /* 0x002fca0007fde0ff */
        /* <DEDUP_REMOVED lines=33> */
[----:B------:R1:W-:Y:S04]  /*141ae0*/  STL [R1+0x4ef4], R2 ;  /* 0x004ef40201007387 */ /* 0x0003e80000100800 */
        /* <DEDUP_REMOVED lines=16> */
[----:B------:R-:W2:Y:S04]  /*141bf0*/  LDL.LU R13, [R1+0x4ef0] ;  /* 0x004ef000010d7983 */ /* 0x000ea80000300800 */
[----:B------:R-:W-:Y:S04]  /*141c00*/  STL.64 [R1+0x1ac8], R28 ;  /* 0x001ac81c01007387 */ /* 0x000fe80000100a00 */
[----:B------:R1:W-:Y:S04]  /*141c10*/  STL [R1+0x4ee4], R14 ;  /* 0x004ee40e01007387 */ /* 0x0003e80000100800 */
[----:B-1----:R-:W3:Y:S02]  /*141c20*/  LDL.LU R14, [R1+0x7a0] ;  /* 0x0007a000010e7983 */ /* 0x002ee40000300800 */
[----:B---3--:R-:W-:-:S02]  /*141c30*/  SHF.R.S32.HI R29, RZ, 0x1f, R14 ;  /* 0x0000001fff1d7819 */ /* 0x008fc4000001140e */
[----:B------:R-:W-:-:S03]  /*141c40*/  IADD3 R28, P6, R14, R21, RZ ;  /* 0x000000150e1c7210 */ /* 0x000fc60007fde0ff */
[----:B------:R-:W-:Y:S04]  /*141c50*/  STL [R1+0x38], R29 ;  /* 0x0000381d01007387 */ /* 0x000fe80000100800 */
[----:B------:R1:W-:Y:S04]  /*141c60*/  STL [R1+0x4ee0], R21 ;  /* 0x004ee01501007387 */ /* 0x0003e80000100800 */
[----:B-1----:R-:W3:Y:S02]  /*141c70*/  LDL.LU R21, [R1+0x38] ;  /* 0x0000380001157983 */ /* 0x002ee40000300800 */
[----:B---3--:R-:W-:-:S05]  /*141c80*/  IMAD.X R29, R21, 0x1, R19, P6 ;  /* 0x00000001151d7824 */ /* 0x008fca00030e0613 */
[----:B------:R1:W-:Y:S04]  /*141c90*/  STL.64 [R1+0x790], R28 ;  /* 0x0007901c01007387 */ /* 0x0003e80000100a00 */
[----:B-1----:R-:W3:Y:S04]  /*141ca0*/  LDL.LU.64 R28, [R1+0x4ee8] ;  /* 0x004ee800011c7983 */ /* 0x002ee80000300a00 */
        /* <DEDUP_REMOVED lines=9> */
[----:B------:R1:W-:Y:S04]  /*141d40*/  STL.64 [R1+0x4ec0], R6 ;  /* 0x004ec00601007387 */ /* 0x0003e80000100a00 */
[----:B-1----:R-:W3:Y:S01]  /*141d50*/  LDL.LU R7, [R1+0x79c] ;  /* 0x00079c0001077983 */ /* 0x002ee20000300800 */
[----:B--2---:R-:W-:-:S03]  /*141d60*/  IMAD.X R13, R21, 0x1, R14, P6 ;  /* 0x00000001150d7824 */ /* 0x004fc600030e060e */
[----:B------:R-:W2:Y:S04]  /*141d70*/  LDL.LU R21, [R1+0x4ee0] ;  /* 0x004ee00001157983 */ /* 0x000ea80000300800 */
[----:B------:R1:W-:Y:S04]  /*141d80*/  STL.64 [R1+0x1b08], R12 ;  /* 0x001b080c01007387 */ /* 0x0003e80000100a00 */
[----:B-1----:R-:W2:Y:S04]  /*141d90*/  LDL.LU.64 R12, [R1+0x4ed8] ;  /* 0x004ed800010c7983 */ /* 0x002ea80000300a00 */
[----:B----4-:R3:W-:Y:S04]  /*141da0*/  STL [R1+0x4ec8], R2 ;  /* 0x004ec80201007387 */ /* 0x0107e80000100800 */
[----:B------:R2:W-:Y:S01]  /*141db0*/  STL.64 [R1+0x4ed0], R10 ;  /* 0x004ed00a01007387 */ /* 0x0005e20000100a00 */
[----:B---3--:R-:W-:-:S02]  /*141dc0*/  SHF.R.S32.HI R2, RZ, 0x1f, R7 ;  /* 0x0000001fff027819 */ /* 0x008fc40000011407 */
        /* <DEDUP_REMOVED lines=18> */
[----:B-1----:R-:W3:Y:S04]  /*141ef0*/  LDL.LU R2, [R1+0x7d8] ;  /* 0x0007d80001027983 */ /* 0x002ee80000300800 */
[----:B------:R-:W4:Y:S02]  /*141f00*/  LDL.LU R3, [R1+0x7a8] ;  /* 0x0007a80001037983 */ /* 0x000f240000300800 */
        /* <DEDUP_REMOVED lines=12> */
[----:B---3--:R-:W-:Y:S01]  /*141fd0*/  IMAD.MOV.U32 R7, RZ, RZ, R2 ;  /* 0x000000ffff077224 */ /* 0x008fe200078e0002 */
[----:B------:R-:W-:Y:S01]  /*141fe0*/  IADD3 R2, P6, R3, R16, RZ ;  /* 0x0000001003027210 */ /* 0x000fe20007fde0ff */
[----:B------:R-:W-:-:S02]  /*141ff0*/  IMAD.MOV.U32 R6, RZ, RZ, R8 ;  /* 0x000000ffff067224 */ /* 0x000fc400078e0008 */
[----:B------:R-:W3:Y:S02]  /*142000*/  LDL.LU R8, [R1+0x4eb0] ;  /* 0x004eb00001087983 */ /* 0x000ee40000300800 */
[----:B------:R-:W-:-:S05]  /*142010*/  IMAD.X R3, R6, 0x1, R14, P6 ;  /* 0x0000000106037824 */ /* 0x000fca00030e060e */
[----:B------:R1:W-:Y:S04]  /*142020*/  STL.64 [R1+0x1b80], R2 ;  /* 0x001b800201007387 */ /* 0x0003e80000100a00 */
[----:B-1----:R-:W4:Y:S04]  /*142030*/  LDL.LU.64 R2, [R1+0x4ea8] ;  /* 0x004ea80001027983 */ /* 0x002f280000300a00 */
[----:B---3--:R-:W-:Y:S04]  /*142040*/  STL.64 [R1+0x4e98], R8 ;  /* 0x004e980801007387 */ /* 0x008fe80000100a00 */
[----:B----4-:R1:W-:Y:S04]  /*142050*/  STL.64 [R1+0x4e88], R2 ;  /* 0x004e880201007387 */ /* 0x0103e80000100a00 */
[----:B------:R3:W-:Y:S01]  /*142060*/  STL [R1+0x4e90], R21 ;  /* 0x004e901501007387 */ /* 0x0007e20000100800 */
[----:B-1----:R-:W-:-:S05]  /*142070*/  IMAD.MOV.U32 R3, RZ, RZ, R24 ;  /* 0x000000ffff037224 */ /* 0x002fca00078e0018 */
[----:B------:R-:W-:Y:S02]  /*142080*/  SHF.R.S32.HI R2, RZ, 0x1f, R3 ;  /* 0x0000001fff027819 */ /* 0x000fe40000011403 */
[----:B------:R-:W-:-:S03]  /*142090*/  IADD3 R6, P6, R3, R21, RZ ;  /* 0x0000001503067210 */ /* 0x000fc60007fde0ff */
[----:B------:R-:W-:Y:S04]  /*1420a0*/  STL [R1+0x38], R2 ;  /* 0x0000380201007387 */ /* 0x000fe80000100800 */
[----:B---3--:R-:W3:Y:S01]  /*1420b0*/  LDL.LU R21, [R1+0x38] ;  /* 0x0000380001157983 */ /* 0x008ee20000300800 */
[----:B------:R-:W-:Y:S02]  /*1420c0*/  IMAD.MOV.U32 R8, RZ, RZ, R7 ;  /* 0x000000ffff087224 */ /* 0x000fe400078e0007 */
[----:B---3--:R-:W-:-:S05]  /*1420d0*/  IMAD.X R7, R21, 0x1, R19, P6 ;  /* 0x0000000115077824 */ /* 0x008fca00030e0613 */
[----:B------:R1:W-:Y:S04]  /*1420e0*/  STL.64 [R1+0x1b78], R6 ;  /* 0x001b780601007387 */ /* 0x0003e80000100a00 */
[----:B-1----:R-:W3:Y:S01]  /*1420f0*/  LDL.LU.64 R6, [R1+0x4ea0] ;  /* 0x004ea00001067983 */ /* 0x002ee20000300a00 */
[----:B------:R-:W-:Y:S02]  /*142100*/  IMAD.MOV.U32 R9, RZ, RZ, R27 ;  /* 0x000000ffff097224 */ /* 0x000fe400078e001b */
[----:B------:R-:W-:Y:S02]  /*142110*/  IMAD.MOV.U32 R27, RZ, RZ, R23 ;  /* 0x000000ffff1b7224 */ /* 0x000fe400078e0017 */
[----:B--2---:R-:W-:Y:S02]  /*142120*/  IMAD.MOV.U32 R23, RZ, RZ, R11 ;  /* 0x000000ffff177224 */ /* 0x004fe400078e000b */
[----:B------:R-:W-:Y:S01]  /*142130*/  IMAD.MOV.U32 R11, RZ, RZ, R28 ;  /* 0x000000ffff0b7224 */ /* 0x000fe200078e001c */
[----:B------:R-:W-:Y:S01]  /*142140*/  IADD3 R28, P6, R3, R20, RZ ;  /* 0x00000014031c7210 */ /* 0x000fe20007fde0ff */
[----:B---3--:R-:W-:-:S02]  /*142150*/  IMAD.MOV.U32 R24, RZ, RZ, R6 ;  /* 0x000000ffff187224 */ /* 0x008fc400078e0006 */
[----:B------:R-:W-:Y:S02]  /*142160*/  IMAD.MOV.U32 R6, RZ, RZ, R12 ;  /* 0x000000ffff067224 */ /* 0x000fe400078e000c */
[----:B------:R-:W-:Y:S02]  /*142170*/  IMAD.MOV.U32 R12, RZ, RZ, R29 ;  /* 0x000000ffff0c7224 */ /* 0x000fe400078e001d */
[----:B------:R-:W-:-:S05]  /*142180*/  IMAD.X R29, R21, 0x1, R18, P6 ;  /* 0x00000001151d7824 */ /* 0x000fca00030e0612 */
[----:B------:R1:W-:Y:S02]  /*142190*/  STL.64 [R1+0x4928], R28 ;  /* 0x0049281c01007387 */ /* 0x0003e40000100a00 */
[----:B-1----:R-:W-:Y:S01]  /*1421a0*/  IMAD.MOV.U32 R29, RZ, RZ, R8 ;  /* 0x000000ffff1d7224 */ /* 0x002fe200078e0008 */
[----:B------:R-:W-:Y:S01]  /*1421b0*/  IADD3 R8, P6, R3, R17, RZ ;  /* 0x0000001103087210 */ /* 0x000fe20007fde0ff */
[----:B------:R-:W-:-:S04]  /*1421c0*/  IMAD.MOV.U32 R28, RZ, RZ, R9 ;  /* 0x000000ffff1c7224 */ /* 0x000fc800078e0009 */
        /* <DEDUP_REMOVED lines=8> */
[----:B--2---:R-:W-:Y:S04]  /*142250*/  STL [R1+0x4e78], R8 ;  /* 0x004e780801007387 */ /* 0x004fe80000100800 */
[----:B----4-:R1:W-:Y:S04]  /*142260*/  STL.64 [R1+0x4e70], R2 ;  /* 0x004e700201007387 */ /* 0x0103e80000100a00 */
[----:B-1----:R-:W2:Y:S04]  /*142270*/  LDL.LU R3, [R1+0x7b0] ;  /* 0x0007b00001037983 */ /* 0x002ea80000300800 */
[----:B------:R3:W-:Y:S01]  /*142280*/  STL.64 [R1+0x4e80], R6 ;  /* 0x004e800601007387 */ /* 0x0007e20000100a00 */
        /* <DEDUP_REMOVED lines=14> */
[----:B-1----:R-:W3:Y:S04]  /*142370*/  LDL.LU R17, [R1+0x7ac] ;  /* 0x0007ac0001117983 */ /* 0x002ee80000300800 */
[----:B------:R-:W4:Y:S04]  /*142380*/  LDL.LU R8, [R1+0x4e78] ;  /* 0x004e780001087983 */ /* 0x000f280000300800 */
[----:B------:R1:W-:Y:S04]  /*142390*/  STL.64 [R1+0x1bf8], R2 ;  /* 0x001bf80201007387 */ /* 0x0003e80000100a00 */
[----:B-1----:R-:W2:Y:S04]  /*1423a0*/  LDL.LU.64 R2, [R1+0x4e70] ;  /* 0x004e700001027983 */ /* 0x002ea80000300a00 */
[----:B--2---:R3:W-:Y:S02]  /*1423b0*/  STL.64 [R1+0x4e60], R2 ;  /* 0x004e600201007387 */ /* 0x0047e40000100a00 */
[----:B---3--:R-:W-:-:S05]  /*1423c0*/  IMAD.MOV.U32 R3, RZ, RZ, R17 ;  /* 0x000000ffff037224 */ /* 0x008fca00078e0011 */
[----:B------:R-:W-:Y:S02]  /*1423d0*/  SHF.R.S32.HI R2, RZ, 0x1f, R3 ;  /* 0x0000001fff027819 */ /* 0x000fe40000011403 */
[----:B------:R-:W-:-:S05]  /*1423e0*/  IADD3 R16, P6, R3, R21, RZ ;  /* 0x0000001503107210 */ /* 0x000fca0007fde0ff */
[----:B------:R-:W-:-:S05]  /*1423f0*/  IMAD.X R17, R2, 0x1, R19, P6 ;  /* 0x0000000102117824 */ /* 0x000fca00030e0613 */
[----:B------:R1:W-:Y:S04]  /*142400*/  STL.64 [R1+0x1bf0], R16 ;  /* 0x001bf01001007387 */ /* 0x0003e80000100a00 */
[----:B-1----:R-:W2:Y:S04]  /*142410*/  LDL.LU.64 R16, [R1+0x4e68] ;  /* 0x004e680001107983 */ /* 0x002ea80000300a00 */
[----:B------:R1:W-:Y:S02]  /*142420*/  STL.64 [R1+0x4e58], R10 ;  /* 0x004e580a01007387 */ /* 0x0003e40000100a00 */
[----:B-1----:R-:W-:-:S02]  /*142430*/  IMAD.MOV.U32 R11, RZ, RZ, R3 ;  /* 0x000000ffff0b7224 */ /* 0x002fc400078e0003 */
[----:B------:R-:W-:-:S03]  /*142440*/  IMAD.MOV.U32 R10, RZ, RZ, R2 ;  /* 0x000000ffff0a7224 */ /* 0x000fc600078e0002 */
[----:B------:R-:W-:-:S05]  /*142450*/  IADD3 R2, P6, R11, R20, RZ ;  /* 0x000000140b027210 */ /* 0x000fca0007fde0ff */
[----:B------:R-:W-:-:S05]  /*142460*/  IMAD.X R3, R10, 0x1, R18, P6 ;  /* 0x000000010a037824 */ /* 0x000fca00030e0612 */
[----:B------:R2:W-:Y:S02]  /*142470*/  STL.64 [R1+0x1c10], R2 ;  /* 0x001c100201007387 */ /* 0x0005e40000100a00 */
[----:B--2---:R-:W-:-:S05]  /*142480*/  IADD3 R2, P6, R11, R17, RZ ;  /* 0x000000110b027210 */ /* 0x004fca0007fde0ff */
[----:B------:R-:W-:-:S05]  /*142490*/  IMAD.X R3, R10, 0x1, R15, P6 ;  /* 0x000000010a037824 */ /* 0x000fca00030e060f */
[----:B------:R1:W-:Y:S04]  /*1424a0*/  STL.64 [R1+0x1c38], R2 ;  /* 0x001c380201007387 */ /* 0x0003e80000100a00 */
[----:B-1----:R-:W2:Y:S04]  /*1424b0*/  LDL.LU.64 R2, [R1+0x4e60] ;  /* 0x004e600001027983 */ /* 0x002ea80000300a00 */
[----:B------:R-:W-:Y:S04]  /*1424c0*/  STL [R1+0x4e50], R23 ;  /* 0x004e501701007387 */ /* 0x000fe80000100800 */
[----:B------:R1:W-:Y:S04]  /*1424d0*/  STL.64 [R1+0x4e40], R12 ;  /* 0x004e400c01007387 */ /* 0x0003e80000100a00 */
[----:B-1----:R-:W3:Y:S01]  /*1424e0*/  LDL.LU R12, [R1+0x7b8] ;  /* 0x0007b800010c7983 */ /* 0x002ee20000300800 */
[----:B------:R-:W-:Y:S01]  /*1424f0*/  IMAD.MOV.U32 R23, RZ, RZ, R10 ;  /* 0x000000ffff177224 */ /* 0x000fe200078e000a */
[----:B------:R-:W-:-:S05]  /*142500*/  IADD3 R10, P6, R11, R16, RZ ;  /* 0x000000100b0a7210 */ /* 0x000fca0007fde0ff */
[----:B------:R-:W-:-:S05]  /*142510*/  IMAD.X R11, R23, 0x1, R14, P6 ;  /* 0x00000001170b7824 */ /* 0x000fca00030e060e */
[----:B------:R1:W-:Y:S04]  /*142520*/  STL.64 [R1+0x1c30], R10 ;  /* 0x001c300a01007387 */ /* 0x0003e80000100a00 */
[----:B-1----:R-:W4:Y:S04]  /*142530*/  LDL.LU.64 R10, [R1+0x4e58] ;  /* 0x004e5800010a7983 */ /* 0x002f280000300a00 */
[----:B------:R1:W-:Y:S01]  /*142540*/  STL.64 [R1+0x4e48], R6 ;  /* 0x004e480601007387 */ /* 0x0003e20000100a00 */
[----:B---3--:R-:W-:Y:S02]  /*142550*/  SHF.R.S32.HI R23, RZ, 0x1f, R12 ;  /* 0x0000001fff177819 */ /* 0x008fe4000001140c */
[----:B-1----:R-:W-:-:S05]  /*142560*/  IADD3 R6, P6, R12, R21, RZ ;  /* 0x000000150c067210 */ /* 0x002fca0007fde0ff */
[----:B------:R-:W-:Y:S01]  /*142570*/  IMAD.X R7, R23, 0x1, R19, P6 ;  /* 0x0000000117077824 */ /* 0x000fe200030e0613 */
[----:B------:R-:W-:Y:S04]  /*142580*/  STL [R1+0x38], R23 ;  /* 0x0000381701007387 */ /* 0x000fe80000100800 */
[----:B------:R1:W-:Y:S02]  /*142590*/  STL.64 [R1+0x7a8], R6 ;  /* 0x0007a80601007387 */ /* 0x0003e40000100a00 */
[----:B-1----:R-:W-:-:S05]  /*1425a0*/  IADD3 R6, P6, R12, R20, RZ ;  /* 0x000000140c067210 */ /* 0x002fca0007fde0ff */
[----:B------:R-:W-:-:S05]  /*1425b0*/  IMAD.X R7, R23, 0x1, R18, P6 ;  /* 0x0000000117077824 */ /* 0x000fca00030e0612 */
[----:B------:R1:W-:Y:S02]  /*1425c0*/  STL.64 [R1+0x1c48], R6 ;  /* 0x001c480601007387 */ /* 0x0003e40000100a00 */
[----:B-1----:R-:W-:-:S05]  /*1425d0*/  IADD3 R6, P6, R12, R17, RZ ;  /* 0x000000110c067210 */ /* 0x002fca0007fde0ff */
[----:B------:R-:W-:Y:S01]  /*1425e0*/  IMAD.X R7, R23, 0x1, R15, P6 ;  /* 0x0000000117077824 */ /* 0x000fe200030e060f */
[----:B------:R-:W-:Y:S01]  /*1425f0*/  IADD3 R12, P6, R12, R16, RZ ;  /* 0x000000100c0c7210 */ /* 0x000fe20007fde0ff */
[----:B------:R-:W3:Y:S04]  /*142600*/  LDL.LU R23, [R1+0x4e50] ;  /* 0x004e500001177983 */ /* 0x000ee80000300800 */
[----:B------:R1:W-:Y:S04]  /*142610*/  STL.64 [R1+0x1c78], R6 ;  /* 0x001c780601007387 */ /* 0x0003e80000100a00 */
[----:B-1----:R-:W3:Y:S04]  /*142620*/  LDL.LU.64 R6, [R1+0x4e48] ;  /* 0x004e480001067983 */ /* 0x002ee80000300a00 */
[----:B------:R1:W-:Y:S04]  /*142630*/  STL [R1+0x1c70], R12 ;  /* 0x001c700c01007387 */ /* 0x0003e80000100800 */
[----:B-1----:R-:W2:Y:S04]  /*142640*/  LDL.LU.64 R12, [R1+0x4e40] ;  /* 0x004e4000010c7983 */ /* 0x002ea80000300a00 */
[----:B--2---:R1:W-:Y:S04]  /*142650*/  STL.64 [R1+0x4e38], R12 ;  /* 0x004e380c01007387 */ /* 0x0043e80000100a00 */
[----:B-1----:R0:W2:Y:S04]  /*142660*/  LDL.64 R12, [R1+0x1c70] ;  /* 0x001c7000010c7983 */ /* 0x0020a80000100a00 */
[----:B--2---:R-:W2:Y:S04]  /*142670*/  LDL.LU R13, [R1+0x38] ;  /* 0x00003800010d7983 */ /* 0x004ea80000300800 */
[----:B------:R-:W-:Y:S04]  /*142680*/  STL [R1+0x4e30], R0 ;  /* 0x004e300001007387 */ /* 0x000fe80000100800 */
[----:B----4-:R1:W-:Y:S04]  /*142690*/  STL.64 [R1+0x4e28], R10 ;  /* 0x004e280a01007387 */ /* 0x0103e80000100a00 */
[----:B-1----:R-:W4:Y:S01]  /*1426a0*/  LDL.LU R11, [R1+0x7b4] ;  /* 0x0007b400010b7983 */ /* 0x002f220000300800 */
[----:B--2---:R-:W-:-:S05]  /*1426b0*/  IMAD.X R13, R13, 0x1, R14, P6 ;  /* 0x000000010d0d7824 */ /* 0x004fca00030e060e */
[----:B------:R1:W-:Y:S01]  /*1426c0*/  STL [R1+0x1c74], R13 ;  /* 0x001c740d01007387 */ /* 0x0003e20000100800 */
[----:B----4-:R-:W-:Y:S02]  /*1426d0*/  SHF.R.S32.HI R0, RZ, 0x1f, R11 ;  /* 0x0000001fff007819 */ /* 0x010fe4000001140b */
[----:B------:R-:W-:-:S05]  /*1426e0*/  IADD3 R12, P6, R11, R21, RZ ;  /* 0x000000150b0c7210 */ /* 0x000fca0007fde0ff */
        /* <DEDUP_REMOVED lines=57> */
[----:B--2---:R1:W-:Y:S04]  /*142a80*/  STL.64 [R1+0x4de8], R2 ;  /* 0x004de80201007387 */ /* 0x0043e80000100a00 */
[----:B-1----:R-:W2:Y:S02]  /*142a90*/  LDL.LU R3, [R1+0x7c8] ;  /* 0x0007c80001037983 */ /* 0x002ea40000300800 */
[----:B--2---:R-:W-:-:S02]  /*142aa0*/  SHF.R.S32.HI R2, RZ, 0x1f, R3 ;  /* 0x0000001fff027819 */ /* 0x004fc40000011403 */
[----:B------:R-:W-:-:S05]  /*142ab0*/  IADD3 R10, P6, R3, R21, RZ ;  /* 0x00000015030a7210 */ /* 0x000fca0007fde0ff */
        /* <DEDUP_REMOVED lines=14> */
[----:B-1----:R-:W4:Y:S04]  /*142ba0*/  LDL.LU.64 R2, [R1+0x4de8] ;  /* 0x004de80001027983 */ /* 0x002f280000300a00 */
[----:B------:R1:W-:Y:S04]  /*142bb0*/  STL [R1+0x4dd4], R14 ;  /* 0x004dd40e01007387 */ /* 0x0003e80000100800 */
[----:B-1----:R-:W3:Y:S04]  /*142bc0*/  LDL.LU R14, [R1+0x7c4] ;  /* 0x0007c400010e7983 */ /* 0x002ee80000300800 */
[----:B----4-:R1:W-:Y:S01]  /*142bd0*/  STL.64 [R1+0x4dd8], R2 ;  /* 0x004dd80201007387 */ /* 0x0103e20000100a00 */
[----:B---3--:R-:W-:-:S02]  /*142be0*/  SHF.R.S32.HI R20, RZ, 0x1f, R14 ;  /* 0x0000001fff147819 */ /* 0x008fc4000001140e */
[----:B-1----:R-:W-:-:S03]  /*142bf0*/  IADD3 R2, P6, R14, R21, RZ ;  /* 0x000000150e027210 */ /* 0x002fc60007fde0ff */
[----:B------:R1:W-:Y:S02]  /*142c00*/  STL [R1+0x38], R20 ;  /* 0x0000381401007387 */ /* 0x0003e40000100800 */
[----:B------:R-:W-:Y:S02]  /*142c10*/  IMAD.X R3, R20, 0x1, R19, P6 ;  /* 0x0000000114037824 */ /* 0x000fe400030e0613 */
[----:B-1----:R-:W3:Y:S04]  /*142c20*/  LDL.LU R20, [R1+0x4de0] ;  /* 0x004de00001147983 */ /* 0x002ee80000300800 */
[----:B------:R1:W-:Y:S04]  /*142c30*/  STL [R1+0x4dd0], R19 ;  /* 0x004dd01301007387 */ /* 0x0003e80000100800 */
[----:B-1----:R-:W4:Y:S04]  /*142c40*/  LDL.LU R19, [R1+0x38] ;  /* 0x0000380001137983 */ /* 0x002f280000300800 */
[----:B------:R3:W-:Y:S02]  /*142c50*/  STL.64 [R1+0x1d58], R2 ;  /* 0x001d580201007387 */ /* 0x0007e40000100a00 */
[----:B---3--:R-:W-:-:S02]  /*142c60*/  IADD3 R2, P6, R14, R20, RZ ;  /* 0x000000140e027210 */ /* 0x008fc40007fde0ff */
[----:B------:R1:W-:Y:S03]  /*142c70*/  STL.64 [R1+0x4dc8], R20 ;  /* 0x004dc81401007387 */ /* 0x0003e60000100a00 */
[----:B----4-:R-:W-:Y:S01]  /*142c80*/  IMAD.X R3, R19, 0x1, R18, P6 ;  /* 0x0000000113037824 */ /* 0x010fe200030e0612 */
[----:B-1----:R-:W-:-:S05]  /*142c90*/  IADD3 R20, P6, R14, R17, RZ ;  /* 0x000000110e147210 */ /* 0x002fca0007fde0ff */
[----:B------:R-:W-:Y:S01]  /*142ca0*/  IMAD.X R21, R19, 0x1, R15, P6 ;  /* 0x0000000113157824 */ /* 0x000fe200030e060f */
[----:B------:R1:W-:Y:S04]  /*142cb0*/  STL.64 [R1+0x1d78], R2 ;  /* 0x001d780201007387 */ /* 0x0003e80000100a00 */
[----:B-1----:R-:W3:Y:S04]  /*142cc0*/  LDL.LU.64 R2, [R1+0x4dd8] ;  /* 0x004dd80001027983 */ /* 0x002ee80000300a00 */
[----:B------:R1:W-:Y:S02]  /*142cd0*/  STL.64 [R1+0x1da0], R20 ;  /* 0x001da01401007387 */ /* 0x0003e40000100a00 */
[----:B-1----:R-:W-:-:S02]  /*142ce0*/  IADD3 R20, P6, R14, R16, RZ ;  /* 0x000000100e147210 */ /* 0x002fc40007fde0ff */
[----:B------:R-:W4:Y:S04]  /*142cf0*/  LDL.LU R14, [R1+0x4dd4] ;  /* 0x004dd400010e7983 */ /* 0x000f280000300800 */
[----:B------:R-:W-:Y:S04]  /*142d00*/  STL.64 [R1+0x4dc0], R12 ;  /* 0x004dc00c01007387 */ /* 0x000fe80000100a00 */
[----:B---3--:R1:W-:Y:S04]  /*142d10*/  STL.64 [R1+0x4db0], R2 ;  /* 0x004db00201007387 */ /* 0x0083e80000100a00 */
[----:B-1----:R-:W3:Y:S01]  /*142d20*/  LDL.LU R3, [R1+0x7d0] ;  /* 0x0007d00001037983 */ /* 0x002ee20000300800 */
[----:B----4-:R-:W-:-:S03]  /*142d30*/  IMAD.X R21, R19, 0x1, R14, P6 ;  /* 0x0000000113157824 */ /* 0x010fc600030e060e */
[----:B------:R-:W4:Y:S04]  /*142d40*/  LDL.LU R19, [R1+0x4dd0] ;  /* 0x004dd00001137983 */ /* 0x000f280000300800 */
[----:B------:R1:W-:Y:S04]  /*142d50*/  STL.64 [R1+0x1d98], R20 ;  /* 0x001d981401007387 */ /* 0x0003e80000100a00 */
[----:B-1----:R-:W2:Y:S04]  /*142d60*/  LDL.LU.64 R20, [R1+0x4dc8] ;  /* 0x004dc80001147983 */ /* 0x002ea80000300a00 */
        /* <DEDUP_REMOVED lines=18> */
[----:B------:R1:W-:Y:S04]  /*142e90*/  STL [R1+0x4da4], R9 ;  /* 0x004da40901007387 */ /* 0x0003e80000100800 */
[----:B-1----:R-:W4:Y:S04]  /*142ea0*/  LDL.LU R9, [R1+0x7cc] ;  /* 0x0007cc0001097983 */ /* 0x002f280000300800 */
[----:B------:R4:W-:Y:S02]  /*142eb0*/  STL [R1+0x4da0], R0 ;  /* 0x004da00001007387 */ /* 0x0009e40000100800 */
        /* <DEDUP_REMOVED lines=17> */
[----:B------:R1:W-:Y:S02]  /*142fd0*/  STL.64 [R1+0x4d90], R10 ;  /* 0x004d900a01007387 */ /* 0x0003e40000100a00 */
[----:B-1----:R-:W-:-:S05]  /*142fe0*/  IMAD.MOV.U32 R11, RZ, RZ, R29 ;  /* 0x000000ffff0b7224 */ /* 0x002fca00078e001d */
[----:B------:R-:W-:Y:S02]  /*142ff0*/  SHF.R.S32.HI R29, RZ, 0x1f, R11 ;  /* 0x0000001fff1d7819 */ /* 0x000fe4000001140b */
        /* <DEDUP_REMOVED lines=11> */
[----:B------:R-:W-:Y:S02]  /*1430b0*/  IMAD.X R11, R29, 0x1, R14, P6 ;  /* 0x000000011d0b7824 */ /* 0x000fe400030e060e */
[----:B--2---:R-:W-:Y:S01]  /*1430c0*/  IMAD.MOV.U32 R29, RZ, RZ, R0 ;  /* 0x000000ffff1d7224 */ /* 0x004fe200078e0000 */
[----:B---3--:R1:W-:Y:S04]  /*1430d0*/  STL.64 [R1+0x4d88], R2 ;  /* 0x004d880201007387 */ /* 0x0083e80000100a00 */
[----:B-1----:R-:W2:Y:S04]  /*1430e0*/  LDL R3, [R1+0x7d4] ;  /* 0x0007d40001037983 */ /* 0x002ea80000100800 */
[----:B------:R1:W-:Y:S04]  /*1430f0*/  STL.64 [R1+0x1eb0], R10 ;  /* 0x001eb00a01007387 */ /* 0x0003e80000100a00 */
[----:B-1----:R-:W3:Y:S04]  /*143100*/  LDL.LU.64 R10, [R1+0x4d90] ;  /* 0x004d9000010a7983 */ /* 0x002ee80000300a00 */
[----:B------:R-:W4:Y:S01]  /*143110*/  LDL.LU R0, [R1+0x7dc] ;  /* 0x0007dc0001007983 */ /* 0x000f220000300800 */
[----:B--2---:R-:W-:-:S03]  /*143120*/  IADD3 R2, P6, R3, R21, RZ ;  /* 0x0000001503027210 */ /* 0x004fc60007fde0ff */
[----:B----4-:R1:W-:Y:S04]  /*143130*/  STL [R1+0x4d80], R0 ;  /* 0x004d800001007387 */ /* 0x0103e80000100800 */
[----:B------:R2:W-:Y:S01]  /*143140*/  STL [R1+0x4d84], R19 ;  /* 0x004d841301007387 */ /* 0x0005e20000100800 */
[----:B-1----:R-:W-:-:S05]  /*143150*/  SHF.R.S32.HI R0, RZ, 0x1f, R3 ;  /* 0x0000001fff007819 */ /* 0x002fca0000011403 */
[----:B------:R-:W-:Y:S02]  /*143160*/  IMAD.X R3, R0, 0x1, R19, P6 ;  /* 0x0000000100037824 */ /* 0x000fe400030e0613 */
[----:B--2---:R-:W2:Y:S04]  /*143170*/  LDL.LU R19, [R1+0x7d4] ;  /* 0x0007d40001137983 */ /* 0x004ea80000300800 */
[----:B------:R2:W-:Y:S02]  /*143180*/  STL.64 [R1+0x1ea8], R2 ;  /* 0x001ea80201007387 */ /* 0x0005e40000100a00 */
[----:B--2---:R-:W-:-:S05]  /*143190*/  IADD3 R2, P6, R19, R20, RZ ;  /* 0x0000001413027210 */ /* 0x004fca0007fde0ff */
[----:B------:R-:W-:-:S05]  /*1431a0*/  IMAD.X R3, R0, 0x1, R18, P6 ;  /* 0x0000000100037824 */ /* 0x000fca00030e0612 */
[----:B------:R1:W-:Y:S04]  /*1431b0*/  STL.64 [R1+0x1ec8], R2 ;  /* 0x001ec80201007387 */ /* 0x0003e80000100a00 */
[----:B-1----:R-:W2:Y:S04]  /*1431c0*/  LDL.LU.64 R2, [R1+0x4d88] ;  /* 0x004d880001027983 */ /* 0x002ea80000300a00 */
[----:B--2---:R1:W-:Y:S02]  /*1431d0*/  STL.64 [R1+0x4d78], R2 ;  /* 0x004d780201007387 */ /* 0x0043e40000100a00 */
[----:B-1----:R-:W-:-:S05]  /*1431e0*/  IADD3 R2, P6, R19, R17, RZ ;  /* 0x0000001113027210 */ /* 0x002fca0007fde0ff */
[----:B------:R-:W-:-:S05]  /*1431f0*/  IMAD.X R3, R0, 0x1, R15, P6 ;  /* 0x0000000100037824 */ /* 0x000fca00030e060f */
[----:B------:R1:W-:Y:S02]  /*143200*/  STL.64 [R1+0x1ef0], R2 ;  /* 0x001ef00201007387 */ /* 0x0003e40000100a00 */
[----:B-1----:R-:W-:Y:S02]  /*143210*/  IADD3 R2, P6, R19, R16, RZ ;  /* 0x0000001013027210 */ /* 0x002fe40007fde0ff */
[----:B------:R-:W2:Y:S03]  /*143220*/  LDL.LU R19, [R1+0x4d84] ;  /* 0x004d840001137983 */ /* 0x000ea60000300800 */
[----:B------:R-:W-:Y:S02]  /*143230*/  IMAD.X R3, R0, 0x1, R14, P6 ;  /* 0x0000000100037824 */ /* 0x000fe400030e060e */
[----:B------:R-:W4:Y:S04]  /*143240*/  LDL.LU R0, [R1+0x4d80] ;  /* 0x004d800001007983 */ /* 0x000f280000300800 */
[----:B---3--:R1:W-:Y:S04]  /*143250*/  STL.64 [R1+0x4d70], R10 ;  /* 0x004d700a01007387 */ /* 0x0083e80000100a00 */
[----:B------:R3:W-:Y:S01]  /*143260*/  STL.64 [R1+0x1ee8], R2 ;  /* 0x001ee80201007387 */ /* 0x0007e20000100a00 */
[----:B-1----:R-:W-:-:S05]  /*143270*/  IMAD.MOV.U32 R11, RZ, RZ, R29 ;  /* 0x000000ffff0b7224 */ /* 0x002fca00078e001d */
[----:B------:R-:W-:Y:S02]  /*143280*/  SHF.R.S32.HI R29, RZ, 0x1f, R11 ;  /* 0x0000001fff1d7819 */ /* 0x000fe4000001140b */
        /* <DEDUP_REMOVED lines=10> */
[----:B------:R1:W-:Y:S01]  /*143330*/  STL.64 [R1+0x1f30], R2 ;  /* 0x001f300201007387 */ /* 0x0003e20000100a00 */
[----:B------:R-:W-:Y:S01]  /*143340*/  IMAD.MOV.U32 R29, RZ, RZ, R26 ;  /* 0x000000ffff1d7224 */ /* 0x000fe200078e001a */
[----:B----4-:R-:W-:Y:S02]  /*143350*/  SHF.R.S32.HI R26, RZ, 0x1f, R0 ;  /* 0x0000001fff1a7819 */ /* 0x010fe40000011400 */
[----:B-1----:R-:W2:Y:S04]  /*143360*/  LDL.LU.64 R2, [R1+0x4d78] ;  /* 0x004d780001027983 */ /* 0x002ea80000300a00 */
[----:B------:R1:W-:Y:S02]  /*143370*/  STL.64 [R1+0x1f28], R10 ;  /* 0x001f280a01007387 */ /* 0x0003e40000100a00 */
[----:B-1----:R-:W-:-:S05]  /*143380*/  IADD3 R10, P6, R0, R21, RZ ;  /* 0x00000015000a7210 */ /* 0x002fca0007fde0ff */
[----:B------:R-:W-:-:S05]  /*143390*/  IMAD.X R11, R26, 0x1, R19, P6 ;  /* 0x000000011a0b7824 */ /* 0x000fca00030e0613 */
[----:B------:R1:W-:Y:S02]  /*1433a0*/  STL.64 [R1+0x1f20], R10 ;  /* 0x001f200a01007387 */ /* 0x0003e40000100a00 */
[----:B-1----:R-:W-:-:S05]  /*1433b0*/  IADD3 R10, P6, R0, R20, RZ ;  /* 0x00000014000a7210 */ /* 0x002fca0007fde0ff */
[----:B------:R-:W-:-:S05]  /*1433c0*/  IMAD.X R11, R26, 0x1, R18, P6 ;  /* 0x000000011a0b7824 */ /* 0x000fca00030e0612 */
[----:B------:R1:W-:Y:S04]  /*1433d0*/  STL.64 [R1+0x1f58], R10 ;  /* 0x001f580a01007387 */ /* 0x0003e80000100a00 */
[----:B-1----:R-:W3:Y:S04]  /*1433e0*/  LDL.LU.64 R10, [R1+0x4d70] ;  /* 0x004d7000010a7983 */ /* 0x002ee80000300a00 */
[----:B---3--:R1:W-:Y:S04]  /*1433f0*/  STL.64 [R1+0x4d58], R10 ;  /* 0x004d580a01007387 */ /* 0x0083e80000100a00 */
[----:B-1----:R-:W3:Y:S04]  /*143400*/  LDL.LU R11, [R1+0x7e8] ;  /* 0x0007e800010b7983 */ /* 0x002ee80000300800 */
[----:B------:R1:W-:Y:S02]  /*143410*/  STL.64 [R1+0x4d60], R12 ;  /* 0x004d600c01007387 */ /* 0x0003e40000100a00 */
[----:B-1----:R-:W-:-:S05]  /*143420*/  IADD3 R12, P6, R0, R17, RZ ;  /* 0x00000011000c7210 */ /* 0x002fca0007fde0ff */
[----:B------:R-:W-:-:S05]  /*143430*/  IMAD.X R13, R26, 0x1, R15, P6 ;  /* 0x000000011a0d7824 */ /* 0x000fca00030e060f */
[----:B------:R1:W-:Y:S02]  /*143440*/  STL.64 [R1+0x1f80], R12 ;  /* 0x001f800c01007387 */ /* 0x0003e40000100a00 */
[----:B-1----:R-:W-:Y:S02]  /*143450*/  IADD3 R12, P6, R0, R16, RZ ;  /* 0x00000010000c7210 */ /* 0x002fe40007fde0ff */
[----:B------:R-:W4:Y:S03]  /*143460*/  LDL.LU R0, [R1+0x4d68] ;  /* 0x004d680001007983 */ /* 0x000f260000300800 */
[----:B------:R-:W-:Y:S02]  /*143470*/  IMAD.X R13, R26, 0x1, R14, P6 ;  /* 0x000000011a0d7824 */ /* 0x000fe400030e060e */
[----:B------:R-:W-:-:S03]  /*143480*/  IMAD.MOV.U32 R26, RZ, RZ, R24 ;  /* 0x000000ffff1a7224 */ /* 0x000fc600078e0018 */
[----:B------:R1:W-:Y:S01]  /*143490*/  STL.64 [R1+0x1fd8], R12 ;  /* 0x001fd80c01007387 */ /* 0x0003e20000100a00 */
[----:B---3--:R-:W-:Y:S02]  /*1434a0*/  SHF.R.S32.HI R24, RZ, 0x1f, R11 ;  /* 0x0000001fff187819 */ /* 0x008fe4000001140b */
        /* <DEDUP_REMOVED lines=13> */
[----:B-1----:R-:W2:Y:S01]  /*143580*/  LDL.LU.64 R10, [R1+0x4d58] ;  /* 0x004d5800010a7983 */ /* 0x002ea20000300a00 */
[----:B------:R-:W-:-:S03]  /*143590*/  SHF.R.S32.HI R24, RZ, 0x1f, R28 ;  /* 0x0000001fff187819 */ /* 0x000fc6000001141c */
[----:B--2---:R1:W-:Y:S02]  /*1435a0*/  STL.64 [R1+0x4d50], R10 ;  /* 0x004d500a01007387 */ /* 0x0043e40000100a00 */
[----:B-1----:R-:W-:-:S05]  /*1435b0*/  IADD3 R10, P6, R28, R21, RZ ;  /* 0x000000151c0a7210 */ /* 0x002fca0007fde0ff */
[----:B------:R-:W-:-:S05]  /*1435c0*/  IMAD.X R11, R24, 0x1, R19, P6 ;  /* 0x00000001180b7824 */ /* 0x000fca00030e0613 */
[----:B------:R1:W-:Y:S02]  /*1435d0*/  STL.64 [R1+0x2008], R10 ;  /* 0x0020080a01007387 */ /* 0x0003e40000100a00 */
        /* <DEDUP_REMOVED lines=8> */
[----:B------:R-:W-:-:S04]  /*143660*/  SHF.R.S32.HI R24, RZ, 0x1f, R26 ;  /* 0x0000001fff187819 */ /* 0x000fc8000001141a */
        /* <DEDUP_REMOVED lines=9> */
[----:B-1----:R-:W-:-:S05]  /*143700*/  IADD3 R10, P6, R26, R17, RZ ;  /* 0x000000111a0a7210 */ /* 0x002fca0007fde0ff */
[----:B------:R-:W-:-:S05]  /*143710*/  IMAD.X R11, R24, 0x1, R15, P6 ;  /* 0x00000001180b7824 */ /* 0x000fca00030e060f */
[----:B------:R1:W-:Y:S02]  /*143720*/  STL.64 [R1+0x2098], R10 ;  /* 0x0020980a01007387 */ /* 0x0003e40000100a00 */
[----:B-1----:R-:W-:-:S05]  /*143730*/  IADD3 R10, P6, R26, R16, RZ ;  /* 0x000000101a0a7210 */ /* 0x002fca0007fde0ff */
[----:B------:R-:W-:Y:S02]  /*143740*/  IMAD.X R11, R24, 0x1, R14, P6 ;  /* 0x00000001180b7824 */ /* 0x000fe400030e060e */
[----:B------:R-:W-:Y:S02]  /*143750*/  IMAD.MOV.U32 R24, RZ, RZ, R2 ;  /* 0x000000ffff187224 */ /* 0x000fe400078e0002 */
[----:B------:R-:W-:Y:S01]  /*143760*/  IMAD.MOV.U32 R2, RZ, RZ, R4 ;  /* 0x000000ffff027224 */ /* 0x000fe200078e0004 */
[----:B------:R-:W-:Y:S01]  /*143770*/  SHF.R.S32.HI R4, RZ, 0x1f, R23 ;  /* 0x0000001fff047819 */ /* 0x000fe20000011417 */
        /* <DEDUP_REMOVED lines=13> */
[----:B------:R1:W-:Y:S01]  /*143850*/  STL.64 [R1+0x20c8], R10 ;  /* 0x0020c80a01007387 */ /* 0x0003e20000100a00 */
[----:B---3--:R-:W-:Y:S02]  /*143860*/  IMAD.MOV.U32 R4, RZ, RZ, R12 ;  /* 0x000000ffff047224 */ /* 0x008fe400078e000c */
[----:B------:R-:W-:Y:S02]  /*143870*/  IMAD.MOV.U32 R26, RZ, RZ, R27 ;  /* 0x000000ffff1a7224 */ /* 0x000fe400078e001b */
[----:B------:R-:W-:Y:S01]  /*143880*/  IMAD.MOV.U32 R27, RZ, RZ, R22 ;  /* 0x000000ffff1b7224 */ /* 0x000fe200078e0016 */
[----:B-1----:R-:W-:-:S05]  /*143890*/  IADD3 R10, P6, R29, R21, RZ ;  /* 0x000000151d0a7210 */ /* 0x002fca0007fde0ff */
[----:B------:R-:W-:Y:S01]  /*1438a0*/  IMAD.X R11, R23, 0x1, R19, P6 ;  /* 0x00000001170b7824 */ /* 0x000fe200030e0613 */
[----:B------:R-:W-:Y:S01]  /*1438b0*/  IADD3 R12, P6, R29, R20, RZ ;  /* 0x000000141d0c7210 */ /* 0x000fe20007fde0ff */
[----:B------:R-:W-:-:S04]  /*1438c0*/  IMAD.MOV.U32 R22, RZ, RZ, R13 ;  /* 0x000000ffff167224 */ /* 0x000fc800078e000d */
[----:B------:R-:W-:Y:S01]  /*1438d0*/  IMAD.X R13, R23, 0x1, R18, P6 ;  /* 0x00000001170d7824 */ /* 0x000fe200030e0612 */
[----:B------:R1:W-:Y:S04]  /*1438e0*/  STL.64 [R1+0x20f8], R10 ;  /* 0x0020f80a01007387 */ /* 0x0003e80000100a00 */
[----:B-1----:R-:W2:Y:S04]  /*1438f0*/  LDL.LU.64 R10, [R1+0x4d48] ;  /* 0x004d4800010a7983 */ /* 0x002ea80000300a00 */
[----:B------:R1:W-:Y:S02]  /*143900*/  STL.64 [R1+0x2120], R12 ;  /* 0x0021200c01007387 */ /* 0x0003e40000100a00 */
[----:B-1----:R-:W-:-:S05]  /*143910*/  IADD3 R12, P6, R29, R17, RZ ;  /* 0x000000111d0c7210 */ /* 0x002fca0007fde0ff */
[----:B------:R-:W-:Y:S01]  /*143920*/  IMAD.X R13, R23, 0x1, R15, P6 ;  /* 0x00000001170d7824 */ /* 0x000fe200030e060f */
[----:B------:R-:W-:-:S05]  /*143930*/  IADD3 R28, P6, R29, R16, RZ ;  /* 0x000000101d1c7210 */ /* 0x000fca0007fde0ff */
[----:B------:R-:W-:Y:S01]  /*143940*/  IMAD.X R29, R23, 0x1, R14, P6 ;  /* 0x00000001171d7824 */ /* 0x000fe200030e060e */
[----:B------:R1:W-:Y:S01]  /*143950*/  STL.64 [R1+0x21b8], R12 ;  /* 0x0021b80c01007387 */ /* 0x0003e20000100a00 */
[----:B------:R-:W-:Y:S01]  /*143960*/  IMAD.MOV.U32 R23, RZ, RZ, R2 ;  /* 0x000000ffff177224 */ /* 0x000fe200078e0002 */
[----:B------:R-:W-:Y:S02]  /*143970*/  SHF.R.S32.HI R2, RZ, 0x1f, R26 ;  /* 0x0000001fff027819 */ /* 0x000fe4000001141a */
[----:B-1----:R-:W3:Y:S04]  /*143980*/  LDL.LU.64 R12, [R1+0x4d40] ;  /* 0x004d4000010c7983 */ /* 0x002ee80000300a00 */
        /* <DEDUP_REMOVED lines=24> */
[----:B------:R-:W-:Y:S01]  /*143b10*/  STL.64 [R1+0x2230], R28 ;  /* 0x0022301c01007387 */ /* 0x000fe20000100a00 */
[----:B------:R-:W-:-:S03]  /*143b20*/  SHF.R.S32.HI R2, RZ, 0x1f, R24 ;  /* 0x0000001fff027819 */ /* 0x000fc60000011418 */
        /* <DEDUP_REMOVED lines=129> */
[----:B--2---:R-:W-:-:S04]  /*144340*/  SHF.R.S32.HI R4, RZ, 0x1f, R11 ;  /* 0x0000001fff047819 */ /* 0x004fc8000001140b */
[----:B------:R1:W-:Y:S02]  /*144350*/  STL.64 [R1+0x808], R2 ;  /* 0x0008080201007387 */ /* 0x0003e40000100a00 */
[----:B-1----:R-:W-:-:S05]  /*144360*/  IADD3 R2, P6, R11, R21, RZ ;  /* 0x000000150b027210 */ /* 0x002fca0007fde0ff */
[----:B------:R-:W-:-:S05]  /*144370*/  IMAD.X R3, R4, 0x1, R19, P6 ;  /* 0x0000000104037824 */ /* 0x000fca00030e0613 */
[----:B------:R1:W-:Y:S04]  /*144380*/  STL.64 [R1+0x800], R2 ;  /* 0x0008000201007387 */ /* 0x0003e80000100a00 */
[----:B------:R-:W2:Y:S01]  /*144390*/  LDL.LU R26, [R1+0x50] ;  /* 0x00005000011a7983 */ /* 0x000ea20000300800 */
[----:B-1----:R-:W-:-:S05]  /*1443a0*/  IADD3 R2, P6, R11, R20, RZ ;  /* 0x000000140b027210 */ /* 0x002fca0007fde0ff */
[----:B------:R-:W-:-:S05]  /*1443b0*/  IMAD.X R3, R4, 0x1, R18, P6 ;  /* 0x0000000104037824 */ /* 0x000fca00030e0612 */
[----:B------:R1:W-:Y:S01]  /*1443c0*/  STL.64 [R1+0x7f0], R2 ;  /* 0x0007f00201007387 */ /* 0x0003e20000100a00 */
[----:B------:R-:W-:Y:S01]  /*1443d0*/  IMAD.MOV.U32 R9, RZ, RZ, R10 ;  /* 0x000000ffff097224 */ /* 0x000fe200078e000a */
[----:B-1----:R-:W-:-:S05]  /*1443e0*/  IADD3 R2, P6, R11, R17, RZ ;  /* 0x000000110b027210 */ /* 0x002fca0007fde0ff */
[----:B------:R-:W-:-:S05]  /*1443f0*/  IMAD.X R3, R4, 0x1, R15, P6 ;  /* 0x0000000104037824 */ /* 0x000fca00030e060f */
[----:B------:R1:W-:Y:S02]  /*144400*/  STL.64 [R1+0x7e8], R2 ;  /* 0x0007e80201007387 */ /* 0x0003e40000100a00 */
[----:B-1----:R-:W-:Y:S02]  /*144410*/  IADD3 R2, P6, R11, R16, RZ ;  /* 0x000000100b027210 */ /* 0x002fe40007fde0ff */
[----:B------:R-:W4:Y:S03]  /*144420*/  LDL.LU.64 R10, [R1+0x2400] ;  /* 0x00240000010a7983 */ /* 0x000f260000300a00 */
[----:B------:R-:W-:Y:S01]  /*144430*/  IMAD.X R3, R4, 0x1, R14, P6 ;  /* 0x0000000104037824 */ /* 0x000fe200030e060e */
[----:B------:R-:W-:-:S04]  /*144440*/  IADD3 R4, P6, R7, R21, RZ ;  /* 0x0000001507047210 */ /* 0x000fc80007fde0ff */
[----:B------:R1:W-:Y:S04]  /*144450*/  STL.64 [R1+0x7e0], R2 ;  /* 0x0007e00201007387 */ /* 0x0003e80000100a00 */
[----:B------:R-:W4:Y:S04]  /*144460*/  LDL.LU.64 R28, [R1+0x2348] ;  /* 0x00234800011c7983 */ /* 0x000f280000300a00 */
[----:B------:R-:W4:Y:S04]  /*144470*/  LDL.LU R27, [R1+0x74] ;  /* 0x00007400011b7983 */ /* 0x000f280000300800 */
[----:B------:R-:W4:Y:S01]  /*144480*/  LDL.LU.64 R24, [R1+0x22f8] ;  /* 0x0022f80001187983 */ /* 0x000f220000300a00 */
[----:B-1----:R-:W-:-:S05]  /*144490*/  SHF.R.S32.HI R2, RZ, 0x1f, R7 ;  /* 0x0000001fff027819 */ /* 0x002fca0000011407 */
[----:B------:R-:W-:Y:S01]  /*1444a0*/  IMAD.X R5, R2, 0x1, R19, P6 ;  /* 0x0000000102057824 */ /* 0x000fe200030e0613 */
[----:B------:R-:W-:-:S05]  /*1444b0*/  IADD3 R20, P6, R7, R20, RZ ;  /* 0x0000001407147210 */ /* 0x000fca0007fde0ff */
[C---:B------:R-:W-:Y:S01]  /*1444c0*/  IMAD.X R21, R2.reuse, 0x1, R18, P6 ;  /* 0x0000000102157824 */ /* 0x040fe200030e0612 */
[C---:B------:R-:W-:Y:S01]  /*1444d0*/  IADD3 R18, P6, R7.reuse, R17, RZ ;  /* 0x0000001107127210 */ /* 0x040fe20007fde0ff */
[----:B------:R-:W-:Y:S04]  /*1444e0*/  STL.64 [R1+0x7d8], R4 ;  /* 0x0007d80401007387 */ /* 0x000fe80000100a00 */
[----:B------:R-:W4:Y:S04]  /*1444f0*/  LDL.LU R8, [R1+0x54] ;  /* 0x0000540001087983 */ /* 0x000f280000300800 */
[----:B------:R-:W-:Y:S04]  /*144500*/  STL [R1+0x48e0], R20 ;  /* 0x0048e01401007387 */ /* 0x000fe80000100800 */
[----:B------:R1:W-:Y:S01]  /*144510*/  STL [R1+0x48cc], R21 ;  /* 0x0048cc1501007387 */ /* 0x0003e20000100800 */
[----:B------:R-:W-:Y:S01]  /*144520*/  IMAD.X R19, R2, 0x1, R15, P6 ;  /* 0x0000000102137824 */ /* 0x000fe200030e060f */
[----:B------:R-:W-:-:S02]  /*144530*/  IADD3 R16, P6, R7, R16, RZ ;  /* 0x0000001007107210 */ /* 0x000fc40007fde0ff */
[----:B-1----:R-:W4:Y:S04]  /*144540*/  LDL.LU.64 R20, [R1+0x2358] ;  /* 0x0023580001147983 */ /* 0x002f280000300a00 */
[----:B------:R-:W4:Y:S04]  /*144550*/  LDL.LU R15, [R1+0x34] ;  /* 0x00003400010f7983 */ /* 0x000f280000300800 */
[----:B------:R1:W-:Y:S01]  /*144560*/  STL.64 [R1+0x48d0], R18 ;  /* 0x0048d01201007387 */ /* 0x0003e20000100a00 */
[----:B------:R-:W-:Y:S01]  /*144570*/  IMAD.X R17, R2, 0x1, R14, P6 ;  /* 0x0000000102117824 */ /* 0x000fe200030e060e */
[----:B---3--:R-:W-:-:S02]  /*144580*/  LOP3.LUT P6, RZ, R13, 0x2, RZ, 0xc0, !PT ;  /* 0x000000020dff7812 */ /* 0x008fc400078cc0ff */
[----:B-1----:R-:W3:Y:S04]  /*144590*/  LDL.LU.64 R18, [R1+0x2318] ;  /* 0x0023180001127983 */ /* 0x002ee80000300a00 */
[----:B------:R-:W3:Y:S04]  /*1445a0*/  LDL.LU.64 R22, [R1+0x2340] ;  /* 0x0023400001167983 */ /* 0x000ee80000300a00 */
[----:B------:R-:W3:Y:S04]  /*1445b0*/  LDL.LU.64 R2, [R1+0x2338] ;  /* 0x0023380001027983 */ /* 0x000ee80000300a00 */
[----:B------:R-:W3:Y:S04]  /*1445c0*/  LDL.LU.64 R4, [R1+0x2330] ;  /* 0x0023300001047983 */ /* 0x000ee80000300a00 */
[----:B------:R-:W3:Y:S04]  /*1445d0*/  LDL.LU.64 R6, [R1+0x22d0] ;  /* 0x0022d00001067983 */ /* 0x000ee80000300a00 */
[----:B------:R1:W-:Y:S04]  /*1445e0*/  STL.64 [R1+0x48d8], R16 ;  /* 0x0048d81001007387 */ /* 0x0003e80000100a00 */
[----:B-1----:R-:W3:Y:S04]  /*1445f0*/  LDL.LU.64 R16, [R1+0x2360] ;  /* 0x0023600001107983 */ /* 0x002ee80000300a00 */
[----:B------:R1:W-:Y:S04]  /*144600*/  STL.64 [R1+0x4b50], R12 ;  /* 0x004b500c01007387 */ /* 0x0003e80000100a00 */
[----:B-1----:R-:W3:Y:S01]  /*144610*/  LDL.LU.64 R12, [R1+0x23c8] ;  /* 0x0023c800010c7983 */ /* 0x002ee20000300a00 */
[----:B--2---:R-:W-:-:S05]  /*144620*/  PRMT R14, R26, 0x7770, RZ ;  /* 0x000077701a0e7816 */ /* 0x004fca00000000ff */
[----:B----4-:R1:W-:Y:S04]  /*144630*/  @P1 STG.E.U8 desc[UR48][R10.64], R14 ;  /* 0x0000000e0a001986 */ /* 0x0103e8000c101130 */
[----:B-1----:R-:W2:Y:S01]  /*144640*/  LDL.LU.64 R10, [R1+0x4d38] ;  /* 0x004d3800010a7983 */ /* 0x002ea20000300a00 */
[----:B------:R-:W-:Y:S02]  /*144650*/  PRMT R14, R26, 0x7771, RZ ;  /* 0x000077711a0e7816 */ /* 0x000fe400000000ff */
[----:B------:R-:W-:-:S13]  /*144660*/  LOP3.LUT P1, RZ, R15, 0x4, RZ, 0xc0, !PT ;  /* 0x000000040fff7812 */ /* 0x000fda000782c0ff */
[----:B---3--:R1:W-:Y:S01]  /*144670*/  @P1 STG.E.U8 desc[UR48][R12.64], R14 ;  /* 0x0000000e0c001986 */ /* 0x0083e2000c101130 */
[----:B------:R-:W-:Y:S02]  /*144680*/  LOP3.LUT P1, RZ, R15, 0x2, RZ, 0xc0, !PT ;  /* 0x000000020fff7812 */ /* 0x000fe4000782c0ff */
[----:B-1----:R-:W-:-:S11]  /*144690*/  PRMT R14, R26, 0x7772, RZ ;  /* 0x000077721a0e7816 */ /* 0x002fd600000000ff */
[----:B------:R1:W-:Y:S01]  /*1446a0*/  @P1 STG.E.U8 desc[UR48][R16.64], R14 ;  /* 0x0000000e10001986 */ /* 0x0003e2000c101130 */
[----:B------:R-:W-:Y:S02]  /*1446b0*/  LOP3.LUT P1, RZ, R15, 0x1, RZ, 0xc0, !PT ;  /* 0x000000010fff7812 */ /* 0x000fe4000782c0ff */
[----:B-1----:R-:W-:-:S11]  /*1446c0*/  PRMT R14, R26, 0x7773, RZ ;  /* 0x000077731a0e7816 */ /* 0x002fd600000000ff */
[----:B------:R1:W-:Y:S01]  /*1446d0*/  @P1 STG.E.U8 desc[UR48][R18.64], R14 ;  /* 0x0000000e12001986 */ /* 0x0003e2000c101130 */
[----:B------:R-:W-:Y:S02]  /*1446e0*/  LOP3.LUT P1, RZ, R0, 0x80000000, RZ, 0xc0, !PT ;  /* 0x8000000000ff7812 */ /* 0x000fe4000782c0ff */
[----:B-1----:R-:W-:-:S11]  /*1446f0*/  PRMT R14, R27, 0x7770, RZ ;  /* 0x000077701b0e7816 */ /* 0x002fd600000000ff */
[----:B------:R1:W-:Y:S01]  /*144700*/  @P1 STG.E.U8 desc[UR48][R20.64], R14 ;  /* 0x0000000e14001986 */ /* 0x0003e2000c101130 */
[----:B------:R-:W-:Y:S02]  /*144710*/  LOP3.LUT P1, RZ, R0, 0x40000000, RZ, 0xc0, !PT ;  /* 0x4000000000ff7812 */ /* 0x000fe4000782c0ff */
[----:B-1----:R-:W-:-:S05]  /*144720*/  PRMT R14, R27, 0x7771, RZ ;  /* 0x000077711b0e7816 */ /* 0x002fca00000000ff */
[----:B--2---:R1:W-:Y:S02]  /*144730*/  @P6 STG.E.U8 desc[UR48][R10.64], R14 ;  /* 0x0000000e0a006986 */ /* 0x0043e4000c101130 */
[C---:B-1----:R-:W-:Y:S02]  /*144740*/  PRMT R14, R27.reuse, 0x7772, RZ ;  /* 0x000077721b0e7816 */ /* 0x042fe400000000ff */
[----:B------:R-:W2:Y:S04]  /*144750*/  LDL.LU.64 R10, [R1+0x4d30] ;  /* 0x004d3000010a7983 */ /* 0x000ea80000300a00 */
[----:B------:R1:W-:Y:S02]  /*144760*/  @P1 STG.E.U8 desc[UR48][R28.64], R14 ;  /* 0x0000000e1c001986 */ /* 0x0003e4000c101130 */
[----:B-1----:R-:W-:-:S05]  /*144770*/  PRMT R14, R27, 0x7773, RZ ;  /* 0x000077731b0e7816 */ /* 0x002fca00000000ff */
[----:B------:R1:W-:Y:S02]  /*144780*/  @P4 STG.E.U8 desc[UR48][R24.64], R14 ;  /* 0x0000000e18004986 */ /* 0x0003e4000c101130 */
[----:B-1----:R-:W-:-:S05]  /*144790*/  PRMT R14, R8, 0x7770, RZ ;  /* 0x00007770080e7816 */ /* 0x002fca00000000ff */
[----:B------:R1:W-:Y:S02]  /*1447a0*/  @P3 STG.E.U8 desc[UR48][R22.64], R14 ;  /* 0x0000000e16003986 */ /* 0x0003e4000c101130 */
[----:B-1----:R-:W-:-:S05]  /*1447b0*/  PRMT R14, R8, 0x7771, RZ ;  /* 0x00007771080e7816 */ /* 0x002fca00000000ff */
[----:B------:R1:W-:Y:S02]  /*1447c0*/  @P0 STG.E.U8 desc[UR48][R2.64], R14 ;  /* 0x0000000e02000986 */ /* 0x0003e4000c101130 */
[----:B-1----:R-:W-:-:S05]  /*1447d0*/  PRMT R14, R8, 0x7772, RZ ;  /* 0x00007772080e7816 */ /* 0x002fca00000000ff */
[----:B------:R1:W-:Y:S02]  /*1447e0*/  @P2 STG.E.U8 desc[UR48][R4.64], R14 ;  /* 0x0000000e04002986 */ /* 0x0003e4000c101130 */
[----:B-1----:R-:W-:Y:S02]  /*1447f0*/  PRMT R14, R8, 0x7773, RZ ;  /* 0x00007773080e7816 */ /* 0x002fe400000000ff */
[----:B------:R-:W3:Y:S04]  /*144800*/  LDL.LU.64 R4, [R1+0x22c0] ;  /* 0x0022c00001047983 */ /* 0x000ee80000300a00 */
[----:B------:R-:W4:Y:S04]  /*144810*/  LDL.LU.64 R24, [R1+0x22b8] ;  /* 0x0022b80001187983 */ /* 0x000f280000300a00 */
[----:B------:R-:W4:Y:S04]  /*144820*/  LDL.LU.64 R26, [R1+0x22b0] ;  /* 0x0022b000011a7983 */ /* 0x000f280000300a00 */
[----:B------:R1:W-:Y:S04]  /*144830*/  @P5 STG.E.U8 desc[UR48][R6.64], R14 ;  /* 0x0000000e06005986 */ /* 0x0003e8000c101130 */
[----:B-1----:R-:W3:Y:S04]  /*144840*/  LDL.LU R6, [R1+0x78] ;  /* 0x0000780001067983 */ /* 0x002ee80000300800 */
[----:B------:R-:W4:Y:S04]  /*144850*/  LDL.LU.64 R22, [R1+0x2298] ;  /* 0x0022980001167983 */ /* 0x000f280000300a00 */
[----:B------:R-:W4:Y:S04]  /*144860*/  LDL.LU.64 R2, [R1+0x2288] ;  /* 0x0022880001027983 */ /* 0x000f280000300a00 */
[----:B------:R-:W4:Y:S01]  /*144870*/  LDL.LU R15, [R1+0x58] ;  /* 0x00005800010f7983 */ /* 0x000f220000300800 */
[----:B------:R-:W-:Y:S01]  /*144880*/  IMAD.MOV.U32 R7, RZ, RZ, R9 ;  /* 0x000000ffff077224 */ /* 0x000fe200078e0009 */
[----:B--2---:R-:W-:-:S02]  /*144890*/  LOP3.LUT P3, RZ, R10, 0x800, RZ, 0xc0, !PT ;  /* 0x000008000aff7812 */ /* 0x004fc4000786c0ff */
[----:B---3--:R-:W-:-:S11]  /*1448a0*/  PRMT R14, R6, 0x7770, RZ ;  /* 0x00007770060e7816 */ /* 0x008fd600000000ff */
[----:B------:R1:W-:Y:S04]  /*1448b0*/  @P3 STG.E.U8 desc[UR48][R4.64], R14 ;  /* 0x0000000e04003986 */ /* 0x0003e8000c101130 */
[----:B-1----:R-:W2:Y:S04]  /*1448c0*/  LDL.LU.64 R4, [R1+0x2280] ;  /* 0x0022800001047983 */ /* 0x002ea80000300a00 */
[----:B------:R-:W3:Y:S04]  /*1448d0*/  LDL.LU.64 R8, [R1+0x2248] ;  /* 0x0022480001087983 */ /* 0x000ee80000300a00 */
[----:B---3--:R1:W-:Y:S04]  /*1448e0*/  STL.64 [R1+0x4d20], R8 ;  /* 0x004d200801007387 */ /* 0x0083e80000100a00 */
[----:B-1----:R-:W3:Y:S01]  /*1448f0*/  LDL.LU.64 R8, [R1+0x2258] ;  /* 0x0022580001087983 */ /* 0x002ee20000300a00 */
[----:B------:R-:W-:-:S02]  /*144900*/  LOP3.LUT P6, RZ, R10, 0x800000, RZ, 0xc0, !PT ;  /* 0x008000000aff7812 */ /* 0x000fc400078cc0ff */
[----:B------:R-:W-:-:S11]  /*144910*/  LOP3.LUT R0, R0, 0xffbfffff, RZ, 0xc0, !PT ;  /* 0xffbfffff00007812 */ /* 0x000fd600078ec0ff */
[----:B------:R-:W-:Y:S02]  /*144920*/  @P6 LOP3.LUT R0, R0, 0x400000, RZ, 0xfc, !PT ;  /* 0x0040000000006812 */ /* 0x000fe400078efcff */
[----:B------:R-:W-:Y:S02]  /*144930*/  LOP3.LUT P6, RZ, R10, 0x400000, RZ, 0xc0, !PT ;  /* 0x004000000aff7812 */ /* 0x000fe400078cc0ff */
        /* <DEDUP_REMOVED lines=11> */
[----:B------:R-:W-:Y:S01]  /*1449f0*/  LOP3.LUT P6, RZ, R10, 0x40000, RZ, 0xc0, !PT ;  /* 0x000400000aff7812 */ /* 0x000fe200078cc0ff */
[----:B---3--:R1:W-:Y:S04]  /*144a00*/  STL.64 [R1+0x4d28], R8 ;  /* 0x004d280801007387 */ /* 0x0083e80000100a00 */
[----:B-1----:R-:W3:Y:S01]  /*144a10*/  LDL.LU.64 R8, [R1+0x2278] ;  /* 0x0022780001087983 */ /* 0x002ee20000300a00 */
[----:B------:R-:W-:-:S07]  /*144a20*/  LOP3.LUT R0, R0, 0xf7ffffff, RZ, 0xc0, !PT ;  /* 0xf7ffffff00007812 */ /* 0x000fce00078ec0ff */
[----:B------:R-:W-:Y:S02]  /*144a30*/  @P6 LOP3.LUT R0, R0, 0x8000000, RZ, 0xfc, !PT ;  /* 0x0800000000006812 */ /* 0x000fe400078efcff */
[C---:B------:R-:W-:Y:S02]  /*144a40*/  LOP3.LUT P6, RZ, R10.reuse, 0x20000, RZ, 0xc0, !PT ;  /* 0x000200000aff7812 */ /* 0x040fe400078cc0ff */
[----:B------:R-:W-:Y:S02]  /*144a50*/  LOP3.LUT P0, RZ, R10, 0x1000, RZ, 0xc0, !PT ;  /* 0x000010000aff7812 */ /* 0x000fe4000780c0ff */
[----:B------:R-:W-:Y:S02]  /*144a60*/  LOP3.LUT R0, R0, 0xefffffff, RZ, 0xc0, !PT ;  /* 0xefffffff00007812 */ /* 0x000fe400078ec0ff */
[----:B------:R-:W-:Y:S02]  /*144a70*/  LOP3.LUT P2, RZ, R10, 0x2000, RZ, 0xc0, !PT ;  /* 0x000020000aff7812 */ /* 0x000fe4000784c0ff */
[----:B------:R-:W-:-:S05]  /*144a80*/  PRMT R14, R6, 0x7771, RZ ;  /* 0x00007771060e7816 */ /* 0x000fca00000000ff */
[----:B------:R-:W-:Y:S02]  /*144a90*/  @P6 LOP3.LUT R0, R0, 0x10000000, RZ, 0xfc, !PT ;  /* 0x1000000000006812 */ /* 0x000fe400078efcff */
[C---:B------:R-:W-:Y:S02]  /*144aa0*/  LOP3.LUT P6, RZ, R10.reuse, 0x10000, RZ, 0xc0, !PT ;  /* 0x000100000aff7812 */ /* 0x040fe400078cc0ff */
[----:B------:R-:W-:Y:S01]  /*144ab0*/  LOP3.LUT P5, RZ, R10, 0x4000, RZ, 0xc0, !PT ;  /* 0x000040000aff7812 */ /* 0x000fe200078ac0ff */
[----:B----4-:R1:W-:Y:S01]  /*144ac0*/  @P0 STG.E.U8 desc[UR48][R24.64], R14 ;  /* 0x0000000e18000986 */ /* 0x0103e2000c101130 */
[----:B------:R-:W-:Y:S02]  /*144ad0*/  LOP3.LUT R0, R0, 0xdfffffff, RZ, 0xc0, !PT ;  /* 0xdfffffff00007812 */ /* 0x000fe400078ec0ff */
[----:B-1----:R-:W-:-:S07]  /*144ae0*/  PRMT R14, R6, 0x7772, RZ ;  /* 0x00007772060e7816 */ /* 0x002fce00000000ff */
[----:B------:R-:W-:Y:S02]  /*144af0*/  @P6 LOP3.LUT R0, R0, 0x20000000, RZ, 0xfc, !PT ;  /* 0x2000000000006812 */ /* 0x000fe400078efcff */
[----:B------:R-:W-:Y:S01]  /*144b00*/  LOP3.LUT P6, RZ, R10, 0x8000, RZ, 0xc0, !PT ;  /* 0x000080000aff7812 */ /* 0x000fe200078cc0ff */
[----:B------:R-:W4:Y:S04]  /*144b10*/  LDL.LU R24, [R1+0x7c] ;  /* 0x00007c0001187983 */ /* 0x000f280000300800 */
[----:B------:R1:W-:Y:S04]  /*144b20*/  @P2 STG.E.U8 desc[UR48][R26.64], R14 ;  /* 0x0000000e1a002986 */ /* 0x0003e8000c101130 */
[----:B------:R-:W4:Y:S04]  /*144b30*/  LDL.LU.64 R12, [R1+0x2240] ;  /* 0x00224000010c7983 */ /* 0x000f280000300a00 */
[----:B------:R-:W4:Y:S04]  /*144b40*/  LDL.LU.64 R16, [R1+0x2238] ;  /* 0x0022380001107983 */ /* 0x000f280000300a00 */
[----:B------:R-:W4:Y:S04]  /*144b50*/  LDL.LU.64 R18, [R1+0x2220] ;  /* 0x0022200001127983 */ /* 0x000f280000300a00 */
[----:B------:R-:W4:Y:S04]  /*144b60*/  LDL.LU R25, [R1+0x5c] ;  /* 0x00005c0001197983 */ /* 0x000f280000300800 */
[----:B------:R-:W4:Y:S04]  /*144b70*/  LDL.LU.64 R20, [R1+0x2210] ;  /* 0x0022100001147983 */ /* 0x000f280000300a00 */
[----:B------:R-:W4:Y:S01]  /*144b80*/  LDL.LU.64 R28, [R1+0x2208] ;  /* 0x00220800011c7983 */ /* 0x000f220000300a00 */
[----:B-1----:R-:W-:-:S03]  /*144b90*/  PRMT R14, R6, 0x7773, RZ ;  /* 0x00007773060e7816 */ /* 0x002fc600000000ff */
[----:B------:R-:W4:Y:S04]  /*144ba0*/  LDL.LU.64 R26, [R1+0x2200] ;  /* 0x00220000011a7983 */ /* 0x000f280000300a00 */
[----:B------:R1:W-:Y:S02]  /*144bb0*/  @P5 STG.E.U8 desc[UR48][R22.64], R14 ;  /* 0x0000000e16005986 */ /* 0x0003e4000c101130 */
[----:B-1----:R-:W-:Y:S02]  /*144bc0*/  PRMT R14, R15, 0x7770, RZ ;  /* 0x000077700f0e7816 */ /* 0x002fe400000000ff */
[----:B------:R-:W4:Y:S04]  /*144bd0*/  LDL.LU.64 R22, [R1+0x21e0] ;  /* 0x0021e00001167983 */ /* 0x000f280000300a00 */
[----:B------:R-:W4:Y:S04]  /*144be0*/  LDL.LU R6, [R1+0x60] ;  /* 0x0000600001067983 */ /* 0x000f280000300800 */
[----:B------:R1:W-:Y:S01]  /*144bf0*/  @P6 STG.E.U8 desc[UR48][R2.64], R14 ;  /* 0x0000000e02006986 */ /* 0x0003e2000c101130 */
[----:B------:R-:W-:-:S02]  /*144c00*/  LOP3.LUT P6, RZ, R0, 0x20000000, RZ, 0xc0, !PT ;  /* 0x2000000000ff7812 */ /* 0x000fc400078cc0ff */
[----:B-1----:R-:W-:Y:S01]  /*144c10*/  PRMT R14, R15, 0x7771, RZ ;  /* 0x000077710f0e7816 */ /* 0x002fe200000000ff */
[----:B------:R-:W4:Y:S10]  /*144c20*/  LDL.LU.64 R2, [R1+0x21d0] ;  /* 0x0021d00001027983 */ /* 0x000f340000300a00 */
[----:B--2---:R1:W-:Y:S01]  /*144c30*/  @P6 STG.E.U8 desc[UR48][R4.64], R14 ;  /* 0x0000000e04006986 */ /* 0x0043e2000c101130 */
[----:B------:R-:W-:-:S02]  /*144c40*/  LOP3.LUT P6, RZ, R0, 0x10000000, RZ, 0xc0, !PT ;  /* 0x1000000000ff7812 */ /* 0x000fc400078cc0ff */
[----:B-1----:R-:W-:Y:S01]  /*144c50*/  PRMT R14, R15, 0x7772, RZ ;  /* 0x000077720f0e7816 */ /* 0x002fe200000000ff */
[----:B------:R-:W2:Y:S10]  /*144c60*/  LDL.LU.64 R4, [R1+0x21c8] ;  /* 0x0021c80001047983 */ /* 0x000eb40000300a00 */
[----:B---3--:R1:W-:Y:S04]  /*144c70*/  @P6 STG.E.U8 desc[UR48][R8.64], R14 ;  /* 0x0000000e08006986 */ /* 0x0083e8000c101130 */
[----:B-1----:R-:W3:Y:S01]  /*144c80*/  LDL.LU.64 R8, [R1+0x4d28] ;  /* 0x004d280001087983 */ /* 0x002ee20000300a00 */
[----:B------:R-:W-:-:S02]  /*144c90*/  LOP3.LUT P6, RZ, R0, 0x8000000, RZ, 0xc0, !PT ;  /* 0x0800000000ff7812 */ /* 0x000fc400078cc0ff */
[----:B------:R-:W-:-:S11]  /*144ca0*/  PRMT R14, R15, 0x7773, RZ ;  /* 0x000077730f0e7816 */ /* 0x000fd600000000ff */
[----:B---3--:R1:W-:Y:S04]  /*144cb0*/  @P6 STG.E.U8 desc[UR48][R8.64], R14 ;  /* 0x0000000e08006986 */ /* 0x0083e8000c101130 */
[----:B-1----:R-:W3:Y:S01]  /*144cc0*/  LDL.LU.64 R8, [R1+0x4d20] ;  /* 0x004d200001087983 */ /* 0x002ee20000300a00 */
[----:B------:R-:W-:Y:S02]  /*144cd0*/  LOP3.LUT P6, RZ, R0, 0x4000000, RZ, 0xc0, !PT ;  /* 0x0400000000ff7812 */ /* 0x000fe400078cc0ff */
[----:B----4-:R-:W-:Y:S02]  /*144ce0*/  PRMT R14, R24, 0x7770, RZ ;  /* 0x00007770180e7816 */ /* 0x010fe400000000ff */
[C---:B------:R-:W-:Y:S02]  /*144cf0*/  LOP3.LUT P1, RZ, R10.reuse, 0x1000000, RZ, 0xc0, !PT ;  /* 0x010000000aff7812 */ /* 0x040fe4000782c0ff */
[----:B------:R-:W-:-:S02]  /*144d00*/  LOP3.LUT P4, RZ, R10, 0x2000000, RZ, 0xc0, !PT ;  /* 0x020000000aff7812 */ /* 0x000fc4000788c0ff */
[C---:B------:R-:W-:Y:S02]  /*144d10*/  LOP3.LUT P3, RZ, R10.reuse, 0x4000000, RZ, 0xc0, !PT ;  /* 0x040000000aff7812 */ /* 0x040fe4000786c0ff */
[C---:B------:R-:W-:Y:S02]  /*144d20*/  LOP3.LUT P0, RZ, R10.reuse, 0x8000000, RZ, 0xc0, !PT ;  /* 0x080000000aff7812 */ /* 0x040fe4000780c0ff */
[C---:B------:R-:W-:Y:S02]  /*144d30*/  LOP3.LUT P2, RZ, R10.reuse, 0x10000000, RZ, 0xc0, !PT ;  /* 0x100000000aff7812 */ /* 0x040fe4000784c0ff */
[----:B------:R-:W-:Y:S01]  /*144d40*/  LOP3.LUT P5, RZ, R10, 0x20000000, RZ, 0xc0, !PT ;  /* 0x200000000aff7812 */ /* 0x000fe200078ac0ff */
[----:B---3--:R1:W-:Y:S04]  /*144d50*/  @P6 STG.E.U8 desc[UR48][R8.64], R14 ;  /* 0x0000000e08006986 */ /* 0x0083e8000c101130 */
[----:B-1----:R-:W3:Y:S01]  /*144d60*/  LDL.LU.64 R8, [R1+0x4d18] ;  /* 0x004d180001087983 */ /* 0x002ee20000300a00 */
[----:B------:R-:W-:-:S02]  /*144d70*/  LOP3.LUT P6, RZ, R0, 0x2000000, RZ, 0xc0, !PT ;  /* 0x0200000000ff7812 */ /* 0x000fc400078cc0ff */
[----:B------:R-:W-:-:S11]  /*144d80*/  PRMT R14, R24, 0x7771, RZ ;  /* 0x00007771180e7816 */ /* 0x000fd600000000ff */
        /* <DEDUP_REMOVED lines=19> */
[----:B--2---:R1:W-:Y:S02]  /*144ec0*/  @P2 STG.E.U8 desc[UR48][R4.64], R14 ;  /* 0x0000000e04002986 */ /* 0x0043e4000c101130 */
[----:B-1----:R-:W-:-:S05]  /*144ed0*/  PRMT R14, R6, 0x7772, RZ ;  /* 0x00007772060e7816 */ /* 0x002fca00000000ff */
[----:B---3--:R1:W-:Y:S04]  /*144ee0*/  @P5 STG.E.U8 desc[UR48][R8.64], R14 ;  /* 0x0000000e08005986 */ /* 0x0083e8000c101130 */
[----:B-1----:R-:W2:Y:S04]  /*144ef0*/  LDL.LU.64 R8, [R1+0x4d10] ;  /* 0x004d100001087983 */ /* 0x002ea80000300a00 */
[----:B------:R-:W3:Y:S04]  /*144f00*/  LDL.LU.64 R2, [R1+0x21a0] ;  /* 0x0021a00001027983 */ /* 0x000ee80000300a00 */
[----:B------:R-:W4:Y:S04]  /*144f10*/  LDL.LU.64 R4, [R1+0x2198] ;  /* 0x0021980001047983 */ /* 0x000f280000300a00 */
[----:B------:R-:W2:Y:S04]  /*144f20*/  LDL.LU.64 R20, [R1+0x2190] ;  /* 0x0021900001147983 */ /* 0x000ea80000300a00 */
[----:B------:R-:W2:Y:S04]  /*144f30*/  LDL.LU.64 R26, [R1+0x2188] ;  /* 0x00218800011a7983 */ /* 0x000ea80000300a00 */
[----:B------:R-:W4:Y:S01]  /*144f40*/  LDL.LU R25, [R1+0x40] ;  /* 0x0000400001197983 */ /* 0x000f220000300800 */
[----:B------:R-:W-:-:S02]  /*144f50*/  LOP3.LUT P3, RZ, R10, 0x40000000, RZ, 0xc0, !PT ;  /* 0x400000000aff7812 */ /* 0x000fc4000786c0ff */
[----:B------:R-:W-:Y:S02]  /*144f60*/  LOP3.LUT P0, RZ, R10, 0x80000000, RZ, 0xc0, !PT ;  /* 0x800000000aff7812 */ /* 0x000fe4000780c0ff */
[----:B------:R-:W-:Y:S01]  /*144f70*/  PRMT R14, R6, 0x7773, RZ ;  /* 0x00007773060e7816 */ /* 0x000fe200000000ff */
[----:B------:R-:W2:Y:S04]  /*144f80*/  LDL.LU.64 R22, [R1+0x2180] ;  /* 0x0021800001167983 */ /* 0x000ea80000300a00 */
[----:B------:R-:W2:Y:S04]  /*144f90*/  LDL.LU R15, [R1+0x64] ;  /* 0x00006400010f7983 */ /* 0x000ea80000300800 */
[----:B------:R-:W-:Y:S04]  /*144fa0*/  STL.64 [R1+0x4b70], R10 ;  /* 0x004b700a01007387 */ /* 0x000fe80000100a00 */
[----:B---3--:R4:W-:Y:S02]  /*144fb0*/  @P3 STG.E.U8 desc[UR48][R2.64], R14 ;  /* 0x0000000e02003986 */ /* 0x0089e4000c101130 */
[----:B----4-:R-:W-:-:S02]  /*144fc0*/  PRMT R14, R25, 0x7770, RZ ;  /* 0x00007770190e7816 */ /* 0x010fc400000000ff */
[----:B------:R-:W3:Y:S04]  /*144fd0*/  LDL.LU.64 R2, [R1+0x2178] ;  /* 0x0021780001027983 */ /* 0x000ee80000300a00 */
[----:B------:R1:W-:Y:S04]  /*144fe0*/  @P0 STG.E.U8 desc[UR48][R4.64], R14 ;  /* 0x0000000e04000986 */ /* 0x0003e8000c101130 */
[----:B-1----:R-:W4:Y:S04]  /*144ff0*/  LDL.LU.64 R4, [R1+0x2170] ;  /* 0x0021700001047983 */ /* 0x002f280000300a00 */
[----:B------:R-:W4:Y:S04]  /*145000*/  LDL.LU R28, [R1+0x44] ;  /* 0x00004400011c7983 */ /* 0x000f280000300800 */
[----:B------:R-:W2:Y:S04]  /*145010*/  LDL.LU.64 R10, [R1+0x2158] ;  /* 0x00215800010a7983 */ /* 0x000ea80000300a00 */
[----:B--2---:R1:W-:Y:S04]  /*145020*/  STL.64 [R1+0x4d00], R10 ;  /* 0x004d000a01007387 */ /* 0x0043e80000100a00 */
[----:B-1----:R-:W2:Y:S01]  /*145030*/  LDL.LU.64 R10, [R1+0x2160] ;  /* 0x00216000010a7983 */ /* 0x002ea20000300a00 */
        /* <DEDUP_REMOVED lines=16> */
[----:B------:R-:W-:Y:S01]  /*145140*/  LOP3.LUT R0, R0, 0xfff7ffff, RZ, 0xc0, !PT ;  /* 0xfff7ffff00007812 */ /* 0x000fe200078ec0ff */
[----:B--2---:R1:W-:Y:S04]  /*145150*/  STL.64 [R1+0x4d08], R10 ;  /* 0x004d080a01007387 */ /* 0x0043e80000100a00 */
[----:B-1----:R-:W2:Y:S06]  /*145160*/  LDL.LU.64 R10, [R1+0x2168] ;  /* 0x00216800010a7983 */ /* 0x002eac0000300a00 */
[----:B------:R-:W-:-:S02]  /*145170*/  @P6 LOP3.LUT R0, R0, 0x80000, RZ, 0xfc, !PT ;  /* 0x0008000000006812 */ /* 0x000fc400078efcff */
[C---:B------:R-:W-:Y:S02]  /*145180*/  LOP3.LUT P6, RZ, R9.reuse, 0x10, RZ, 0xc0, !PT ;  /* 0x0000001009ff7812 */ /* 0x040fe400078cc0ff */
[C---:B------:R-:W-:Y:S02]  /*145190*/  LOP3.LUT P2, RZ, R9.reuse, 0x1, RZ, 0xc0, !PT ;  /* 0x0000000109ff7812 */ /* 0x040fe4000784c0ff */
[----:B------:R-:W-:Y:S02]  /*1451a0*/  LOP3.LUT P5, RZ, R9, 0x2, RZ, 0xc0, !PT ;  /* 0x0000000209ff7812 */ /* 0x000fe400078ac0ff */
[----:B------:R-:W-:Y:S02]  /*1451b0*/  LOP3.LUT R0, R0, 0xffefffff, RZ, 0xc0, !PT ;  /* 0xffefffff00007812 */ /* 0x000fe400078ec0ff */
[----:B------:R-:W-:Y:S01]  /*1451c0*/  PRMT R14, R25, 0x7771, RZ ;  /* 0x00007771190e7816 */ /* 0x000fe200000000ff */
[----:B------:R-:W2:Y:S04]  /*1451d0*/  LDL.LU.64 R12, [R1+0x2150] ;  /* 0x00215000010c7983 */ /* 0x000ea80000300a00 */
[----:B------:R-:W2:Y:S04]  /*1451e0*/  LDL.LU R6, [R1+0x68] ;  /* 0x0000680001067983 */ /* 0x000ea80000300800 */
[----:B------:R-:W2:Y:S04]  /*1451f0*/  LDL.LU.64 R16, [R1+0x2148] ;  /* 0x0021480001107983 */ /* 0x000ea80000300a00 */
[----:B------:R-:W2:Y:S01]  /*145200*/  LDL.LU.64 R18, [R1+0x2140] ;  /* 0x0021400001127983 */ /* 0x000ea20000300a00 */
[----:B------:R-:W-:-:S02]  /*145210*/  @P6 LOP3.LUT R0, R0, 0x100000, RZ, 0xfc, !PT ;  /* 0x0010000000006812 */ /* 0x000fc400078efcff */
[----:B------:R-:W-:Y:S02]  /*145220*/  LOP3.LUT P6, RZ, R9, 0x8, RZ, 0xc0, !PT ;  /* 0x0000000809ff7812 */ /* 0x000fe400078cc0ff */
[----:B------:R-:W-:Y:S01]  /*145230*/  LOP3.LUT R0, R0, 0xffdfffff, RZ, 0xc0, !PT ;  /* 0xffdfffff00007812 */ /* 0x000fe200078ec0ff */
[----:B------:R1:W-:Y:S10]  /*145240*/  @P2 STG.E.U8 desc[UR48][R20.64], R14 ;  /* 0x0000000e14002986 */ /* 0x0003f4000c101130 */
[----:B------:R-:W-:-:S02]  /*145250*/  @P6 LOP3.LUT R0, R0, 0x200000, RZ, 0xfc, !PT ;  /* 0x0020000000006812 */ /* 0x000fc400078efcff */
[----:B------:R-:W-:Y:S02]  /*145260*/  LOP3.LUT P6, RZ, R9, 0x4, RZ, 0xc0, !PT ;  /* 0x0000000409ff7812 */ /* 0x000fe400078cc0ff */
[C---:B-1----:R-:W-:Y:S01]  /*145270*/  PRMT R14, R25.reuse, 0x7772, RZ ;  /* 0x00007772190e7816 */ /* 0x042fe200000000ff */
[----:B------:R-:W2:Y:S04]  /*145280*/  LDL.LU.64 R20, [R1+0x2138] ;  /* 0x0021380001147983 */ /* 0x000ea80000300a00 */
[----:B------:R1:W-:Y:S02]  /*145290*/  @P5 STG.E.U8 desc[UR48][R26.64], R14 ;  /* 0x0000000e1a005986 */ /* 0x0003e4000c101130 */
[----:B-1----:R-:W-:Y:S02]  /*1452a0*/  PRMT R14, R25, 0x7773, RZ ;  /* 0x00007773190e7816 */ /* 0x002fe400000000ff */
[----:B------:R-:W2:Y:S04]  /*1452b0*/  LDL.LU.64 R26, [R1+0x2130] ;  /* 0x00213000011a7983 */ /* 0x000ea80000300a00 */
[----:B------:R-:W2:Y:S04]  /*1452c0*/  LDL.LU R29, [R1+0x48] ;  /* 0x00004800011d7983 */ /* 0x000ea80000300800 */
[----:B------:R-:W2:Y:S04]  /*1452d0*/  LDL.LU.64 R24, [R1+0x2128] ;  /* 0x0021280001187983 */ /* 0x000ea80000300a00 */
[----:B------:R1:W-:Y:S01]  /*1452e0*/  @P6 STG.E.U8 desc[UR48][R22.64], R14 ;  /* 0x0000000e16006986 */ /* 0x0003e2000c101130 */
[----:B------:R-:W-:-:S02]  /*1452f0*/  LOP3.LUT P6, RZ, R0, 0x200000, RZ, 0xc0, !PT ;  /* 0x0020000000ff7812 */ /* 0x000fc400078cc0ff */
[----:B-1----:R-:W-:Y:S01]  /*145300*/  PRMT R14, R15, 0x7770, RZ ;  /* 0x000077700f0e7816 */ /* 0x002fe200000000ff */
[----:B------:R-:W2:Y:S10]  /*145310*/  LDL.LU.64 R22, [R1+0x2118] ;  /* 0x0021180001167983 */ /* 0x000eb40000300a00 */
[----:B---3--:R1:W-:Y:S01]  /*145320*/  @P6 STG.E.U8 desc[UR48][R2.64], R14 ;  /* 0x0000000e02006986 */ /* 0x0083e2000c101130 */
[----:B------:R-:W-:-:S02]  /*145330*/  LOP3.LUT P6, RZ, R0, 0x100000, RZ, 0xc0, !PT ;  /* 0x0010000000ff7812 */ /* 0x000fc400078cc0ff */
[----:B-1----:R-:W-:Y:S01]  /*145340*/  PRMT R14, R15, 0x7771, RZ ;  /* 0x000077710f0e7816 */ /* 0x002fe200000000ff */
[----:B------:R-:W3:Y:S10]  /*145350*/  LDL.LU.64 R2, [R1+0x2110] ;  /* 0x0021100001027983 */ /* 0x000ef40000300a00 */
[----:B----4-:R1:W-:Y:S01]  /*145360*/  @P6 STG.E.U8 desc[UR48][R4.64], R14 ;  /* 0x0000000e04006986 */ /* 0x0103e2000c101130 */
[----:B------:R-:W-:-:S02]  /*145370*/  LOP3.LUT P6, RZ, R0, 0x80000, RZ, 0xc0, !PT ;  /* 0x0008000000ff7812 */ /* 0x000fc400078cc0ff */
[----:B-1----:R-:W-:Y:S01]  /*145380*/  PRMT R14, R15, 0x7772, RZ ;  /* 0x000077720f0e7816 */ /* 0x002fe200000000ff */
[----:B------:R-:W4:Y:S10]  /*145390*/  LDL.LU.64 R4, [R1+0x2108] ;  /* 0x0021080001047983 */ /* 0x000f340000300a00 */
[----:B--2---:R1:W-:Y:S04]  /*1453a0*/  @P6 STG.E.U8 desc[UR48][R10.64], R14 ;  /* 0x0000000e0a006986 */ /* 0x0043e8000c101130 */
[----:B-1----:R-:W2:Y:S01]  /*1453b0*/  LDL.LU.64 R10, [R1+0x4d08] ;  /* 0x004d0800010a7983 */ /* 0x002ea20000300a00 */
[----:B------:R-:W-:-:S02]  /*1453c0*/  LOP3.LUT P6, RZ, R0, 0x40000, RZ, 0xc0, !PT ;  /* 0x0004000000ff7812 */ /* 0x000fc400078cc0ff */
[----:B------:R-:W-:-:S11]  /*1453d0*/  PRMT R14, R15, 0x7773, RZ ;  /* 0x000077730f0e7816 */ /* 0x000fd600000000ff */
[----:B--2---:R1:W-:Y:S04]  /*1453e0*/  @P6 STG.E.U8 desc[UR48][R10.64], R14 ;  /* 0x0000000e0a006986 */ /* 0x0043e8000c101130 */
[----:B-1----:R-:W2:Y:S01]  /*1453f0*/  LDL.LU.64 R10, [R1+0x4d00] ;  /* 0x004d0000010a7983 */ /* 0x002ea20000300a00 */
[----:B------:R-:W-:Y:S02]  /*145400*/  LOP3.LUT P6, RZ, R0, 0x20000, RZ, 0xc0, !PT ;  /* 0x0002000000ff7812 */ /* 0x000fe400078cc0ff */
[----:B------:R-:W-:Y:S02]  /*145410*/  PRMT R14, R28, 0x7770, RZ ;  /* 0x000077701c0e7816 */ /* 0x000fe400000000ff */
[C---:B------:R-:W-:Y:S02]  /*145420*/  LOP3.LUT P1, RZ, R9.reuse, 0x800, RZ, 0xc0, !PT ;  /* 0x0000080009ff7812 */ /* 0x040fe4000782c0ff */
[----:B------:R-:W-:-:S02]  /*145430*/  LOP3.LUT P4, RZ, R9, 0x1000, RZ, 0xc0, !PT ;  /* 0x0000100009ff7812 */ /* 0x000fc4000788c0ff */
[C---:B------:R-:W-:Y:S02]  /*145440*/  LOP3.LUT P3, RZ, R9.reuse, 0x2000, RZ, 0xc0, !PT ;  /* 0x0000200009ff7812 */ /* 0x040fe4000786c0ff */
[C---:B------:R-:W-:Y:S02]  /*145450*/  LOP3.LUT P0, RZ, R9.reuse, 0x4000, RZ, 0xc0, !PT ;  /* 0x0000400009ff7812 */ /* 0x040fe4000780c0ff */
[C---:B------:R-:W-:Y:S02]  /*145460*/  LOP3.LUT P2, RZ, R9.reuse, 0x8000, RZ, 0xc0, !PT ;  /* 0x0000800009ff7812 */ /* 0x040fe4000784c0ff */
[----:B------:R-:W-:Y:S01]  /*145470*/  LOP3.LUT P5, RZ, R9, 0x10000, RZ, 0xc0, !PT ;  /* 0x0001000009ff7812 */ /* 0x000fe200078ac0ff */
[----:B--2---:R1:W-:Y:S01]  /*145480*/  @P6 STG.E.U8 desc[UR48][R10.64], R14 ;  /* 0x0000000e0a006986 */ /* 0x0043e2000c101130 */
        /* <DEDUP_REMOVED lines=18> */
[----:B---3--:R1:W-:Y:S02]  /*1455b0*/  @P2 STG.E.U8 desc[UR48][R2.64], R14 ;  /* 0x0000000e02002986 */ /* 0x0083e4000c101130 */
[----:B-1----:R-:W-:Y:S02]  /*1455c0*/  PRMT R14, R29, 0x7771, RZ ;  /* 0x000077711d0e7816 */ /* 0x002fe400000000ff */
[----:B------:R-:W2:Y:S04]  /*1455d0*/  LDL.LU.64 R2, [R1+0x2100] ;  /* 0x0021000001027983 */ /* 0x000ea80000300a00 */
[----:B----4-:R1:W-:Y:S04]  /*1455e0*/  @P5 STG.E.U8 desc[UR48][R4.64], R14 ;  /* 0x0000000e04005986 */ /* 0x0103e8000c101130 */
[----:B-1----:R-:W3:Y:S01]  /*1455f0*/  LDL.LU.64 R4, [R1+0x20f0] ;  /* 0x0020f00001047983 */ /* 0x002ee20000300a00 */
[----:B------:R-:W-:-:S02]  /*145600*/  LOP3.LUT P3, RZ, R9, 0x20000, RZ, 0xc0, !PT ;  /* 0x0002000009ff7812 */ /* 0x000fc4000786c0ff */
[----:B------:R-:W-:Y:S02]  /*145610*/  LOP3.LUT P0, RZ, R9, 0x40000, RZ, 0xc0, !PT ;  /* 0x0004000009ff7812 */ /* 0x000fe4000780c0ff */
[----:B------:R-:W-:Y:S01]  /*145620*/  PRMT R14, R29, 0x7772, RZ ;  /* 0x000077721d0e7816 */ /* 0x000fe200000000ff */
[----:B------:R-:W4:Y:S04]  /*145630*/  LDL.LU.64 R22, [R1+0x20e8] ;  /* 0x0020e80001167983 */ /* 0x000f280000300a00 */
[----:B------:R-:W4:Y:S01]  /*145640*/  LDL.LU.64 R26, [R1+0x20e0] ;  /* 0x0020e000011a7983 */ /* 0x000f220000300a00 */
[----:B------:R-:W-:-:S03]  /*145650*/  IMAD.MOV.U32 R6, RZ, RZ, R7 ;  /* 0x000000ffff067224 */ /* 0x000fc600078e0007 */
[----:B------:R-:W4:Y:S04]  /*145660*/  LDL.LU.64 R24, [R1+0x20d8] ;  /* 0x0020d80001187983 */ /* 0x000f280000300a00 */
[----:B------:R-:W4:Y:S04]  /*145670*/  LDL.LU R7, [R1+0x6c] ;  /* 0x00006c0001077983 */ /* 0x000f280000300800 */
[----:B--2---:R1:W-:Y:S02]  /*145680*/  @P3 STG.E.U8 desc[UR48][R2.64], R14 ;  /* 0x0000000e02003986 */ /* 0x0043e4000c101130 */
[----:B-1----:R-:W-:-:S02]  /*145690*/  PRMT R14, R29, 0x7773, RZ ;  /* 0x000077731d0e7816 */ /* 0x002fc400000000ff */
[----:B------:R-:W2:Y:S04]  /*1456a0*/  LDL.LU.64 R2, [R1+0x20c0] ;  /* 0x0020c00001027983 */ /* 0x000ea80000300a00 */
[----:B------:R-:W2:Y:S04]  /*1456b0*/  LDL.LU R15, [R1+0x4c] ;  /* 0x00004c00010f7983 */ /* 0x000ea80000300800 */
[----:B---3--:R1:W-:Y:S04]  /*1456c0*/  @P0 STG.E.U8 desc[UR48][R4.64], R14 ;  /* 0x0000000e04000986 */ /* 0x0083e8000c101130 */
[----:B-1----:R-:W3:Y:S04]  /*1456d0*/  LDL.LU.64 R4, [R1+0x20b0] ;  /* 0x0020b00001047983 */ /* 0x002ee80000300a00 */
[----:B------:R-:W4:Y:S04]  /*1456e0*/  LDL.LU.64 R10, [R1+0x2080] ;  /* 0x00208000010a7983 */ /* 0x000f280000300a00 */
[----:B----4-:R1:W-:Y:S04]  /*1456f0*/  STL.64 [R1+0x4cf0], R10 ;  /* 0x004cf00a01007387 */ /* 0x0103e80000100a00 */
[----:B-1----:R-:W4:Y:S01]  /*145700*/  LDL.LU.64 R10, [R1+0x20a0] ;  /* 0x0020a000010a7983 */ /* 0x002f220000300a00 */
        /* <DEDUP_REMOVED lines=17> */
[----:B----4-:R1:W-:Y:S04]  /*145820*/  STL.64 [R1+0x4cf8], R10 ;  /* 0x004cf80a01007387 */ /* 0x0103e80000100a00 */
[----:B-1----:R-:W4:Y:S06]  /*145830*/  LDL.LU.64 R10, [R1+0x20a8] ;  /* 0x0020a800010a7983 */ /* 0x002f2c0000300a00 */
[----:B------:R-:W-:-:S02]  /*145840*/  @P6 LOP3.LUT R0, R0, 0x800, RZ, 0xfc, !PT ;  /* 0x0000080000006812 */ /* 0x000fc400078efcff */
[C---:B------:R-:W-:Y:S02]  /*145850*/  LOP3.LUT P6, RZ, R9.reuse, 0x800000, RZ, 0xc0, !PT ;  /* 0x0080000009ff7812 */ /* 0x040fe400078cc0ff */
[----:B------:R-:W-:Y:S02]  /*145860*/  LOP3.LUT R0, R0, 0xffffefff, RZ, 0xc0, !PT ;  /* 0xffffefff00007812 */ /* 0x000fe400078ec0ff */
[----:B------:R-:W-:-:S09]  /*145870*/  LOP3.LUT P2, RZ, R9, 0x80000, RZ, 0xc0, !PT ;  /* 0x0008000009ff7812 */ /* 0x000fd2000784c0ff */
[----:B------:R-:W-:Y:S02]  /*145880*/  @P6 LOP3.LUT R0, R0, 0x1000, RZ, 0xfc, !PT ;  /* 0x0000100000006812 */ /* 0x000fe400078efcff */
[C---:B------:R-:W-:Y:S02]  /*145890*/  LOP3.LUT P6, RZ, R9.reuse, 0x400000, RZ, 0xc0, !PT ;  /* 0x0040000009ff7812 */ /* 0x040fe400078cc0ff */
[----:B------:R-:W-:Y:S02]  /*1458a0*/  LOP3.LUT P5, RZ, R9, 0x100000, RZ, 0xc0, !PT ;  /* 0x0010000009ff7812 */ /* 0x000fe400078ac0ff */
[----:B------:R-:W-:Y:S02]  /*1458b0*/  PRMT R14, R7, 0x7770, RZ ;  /* 0x00007770070e7816 */ /* 0x000fe400000000ff */
[----:B------:R-:W-:-:S03]  /*1458c0*/  LOP3.LUT R0, R0, 0xffffdfff, RZ, 0xc0, !PT ;  /* 0xffffdfff00007812 */ /* 0x000fc600078ec0ff */
[----:B------:R1:W-:Y:S04]  /*1458d0*/  @P2 STG.E.U8 desc[UR48][R22.64], R14 ;  /* 0x0000000e16002986 */ /* 0x0003e8000c101130 */
[----:B------:R-:W-:Y:S02]  /*1458e0*/  @P6 LOP3.LUT R0, R0, 0x2000, RZ, 0xfc, !PT ;  /* 0x0000200000006812 */ /* 0x000fe400078efcff */
[----:B------:R-:W-:Y:S02]  /*1458f0*/  LOP3.LUT P6, RZ, R9, 0x200000, RZ, 0xc0, !PT ;  /* 0x0020000009ff7812 */ /* 0x000fe400078cc0ff */
[C---:B-1----:R-:W-:Y:S01]  /*145900*/  PRMT R14, R7.reuse, 0x7771, RZ ;  /* 0x00007771070e7816 */ /* 0x042fe200000000ff */
[----:B------:R-:W4:Y:S04]  /*145910*/  LDL.LU R22, [R1+0xb0] ;  /* 0x0000b00001167983 */ /* 0x000f280000300800 */
[----:B------:R-:W4:Y:S04]  /*145920*/  LDL.LU.64 R12, [R1+0x2070] ;  /* 0x00207000010c7983 */ /* 0x000f280000300a00 */
[----:B------:R-:W4:Y:S04]  /*145930*/  LDL.LU.64 R16, [R1+0x2068] ;  /* 0x0020680001107983 */ /* 0x000f280000300a00 */
[----:B------:R-:W4:Y:S04]  /*145940*/  LDL.LU.64 R18, [R1+0x2060] ;  /* 0x0020600001127983 */ /* 0x000f280000300a00 */
[----:B------:R1:W-:Y:S04]  /*145950*/  @P5 STG.E.U8 desc[UR48][R26.64], R14 ;  /* 0x0000000e1a005986 */ /* 0x0003e8000c101130 */
[----:B------:R-:W4:Y:S04]  /*145960*/  LDL.LU R23, [R1+0x90] ;  /* 0x0000900001177983 */ /* 0x000f280000300800 */
[----:B------:R-:W4:Y:S04]  /*145970*/  LDL.LU.64 R20, [R1+0x2040] ;  /* 0x0020400001147983 */ /* 0x000f280000300a00 */
[----:B------:R-:W4:Y:S01]  /*145980*/  LDL.LU.64 R28, [R1+0x2030] ;  /* 0x00203000011c7983 */ /* 0x000f220000300a00 */
[----:B-1----:R-:W-:-:S03]  /*145990*/  PRMT R14, R7, 0x7772, RZ ;  /* 0x00007772070e7816 */ /* 0x002fc600000000ff */
[----:B------:R-:W4:Y:S04]  /*1459a0*/  LDL.LU.64 R26, [R1+0x2028] ;  /* 0x00202800011a7983 */ /* 0x000f280000300a00 */
[----:B------:R1:W-:Y:S01]  /*1459b0*/  @P6 STG.E.U8 desc[UR48][R24.64], R14 ;  /* 0x0000000e18006986 */ /* 0x0003e2000c101130 */
[C---:B------:R-:W-:Y:S02]  /*1459c0*/  LOP3.LUT P6, RZ, R0.reuse, 0x2000, RZ, 0xc0, !PT ;  /* 0x0000200000ff7812 */ /* 0x040fe400078cc0ff */
[----:B-1----:R-:W-:Y:S01]  /*1459d0*/  PRMT R14, R7, 0x7773, RZ ;  /* 0x00007773070e7816 */ /* 0x002fe200000000ff */
[----:B------:R-:W4:Y:S10]  /*1459e0*/  LDL.LU.64 R24, [R1+0x2020] ;  /* 0x0020200001187983 */ /* 0x000f340000300a00 */
[----:B--2---:R1:W-:Y:S01]  /*1459f0*/  @P6 STG.E.U8 desc[UR48][R2.64], R14 ;  /* 0x0000000e02006986 */ /* 0x0043e2000c101130 */
[----:B------:R-:W-:-:S02]  /*145a00*/  LOP3.LUT P6, RZ, R0, 0x1000, RZ, 0xc0, !PT ;  /* 0x0000100000ff7812 */ /* 0x000fc400078cc0ff */
[----:B-1----:R-:W-:Y:S01]  /*145a10*/  PRMT R14, R15, 0x7770, RZ ;  /* 0x000077700f0e7816 */ /* 0x002fe200000000ff */
[----:B------:R-:W2:Y:S04]  /*145a20*/  LDL.LU.64 R2, [R1+0x2000] ;  /* 0x0020000001027983 */ /* 0x000ea80000300a00 */
[----:B------:R-:W2:Y:S06]  /*145a30*/  LDL.LU R7, [R1+0xb4] ;  /* 0x0000b40001077983 */ /* 0x000eac0000300800 */
[----:B---3--:R1:W-:Y:S01]  /*145a40*/  @P6 STG.E.U8 desc[UR48][R4.64], R14 ;  /* 0x0000000e04006986 */ /* 0x0083e2000c101130 */
[----:B------:R-:W-:-:S02]  /*145a50*/  LOP3.LUT P6, RZ, R0, 0x800, RZ, 0xc0, !PT ;  /* 0x0000080000ff7812 */ /* 0x000fc400078cc0ff */
[----:B-1----:R-:W-:Y:S01]  /*145a60*/  PRMT R14, R15, 0x7771, RZ ;  /* 0x000077710f0e7816 */ /* 0x002fe200000000ff */
[----:B------:R-:W3:Y:S10]  /*145a70*/  LDL.LU.64 R4, [R1+0x1ff0] ;  /* 0x001ff00001047983 */ /* 0x000ef40000300a00 */
[----:B----4-:R1:W-:Y:S04]  /*145a80*/  @P6 STG.E.U8 desc[UR48][R10.64], R14 ;  /* 0x0000000e0a006986 */ /* 0x0103e8000c101130 */
[----:B-1----:R-:W4:Y:S01]  /*145a90*/  LDL.LU.64 R10, [R1+0x4cf8] ;  /* 0x004cf800010a7983 */ /* 0x002f220000300a00 */
[----:B------:R-:W-:-:S02]  /*145aa0*/  LOP3.LUT P6, RZ, R0, 0x400, RZ, 0xc0, !PT ;  /* 0x0000040000ff7812 */ /* 0x000fc400078cc0ff */
[----:B------:R-:W-:-:S11]  /*145ab0*/  PRMT R14, R15, 0x7772, RZ ;  /* 0x000077720f0e7816 */ /* 0x000fd600000000ff */
[----:B----4-:R1:W-:Y:S04]  /*145ac0*/  @P6 STG.E.U8 desc[UR48][R10.64], R14 ;  /* 0x0000000e0a006986 */ /* 0x0103e8000c101130 */
[----:B-1----:R-:W4:Y:S01]  /*145ad0*/  LDL.LU.64 R10, [R1+0x4cf0] ;  /* 0x004cf000010a7983 */ /* 0x002f220000300a00 */
        /* <DEDUP_REMOVED lines=8> */
[----:B----4-:R1:W-:Y:S01]  /*145b60*/  @P6 STG.E.U8 desc[UR48][R10.64], R14 ;  /* 0x0000000e0a006986 */ /* 0x0103e2000c101130 */
        /* <DEDUP_REMOVED lines=19> */
[----:B-1----:R-:W-:Y:S02]  /*145ca0*/  PRMT R14, R7, 0x7770, RZ ;  /* 0x00007770070e7816 */ /* 0x002fe400000000ff */
[----:B------:R-:W2:Y:S04]  /*145cb0*/  LDL.LU.64 R2, [R1+0x1fe8] ;  /* 0x001fe80001027983 */ /* 0x000ea80000300a00 */
[----:B---3--:R1:W-:Y:S04]  /*145cc0*/  @P5 STG.E.U8 desc[UR48][R4.64], R14 ;  /* 0x0000000e04005986 */ /* 0x0083e8000c101130 */
[----:B-1----:R-:W3:Y:S01]  /*145cd0*/  LDL.LU.64 R4, [R1+0x1fe0] ;  /* 0x001fe00001047983 */ /* 0x002ee20000300a00 */
[----:B------:R-:W-:-:S02]  /*145ce0*/  LOP3.LUT P3, RZ, R8, 0x10, RZ, 0xc0, !PT ;  /* 0x0000001008ff7812 */ /* 0x000fc4000786c0ff */
[----:B------:R-:W-:Y:S02]  /*145cf0*/  LOP3.LUT P0, RZ, R8, 0x20, RZ, 0xc0, !PT ;  /* 0x0000002008ff7812 */ /* 0x000fe4000780c0ff */
[C---:B------:R-:W-:Y:S01]  /*145d00*/  PRMT R14, R7.reuse, 0x7771, RZ ;  /* 0x00007771070e7816 */ /* 0x040fe200000000ff */
[----:B------:R-:W4:Y:S04]  /*145d10*/  LDL.LU.64 R26, [R1+0x1fc8] ;  /* 0x001fc800011a7983 */ /* 0x000f280000300a00 */
[----:B------:R-:W4:Y:S04]  /*145d20*/  LDL.LU.64 R24, [R1+0x1fc0] ;  /* 0x001fc00001187983 */ /* 0x000f280000300a00 */
[----:B------:R-:W4:Y:S04]  /*145d30*/  LDL.LU.64 R22, [R1+0x1fb8] ;  /* 0x001fb80001167983 */ /* 0x000f280000300a00 */
[----:B------:R-:W4:Y:S04]  /*145d40*/  LDL.LU R15, [R1+0x94] ;  /* 0x00009400010f7983 */ /* 0x000f280000300800 */
[----:B--2---:R1:W-:Y:S02]  /*145d50*/  @P3 STG.E.U8 desc[UR48][R2.64], R14 ;  /* 0x0000000e02003986 */ /* 0x0043e4000c101130 */
[----:B-1----:R-:W-:-:S02]  /*145d60*/  PRMT R14, R7, 0x7772, RZ ;  /* 0x00007772070e7816 */ /* 0x002fc400000000ff */
[----:B------:R-:W2:Y:S04]  /*145d70*/  LDL.LU.64 R2, [R1+0x1fb0] ;  /* 0x001fb00001027983 */ /* 0x000ea80000300a00 */
[----:B------:R-:W2:Y:S04]  /*145d80*/  LDL.LU R28, [R1+0xb8] ;  /* 0x0000b800011c7983 */ /* 0x000ea80000300800 */
[----:B---3--:R1:W-:Y:S02]  /*145d90*/  @P0 STG.E.U8 desc[UR48][R4.64], R14 ;  /* 0x0000000e04000986 */ /* 0x0083e4000c101130 */
[----:B-1----:R-:W-:Y:S01]  /*145da0*/  IMAD.MOV.U32 R5, RZ, RZ, R6 ;  /* 0x000000ffff057224 */ /* 0x002fe200078e0006 */
[----:B------:R-:W-:-:S02]  /*145db0*/  PRMT R14, R7, 0x7773, RZ ;  /* 0x00007773070e7816 */ /* 0x000fc400000000ff */
[----:B------:R-:W3:Y:S04]  /*145dc0*/  LDL.LU.64 R6, [R1+0x1f98] ;  /* 0x001f980001067983 */ /* 0x000ee80000300a00 */
[----:B---3--:R1:W-:Y:S04]  /*145dd0*/  STL.64 [R1+0x4ce0], R6 ;  /* 0x004ce00601007387 */ /* 0x0083e80000100a00 */
[----:B-1----:R-:W3:Y:S01]  /*145de0*/  LDL.LU.64 R6, [R1+0x1fa0] ;  /* 0x001fa00001067983 */ /* 0x002ee20000300a00 */
        /* <DEDUP_REMOVED lines=18> */
[----:B------:R-:W-:Y:S02]  /*145f10*/  LOP3.LUT R0, R0, 0xfffffff7, RZ, 0xc0, !PT ;  /* 0xfffffff700007812 */ /* 0x000fe400078ec0ff */
[----:B------:R-:W-:-:S02]  /*145f20*/  LOP3.LUT P2, RZ, R8, 0x40, RZ, 0xc0, !PT ;  /* 0x0000004008ff7812 */ /* 0x000fc4000784c0ff */
[----:B------:R-:W-:Y:S01]  /*145f30*/  LOP3.LUT P5, RZ, R8, 0x80, RZ, 0xc0, !PT ;  /* 0x0000008008ff7812 */ /* 0x000fe200078ac0ff */
[----:B------:R-:W3:Y:S02]  /*145f40*/  LDL.LU.64 R10, [R1+0x1f90] ;  /* 0x001f9000010a7983 */ /* 0x000ee40000300a00 */
[----:B------:R-:W-:Y:S02]  /*145f50*/  @P6 LOP3.LUT R0, R0, 0x8, RZ, 0xfc, !PT ;  /* 0x0000000800006812 */ /* 0x000fe400078efcff */
[----:B------:R-:W-:Y:S01]  /*145f60*/  LOP3.LUT P6, RZ, R8, 0x400, RZ, 0xc0, !PT ;  /* 0x0000040008ff7812 */ /* 0x000fe200078cc0ff */
[----:B------:R-:W3:Y:S04]  /*145f70*/  LDL.LU.64 R12, [R1+0x1f88] ;  /* 0x001f8800010c7983 */ /* 0x000ee80000300a00 */
[----:B------:R-:W3:Y:S01]  /*145f80*/  LDL.LU R29, [R1+0x98] ;  /* 0x00009800011d7983 */ /* 0x000ee20000300800 */
[----:B------:R-:W-:-:S03]  /*145f90*/  LOP3.LUT R0, R0, 0xffffffef, RZ, 0xc0, !PT ;  /* 0xffffffef00007812 */ /* 0x000fc600078ec0ff */
[----:B------:R-:W3:Y:S04]  /*145fa0*/  LDL.LU.64 R16, [R1+0x1f78] ;  /* 0x001f780001107983 */ /* 0x000ee80000300a00 */
[----:B------:R-:W3:Y:S04]  /*145fb0*/  LDL.LU.64 R18, [R1+0x1f70] ;  /* 0x001f700001127983 */ /* 0x000ee80000300a00 */
[----:B------:R-:W3:Y:S04]  /*145fc0*/  LDL.LU R4, [R1+0xbc] ;  /* 0x0000bc0001047983 */ /* 0x000ee80000300800 */
[----:B----4-:R1:W-:Y:S04]  /*145fd0*/  @P2 STG.E.U8 desc[UR48][R26.64], R14 ;  /* 0x0000000e1a002986 */ /* 0x0103e8000c101130 */
[----:B------:R-:W4:Y:S01]  /*145fe0*/  LDL.LU.64 R20, [R1+0x1f68] ;  /* 0x001f680001147983 */ /* 0x000f220000300a00 */
[----:B------:R-:W-:-:S02]  /*145ff0*/  @P6 LOP3.LUT R0, R0, 0x10, RZ, 0xfc, !PT ;  /* 0x0000001000006812 */ /* 0x000fc400078efcff */
[----:B------:R-:W-:Y:S02]  /*146000*/  LOP3.LUT P6, RZ, R8, 0x200, RZ, 0xc0, !PT ;  /* 0x0000020008ff7812 */ /* 0x000fe400078cc0ff */
[----:B------:R-:W-:Y:S02]  /*146010*/  LOP3.LUT R0, R0, 0xffffffdf, RZ, 0xc0, !PT ;  /* 0xffffffdf00007812 */ /* 0x000fe400078ec0ff */
[----:B-1----:R-:W-:Y:S01]  /*146020*/  PRMT R14, R15, 0x7770, RZ ;  /* 0x000077700f0e7816 */ /* 0x002fe200000000ff */
[----:B------:R-:W4:Y:S08]  /*146030*/  LDL.LU.64 R26, [R1+0x1f60] ;  /* 0x001f6000011a7983 */ /* 0x000f300000300a00 */
[----:B------:R-:W-:-:S02]  /*146040*/  @P6 LOP3.LUT R0, R0, 0x20, RZ, 0xfc, !PT ;  /* 0x0000002000006812 */ /* 0x000fc400078efcff */
[----:B------:R-:W-:Y:S01]  /*146050*/  LOP3.LUT P6, RZ, R8, 0x100, RZ, 0xc0, !PT ;  /* 0x0000010008ff7812 */ /* 0x000fe200078cc0ff */
[----:B------:R1:W-:Y:S02]  /*146060*/  @P5 STG.E.U8 desc[UR48][R24.64], R14 ;  /* 0x0000000e18005986 */ /* 0x0003e4000c101130 */
[----:B-1----:R-:W-:Y:S02]  /*146070*/  PRMT R14, R15, 0x7771, RZ ;  /* 0x000077710f0e7816 */ /* 0x002fe400000000ff */
[----:B------:R-:W4:Y:S08]  /*146080*/  LDL.LU.64 R24, [R1+0x1f50] ;  /* 0x001f500001187983 */ /* 0x000f300000300a00 */
        /* <DEDUP_REMOVED lines=27> */
[----:B------:R-:W-:-:S03]  /*146240*/  LOP3.LUT P6, RZ, R0, 0x1, RZ, 0xc0, !PT ;  /* 0x0000000100ff7812 */ /* 0x000fc600078cc0ff */
[----:B------:R-:W3:Y:S01]  /*146250*/  LDL.LU R0, [R1+0x4cd0] ;  /* 0x004cd00001007983 */ /* 0x000ee20000300800 */
[----:B-1----:R-:W-:-:S09]  /*146260*/  PRMT R14, R28, 0x7773, RZ ;  /* 0x000077731c0e7816 */ /* 0x002fd200000000ff */
        /* <DEDUP_REMOVED lines=8> */
[----:B----4-:R1:W-:Y:S02]  /*1462f0*/  @P1 STG.E.U8 desc[UR48][R20.64], R14 ;  /* 0x0000000e14001986 */ /* 0x0103e4000c101130 */
        /* <DEDUP_REMOVED lines=14> */
[----:B------:R-:W3:Y:S01]  /*1463e0*/  LDL.LU R4, [R1+0x9c] ;  /* 0x00009c0001047983 */ /* 0x000ee20000300800 */
[----:B------:R-:W-:-:S02]  /*1463f0*/  LOP3.LUT P3, RZ, R8, 0x800000, RZ, 0xc0, !PT ;  /* 0x0080000008ff7812 */ /* 0x000fc4000786c0ff */
[----:B------:R-:W-:Y:S01]  /*146400*/  LOP3.LUT P0, RZ, R8, 0x1000000, RZ, 0xc0, !PT ;  /* 0x0100000008ff7812 */ /* 0x000fe2000780c0ff */
[----:B------:R-:W2:Y:S04]  /*146410*/  LDL.LU.64 R26, [R1+0x1ef8] ;  /* 0x001ef800011a7983 */ /* 0x000ea80000300a00 */
[----:B------:R-:W2:Y:S04]  /*146420*/  LDL.LU.64 R24, [R1+0x1ee0] ;  /* 0x001ee00001187983 */ /* 0x000ea80000300a00 */
[----:B------:R-:W2:Y:S01]  /*146430*/  LDL.LU R15, [R1+0xa0] ;  /* 0x0000a000010f7983 */ /* 0x000ea20000300800 */
[----:B---3--:R-:W-:-:S05]  /*146440*/  PRMT R14, R4, 0x7770, RZ ;  /* 0x00007770040e7816 */ /* 0x008fca00000000ff */
[----:B------:R1:W-:Y:S02]  /*146450*/  @P3 STG.E.U8 desc[UR48][R22.64], R14 ;  /* 0x0000000e16003986 */ /* 0x0003e4000c101130 */
[----:B-1----:R-:W-:Y:S02]  /*146460*/  PRMT R14, R4, 0x7771, RZ ;  /* 0x00007771040e7816 */ /* 0x002fe400000000ff */
[----:B------:R-:W3:Y:S04]  /*146470*/  LDL.LU.64 R22, [R1+0x1ed8] ;  /* 0x001ed80001167983 */ /* 0x000ee80000300a00 */
[----:B----4-:R1:W-:Y:S04]  /*146480*/  @P0 STG.E.U8 desc[UR48][R2.64], R14 ;  /* 0x0000000e02000986 */ /* 0x0103e8000c101130 */
[----:B-1----:R-:W4:Y:S04]  /*146490*/  LDL.LU.64 R2, [R1+0x1ed0] ;  /* 0x001ed00001027983 */ /* 0x002f280000300a00 */
[----:B------:R-:W4:Y:S04]  /*1464a0*/  LDL.LU R28, [R1+0x80] ;  /* 0x00008000011c7983 */ /* 0x000f280000300800 */
[----:B------:R-:W2:Y:S04]  /*1464b0*/  LDL.LU.64 R10, [R1+0x1e90] ;  /* 0x001e9000010a7983 */ /* 0x000ea80000300a00 */
[----:B--2---:R1:W-:Y:S04]  /*1464c0*/  STL.64 [R1+0x4cb0], R10 ;  /* 0x004cb00a01007387 */ /* 0x0043e80000100a00 */
[----:B-1----:R-:W2:Y:S04]  /*1464d0*/  LDL.LU.64 R10, [R1+0x1e98] ;  /* 0x001e9800010a7983 */ /* 0x002ea80000300a00 */
        /* <DEDUP_REMOVED lines=37> */
[----:B-1----:R-:W-:Y:S01]  /*146730*/  PRMT R14, R4, 0x7773, RZ ;  /* 0x00007773040e7816 */ /* 0x002fe200000000ff */
[----:B------:R-:W2:Y:S04]  /*146740*/  LDL.LU.64 R20, [R1+0x1e58] ;  /* 0x001e580001147983 */ /* 0x000ea80000300a00 */
[----:B------:R-:W2:Y:S04]  /*146750*/  LDL.LU R4, [R1+0x84] ;  /* 0x0000840001047983 */ /* 0x000ea80000300800 */
[----:B------:R1:W-:Y:S02]  /*146760*/  @P5 STG.E.U8 desc[UR48][R26.64], R14 ;  /* 0x0000000e1a005986 */ /* 0x0003e4000c101130 */
[----:B-1----:R-:W-:-:S02]  /*146770*/  PRMT R14, R15, 0x7770, RZ ;  /* 0x000077700f0e7816 */ /* 0x002fc400000000ff */
[----:B------:R-:W2:Y:S04]  /*146780*/  LDL.LU.64 R26, [R1+0x1e48] ;  /* 0x001e4800011a7983 */ /* 0x000ea80000300a00 */
[----:B------:R1:W-:Y:S01]  /*146790*/  @P6 STG.E.U8 desc[UR48][R24.64], R14 ;  /* 0x0000000e18006986 */ /* 0x0003e2000c101130 */
[----:B------:R-:W-:Y:S02]  /*1467a0*/  LOP3.LUT P6, RZ, R9, 0x20000000, RZ, 0xc0, !PT ;  /* 0x2000000009ff7812 */ /* 0x000fe400078cc0ff */
        /* <DEDUP_REMOVED lines=48> */
[----:B-1----:R-:W3:Y:S04]  /*146ab0*/  LDL.LU.64 R2, [R1+0x1e18] ;  /* 0x001e180001027983 */ /* 0x002ee80000300a00 */
[----:B------:R-:W4:Y:S04]  /*146ac0*/  LDL.LU.64 R18, [R1+0x1e10] ;  /* 0x001e100001127983 */ /* 0x000f280000300a00 */
[----:B------:R-:W4:Y:S04]  /*146ad0*/  LDL.LU.64 R28, [R1+0x1e08] ;  /* 0x001e0800011c7983 */ /* 0x000f280000300a00 */
[----:B------:R-:W3:Y:S01]  /*146ae0*/  LDL.LU R27, [R1+0xa8] ;  /* 0x0000a800011b7983 */ /* 0x000ee20000300800 */
[----:B------:R-:W-:-:S02]  /*146af0*/  LOP3.LUT P3, RZ, R7, 0x400, RZ, 0xc0, !PT ;  /* 0x0000040007ff7812 */ /* 0x000fc4000786c0ff */
[----:B------:R-:W-:Y:S02]  /*146b00*/  LOP3.LUT P0, RZ, R7, 0x800, RZ, 0xc0, !PT ;  /* 0x0000080007ff7812 */ /* 0x000fe4000780c0ff */
[----:B------:R-:W-:Y:S01]  /*146b10*/  PRMT R14, R4, 0x7773, RZ ;  /* 0x00007773040e7816 */ /* 0x000fe200000000ff */
[----:B------:R-:W4:Y:S04]  /*146b20*/  LDL.LU.64 R24, [R1+0x1e00] ;  /* 0x001e000001187983 */ /* 0x000f280000300a00 */
[----:B------:R-:W4:Y:S04]  /*146b30*/  LDL.LU R15, [R1+0x88] ;  /* 0x00008800010f7983 */ /* 0x000f280000300800 */
[----:B--2---:R1:W-:Y:S04]  /*146b40*/  @P3 STG.E.U8 desc[UR48][R22.64], R14 ;  /* 0x0000000e16003986 */ /* 0x0043e8000c101130 */
[----:B-1----:R-:W2:Y:S01]  /*146b50*/  LDL.LU.64 R22, [R1+0x1df0] ;  /* 0x001df00001167983 */ /* 0x002ea20000300a00 */
[----:B---3--:R-:W-:-:S05]  /*146b60*/  PRMT R14, R27, 0x7770, RZ ;  /* 0x000077701b0e7816 */ /* 0x008fca00000000ff */
[----:B------:R1:W-:Y:S04]  /*146b70*/  @P0 STG.E.U8 desc[UR48][R2.64], R14 ;  /* 0x0000000e02000986 */ /* 0x0003e8000c101130 */
[----:B-1----:R-:W3:Y:S04]  /*146b80*/  LDL.LU.64 R2, [R1+0x1de8] ;  /* 0x001de80001027983 */ /* 0x002ee80000300a00 */
[----:B------:R-:W3:Y:S04]  /*146b90*/  LDL.LU R21, [R1+0xac] ;  /* 0x0000ac0001157983 */ /* 0x000ee80000300800 */
[----:B------:R-:W4:Y:S04]  /*146ba0*/  LDL.LU.64 R10, [R1+0x1dc0] ;  /* 0x001dc000010a7983 */ /* 0x000f280000300a00 */
[----:B----4-:R1:W-:Y:S04]  /*146bb0*/  STL.64 [R1+0x4c98], R10 ;  /* 0x004c980a01007387 */ /* 0x0103e80000100a00 */
[----:B-1----:R-:W4:Y:S04]  /*146bc0*/  LDL.LU.64 R10, [R1+0x1dc8] ;  /* 0x001dc800010a7983 */ /* 0x002f280000300a00 */
        /* <DEDUP_REMOVED lines=23> */
[C---:B------:R-:W-:Y:S02]  /*146d40*/  LOP3.LUT P2, RZ, R7.reuse, 0x1000, RZ, 0xc0, !PT ;  /* 0x0000100007ff7812 */ /* 0x040fe4000784c0ff */
[----:B------:R-:W-:Y:S02]  /*146d50*/  LOP3.LUT P5, RZ, R7, 0x2000, RZ, 0xc0, !PT ;  /* 0x0000200007ff7812 */ /* 0x000fe400078ac0ff */
[----:B------:R-:W-:Y:S02]  /*146d60*/  LOP3.LUT R9, R9, 0xffefffff, RZ, 0xc0, !PT ;  /* 0xffefffff09097812 */ /* 0x000fe400078ec0ff */
[----:B------:R-:W-:Y:S01]  /*146d70*/  PRMT R14, R27, 0x7771, RZ ;  /* 0x000077711b0e7816 */ /* 0x000fe200000000ff */
[----:B------:R-:W4:Y:S04]  /*146d80*/  LDL.LU R4, [R1+0x8c] ;  /* 0x00008c0001047983 */ /* 0x000f280000300800 */
[----:B------:R-:W4:Y:S04]  /*146d90*/  LDL.LU.64 R12, [R1+0x1db8] ;  /* 0x001db800010c7983 */ /* 0x000f280000300a00 */
[----:B------:R-:W4:Y:S01]  /*146da0*/  LDL.LU.64 R16, [R1+0x1da8] ;  /* 0x001da80001107983 */ /* 0x000f220000300a00 */
[----:B------:R-:W-:-:S02]  /*146db0*/  @P6 LOP3.LUT R9, R9, 0x100000, RZ, 0xfc, !PT ;  /* 0x0010000009096812 */ /* 0x000fc400078efcff */
[----:B------:R-:W-:Y:S02]  /*146dc0*/  LOP3.LUT P6, RZ, R7, 0x8000, RZ, 0xc0, !PT ;  /* 0x0000800007ff7812 */ /* 0x000fe400078cc0ff */
[----:B------:R-:W-:Y:S01]  /*146dd0*/  LOP3.LUT R9, R9, 0xffdfffff, RZ, 0xc0, !PT ;  /* 0xffdfffff09097812 */ /* 0x000fe200078ec0ff */
[----:B------:R1:W-:Y:S10]  /*146de0*/  @P2 STG.E.U8 desc[UR48][R18.64], R14 ;  /* 0x0000000e12002986 */ /* 0x0003f4000c101130 */
[----:B------:R-:W-:-:S02]  /*146df0*/  @P6 LOP3.LUT R9, R9, 0x200000, RZ, 0xfc, !PT ;  /* 0x0020000009096812 */ /* 0x000fc400078efcff */
[----:B------:R-:W-:Y:S02]  /*146e00*/  LOP3.LUT P6, RZ, R7, 0x4000, RZ, 0xc0, !PT ;  /* 0x0000400007ff7812 */ /* 0x000fe400078cc0ff */
[C---:B-1----:R-:W-:Y:S01]  /*146e10*/  PRMT R14, R27.reuse, 0x7772, RZ ;  /* 0x000077721b0e7816 */ /* 0x042fe200000000ff */
[----:B------:R-:W4:Y:S04]  /*146e20*/  LDL.LU.64 R18, [R1+0x1d90] ;  /* 0x001d900001127983 */ /* 0x000f280000300a00 */
[----:B------:R1:W-:Y:S02]  /*146e30*/  @P5 STG.E.U8 desc[UR48][R28.64], R14 ;  /* 0x0000000e1c005986 */ /* 0x0003e4000c101130 */
[----:B-1----:R-:W-:Y:S02]  /*146e40*/  PRMT R14, R27, 0x7773, RZ ;  /* 0x000077731b0e7816 */ /* 0x002fe400000000ff */
[----:B------:R-:W4:Y:S04]  /*146e50*/  LDL.LU.64 R28, [R1+0x1d88] ;  /* 0x001d8800011c7983 */ /* 0x000f280000300a00 */
[----:B------:R-:W4:Y:S04]  /*146e60*/  LDL.LU R20, [R1+0x110] ;  /* 0x0001100001147983 */ /* 0x000f280000300800 */
[----:B------:R-:W4:Y:S04]  /*146e70*/  LDL.LU.64 R26, [R1+0x1d80] ;  /* 0x001d8000011a7983 */ /* 0x000f280000300a00 */
        /* <DEDUP_REMOVED lines=45> */
[C---:B-1----:R-:W-:Y:S02]  /*147150*/  PRMT R14, R20.reuse, 0x7770, RZ ;  /* 0x00007770140e7816 */ /* 0x042fe400000000ff */
[----:B------:R-:W4:Y:S04]  /*147160*/  LDL.LU.64 R24, [R1+0x1d40] ;  /* 0x001d400001187983 */ /* 0x000f280000300a00 */
[----:B--2---:R1:W-:Y:S02]  /*147170*/  @P2 STG.E.U8 desc[UR48][R22.64], R14 ;  /* 0x0000000e16002986 */ /* 0x0043e4000c101130 */
[----:B-1----:R-:W-:-:S02]  /*147180*/  PRMT R14, R20, 0x7771, RZ ;  /* 0x00007771140e7816 */ /* 0x002fc400000000ff */
[----:B------:R-:W2:Y:S04]  /*147190*/  LDL.LU.64 R22, [R1+0x1d30] ;  /* 0x001d300001167983 */ /* 0x000ea80000300a00 */
[----:B------:R-:W2:Y:S04]  /*1471a0*/  LDL.LU.64 R26, [R1+0x1d18] ;  /* 0x001d1800011a7983 */ /* 0x000ea80000300a00 */
[----:B---3--:R1:W-:Y:S02]  /*1471b0*/  @P5 STG.E.U8 desc[UR48][R2.64], R14 ;  /* 0x0000000e02005986 */ /* 0x0083e4000c101130 */
[----:B-1----:R-:W-:-:S02]  /*1471c0*/  IMAD.MOV.U32 R3, RZ, RZ, R5 ;  /* 0x000000ffff037224 */ /* 0x002fc400078e0005 */
[----:B------:R-:W3:Y:S04]  /*1471d0*/  LDL.LU.64 R4, [R1+0x1d10] ;  /* 0x001d100001047983 */ /* 0x000ee80000300a00 */
[----:B------:R-:W3:Y:S04]  /*1471e0*/  LDL.LU.64 R28, [R1+0x1d08] ;  /* 0x001d0800011c7983 */ /* 0x000ee80000300a00 */
[----:B------:R-:W3:Y:S01]  /*1471f0*/  LDL.LU R2, [R1+0xf0] ;  /* 0x0000f00001027983 */ /* 0x000ee20000300800 */
[C---:B------:R-:W-:Y:S02]  /*147200*/  LOP3.LUT P3, RZ, R7.reuse, 0x20000000, RZ, 0xc0, !PT ;  /* 0x2000000007ff7812 */ /* 0x040fe4000786c0ff */
[----:B------:R-:W-:-:S02]  /*147210*/  LOP3.LUT P0, RZ, R7, 0x40000000, RZ, 0xc0, !PT ;  /* 0x4000000007ff7812 */ /* 0x000fc4000780c0ff */
[----:B------:R-:W-:Y:S02]  /*147220*/  PRMT R14, R20, 0x7772, RZ ;  /* 0x00007772140e7816 */ /* 0x000fe400000000ff */
[----:B------:R-:W-:Y:S02]  /*147230*/  LOP3.LUT P2, RZ, R7, 0x80000000, RZ, 0xc0, !PT ;  /* 0x8000000007ff7812 */ /* 0x000fe4000784c0ff */
[----:B------:R-:W-:-:S05]  /*147240*/  LOP3.LUT P5, RZ, R6, 0x1, RZ, 0xc0, !PT ;  /* 0x0000000106ff7812 */ /* 0x000fca00078ac0ff */
[----:B----4-:R1:W-:Y:S02]  /*147250*/  @P3 STG.E.U8 desc[UR48][R24.64], R14 ;  /* 0x0000000e18003986 */ /* 0x0103e4000c101130 */
[----:B-1----:R-:W-:Y:S02]  /*147260*/  PRMT R14, R20, 0x7773, RZ ;  /* 0x00007773140e7816 */ /* 0x002fe400000000ff */
[----:B------:R-:W4:Y:S04]  /*147270*/  LDL.LU.64 R24, [R1+0x1cf8] ;  /* 0x001cf80001187983 */ /* 0x000f280000300a00 */
[----:B------:R-:W4:Y:S04]  /*147280*/  LDL.LU R15, [R1+0x114] ;  /* 0x00011400010f7983 */ /* 0x000f280000300800 */
[----:B--2---:R1:W-:Y:S04]  /*147290*/  @P0 STG.E.U8 desc[UR48][R22.64], R14 ;  /* 0x0000000e16000986 */ /* 0x0043e8000c101130 */
[----:B-1----:R-:W2:Y:S01]  /*1472a0*/  LDL.LU.64 R22, [R1+0x1cd8] ;  /* 0x001cd80001167983 */ /* 0x002ea20000300a00 */
[----:B---3--:R-:W-:-:S05]  /*1472b0*/  PRMT R14, R2, 0x7770, RZ ;  /* 0x00007770020e7816 */ /* 0x008fca00000000ff */
[----:B------:R1:W-:Y:S02]  /*1472c0*/  @P2 STG.E.U8 desc[UR48][R26.64], R14 ;  /* 0x0000000e1a002986 */ /* 0x0003e4000c101130 */
[----:B-1----:R-:W-:Y:S02]  /*1472d0*/  PRMT R14, R2, 0x7771, RZ ;  /* 0x00007771020e7816 */ /* 0x002fe400000000ff */
[----:B------:R-:W3:Y:S04]  /*1472e0*/  LDL.LU R26, [R1+0xf4] ;  /* 0x0000f400011a7983 */ /* 0x000ee80000300800 */
[----:B------:R1:W-:Y:S04]  /*1472f0*/  @P5 STG.E.U8 desc[UR48][R4.64], R14 ;  /* 0x0000000e04005986 */ /* 0x0003e8000c101130 */
[----:B-1----:R-:W4:Y:S04]  /*147300*/  LDL.LU.64 R4, [R1+0x1ca0] ;  /* 0x001ca00001047983 */ /* 0x002f280000300a00 */
        /* <DEDUP_REMOVED lines=24> */
[----:B------:R-:W-:Y:S02]  /*147490*/  LOP3.LUT P6, RZ, R6, 0x8, RZ, 0xc0, !PT ;  /* 0x0000000806ff7812 */ /* 0x000fe400078cc0ff */
[----:B------:R-:W-:Y:S01]  /*1474a0*/  PRMT R14, R2, 0x7772, RZ ;  /* 0x00007772020e7816 */ /* 0x000fe200000000ff */
[----:B------:R-:W3:Y:S01]  /*1474b0*/  LDL.LU.64 R10, [R1+0x1c98] ;  /* 0x001c9800010a7983 */ /* 0x000ee20000300a00 */
[----:B------:R-:W-:-:S03]  /*1474c0*/  LOP3.LUT R9, R9, 0xffffefff, RZ, 0xc0, !PT ;  /* 0xffffefff09097812 */ /* 0x000fc600078ec0ff */
[----:B------:R-:W3:Y:S04]  /*1474d0*/  LDL.LU.64 R12, [R1+0x1c90] ;  /* 0x001c9000010c7983 */ /* 0x000ee80000300a00 */
[----:B------:R-:W3:Y:S04]  /*1474e0*/  LDL.LU.64 R16, [R1+0x1c80] ;  /* 0x001c800001107983 */ /* 0x000ee80000300a00 */
[----:B------:R-:W3:Y:S04]  /*1474f0*/  LDL.LU R27, [R1+0x118] ;  /* 0x00011800011b7983 */ /* 0x000ee80000300800 */
[----:B------:R-:W3:Y:S04]  /*147500*/  LDL.LU.64 R18, [R1+0x1c60] ;  /* 0x001c600001127983 */ /* 0x000ee80000300a00 */
[----:B------:R-:W3:Y:S01]  /*147510*/  LDL.LU.64 R20, [R1+0x1c58] ;  /* 0x001c580001147983 */ /* 0x000ee20000300a00 */
[----:B------:R-:W-:-:S02]  /*147520*/  @P6 LOP3.LUT R9, R9, 0x1000, RZ, 0xfc, !PT ;  /* 0x0000100009096812 */ /* 0x000fc400078efcff */
[----:B------:R-:W-:Y:S02]  /*147530*/  LOP3.LUT P6, RZ, R6, 0x4, RZ, 0xc0, !PT ;  /* 0x0000000406ff7812 */ /* 0x000fe400078cc0ff */
[----:B------:R-:W-:-:S11]  /*147540*/  LOP3.LUT R9, R9, 0xffffdfff, RZ, 0xc0, !PT ;  /* 0xffffdfff09097812 */ /* 0x000fd600078ec0ff */
[----:B------:R-:W-:Y:S02]  /*147550*/  @P6 LOP3.LUT R9, R9, 0x2000, RZ, 0xfc, !PT ;  /* 0x0000200009096812 */ /* 0x000fe400078efcff */
[----:B------:R-:W-:-:S13]  /*147560*/  LOP3.LUT P6, RZ, R6, 0x2, RZ, 0xc0, !PT ;  /* 0x0000000206ff7812 */ /* 0x000fda00078cc0ff */
[----:B------:R1:W-:Y:S01]  /*147570*/  @P6 STG.E.U8 desc[UR48][R28.64], R14 ;  /* 0x0000000e1c006986 */ /* 0x0003e2000c101130 */
[C---:B------:R-:W-:Y:S02]  /*147580*/  LOP3.LUT P6, RZ, R9.reuse, 0x2000, RZ, 0xc0, !PT ;  /* 0x0000200009ff7812 */ /* 0x040fe400078cc0ff */
[----:B-1----:R-:W-:Y:S01]  /*147590*/  PRMT R14, R2, 0x7773, RZ ;  /* 0x00007773020e7816 */ /* 0x002fe200000000ff */
[----:B------:R-:W3:Y:S10]  /*1475a0*/  LDL.LU.64 R28, [R1+0x1c50] ;  /* 0x001c5000011c7983 */ /* 0x000ef40000300a00 */
[----:B------:R1:W-:Y:S01]  /*1475b0*/  @P6 STG.E.U8 desc[UR48][R24.64], R14 ;  /* 0x0000000e18006986 */ /* 0x0003e2000c101130 */
[----:B------:R-:W-:-:S02]  /*1475c0*/  LOP3.LUT P6, RZ, R9, 0x1000, RZ, 0xc0, !PT ;  /* 0x0000100009ff7812 */ /* 0x000fc400078cc0ff */
[----:B-1----:R-:W-:Y:S01]  /*1475d0*/  PRMT R14, R15, 0x7770, RZ ;  /* 0x000077700f0e7816 */ /* 0x002fe200000000ff */
[----:B------:R-:W3:Y:S04]  /*1475e0*/  LDL.LU.64 R24, [R1+0x1c40] ;  /* 0x001c400001187983 */ /* 0x000ee80000300a00 */
[----:B------:R-:W3:Y:S06]  /*1475f0*/  LDL.LU R2, [R1+0xf8] ;  /* 0x0000f80001027983 */ /* 0x000eec0000300800 */
[----:B--2---:R1:W-:Y:S01]  /*147600*/  @P6 STG.E.U8 desc[UR48][R22.64], R14 ;  /* 0x0000000e16006986 */ /* 0x0043e2000c101130 */
[----:B------:R-:W-:-:S02]  /*147610*/  LOP3.LUT P6, RZ, R9, 0x800, RZ, 0xc0, !PT ;  /* 0x0000080009ff7812 */ /* 0x000fc400078cc0ff */
[----:B-1----:R-:W-:Y:S01]  /*147620*/  PRMT R14, R15, 0x7771, RZ ;  /* 0x000077710f0e7816 */ /* 0x002fe200000000ff */
[----:B------:R-:W2:Y:S10]  /*147630*/  LDL.LU.64 R22, [R1+0x1c28] ;  /* 0x001c280001167983 */ /* 0x000eb40000300a00 */
        /* <DEDUP_REMOVED lines=11> */
[----:B---3--:R-:W-:Y:S02]  /*1476f0*/  PRMT R14, R26, 0x7770, RZ ;  /* 0x000077701a0e7816 */ /* 0x008fe400000000ff */
[C---:B------:R-:W-:Y:S02]  /*147700*/  LOP3.LUT P1, RZ, R6.reuse, 0x400, RZ, 0xc0, !PT ;  /* 0x0000040006ff7812 */ /* 0x040fe4000782c0ff */
[----:B------:R-:W-:-:S02]  /*147710*/  LOP3.LUT P4, RZ, R6, 0x800, RZ, 0xc0, !PT ;  /* 0x0000080006ff7812 */ /* 0x000fc4000788c0ff */
[C---:B------:R-:W-:Y:S02]  /*147720*/  LOP3.LUT P3, RZ, R6.reuse, 0x1000, RZ, 0xc0, !PT ;  /* 0x0000100006ff7812 */ /* 0x040fe4000786c0ff */
[C---:B------:R-:W-:Y:S02]  /*147730*/  LOP3.LUT P0, RZ, R6.reuse, 0x2000, RZ, 0xc0, !PT ;  /* 0x0000200006ff7812 */ /* 0x040fe4000780c0ff */
[C---:B------:R-:W-:Y:S02]  /*147740*/  LOP3.LUT P2, RZ, R6.reuse, 0x4000, RZ, 0xc0, !PT ;  /* 0x0000400006ff7812 */ /* 0x040fe4000784c0ff */
[----:B------:R-:W-:Y:S02]  /*147750*/  LOP3.LUT P5, RZ, R6, 0x8000, RZ, 0xc0, !PT ;  /* 0x0000800006ff7812 */ /* 0x000fe400078ac0ff */
[----:B------:R-:W-:Y:S01]  /*147760*/  LOP3.LUT R7, R7, 0xbfffffff, RZ, 0xc0, !PT ;  /* 0xbfffffff07077812 */ /* 0x000fe200078ec0ff */
[----:B----4-:R1:W-:Y:S01]  /*147770*/  @P6 STG.E.U8 desc[UR48][R4.64], R14 ;  /* 0x0000000e04006986 */ /* 0x0103e2000c101130 */
[----:B------:R-:W-:-:S02]  /*147780*/  LOP3.LUT P6, RZ, R9, 0x80, RZ, 0xc0, !PT ;  /* 0x0000008009ff7812 */ /* 0x000fc400078cc0ff */
[----:B-1----:R-:W-:Y:S01]  /*147790*/  PRMT R14, R26, 0x7771, RZ ;  /* 0x000077711a0e7816 */ /* 0x002fe200000000ff */
[----:B------:R-:W3:Y:S10]  /*1477a0*/  LDL.LU.64 R4, [R1+0x4c78] ;  /* 0x004c780001047983 */ /* 0x000ef40000300a00 */
[----:B------:R1:W-:Y:S01]  /*1477b0*/  @P6 STG.E.U8 desc[UR48][R10.64], R14 ;  /* 0x0000000e0a006986 */ /* 0x0003e2000c101130 */
[----:B------:R-:W-:-:S02]  /*1477c0*/  LOP3.LUT P6, RZ, R9, 0x40, RZ, 0xc0, !PT ;  /* 0x0000004009ff7812 */ /* 0x000fc400078cc0ff */
        /* <DEDUP_REMOVED lines=13> */
[----:B--2---:R1:W-:Y:S04]  /*1478a0*/  @P5 STG.E.U8 desc[UR48][R22.64], R14 ;  /* 0x0000000e16005986 */ /* 0x0043e8000c101130 */
[----:B-1----:R-:W2:Y:S01]  /*1478b0*/  LDL.LU.64 R22, [R1+0x1c18] ;  /* 0x001c180001167983 */ /* 0x002ea20000300a00 */
[C---:B------:R-:W-:Y:S02]  /*1478c0*/  LOP3.LUT P6, RZ, R6.reuse, 0x10000000, RZ, 0xc0, !PT ;  /* 0x1000000006ff7812 */ /* 0x040fe400078cc0ff */
[----:B------:R-:W-:Y:S02]  /*1478d0*/  LOP3.LUT R9, R9, 0xfffffffe, RZ, 0xc0, !PT ;  /* 0xfffffffe09097812 */ /* 0x000fe400078ec0ff */
[C---:B------:R-:W-:Y:S02]  /*1478e0*/  LOP3.LUT P3, RZ, R6.reuse, 0x10000, RZ, 0xc0, !PT ;  /* 0x0001000006ff7812 */ /* 0x040fe4000786c0ff */
[----:B------:R-:W-:-:S02]  /*1478f0*/  LOP3.LUT P0, RZ, R6, 0x20000, RZ, 0xc0, !PT ;  /* 0x0002000006ff7812 */ /* 0x000fc4000780c0ff */
[----:B------:R-:W-:Y:S01]  /*147900*/  PRMT R14, R2, 0x7771, RZ ;  /* 0x00007771020e7816 */ /* 0x000fe200000000ff */
[----:B------:R-:W4:Y:S04]  /*147910*/  LDL.LU.64 R18, [R1+0x1c08] ;  /* 0x001c080001127983 */ /* 0x000f280000300a00 */
[----:B------:R-:W4:Y:S04]  /*147920*/  LDL.LU.64 R20, [R1+0x1be8] ;  /* 0x001be80001147983 */ /* 0x000f280000300a00 */
[----:B------:R-:W4:Y:S04]  /*147930*/  LDL.LU.64 R28, [R1+0x1be0] ;  /* 0x001be000011c7983 */ /* 0x000f280000300a00 */
[----:B------:R-:W4:Y:S01]  /*147940*/  LDL.LU R25, [R1+0x11c] ;  /* 0x00011c0001197983 */ /* 0x000f220000300800 */
[----:B------:R-:W-:-:S02]  /*147950*/  @P6 LOP3.LUT R7, R7, 0x40000000, RZ, 0xfc, !PT ;  /* 0x4000000007076812 */ /* 0x000fc400078efcff */
[----:B------:R-:W-:Y:S02]  /*147960*/  LOP3.LUT P6, RZ, R6, 0x8000000, RZ, 0xc0, !PT ;  /* 0x0800000006ff7812 */ /* 0x000fe400078cc0ff */
[----:B------:R-:W-:-:S11]  /*147970*/  LOP3.LUT R7, R7, 0x7fffffff, RZ, 0xc0, !PT ;  /* 0x7fffffff07077812 */ /* 0x000fd600078ec0ff */
[----:B------:R-:W-:Y:S02]  /*147980*/  @P6 LOP3.LUT R7, R7, 0x80000000, RZ, 0xfc, !PT ;  /* 0x8000000007076812 */ /* 0x000fe400078efcff */
[----:B------:R-:W-:-:S13]  /*147990*/  LOP3.LUT P6, RZ, R6, 0x4000000, RZ, 0xc0, !PT ;  /* 0x0400000006ff7812 */ /* 0x000fda00078cc0ff */
        /* <DEDUP_REMOVED lines=13> */
[C---:B------:R-:W-:Y:S02]  /*147a70*/  LOP3.LUT P6, RZ, R6.reuse, 0x200000, RZ, 0xc0, !PT ;  /* 0x0020000006ff7812 */ /* 0x040fe400078cc0ff */
[----:B------:R-:W-:Y:S02]  /*147a80*/  LOP3.LUT R9, R9, 0xffffffdf, RZ, 0xc0, !PT ;  /* 0xffffffdf09097812 */ /* 0x000fe400078ec0ff */
[C---:B------:R-:W-:Y:S02]  /*147a90*/  LOP3.LUT P2, RZ, R6.reuse, 0x40000, RZ, 0xc0, !PT ;  /* 0x0004000006ff7812 */ /* 0x040fe4000784c0ff */
[C---:B------:R-:W-:Y:S02]  /*147aa0*/  LOP3.LUT P5, RZ, R6.reuse, 0x80000, RZ, 0xc0, !PT ;  /* 0x0008000006ff7812 */ /* 0x040fe400078ac0ff */
[----:B------:R-:W-:-:S02]  /*147ab0*/  LOP3.LUT P1, RZ, R6, 0x20000000, RZ, 0xc0, !PT ;  /* 0x2000000006ff7812 */ /* 0x000fc4000782c0ff */
[----:B------:R-:W-:-:S03]  /*147ac0*/  LOP3.LUT P4, RZ, R6, 0x40000000, RZ, 0xc0, !PT ;  /* 0x4000000006ff7812 */ /* 0x000fc6000788c0ff */
[----:B------:R-:W-:Y:S02]  /*147ad0*/  @P6 LOP3.LUT R9, R9, 0x20, RZ, 0xfc, !PT ;  /* 0x0000002009096812 */ /* 0x000fe400078efcff */
[C---:B------:R-:W-:Y:S01]  /*147ae0*/  LOP3.LUT P6, RZ, R6.reuse, 0x100000, RZ, 0xc0, !PT ;  /* 0x0010000006ff7812 */ /* 0x040fe200078cc0ff */
[----:B---3--:R1:W-:Y:S01]  /*147af0*/  @P3 STG.E.U8 desc[UR48][R4.64], R14 ;  /* 0x0000000e04003986 */ /* 0x0083e2000c101130 */
[----:B------:R-:W-:Y:S02]  /*147b00*/  LOP3.LUT P3, RZ, R6, 0x80000000, RZ, 0xc0, !PT ;  /* 0x8000000006ff7812 */ /* 0x000fe4000786c0ff */
[C---:B-1----:R-:W-:Y:S01]  /*147b10*/  PRMT R14, R2.reuse, 0x7772, RZ ;  /* 0x00007772020e7816 */ /* 0x042fe200000000ff */
[----:B------:R-:W3:Y:S04]  /*147b20*/  LDL.LU.64 R4, [R1+0x4c70] ;  /* 0x004c700001047983 */ /* 0x000ee80000300a00 */
[----:B------:R-:W3:Y:S04]  /*147b30*/  LDL.LU.64 R26, [R1+0x1bd8] ;  /* 0x001bd800011a7983 */ /* 0x000ee80000300a00 */
[----:B--2---:R1:W-:Y:S04]  /*147b40*/  @P0 STG.E.U8 desc[UR48][R22.64], R14 ;  /* 0x0000000e16000986 */ /* 0x0043e8000c101130 */
[----:B-1----:R-:W2:Y:S04]  /*147b50*/  LDL.LU.64 R22, [R1+0x1bc8] ;  /* 0x001bc80001167983 */ /* 0x002ea80000300a00 */
[----:B------:R1:W-:Y:S04]  /*147b60*/  STL [R1+0x4b8c], R6 ;  /* 0x004b8c0601007387 */ /* 0x0003e80000100800 */
[----:B-1----:R-:W2:Y:S04]  /*147b70*/  LDL.LU R6, [R1+0xfc] ;  /* 0x0000fc0001067983 */ /* 0x002ea80000300800 */
[----:B------:R-:W2:Y:S04]  /*147b80*/  LDL.LU R15, [R1+0x100] ;  /* 0x00010000010f7983 */ /* 0x000ea80000300800 */
[----:B------:R-:W4:Y:S04]  /*147b90*/  LDL.LU.64 R10, [R1+0x1b90] ;  /* 0x001b9000010a7983 */ /* 0x000f280000300a00 */
[----:B----4-:R1:W-:Y:S04]  /*147ba0*/  STL.64 [R1+0x4c58], R10 ;  /* 0x004c580a01007387 */ /* 0x0103e80000100a00 */
[----:B-1----:R-:W4:Y:S04]  /*147bb0*/  LDL.LU.64 R10, [R1+0x1ba0] ;  /* 0x001ba000010a7983 */ /* 0x002f280000300a00 */
[----:B----4-:R1:W-:Y:S04]  /*147bc0*/  STL.64 [R1+0x4c60], R10 ;  /* 0x004c600a01007387 */ /* 0x0103e80000100a00 */
[----:B-1----:R-:W4:Y:S01]  /*147bd0*/  LDL.LU.64 R10, [R1+0x1ba8] ;  /* 0x001ba800010a7983 */ /* 0x002f220000300a00 */
[----:B------:R-:W-:-:S05]  /*147be0*/  PRMT R14, R2, 0x7773, RZ ;  /* 0x00007773020e7816 */ /* 0x000fca00000000ff */
[----:B------:R1:W-:Y:S02]  /*147bf0*/  @P2 STG.E.U8 desc[UR48][R18.64], R14 ;  /* 0x0000000e12002986 */ /* 0x0003e4000c101130 */
[----:B-1----:R-:W-:-:S05]  /*147c00*/  PRMT R14, R25, 0x7770, RZ ;  /* 0x00007770190e7816 */ /* 0x002fca00000000ff */
[----:B------:R1:W-:Y:S02]  /*147c10*/  @P5 STG.E.U8 desc[UR48][R20.64], R14 ;  /* 0x0000000e14005986 */ /* 0x0003e4000c101130 */
[----:B-1----:R-:W-:-:S05]  /*147c20*/  PRMT R14, R25, 0x7771, RZ ;  /* 0x00007771190e7816 */ /* 0x002fca00000000ff */
[----:B------:R-:W-:Y:S04]  /*147c30*/  @P6 STG.E.U8 desc[UR48][R28.64], R14 ;  /* 0x0000000e1c006986 */ /* 0x000fe8000c101130 */
[----:B----4-:R1:W-:Y:S04]  /*147c40*/  STL.64 [R1+0x4c68], R10 ;  /* 0x004c680a01007387 */ /* 0x0103e80000100a00 */
[----:B-1----:R-:W4:Y:S01]  /*147c50*/  LDL.LU.64 R10, [R1+0x1bb0] ;  /* 0x001bb000010a7983 */ /* 0x002f220000300a00 */
[----:B------:R-:W-:Y:S02]  /*147c60*/  LOP3.LUT P6, RZ, R9, 0x20, RZ, 0xc0, !PT ;  /* 0x0000002009ff7812 */ /* 0x000fe400078cc0ff */
[----:B------:R-:W-:Y:S01]  /*147c70*/  PRMT R14, R25, 0x7772, RZ ;  /* 0x00007772190e7816 */ /* 0x000fe200000000ff */
[----:B------:R-:W4:Y:S04]  /*147c80*/  LDL.LU.64 R12, [R1+0x1b70] ;  /* 0x001b7000010c7983 */ /* 0x000f280000300a00 */
[----:B------:R-:W4:Y:S04]  /*147c90*/  LDL.LU.64 R16, [R1+0x1b68] ;  /* 0x001b680001107983 */ /* 0x000f280000300a00 */
[----:B------:R-:W4:Y:S04]  /*147ca0*/  LDL.LU.64 R18, [R1+0x1b60] ;  /* 0x001b600001127983 */ /* 0x000f280000300a00 */
[----:B------:R-:W4:Y:S04]  /*147cb0*/  LDL.LU.64 R20, [R1+0x1b50] ;  /* 0x001b500001147983 */ /* 0x000f280000300a00 */
[----:B------:R-:W4:Y:S04]  /*147cc0*/  LDL.LU R2, [R1+0xe0] ;  /* 0x0000e00001027983 */ /* 0x000f280000300800 */
[----:B------:R-:W4:Y:S04]  /*147cd0*/  LDL.LU.64 R28, [R1+0x1b38] ;  /* 0x001b3800011c7983 */ /* 0x000f280000300a00 */
[----:B---3--:R1:W-:Y:S01]  /*147ce0*/  @P6 STG.E.U8 desc[UR48][R26.64], R14 ;  /* 0x0000000e1a006986 */ /* 0x0083e2000c101130 */
[----:B------:R-:W-:-:S02]  /*147cf0*/  LOP3.LUT P6, RZ, R9, 0x10, RZ, 0xc0, !PT ;  /* 0x0000001009ff7812 */ /* 0x000fc400078cc0ff */
[----:B-1----:R-:W-:Y:S01]  /*147d00*/  PRMT R14, R25, 0x7773, RZ ;  /* 0x00007773190e7816 */ /* 0x002fe200000000ff */
[----:B------:R-:W3:Y:S04]  /*147d10*/  LDL.LU.64 R26, [R1+0x1b30] ;  /* 0x001b3000011a7983 */ /* 0x000ee80000300a00 */
[----:B------:R-:W3:Y:S06]  /*147d20*/  LDL.LU.64 R24, [R1+0x1b28] ;  /* 0x001b280001187983 */ /* 0x000eec0000300a00 */
        /* <DEDUP_REMOVED lines=18> */
[----:B------:R-:W-:-:S05]  /*147e50*/  LOP3.LUT P5, RZ, R5, 0x4, RZ, 0xc0, !PT ;  /* 0x0000000405ff7812 */ /* 0x000fca00078ac0ff */
        /* <DEDUP_REMOVED lines=15> */
[----:B-1----:R-:W-:-:S05]  /*147f50*/  PRMT R9, R2, 0x7772, RZ ;  /* 0x0000777202097816 */ /* 0x002fca00000000ff */
[----:B------:R1:W-:Y:S02]  /*147f60*/  @P2 STG.E.U8 desc[UR48][R24.64], R9 ;  /* 0x0000000918002986 */ /* 0x0003e4000c101130 */
[----:B-1----:R-:W-:Y:S02]  /*147f70*/  PRMT R9, R2, 0x7773, RZ ;  /* 0x0000777302097816 */ /* 0x002fe400000000ff */
[----:B------:R-:W3:Y:S04]  /*147f80*/  LDL.LU.64 R24, [R1+0x1af8] ;  /* 0x001af80001187983 */ /* 0x000ee80000300a00 */
[----:B--2---:R1:W-:Y:S04]  /*147f90*/  @P5 STG.E.U8 desc[UR48][R22.64], R9 ;  /* 0x0000000916005986 */ /* 0x0043e8000c101130 */
[----:B-1----:R-:W2:Y:S04]  /*147fa0*/  LDL.LU.64 R22, [R1+0x1af0] ;  /* 0x001af00001167983 */ /* 0x002ea80000300a00 */
[----:B------:R-:W4:Y:S04]  /*147fb0*/  LDL.LU.64 R20, [R1+0x1ae8] ;  /* 0x001ae80001147983 */ /* 0x000f280000300a00 */
[----:B------:R-:W3:Y:S01]  /*147fc0*/  LDL.LU R2, [R1+0x104] ;  /* 0x0001040001027983 */ /* 0x000ee20000300800 */
[----:B------:R-:W-:-:S02]  /*147fd0*/  LOP3.LUT P3, RZ, R5, 0x8, RZ, 0xc0, !PT ;  /* 0x0000000805ff7812 */ /* 0x000fc4000786c0ff */
[----:B------:R-:W-:Y:S01]  /*147fe0*/  LOP3.LUT P0, RZ, R5, 0x10, RZ, 0xc0, !PT ;  /* 0x0000001005ff7812 */ /* 0x000fe2000780c0ff */
[----:B------:R-:W4:Y:S04]  /*147ff0*/  LDL.LU.64 R28, [R1+0x1ad8] ;  /* 0x001ad800011c7983 */ /* 0x000f280000300a00 */
[----:B------:R-:W4:Y:S04]  /*148000*/  LDL.LU.64 R26, [R1+0x1ac0] ;  /* 0x001ac000011a7983 */ /* 0x000f280000300a00 */
[----:B------:R-:W4:Y:S01]  /*148010*/  LDL.LU R6, [R1+0xe4] ;  /* 0x0000e40001067983 */ /* 0x000f220000300800 */
[----:B---3--:R-:W-:-:S05]  /*148020*/  PRMT R9, R2, 0x7770, RZ ;  /* 0x0000777002097816 */ /* 0x008fca00000000ff */
[----:B------:R1:W-:Y:S02]  /*148030*/  @P3 STG.E.U8 desc[UR48][R24.64], R9 ;  /* 0x0000000918003986 */ /* 0x0003e4000c101130 */
[----:B-1----:R-:W-:Y:S02]  /*148040*/  PRMT R9, R2, 0x7771, RZ ;  /* 0x0000777102097816 */ /* 0x002fe400000000ff */
[----:B------:R-:W3:Y:S04]  /*148050*/  LDL.LU.64 R24, [R1+0x1ab8] ;  /* 0x001ab80001187983 */ /* 0x000ee80000300a00 */
[----:B--2---:R1:W-:Y:S04]  /*148060*/  @P0 STG.E.U8 desc[UR48][R22.64], R9 ;  /* 0x0000000916000986 */ /* 0x0043e8000c101130 */
[----:B-1----:R-:W2:Y:S04]  /*148070*/  LDL.LU.64 R22, [R1+0x1ab0] ;  /* 0x001ab00001167983 */ /* 0x002ea80000300a00 */
[----:B------:R-:W4:Y:S04]  /*148080*/  LDL.LU R11, [R1+0x108] ;  /* 0x00010800010b7983 */ /* 0x000f280000300800 */
[----:B----4-:R1:W-:Y:S04]  /*148090*/  STL [R1+0x4c50], R11 ;  /* 0x004c500b01007387 */ /* 0x0103e80000100800 */
[----:B-1----:R-:W4:Y:S04]  /*1480a0*/  LDL.LU.64 R10, [R1+0x1aa0] ;  /* 0x001aa000010a7983 */ /* 0x002f280000300a00 */
        /* <DEDUP_REMOVED lines=20> */
[----:B---3--:R1:W-:Y:S04]  /*1481f0*/  STL.64 [R1+0x4c40], R12 ;  /* 0x004c400c01007387 */ /* 0x0083e80000100a00 */
[----:B-1----:R-:W3:Y:S06]  /*148200*/  LDL.LU.64 R12, [R1+0x1a78] ;  /* 0x001a7800010c7983 */ /* 0x002eec0000300a00 */
[----:B------:R-:W-:-:S02]  /*148210*/  @P6 LOP3.LUT R7, R7, 0x8000000, RZ, 0xfc, !PT ;  /* 0x0800000007076812 */ /* 0x000fc400078efcff */
[----:B------:R-:W-:Y:S02]  /*148220*/  LOP3.LUT P6, RZ, R5, 0x200, RZ, 0xc0, !PT ;  /* 0x0000020005ff7812 */ /* 0x000fe400078cc0ff */
        /* <DEDUP_REMOVED lines=10> */
[----:B-1----:R-:W-:-:S05]  /*1482d0*/  PRMT R9, R2, 0x7773, RZ ;  /* 0x0000777302097816 */ /* 0x002fca00000000ff */
[----:B------:R1:W-:Y:S02]  /*1482e0*/  @P5 STG.E.U8 desc[UR48][R28.64], R9 ;  /* 0x000000091c005986 */ /* 0x0003e4000c101130 */
[----:B-1----:R-:W-:-:S05]  /*1482f0*/  PRMT R9, R6, 0x7770, RZ ;  /* 0x0000777006097816 */ /* 0x002fca00000000ff */
[----:B------:R1:W-:Y:S01]  /*148300*/  @P6 STG.E.U8 desc[UR48][R26.64], R9 ;  /* 0x000000091a006986 */ /* 0x0003e2000c101130 */
[----:B------:R-:W-:Y:S02]  /*148310*/  LOP3.LUT P6, RZ, R7, 0x20000000, RZ, 0xc0, !PT ;  /* 0x2000000007ff7812 */ /* 0x000fe400078cc0ff */
[----:B-1----:R-:W-:-:S11]  /*148320*/  PRMT R9, R6, 0x7771, RZ ;  /* 0x0000777106097816 */ /* 0x002fd600000000ff */
[----:B------:R1:W-:Y:S01]  /*148330*/  @P6 STG.E.U8 desc[UR48][R24.64], R9 ;  /* 0x0000000918006986 */ /* 0x0003e2000c101130 */
[----:B------:R-:W-:Y:S02]  /*148340*/  LOP3.LUT P6, RZ, R7, 0x10000000, RZ, 0xc0, !PT ;  /* 0x1000000007ff7812 */ /* 0x000fe400078cc0ff */
[----:B-1----:R-:W-:-:S11]  /*148350*/  PRMT R9, R6, 0x7772, RZ ;  /* 0x0000777206097816 */ /* 0x002fd600000000ff */
[----:B--2---:R1:W-:Y:S01]  /*148360*/  @P6 STG.E.U8 desc[UR48][R22.64], R9 ;  /* 0x0000000916006986 */ /* 0x0043e2000c101130 */
[----:B------:R-:W-:Y:S02]  /*148370*/  LOP3.LUT P6, RZ, R7, 0x8000000, RZ, 0xc0, !PT ;  /* 0x0800000007ff7812 */ /* 0x000fe400078cc0ff */
[----:B-1----:R-:W-:-:S11]  /*148380*/  PRMT R9, R6, 0x7773, RZ ;  /* 0x0000777306097816 */ /* 0x002fd600000000ff */
[----:B----4-:R-:W-:Y:S04]  /*148390*/  @P6 STG.E.U8 desc[UR48][R10.64], R9 ;  /* 0x000000090a006986 */ /* 0x010fe8000c101130 */
[----:B---3--:R1:W-:Y:S04]  /*1483a0*/  STL.64 [R1+0x4c48], R12 ;  /* 0x004c480c01007387 */ /* 0x0083e80000100a00 */
[----:B-1----:R-:W2:Y:S04]  /*1483b0*/  LDL.LU.64 R12, [R1+0x1a80] ;  /* 0x001a8000010c7983 */ /* 0x002ea80000300a00 */
[----:B------:R-:W3:Y:S04]  /*1483c0*/  LDL.LU R2, [R1+0xe8] ;  /* 0x0000e80001027983 */ /* 0x000ee80000300800 */
[----:B------:R-:W4:Y:S04]  /*1483d0*/  LDL.LU.64 R16, [R1+0x1a48] ;  /* 0x001a480001107983 */ /* 0x000f280000300a00 */
[----:B------:R-:W4:Y:S04]  /*1483e0*/  LDL.LU.64 R18, [R1+0x1a40] ;  /* 0x001a400001127983 */ /* 0x000f280000300a00 */
[----:B------:R-:W4:Y:S04]  /*1483f0*/  LDL.LU.64 R20, [R1+0x1a38] ;  /* 0x001a380001147983 */ /* 0x000f280000300a00 */
[----:B------:R-:W4:Y:S04]  /*148400*/  LDL.LU R15, [R1+0x10c] ;  /* 0x00010c00010f7983 */ /* 0x000f280000300800 */
[----:B------:R-:W4:Y:S04]  /*148410*/  LDL.LU.64 R28, [R1+0x1a28] ;  /* 0x001a2800011c7983 */ /* 0x000f280000300a00 */
[----:B------:R-:W4:Y:S04]  /*148420*/  LDL.LU.64 R26, [R1+0x1a08] ;  /* 0x001a0800011a7983 */ /* 0x000f280000300a00 */
[----:B------:R-:W4:Y:S04]  /*148430*/  LDL.LU.64 R24, [R1+0x1a00] ;  /* 0x001a000001187983 */ /* 0x000f280000300a00 */
[----:B------:R-:W4:Y:S04]  /*148440*/  LDL.LU.64 R22, [R1+0x19f8] ;  /* 0x0019f80001167983 */ /* 0x000f280000300a00 */
[----:B------:R-:W2:Y:S01]  /*148450*/  LDL.LU R11, [R1+0x4c50] ;  /* 0x004c5000010b7983 */ /* 0x000ea20000300800 */
[----:B------:R-:W-:-:S02]  /*148460*/  LOP3.LUT P6, RZ, R7, 0x4000000, RZ, 0xc0, !PT ;  /* 0x0400000007ff7812 */ /* 0x000fc400078cc0ff */
[----:B--2---:R-:W-:-:S11]  /*148470*/  PRMT R9, R11, 0x7770, RZ ;  /* 0x000077700b097816 */ /* 0x004fd600000000ff */
[----:B------:R1:W-:Y:S04]  /*148480*/  @P6 STG.E.U8 desc[UR48][R12.64], R9 ;  /* 0x000000090c006986 */ /* 0x0003e8000c101130 */
[----:B-1----:R-:W2:Y:S01]  /*148490*/  LDL.LU.64 R12, [R1+0x4c48] ;  /* 0x004c4800010c7983 */ /* 0x002ea20000300a00 */
[----:B------:R-:W-:Y:S02]  /*1484a0*/  LOP3.LUT P6, RZ, R7, 0x2000000, RZ, 0xc0, !PT ;  /* 0x0200000007ff7812 */ /* 0x000fe400078cc0ff */
        /* <DEDUP_REMOVED lines=17> */
[----:B---3--:R-:W-:-:S11]  /*1485c0*/  PRMT R9, R2, 0x7770, RZ ;  /* 0x0000777002097816 */ /* 0x008fd600000000ff */
        /* <DEDUP_REMOVED lines=12> */
[----:B------:R-:W2:Y:S04]  /*148690*/  LDL.LU.64 R24, [R1+0x19e8] ;  /* 0x0019e80001187983 */ /* 0x000ea80000300a00 */
[----:B------:R1:W-:Y:S04]  /*1486a0*/  @P5 STG.E.U8 desc[UR48][R22.64], R9 ;  /* 0x0000000916005986 */ /* 0x0003e8000c101130 */
        /* <DEDUP_REMOVED lines=14> */
[----:B------:R-:W4:Y:S01]  /*148790*/  LDL.LU R13, [R1+0xc0] ;  /* 0x0000c000010d7983 */ /* 0x000f220000300800 */
        /* <DEDUP_REMOVED lines=11> */
[----:B----4-:R1:W-:Y:S04]  /*148850*/  STL [R1+0x4c28], R13 ;  /* 0x004c280d01007387 */ /* 0x0103e80000100800 */
[----:B-1----:R-:W4:Y:S06]  /*148860*/  LDL.LU.64 R12, [R1+0x1970] ;  /* 0x00197000010c7983 */ /* 0x002f2c0000300a00 */
[----:B------:R-:W-:-:S02]  /*148870*/  @P6 LOP3.LUT R7, R7, 0x20000, RZ, 0xfc, !PT ;  /* 0x0002000007076812 */ /* 0x000fc400078efcff */
[----:B------:R-:W-:Y:S02]  /*148880*/  LOP3.LUT P6, RZ, R5, 0x40000000, RZ, 0xc0, !PT ;  /* 0x4000000005ff7812 */ /* 0x000fe400078cc0ff */
[----:B------:R-:W-:-:S11]  /*148890*/  LOP3.LUT R7, R7, 0xfffbffff, RZ, 0xc0, !PT ;  /* 0xfffbffff07077812 */ /* 0x000fd600078ec0ff */
[----:B------:R-:W-:Y:S02]  /*1488a0*/  @P6 LOP3.LUT R7, R7, 0x40000, RZ, 0xfc, !PT ;  /* 0x0004000007076812 */ /* 0x000fe400078efcff */
[----:B------:R-:W-:Y:S02]  /*1488b0*/  LOP3.LUT P6, RZ, R5, 0x20000000, RZ, 0xc0, !PT ;  /* 0x2000000005ff7812 */ /* 0x000fe400078cc0ff */
[----:B------:R-:W-:Y:S02]  /*1488c0*/  LOP3.LUT R7, R7, 0xfff7ffff, RZ, 0xc0, !PT ;  /* 0xfff7ffff07077812 */ /* 0x000fe400078ec0ff */
[----:B------:R-:W-:-:S09]  /*1488d0*/  LOP3.LUT P2, RZ, R5, 0x1000000, RZ, 0xc0, !PT ;  /* 0x0100000005ff7812 */ /* 0x000fd2000784c0ff */
[----:B------:R-:W-:Y:S02]  /*1488e0*/  @P6 LOP3.LUT R7, R7, 0x80000, RZ, 0xfc, !PT ;  /* 0x0008000007076812 */ /* 0x000fe400078efcff */
[----:B------:R-:W-:Y:S02]  /*1488f0*/  LOP3.LUT P6, RZ, R5, 0x10000000, RZ, 0xc0, !PT ;  /* 0x1000000005ff7812 */ /* 0x000fe400078cc0ff */
[----:B------:R-:W-:Y:S02]  /*148900*/  LOP3.LUT R7, R7, 0xffefffff, RZ, 0xc0, !PT ;  /* 0xffefffff07077812 */ /* 0x000fe400078ec0ff */
[----:B------:R-:W-:Y:S02]  /*148910*/  LOP3.LUT P5, RZ, R5, 0x2000000, RZ, 0xc0, !PT ;  /* 0x0200000005ff7812 */ /* 0x000fe400078ac0ff */
[----:B------:R-:W-:-:S07]  /*148920*/  PRMT R9, R2, 0x7771, RZ ;  /* 0x0000777102097816 */ /* 0x000fce00000000ff */
[----:B------:R-:W-:Y:S02]  /*148930*/  @P6 LOP3.LUT R7, R7, 0x100000, RZ, 0xfc, !PT ;  /* 0x0010000007076812 */ /* 0x000fe400078efcff */
[----:B------:R-:W-:Y:S01]  /*148940*/  LOP3.LUT P6, RZ, R5, 0x8000000, RZ, 0xc0, !PT ;  /* 0x0800000005ff7812 */ /* 0x000fe200078cc0ff */
[----:B------:R1:W-:Y:S01]  /*148950*/  @P2 STG.E.U8 desc[UR48][R20.64], R9 ;  /* 0x0000000914002986 */ /* 0x0003e2000c101130 */
[----:B------:R-:W-:Y:S02]  /*148960*/  LOP3.LUT R7, R7, 0xffdfffff, RZ, 0xc0, !PT ;  /* 0xffdfffff07077812 */ /* 0x000fe400078ec0ff */
[C---:B------:R-:W-:Y:S02]  /*148970*/  LOP3.LUT P1, RZ, R4.reuse, 0x8, RZ, 0xc0, !PT ;  /* 0x0000000804ff7812 */ /* 0x040fe4000782c0ff */
[C---:B------:R-:W-:Y:S02]  /*148980*/  LOP3.LUT P4, RZ, R4.reuse, 0x10, RZ, 0xc0, !PT ;  /* 0x0000001004ff7812 */ /* 0x040fe4000788c0ff */
[----:B------:R-:W-:-:S02]  /*148990*/  LOP3.LUT P3, RZ, R4, 0x20, RZ, 0xc0, !PT ;  /* 0x0000002004ff7812 */ /* 0x000fc4000786c0ff */
[----:B------:R-:W-:Y:S02]  /*1489a0*/  LOP3.LUT P0, RZ, R4, 0x40, RZ, 0xc0, !PT ;  /* 0x0000004004ff7812 */ /* 0x000fe4000780c0ff */
[----:B-1----:R-:W-:Y:S02]  /*1489b0*/  PRMT R9, R2, 0x7772, RZ ;  /* 0x0000777202097816 */ /* 0x002fe400000000ff */
[----:B------:R-:W-:Y:S02]  /*1489c0*/  @P6 LOP3.LUT R7, R7, 0x200000, RZ, 0xfc, !PT ;  /* 0x0020000007076812 */ /* 0x000fe400078efcff */
[----:B------:R-:W-:Y:S02]  /*1489d0*/  LOP3.LUT P6, RZ, R5, 0x4000000, RZ, 0xc0, !PT ;  /* 0x0400000005ff7812 */ /* 0x000fe400078cc0ff */
[C---:B------:R-:W-:Y:S01]  /*1489e0*/  LOP3.LUT P2, RZ, R4.reuse, 0x80, RZ, 0xc0, !PT ;  /* 0x0000008004ff7812 */ /* 0x040fe2000784c0ff */
[----:B------:R-:W-:Y:S01]  /*1489f0*/  @P5 STG.E.U8 desc[UR48][R28.64], R9 ;  /* 0x000000091c005986 */ /* 0x000fe2000c101130 */
[----:B------:R-:W-:-:S03]  /*148a00*/  LOP3.LUT P5, RZ, R4, 0x100, RZ, 0xc0, !PT ;  /* 0x0000010004ff7812 */ /* 0x000fc600078ac0ff */
[----:B----4-:R1:W-:Y:S04]  /*148a10*/  STL.64 [R1+0x4c30], R12 ;  /* 0x004c300c01007387 */ /* 0x0103e80000100a00 */
[----:B-1----:R-:W4:Y:S04]  /*148a20*/  LDL.LU.64 R12, [R1+0x1980] ;  /* 0x00198000010c7983 */ /* 0x002f280000300a00 */
[----:B------:R1:W-:Y:S04]  /*148a30*/  STL.64 [R1+0x4c18], R4 ;  /* 0x004c180401007387 */ /* 0x0003e80000100a00 */
[----:B-1----:R-:W4:Y:S01]  /*148a40*/  LDL.LU.64 R4, [R1+0x1950] ;  /* 0x0019500001047983 */ /* 0x002f220000300a00 */
[----:B------:R-:W-:-:S05]  /*148a50*/  PRMT R9, R2, 0x7773, RZ ;  /* 0x0000777302097816 */ /* 0x000fca00000000ff */
[----:B------:R1:W-:Y:S01]  /*148a60*/  @P6 STG.E.U8 desc[UR48][R26.64], R9 ;  /* 0x000000091a006986 */ /* 0x0003e2000c101130 */
[----:B------:R-:W-:Y:S02]  /*148a70*/  LOP3.LUT P6, RZ, R7, 0x200000, RZ, 0xc0, !PT ;  /* 0x0020000007ff7812 */ /* 0x000fe400078cc0ff */
[----:B-1----:R-:W-:-:S11]  /*148a80*/  PRMT R9, R6, 0x7770, RZ ;  /* 0x0000777006097816 */ /* 0x002fd600000000ff */
[----:B--2---:R1:W-:Y:S01]  /*148a90*/  @P6 STG.E.U8 desc[UR48][R24.64], R9 ;  /* 0x0000000918006986 */ /* 0x0043e2000c101130 */
[----:B------:R-:W-:Y:S02]  /*148aa0*/  LOP3.LUT P6, RZ, R7, 0x100000, RZ, 0xc0, !PT ;  /* 0x0010000007ff7812 */ /* 0x000fe400078cc0ff */
[----:B-1----:R-:W-:-:S11]  /*148ab0*/  PRMT R9, R6, 0x7771, RZ ;  /* 0x0000777106097816 */ /* 0x002fd600000000ff */
[----:B---3--:R1:W-:Y:S01]  /*148ac0*/  @P6 STG.E.U8 desc[UR48][R22.64], R9 ;  /* 0x0000000916006986 */ /* 0x0083e2000c101130 */
[----:B------:R-:W-:Y:S02]  /*148ad0*/  LOP3.LUT P6, RZ, R7, 0x80000, RZ, 0xc0, !PT ;  /* 0x0008000007ff7812 */ /* 0x000fe400078cc0ff */
[----:B-1----:R-:W-:-:S11]  /*148ae0*/  PRMT R9, R6, 0x7772, RZ ;  /* 0x0000777206097816 */ /* 0x002fd600000000ff */
[----:B----4-:R-:W-:Y:S04]  /*148af0*/  @P6 STG.E.U8 desc[UR48][R12.64], R9 ;  /* 0x000000090c006986 */ /* 0x010fe8000c101130 */
[----:B------:R1:W-:Y:S04]  /*148b00*/  STL.64 [R1+0x4c20], R4 ;  /* 0x004c200401007387 */ /* 0x0003e80000100a00 */
[----:B-1----:R-:W2:Y:S04]  /*148b10*/  LDL.LU.64 R4, [R1+0x1958] ;  /* 0x0019580001047983 */ /* 0x002ea80000300a00 */
[----:B------:R-:W3:Y:S04]  /*148b20*/  LDL.LU.64 R10, [R1+0x1948] ;  /* 0x00194800010a7983 */ /* 0x000ee80000300a00 */
[----:B------:R-:W4:Y:S04]  /*148b30*/  LDL.LU R2, [R1+0xd4] ;  /* 0x0000d40001027983 */ /* 0x000f280000300800 */
        /* <DEDUP_REMOVED lines=8> */
[----:B------:R-:W2:Y:S01]  /*148bc0*/  LDL.LU.64 R12, [R1+0x4c30] ;  /* 0x004c3000010c7983 */ /* 0x000ea20000300a00 */
[----:B------:R-:W-:-:S02]  /*148bd0*/  LOP3.LUT P6, RZ, R7, 0x40000, RZ, 0xc0, !PT ;  /* 0x0004000007ff7812 */ /* 0x000fc400078cc0ff */
[----:B------:R-:W-:-:S11]  /*148be0*/  PRMT R9, R6, 0x7773, RZ ;  /* 0x0000777306097816 */ /* 0x000fd600000000ff */
[----:B--2---:R1:W-:Y:S04]  /*148bf0*/  @P6 STG.E.U8 desc[UR48][R12.64], R9 ;  /* 0x000000090c006986 */ /* 0x0043e8000c101130 */
[----:B-1----:R-:W2:Y:S01]  /*148c00*/  LDL.LU R13, [R1+0x4c28] ;  /* 0x004c2800010d7983 */ /* 0x002ea20000300800 */
[----:B------:R-:W-:Y:S02]  /*148c10*/  LOP3.LUT P6, RZ, R7, 0x20000, RZ, 0xc0, !PT ;  /* 0x0002000007ff7812 */ /* 0x000fe400078cc0ff */
[----:B--2---:R-:W-:-:S11]  /*148c20*/  PRMT R9, R13, 0x7770, RZ ;  /* 0x000077700d097816 */ /* 0x004fd600000000ff */
[----:B------:R1:W-:Y:S04]  /*148c30*/  @P6 STG.E.U8 desc[UR48][R4.64], R9 ;  /* 0x0000000904006986 */ /* 0x0003e8000c101130 */
[----:B-1----:R-:W2:Y:S01]  /*148c40*/  LDL.LU.64 R4, [R1+0x4c20] ;  /* 0x004c200001047983 */ /* 0x002ea20000300a00 */
[----:B------:R-:W-:Y:S02]  /*148c50*/  LOP3.LUT P6, RZ, R7, 0x10000, RZ, 0xc0, !PT ;  /* 0x0001000007ff7812 */ /* 0x000fe400078cc0ff */
[----:B------:R-:W-:-:S11]  /*148c60*/  PRMT R9, R13, 0x7771, RZ ;  /* 0x000077710d097816 */ /* 0x000fd600000000ff */
[----:B--2---:R1:W-:Y:S01]  /*148c70*/  @P6 STG.E.U8 desc[UR48][R4.64], R9 ;  /* 0x0000000904006986 */ /* 0x0043e2000c101130 */
[----:B------:R-:W-:Y:S02]  /*148c80*/  LOP3.LUT P6, RZ, R7, 0x8000, RZ, 0xc0, !PT ;  /* 0x0000800007ff7812 */ /* 0x000fe400078cc0ff */
[----:B-1----:R-:W-:Y:S01]  /*148c90*/  PRMT R9, R13, 0x7772, RZ ;  /* 0x000077720d097816 */ /* 0x002fe200000000ff */
[----:B------:R-:W2:Y:S10]  /*148ca0*/  LDL.LU.64 R4, [R1+0x4c18] ;  /* 0x004c180001047983 */ /* 0x000eb40000300a00 */
[----:B---3--:R1:W-:Y:S01]  /*148cb0*/  @P6 STG.E.U8 desc[UR48][R10.64], R9 ;  /* 0x000000090a006986 */ /* 0x0083e2000c101130 */
[----:B------:R-:W-:-:S02]  /*148cc0*/  LOP3.LUT P6, RZ, R7, 0x4000, RZ, 0xc0, !PT ;  /* 0x0000400007ff7812 */ /* 0x000fc400078cc0ff */
[----:B-1----:R-:W-:-:S11]  /*148cd0*/  PRMT R9, R13, 0x7773, RZ ;  /* 0x000077730d097816 */ /* 0x002fd600000000ff */
        /* <DEDUP_REMOVED lines=14> */
[----:B------:R1:W-:Y:S02]  /*148dc0*/  @P5 STG.E.U8 desc[UR48][R22.64], R9 ;  /* 0x0000000916005986 */ /* 0x0003e4000c101130 */
[----:B-1----:R-:W-:-:S02]  /*148dd0*/  IMAD.MOV.U32 R23, RZ, RZ, R3 ;  /* 0x000000ffff177224 */ /* 0x002fc400078e0003 */
[----:B------:R-:W4:Y:S04]  /*148de0*/  LDL.LU.64 R2, [R1+0x1898] ;  /* 0x0018980001027983 */ /* 0x000f280000300a00 */
[----:B------:R-:W4:Y:S04]  /*148df0*/  LDL.LU.64 R20, [R1+0x1890] ;  /* 0x0018900001147983 */ /* 0x000f280000300a00 */
[----:B------:R-:W4:Y:S04]  /*148e00*/  LDL.LU.64 R28, [R1+0x1888] ;  /* 0x00188800011c7983 */ /* 0x000f280000300a00 */
[----:B------:R-:W4:Y:S01]  /*148e10*/  LDL.LU R22, [R1+0xd8] ;  /* 0x0000d80001167983 */ /* 0x000f220000300800 */
[----:B------:R-:W-:-:S02]  /*148e20*/  PRMT R9, R15, 0x7772, RZ ;  /* 0x000077720f097816 */ /* 0x000fc400000000ff */
[C---:B--2---:R-:W-:Y:S02]  /*148e30*/  LOP3.LUT P3, RZ, R4.reuse, 0x200, RZ, 0xc0, !PT ;  /* 0x0000020004ff7812 */ /* 0x044fe4000786c0ff */
[C---:B------:R-:W-:Y:S02]  /*148e40*/  LOP3.LUT P0, RZ, R4.reuse, 0x400, RZ, 0xc0, !PT ;  /* 0x0000040004ff7812 */ /* 0x040fe4000780c0ff */
[----:B------:R-:W-:-:S09]  /*148e50*/  LOP3.LUT P2, RZ, R4, 0x800, RZ, 0xc0, !PT ;  /* 0x0000080004ff7812 */ /* 0x000fd2000784c0ff */
[----:B---3--:R1:W-:Y:S02]  /*148e60*/  @P3 STG.E.U8 desc[UR48][R24.64], R9 ;  /* 0x0000000918003986 */ /* 0x0083e4000c101130 */
[----:B-1----:R-:W-:Y:S02]  /*148e70*/  PRMT R9, R15, 0x7773, RZ ;  /* 0x000077730f097816 */ /* 0x002fe400000000ff */
[----:B------:R-:W2:Y:S04]  /*148e80*/  LDL.LU.64 R24, [R1+0x1878] ;  /* 0x0018780001187983 */ /* 0x000ea80000300a00 */
[----:B------:R-:W3:Y:S04]  /*148e90*/  LDL.LU R6, [R1+0xc8] ;  /* 0x0000c80001067983 */ /* 0x000ee80000300800 */
[----:B----4-:R1:W-:Y:S02]  /*148ea0*/  @P0 STG.E.U8 desc[UR48][R26.64], R9 ;  /* 0x000000091a000986 */ /* 0x0103e4000c101130 */
[----:B-1----:R-:W-:-:S05]  /*148eb0*/  PRMT R9, R22, 0x7770, RZ ;  /* 0x0000777016097816 */ /* 0x002fca00000000ff */
        /* <DEDUP_REMOVED lines=21> */
[C---:B------:R-:W-:Y:S01]  /*149010*/  LOP3.LUT P6, RZ, R4.reuse, 0x10000, RZ, 0xc0, !PT ;  /* 0x0001000004ff7812 */ /* 0x040fe200078cc0ff */
[----:B----4-:R1:W-:Y:S04]  /*149020*/  STL.64 [R1+0x4c10], R2 ;  /* 0x004c100201007387 */ /* 0x0103e80000100a00 */
[----:B-1----:R-:W4:Y:S01]  /*149030*/  LDL.LU.64 R2, [R1+0x1860] ;  /* 0x0018600001027983 */ /* 0x002f220000300a00 */
[----:B------:R-:W-:Y:S02]  /*149040*/  LOP3.LUT R7, R7, 0xfffff7ff, RZ, 0xc0, !PT ;  /* 0xfffff7ff07077812 */ /* 0x000fe400078ec0ff */
[----:B------:R-:W-:-:S02]  /*149050*/  LOP3.LUT P5, RZ, R4, 0x1000, RZ, 0xc0, !PT ;  /* 0x0000100004ff7812 */ /* 0x000fc400078ac0ff */
[----:B------:R-:W-:Y:S01]  /*149060*/  PRMT R9, R22, 0x7771, RZ ;  /* 0x0000777116097816 */ /* 0x000fe200000000ff */
[----:B------:R-:W4:Y:S02]  /*149070*/  LDL.LU R26, [R1+0xdc] ;  /* 0x0000dc00011a7983 */ /* 0x000f240000300800 */
[----:B------:R-:W-:Y:S02]  /*149080*/  @P6 LOP3.LUT R7, R7, 0x800, RZ, 0xfc, !PT ;  /* 0x0000080007076812 */ /* 0x000fe400078efcff */
[----:B------:R-:W-:Y:S01]  /*149090*/  LOP3.LUT P6, RZ, R4, 0x8000, RZ, 0xc0, !PT ;  /* 0x0000800004ff7812 */ /* 0x000fe200078cc0ff */
[----:B------:R-:W4:Y:S04]  /*1490a0*/  LDL.LU.64 R14, [R1+0x1810] ;  /* 0x00181000010e7983 */ /* 0x000f280000300a00 */
[----:B------:R-:W4:Y:S01]  /*1490b0*/  LDL.LU.64 R10, [R1+0x1808] ;  /* 0x00180800010a7983 */ /* 0x000f220000300a00 */
[----:B------:R-:W-:-:S03]  /*1490c0*/  LOP3.LUT R7, R7, 0xffffefff, RZ, 0xc0, !PT ;  /* 0xffffefff07077812 */ /* 0x000fc600078ec0ff */
[----:B------:R-:W4:Y:S04]  /*1490d0*/  LDL.LU R27, [R1+0xcc] ;  /* 0x0000cc00011b7983 */ /* 0x000f280000300800 */
[----:B------:R-:W4:Y:S04]  /*1490e0*/  LDL.LU.64 R12, [R1+0x1800] ;  /* 0x00180000010c7983 */ /* 0x000f280000300a00 */
[----:B------:R-:W4:Y:S04]  /*1490f0*/  LDL.LU.64 R16, [R1+0x17f0] ;  /* 0x0017f00001107983 */ /* 0x000f280000300a00 */
[----:B------:R1:W-:Y:S04]  /*149100*/  @P5 STG.E.U8 desc[UR48][R20.64], R9 ;  /* 0x0000000914005986 */ /* 0x0003e8000c101130 */
[----:B------:R-:W4:Y:S01]  /*149110*/  LDL.LU.64 R18, [R1+0x17d8] ;  /* 0x0017d80001127983 */ /* 0x000f220000300a00 */
[----:B------:R-:W-:-:S02]  /*149120*/  @P6 LOP3.LUT R7, R7, 0x1000, RZ, 0xfc, !PT ;  /* 0x0000100007076812 */ /* 0x000fc400078efcff */
[----:B------:R-:W-:Y:S02]  /*149130*/  LOP3.LUT P6, RZ, R4, 0x4000, RZ, 0xc0, !PT ;  /* 0x0000400004ff7812 */ /* 0x000fe400078cc0ff */
[----:B------:R-:W-:Y:S02]  /*149140*/  LOP3.LUT R7, R7, 0xffffdfff, RZ, 0xc0, !PT ;  /* 0xffffdfff07077812 */ /* 0x000fe400078ec0ff */
[----:B-1----:R-:W-:Y:S01]  /*149150*/  PRMT R9, R22, 0x7772, RZ ;  /* 0x0000777216097816 */ /* 0x002fe200000000ff */
[----:B------:R-:W4:Y:S08]  /*149160*/  LDL.LU.64 R20, [R1+0x17d0] ;  /* 0x0017d00001147983 */ /* 0x000f300000300a00 */
[----:B------:R-:W-:-:S02]  /*149170*/  @P6 LOP3.LUT R7, R7, 0x2000, RZ, 0xfc, !PT ;  /* 0x0000200007076812 */ /* 0x000fc400078efcff */
[----:B------:R-:W-:-:S13]  /*149180*/  LOP3.LUT P6, RZ, R4, 0x2000, RZ, 0xc0, !PT ;  /* 0x0000200004ff7812 */ /* 0x000fda00078cc0ff */
[----:B------:R1:W-:Y:S01]  /*149190*/  @P6 STG.E.U8 desc[UR48][R28.64], R9 ;  /* 0x000000091c006986 */ /* 0x0003e2000c101130 */
[C---:B------:R-:W-:Y:S02]  /*1491a0*/  LOP3.LUT P6, RZ, R7.reuse, 0x2000, RZ, 0xc0, !PT ;  /* 0x0000200007ff7812 */ /* 0x040fe400078cc0ff */
[----:B-1----:R-:W-:Y:S01]  /*1491b0*/  PRMT R9, R22, 0x7773, RZ ;  /* 0x0000777316097816 */ /* 0x002fe200000000ff */
[----:B------:R-:W4:Y:S10]  /*1491c0*/  LDL.LU.64 R28, [R1+0x17c8] ;  /* 0x0017c800011c7983 */ /* 0x000f340000300a00 */
[----:B--2---:R3:W-:Y:S01]  /*1491d0*/  @P6 STG.E.U8 desc[UR48][R24.64], R9 ;  /* 0x0000000918006986 */ /* 0x0047e2000c101130 */
[----:B------:R-:W-:-:S02]  /*1491e0*/  LOP3.LUT P6, RZ, R7, 0x1000, RZ, 0xc0, !PT ;  /* 0x0000100007ff7812 */ /* 0x000fc400078cc0ff */
[----:B---3--:R-:W-:Y:S01]  /*1491f0*/  PRMT R9, R6, 0x7770, RZ ;  /* 0x0000777006097816 */ /* 0x008fe200000000ff */
[----:B------:R-:W2:Y:S04]  /*149200*/  LDL.LU.64 R24, [R1+0x17b8] ;  /* 0x0017b80001187983 */ /* 0x000ea80000300a00 */
[----:B------:R-:W3:Y:S06]  /*149210*/  LDL.LU R22, [R1+0x150] ;  /* 0x0001500001167983 */ /* 0x000eec0000300800 */
        /* <DEDUP_REMOVED lines=18> */
[----:B----4-:R1:W-:Y:S04]  /*149340*/  @P6 STG.E.U8 desc[UR48][R2.64], R9 ;  /* 0x0000000902006986 */ /* 0x0103e8000c101130 */
[----:B-1----:R-:W4:Y:S01]  /*149350*/  LDL.LU.64 R2, [R1+0x4bf8] ;  /* 0x004bf80001027983 */ /* 0x002f220000300a00 */
        /* <DEDUP_REMOVED lines=19> */
[----:B---3--:R-:W-:-:S05]  /*149490*/  PRMT R9, R22, 0x7770, RZ ;  /* 0x0000777016097816 */ /* 0x008fca00000000ff */
[----:B----4-:R1:W-:Y:S04]  /*1494a0*/  @P5 STG.E.U8 desc[UR48][R2.64], R9 ;  /* 0x0000000902005986 */ /* 0x0103e8000c101130 */
[----:B-1----:R-:W2:Y:S04]  /*1494b0*/  LDL.LU.64 R2, [R1+0x4bf0] ;  /* 0x004bf00001027983 */ /* 0x002ea80000300a00 */
[----:B------:R-:W3:Y:S01]  /*1494c0*/  LDL.LU.64 R24, [R1+0x1790] ;  /* 0x0017900001187983 */ /* 0x000ee20000300a00 */
[C---:B------:R-:W-:Y:S02]  /*1494d0*/  LOP3.LUT P3, RZ, R4.reuse, 0x10000000, RZ, 0xc0, !PT ;  /* 0x1000000004ff7812 */ /* 0x040fe4000786c0ff */
[----:B------:R-:W-:-:S02]  /*1494e0*/  LOP3.LUT P0, RZ, R4, 0x20000000, RZ, 0xc0, !PT ;  /* 0x2000000004ff7812 */ /* 0x000fc4000780c0ff */
[C---:B------:R-:W-:Y:S02]  /*1494f0*/  LOP3.LUT P2, RZ, R4.reuse, 0x40000000, RZ, 0xc0, !PT ;  /* 0x4000000004ff7812 */ /* 0x040fe4000784c0ff */
[C---:B------:R-:W-:Y:S02]  /*149500*/  LOP3.LUT P5, RZ, R4.reuse, 0x80000000, RZ, 0xc0, !PT ;  /* 0x8000000004ff7812 */ /* 0x040fe400078ac0ff */
[----:B------:R-:W-:Y:S01]  /*149510*/  LOP3.LUT R4, R4, 0xbfffffff, RZ, 0xc0, !PT ;  /* 0xbfffffff04047812 */ /* 0x000fe200078ec0ff */
[----:B------:R-:W4:Y:S04]  /*149520*/  LDL.LU.64 R12, [R1+0x1788] ;  /* 0x00178800010c7983 */ /* 0x000f280000300a00 */
[----:B------:R-:W4:Y:S01]  /*149530*/  LDL.LU.64 R16, [R1+0x1778] ;  /* 0x0017780001107983 */ /* 0x000f220000300a00 */
[----:B------:R-:W-:-:S03]  /*149540*/  PRMT R9, R22, 0x7771, RZ ;  /* 0x0000777116097816 */ /* 0x000fc600000000ff */
[----:B------:R-:W4:Y:S04]  /*149550*/  LDL.LU.64 R18, [R1+0x1760] ;  /* 0x0017600001127983 */ /* 0x000f280000300a00 */
[----:B------:R-:W4:Y:S04]  /*149560*/  LDL.LU.64 R20, [R1+0x1758] ;  /* 0x0017580001147983 */ /* 0x000f280000300a00 */
[----:B------:R-:W4:Y:S04]  /*149570*/  LDL.LU.64 R28, [R1+0x1750] ;  /* 0x00175000011c7983 */ /* 0x000f280000300a00 */
[----:B------:R-:W4:Y:S01]  /*149580*/  LDL.LU R27, [R1+0x140] ;  /* 0x00014000011b7983 */ /* 0x000f220000300800 */
[----:B--2---:R-:W-:-:S13]  /*149590*/  LOP3.LUT P6, RZ, R3, 0x100, RZ, 0xc0, !PT ;  /* 0x0000010003ff7812 */ /* 0x004fda00078cc0ff */
[----:B------:R-:W-:Y:S02]  /*1495a0*/  @P6 LOP3.LUT R4, R4, 0x40000000, RZ, 0xfc, !PT ;  /* 0x4000000004046812 */ /* 0x000fe400078efcff */
[----:B------:R-:W-:Y:S02]  /*1495b0*/  LOP3.LUT P6, RZ, R3, 0x80, RZ, 0xc0, !PT ;  /* 0x0000008003ff7812 */ /* 0x000fe400078cc0ff */
[----:B------:R-:W-:Y:S01]  /*1495c0*/  LOP3.LUT R4, R4, 0x7fffffff, RZ, 0xc0, !PT ;  /* 0x7fffffff04047812 */ /* 0x000fe200078ec0ff */
[----:B---3--:R1:W-:Y:S10]  /*1495d0*/  @P3 STG.E.U8 desc[UR48][R24.64], R9 ;  /* 0x0000000918003986 */ /* 0x0083f4000c101130 */
[----:B------:R-:W-:-:S05]  /*1495e0*/  @P6 LOP3.LUT R4, R4, 0x80000000, RZ, 0xfc, !PT ;  /* 0x8000000004046812 */ /* 0x000fca00078efcff */
[----:B------:R2:W-:Y:S04]  /*1495f0*/  STL.64 [R1+0x4bd8], R4 ;  /* 0x004bd80401007387 */ /* 0x0005e80000100a00 */
[----:B-1----:R-:W3:Y:S04]  /*149600*/  LDL.LU.64 R24, [R1+0x1740] ;  /* 0x0017400001187983 */ /* 0x002ee80000300a00 */
[----:B------:R-:W3:Y:S04]  /*149610*/  LDL.LU R6, [R1+0x154] ;  /* 0x0001540001067983 */ /* 0x000ee80000300800 */
[----:B--2---:R-:W2:Y:S04]  /*149620*/  LDL.LU.64 R4, [R1+0x1710] ;  /* 0x0017100001047983 */ /* 0x004ea80000300a00 */
        /* <DEDUP_REMOVED lines=15> */
[----:B------:R-:W-:Y:S02]  /*149720*/  LOP3.LUT R7, R7, 0xffffffef, RZ, 0xc0, !PT ;  /* 0xffffffef07077812 */ /* 0x000fe400078ec0ff */
[----:B------:R-:W-:Y:S01]  /*149730*/  PRMT R9, R22, 0x7772, RZ ;  /* 0x0000777216097816 */ /* 0x000fe200000000ff */
[----:B--2---:R1:W-:Y:S04]  /*149740*/  STL.64 [R1+0x4be8], R4 ;  /* 0x004be80401007387 */ /* 0x0043e80000100a00 */
[----:B-1----:R-:W2:Y:S04]  /*149750*/  LDL.LU.64 R4, [R1+0x1720] ;  /* 0x0017200001047983 */ /* 0x002ea80000300a00 */
[----:B------:R-:W-:-:S02]  /*149760*/  @P6 LOP3.LUT R7, R7, 0x10, RZ, 0xfc, !PT ;  /* 0x0000001007076812 */ /* 0x000fc400078efcff */
[----:B------:R-:W-:Y:S01]  /*149770*/  LOP3.LUT P6, RZ, R3, 0x2, RZ, 0xc0, !PT ;  /* 0x0000000203ff7812 */ /* 0x000fe200078cc0ff */
[----:B----4-:R1:W-:Y:S04]  /*149780*/  @P0 STG.E.U8 desc[UR48][R12.64], R9 ;  /* 0x000000090c000986 */ /* 0x0103e8000c101130 */
[----:B------:R-:W4:Y:S01]  /*149790*/  LDL.LU R15, [R1+0x144] ;  /* 0x00014400010f7983 */ /* 0x000f220000300800 */
[----:B------:R-:W-:-:S03]  /*1497a0*/  LOP3.LUT R7, R7, 0xffffffdf, RZ, 0xc0, !PT ;  /* 0xffffffdf07077812 */ /* 0x000fc600078ec0ff */
[----:B------:R-:W4:Y:S01]  /*1497b0*/  LDL.LU.64 R10, [R1+0x16e8] ;  /* 0x0016e800010a7983 */ /* 0x000f220000300a00 */
[----:B-1----:R-:W-:-:S03]  /*1497c0*/  PRMT R9, R22, 0x7773, RZ ;  /* 0x0000777316097816 */ /* 0x002fc600000000ff */
[----:B------:R-:W-:Y:S02]  /*1497d0*/  @P6 LOP3.LUT R7, R7, 0x20, RZ, 0xfc, !PT ;  /* 0x0000002007076812 */ /* 0x000fe400078efcff */
[----:B------:R-:W-:Y:S01]  /*1497e0*/  LOP3.LUT P6, RZ, R3, 0x1, RZ, 0xc0, !PT ;  /* 0x0000000103ff7812 */ /* 0x000fe200078cc0ff */
[----:B------:R-:W4:Y:S04]  /*1497f0*/  LDL.LU.64 R12, [R1+0x16e0] ;  /* 0x0016e000010c7983 */ /* 0x000f280000300a00 */
[----:B------:R1:W-:Y:S02]  /*149800*/  @P2 STG.E.U8 desc[UR48][R16.64], R9 ;  /* 0x0000000910002986 */ /* 0x0003e4000c101130 */
[C---:B-1----:R-:W-:Y:S02]  /*149810*/  PRMT R9, R27.reuse, 0x7770, RZ ;  /* 0x000077701b097816 */ /* 0x042fe400000000ff */
[----:B------:R-:W4:Y:S04]  /*149820*/  LDL.LU.64 R16, [R1+0x16d8] ;  /* 0x0016d80001107983 */ /* 0x000f280000300a00 */
[----:B------:R-:W4:Y:S04]  /*149830*/  LDL.LU R22, [R1+0x158] ;  /* 0x0001580001167983 */ /* 0x000f280000300800 */
[----:B------:R1:W-:Y:S02]  /*149840*/  @P5 STG.E.U8 desc[UR48][R18.64], R9 ;  /* 0x0000000912005986 */ /* 0x0003e4000c101130 */
[----:B-1----:R-:W-:-:S02]  /*149850*/  PRMT R9, R27, 0x7771, RZ ;  /* 0x000077711b097816 */ /* 0x002fc400000000ff */
[----:B------:R-:W4:Y:S04]  /*149860*/  LDL.LU.64 R18, [R1+0x16c8] ;  /* 0x0016c80001127983 */ /* 0x000f280000300a00 */
[----:B------:R1:W-:Y:S01]  /*149870*/  @P6 STG.E.U8 desc[UR48][R20.64], R9 ;  /* 0x0000000914006986 */ /* 0x0003e2000c101130 */
[----:B------:R-:W-:Y:S02]  /*149880*/  LOP3.LUT P6, RZ, R7, 0x20, RZ, 0xc0, !PT ;  /* 0x0000002007ff7812 */ /* 0x000fe400078cc0ff */
[----:B-1----:R-:W-:Y:S01]  /*149890*/  PRMT R9, R27, 0x7772, RZ ;  /* 0x000077721b097816 */ /* 0x002fe200000000ff */
[----:B------:R-:W4:Y:S10]  /*1498a0*/  LDL.LU.64 R20, [R1+0x16a8] ;  /* 0x0016a80001147983 */ /* 0x000f340000300a00 */
[----:B------:R1:W-:Y:S01]  /*1498b0*/  @P6 STG.E.U8 desc[UR48][R28.64], R9 ;  /* 0x000000091c006986 */ /* 0x0003e2000c101130 */
[----:B------:R-:W-:-:S02]  /*1498c0*/  LOP3.LUT P6, RZ, R7, 0x10, RZ, 0xc0, !PT ;  /* 0x0000001007ff7812 */ /* 0x000fc400078cc0ff */
[----:B-1----:R-:W-:Y:S01]  /*1498d0*/  PRMT R9, R27, 0x7773, RZ ;  /* 0x000077731b097816 */ /* 0x002fe200000000ff */
[----:B------:R-:W4:Y:S04]  /*1498e0*/  LDL.LU.64 R28, [R1+0x16a0] ;  /* 0x0016a000011c7983 */ /* 0x000f280000300a00 */
[----:B------:R-:W4:Y:S06]  /*1498f0*/  LDL.LU.64 R26, [R1+0x1698] ;  /* 0x00169800011a7983 */ /* 0x000f2c0000300a00 */
[----:B---3--:R1:W-:Y:S01]  /*149900*/  @P6 STG.E.U8 desc[UR48][R24.64], R9 ;  /* 0x0000000918006986 */ /* 0x0083e2000c101130 */
[----:B------:R-:W-:-:S02]  /*149910*/  LOP3.LUT P6, RZ, R7, 0x8, RZ, 0xc0, !PT ;  /* 0x0000000807ff7812 */ /* 0x000fc400078cc0ff */
[----:B-1----:R-:W-:Y:S01]  /*149920*/  PRMT R9, R6, 0x7770, RZ ;  /* 0x0000777006097816 */ /* 0x002fe200000000ff */
[----:B------:R-:W3:Y:S10]  /*149930*/  LDL.LU.64 R24, [R1+0x1688] ;  /* 0x0016880001187983 */ /* 0x000ef40000300a00 */
        /* <DEDUP_REMOVED lines=9> */
[----:B-1----:R-:W2:Y:S04]  /*1499d0*/  LDL.LU.64 R4, [R1+0x4bd8] ;  /* 0x004bd80001047983 */ /* 0x002ea80000300a00 */
[----:B------:R1:W-:Y:S04]  /*1499e0*/  STL [R1+0x4a2c], R8 ;  /* 0x004a2c0801007387 */ /* 0x0003e80000100800 */
[----:B-1----:R-:W4:Y:S01]  /*1499f0*/  LDL.LU.64 R8, [R1+0x1700] ;  /* 0x0017000001087983 */ /* 0x002f220000300a00 */
[----:B------:R-:W-:-:S02]  /*149a00*/  LOP3.LUT P6, RZ, R7, 0x1, RZ, 0xc0, !PT ;  /* 0x0000000107ff7812 */ /* 0x000fc400078cc0ff */
[----:B------:R-:W-:Y:S02]  /*149a10*/  PRMT R7, R6, 0x7773, RZ ;  /* 0x0000777306077816 */ /* 0x000fe400000000ff */
[C---:B------:R-:W-:Y:S02]  /*149a20*/  LOP3.LUT P1, RZ, R3.reuse, 0x200, RZ, 0xc0, !PT ;  /* 0x0000020003ff7812 */ /* 0x040fe4000782c0ff */
[C---:B------:R-:W-:Y:S02]  /*149a30*/  LOP3.LUT P4, RZ, R3.reuse, 0x400, RZ, 0xc0, !PT ;  /* 0x0000040003ff7812 */ /* 0x040fe4000788c0ff */
[C---:B------:R-:W-:Y:S02]  /*149a40*/  LOP3.LUT P3, RZ, R3.reuse, 0x800, RZ, 0xc0, !PT ;  /* 0x0000080003ff7812 */ /* 0x040fe4000786c0ff */
[C---:B------:R-:W-:Y:S02]  /*149a50*/  LOP3.LUT P0, RZ, R3.reuse, 0x1000, RZ, 0xc0, !PT ;  /* 0x0000100003ff7812 */ /* 0x040fe4000780c0ff */
[----:B------:R-:W-:-:S02]  /*149a60*/  LOP3.LUT P2, RZ, R3, 0x2000, RZ, 0xc0, !PT ;  /* 0x0000200003ff7812 */ /* 0x000fc4000784c0ff */
[----:B------:R-:W-:Y:S01]  /*149a70*/  LOP3.LUT P5, RZ, R3, 0x4000, RZ, 0xc0, !PT ;  /* 0x0000400003ff7812 */ /* 0x000fe200078ac0ff */
[----:B----4-:R1:W-:Y:S01]  /*149a80*/  @P6 STG.E.U8 desc[UR48][R8.64], R7 ;  /* 0x0000000708006986 */ /* 0x0103e2000c101130 */
[----:B--2---:R-:W-:Y:S02]  /*149a90*/  LOP3.LUT P6, RZ, R4, 0x80000000, RZ, 0xc0, !PT ;  /* 0x8000000004ff7812 */ /* 0x004fe400078cc0ff */
        /* <DEDUP_REMOVED lines=17> */
[----:B---3--:R1:W-:Y:S04]  /*149bb0*/  @P5 STG.E.U8 desc[UR48][R24.64], R7 ;  /* 0x0000000718005986 */ /* 0x0083e8000c101130 */
[----:B-1----:R-:W3:Y:S04]  /*149bc0*/  LDL.LU.64 R24, [R1+0x1668] ;  /* 0x0016680001187983 */ /* 0x002ee80000300a00 */
[----:B------:R-:W4:Y:S04]  /*149bd0*/  LDL.LU.64 R18, [R1+0x1660] ;  /* 0x0016600001127983 */ /* 0x000f280000300a00 */
[----:B------:R-:W2:Y:S01]  /*149be0*/  LDL.LU R22, [R1+0x148] ;  /* 0x0001480001167983 */ /* 0x000ea20000300800 */
[----:B------:R-:W-:-:S02]  /*149bf0*/  LOP3.LUT P3, RZ, R3, 0x8000, RZ, 0xc0, !PT ;  /* 0x0000800003ff7812 */ /* 0x000fc4000786c0ff */
[----:B------:R-:W-:Y:S01]  /*149c00*/  LOP3.LUT P0, RZ, R3, 0x10000, RZ, 0xc0, !PT ;  /* 0x0001000003ff7812 */ /* 0x000fe2000780c0ff */
[----:B------:R-:W4:Y:S04]  /*149c10*/  LDL.LU.64 R20, [R1+0x1650] ;  /* 0x0016500001147983 */ /* 0x000f280000300a00 */
[----:B------:R-:W4:Y:S04]  /*149c20*/  LDL.LU.64 R28, [R1+0x1630] ;  /* 0x00163000011c7983 */ /* 0x000f280000300a00 */
[----:B------:R-:W4:Y:S01]  /*149c30*/  LDL.LU R14, [R1+0x15c] ;  /* 0x00015c00010e7983 */ /* 0x000f220000300800 */
[----:B--2---:R-:W-:-:S05]  /*149c40*/  PRMT R7, R22, 0x7770, RZ ;  /* 0x0000777016077816 */ /* 0x004fca00000000ff */
[----:B------:R1:W-:Y:S02]  /*149c50*/  @P3 STG.E.U8 desc[UR48][R26.64], R7 ;  /* 0x000000071a003986 */ /* 0x0003e4000c101130 */
[----:B-1----:R-:W-:Y:S02]  /*149c60*/  PRMT R7, R22, 0x7771, RZ ;  /* 0x0000777116077816 */ /* 0x002fe400000000ff */
[----:B------:R-:W2:Y:S04]  /*149c70*/  LDL.LU.64 R26, [R1+0x1628] ;  /* 0x00162800011a7983 */ /* 0x000ea80000300a00 */
[----:B---3--:R1:W-:Y:S04]  /*149c80*/  @P0 STG.E.U8 desc[UR48][R24.64], R7 ;  /* 0x0000000718000986 */ /* 0x0083e8000c101130 */
[----:B-1----:R-:W3:Y:S04]  /*149c90*/  LDL.LU.64 R24, [R1+0x1620] ;  /* 0x0016200001187983 */ /* 0x002ee80000300a00 */
[----:B------:R-:W3:Y:S04]  /*149ca0*/  LDL.LU R6, [R1+0x14c] ;  /* 0x00014c0001067983 */ /* 0x000ee80000300800 */
[----:B------:R-:W-:Y:S04]  /*149cb0*/  STL [R1+0x4af8], R3 ;  /* 0x004af80301007387 */ /* 0x000fe80000100800 */
        /* <DEDUP_REMOVED lines=30> */
[----:B------:R-:W4:Y:S04]  /*149ea0*/  LDL.LU.64 R10, [R1+0x15d8] ;  /* 0x0015d800010a7983 */ /* 0x000f280000300a00 */
        /* <DEDUP_REMOVED lines=9> */
[----:B-1----:R-:W-:Y:S01]  /*149f40*/  PRMT R7, R22, 0x7773, RZ ;  /* 0x0000777316077816 */ /* 0x002fe200000000ff */
        /* <DEDUP_REMOVED lines=32> */
[----:B------:R-:W-:Y:S02]  /*14a150*/  LOP3.LUT P0, RZ, R3, 0x80000000, RZ, 0xc0, !PT ;  /* 0x8000000003ff7812 */ /* 0x000fe4000780c0ff */
        /* <DEDUP_REMOVED lines=72> */
[C---:B------:R-:W-:Y:S02]  /*14a5e0*/  LOP3.LUT P6, RZ, R2.reuse, 0x40, RZ, 0xc0, !PT ;  /* 0x0000004002ff7812 */ /* 0x040fe400078cc0ff */
[C---:B------:R-:W-:Y:S01]  /*14a5f0*/  LOP3.LUT P2, RZ, R2.reuse, 0x80000, RZ, 0xc0, !PT ;  /* 0x0008000002ff7812 */ /* 0x040fe2000784c0ff */
[----:B------:R-:W-:Y:S01]  /*14a600*/  @P5 STG.E.U8 desc[UR48][R18.64], R7 ;  /* 0x0000000712005986 */ /* 0x000fe2000c101130 */
[----:B------:R-:W-:-:S03]  /*14a610*/  LOP3.LUT P5, RZ, R2, 0x100000, RZ, 0xc0, !PT ;  /* 0x0010000002ff7812 */ /* 0x000fc600078ac0ff */
[----:B----4-:R1:W-:Y:S04]  /*14a620*/  STL.64 [R1+0x4bb8], R10 ;  /* 0x004bb80a01007387 */ /* 0x0103e80000100a00 */
[----:B-1----:R-:W4:Y:S04]  /*14a630*/  LDL.LU.64 R10, [R1+0x14f8] ;  /* 0x0014f800010a7983 */ /* 0x002f280000300a00 */
[----:B------:R-:W4:Y:S04]  /*14a640*/  LDL.LU R22, [R1+0x128] ;  /* 0x0001280001167983 */ /* 0x000f280000300800 */
[----:B------:R1:W-:Y:S04]  /*14a650*/  STL [R1+0x4ba0], R2 ;  /* 0x004ba00201007387 */ /* 0x0003e80000100800 */
        /* <DEDUP_REMOVED lines=34> */
[----:B--2---:R1:W-:Y:S04]  /*14a880*/  @P6 STG.E.U8 desc[UR48][R2.64], R7 ;  /* 0x0000000702006986 */ /* 0x0043e8000c101130 */
[----:B-1----:R-:W2:Y:S01]  /*14a890*/  LDL.LU R2, [R1+0x4ba0] ;  /* 0x004ba00001027983 */ /* 0x002ea20000300800 */
[----:B------:R-:W-:Y:S02]  /*14a8a0*/  LOP3.LUT P6, RZ, R4, 0x8000, RZ, 0xc0, !PT ;  /* 0x0000800004ff7812 */ /* 0x000fe400078cc0ff */
[----:B------:R-:W-:-:S11]  /*14a8b0*/  PRMT R7, R11, 0x7772, RZ ;  /* 0x000077720b077816 */ /* 0x000fd600000000ff */
[----:B---3--:R1:W-:Y:S01]  /*14a8c0*/  @P6 STG.E.U8 desc[UR48][R8.64], R7 ;  /* 0x0000000708006986 */ /* 0x0083e2000c101130 */
[----:B------:R-:W-:Y:S02]  /*14a8d0*/  LOP3.LUT P6, RZ, R4, 0x4000, RZ, 0xc0, !PT ;  /* 0x0000400004ff7812 */ /* 0x000fe400078cc0ff */
        /* <DEDUP_REMOVED lines=14> */
[----:B------:R1:W-:Y:S04]  /*14a9c0*/  @P5 STG.E.U8 desc[UR48][R24.64], R7 ;  /* 0x0000000718005986 */ /* 0x0003e8000c101130 */
[----:B-1----:R-:W4:Y:S01]  /*14a9d0*/  LDL.LU.64 R24, [R1+0x1430] ;  /* 0x0014300001187983 */ /* 0x002f220000300a00 */
[----:B------:R-:W-:-:S02]  /*14a9e0*/  LOP3.LUT P6, RZ, R0, 0x2, RZ, 0xc0, !PT ;  /* 0x0000000200ff7812 */ /* 0x000fc400078cc0ff */
[----:B------:R-:W-:Y:S02]  /*14a9f0*/  LOP3.LUT R4, R4, 0xffffffbf, RZ, 0xc0, !PT ;  /* 0xffffffbf04047812 */ /* 0x000fe400078ec0ff */
        /* <DEDUP_REMOVED lines=8> */
[----:B------:R-:W-:-:S04]  /*14aa80*/  @P6 LOP3.LUT R4, R4, 0x80, RZ, 0xfc, !PT ;  /* 0x0000008004046812 */ /* 0x000fc800078efcff */
[----:B------:R-:W-:Y:S02]  /*14aa90*/  LOP3.LUT R4, R4, 0xfffffeff, RZ, 0xc0, !PT ;  /* 0xfffffeff04047812 */ /* 0x000fe400078ec0ff */
[----:B--2---:R-:W-:-:S13]  /*14aaa0*/  LOP3.LUT P6, RZ, R2, 0x80000000, RZ, 0xc0, !PT ;  /* 0x8000000002ff7812 */ /* 0x004fda00078cc0ff */
        /* <DEDUP_REMOVED lines=13> */
[----:B------:R-:W-:-:S09]  /*14ab80*/  LOP3.LUT P0, RZ, R2, 0x400000, RZ, 0xc0, !PT ;  /* 0x0040000002ff7812 */ /* 0x000fd2000780c0ff */
[----:B------:R-:W-:Y:S02]  /*14ab90*/  @P6 LOP3.LUT R4, R4, 0x1000, RZ, 0xfc, !PT ;  /* 0x0000100004046812 */ /* 0x000fe400078efcff */
[----:B------:R-:W-:Y:S01]  /*14aba0*/  LOP3.LUT P6, RZ, R2, 0x4000000, RZ, 0xc0, !PT ;  /* 0x0400000002ff7812 */ /* 0x000fe200078cc0ff */
[----:B------:R-:W-:Y:S01]  /*14abb0*/  STL [R1+0x4b88], R2 ;  /* 0x004b880201007387 */ /* 0x000fe20000100800 */
[----:B------:R-:W-:Y:S02]  /*14abc0*/  LOP3.LUT R4, R4, 0xffffdfff, RZ, 0xc0, !PT ;  /* 0xffffdfff04047812 */ /* 0x000fe400078ec0ff */
[C---:B------:R-:W-:Y:S02]  /*14abd0*/  LOP3.LUT P2, RZ, R2.reuse, 0x800000, RZ, 0xc0, !PT ;  /* 0x0080000002ff7812 */ /* 0x040fe4000784c0ff */
[----:B------:R-:W-:-:S07]  /*14abe0*/  LOP3.LUT P5, RZ, R2, 0x1000000, RZ, 0xc0, !PT ;  /* 0x0100000002ff7812 */ /* 0x000fce00078ac0ff */
[----:B------:R-:W-:Y:S02]  /*14abf0*/  @P6 LOP3.LUT R4, R4, 0x2000, RZ, 0xfc, !PT ;  /* 0x0000200004046812 */ /* 0x000fe400078efcff */
[----:B------:R-:W-:Y:S01]  /*14ac00*/  LOP3.LUT P6, RZ, R2, 0x2000000, RZ, 0xc0, !PT ;  /* 0x0200000002ff7812 */ /* 0x000fe200078cc0ff */
[----:B---3--:R1:W-:Y:S02]  /*14ac10*/  @P3 STG.E.U8 desc[UR48][R26.64], R7 ;  /* 0x000000071a003986 */ /* 0x0083e4000c101130 */
[----:B-1----:R-:W-:Y:S02]  /*14ac20*/  PRMT R7, R15, 0x7773, RZ ;  /* 0x000077730f077816 */ /* 0x002fe400000000ff */
[----:B------:R-:W2:Y:S04]  /*14ac30*/  LDL.LU.64 R26, [R1+0x13f8] ;  /* 0x0013f800011a7983 */ /* 0x000ea80000300a00 */
[----:B------:R-:W3:Y:S04]  /*14ac40*/  LDL.LU R6, [R1+0x190] ;  /* 0x0001900001067983 */ /* 0x000ee80000300800 */
[----:B----4-:R1:W-:Y:S04]  /*14ac50*/  @P0 STG.E.U8 desc[UR48][R24.64], R7 ;  /* 0x0000000718000986 */ /* 0x0103e8000c101130 */
[----:B-1----:R-:W4:Y:S04]  /*14ac60*/  LDL.LU.64 R24, [R1+0x13d8] ;  /* 0x0013d80001187983 */ /* 0x002f280000300a00 */
[----:B------:R-:W2:Y:S04]  /*14ac70*/  LDL.LU.64 R2, [R1+0x13b8] ;  /* 0x0013b80001027983 */ /* 0x000ea80000300a00 */
[----:B--2---:R1:W-:Y:S04]  /*14ac80*/  STL.64 [R1+0x4b90], R2 ;  /* 0x004b900201007387 */ /* 0x0043e80000100a00 */
[----:B-1----:R-:W2:Y:S01]  /*14ac90*/  LDL.LU.64 R2, [R1+0x13c8] ;  /* 0x0013c80001027983 */ /* 0x002ea20000300a00 */
[----:B------:R-:W-:-:S05]  /*14aca0*/  PRMT R7, R22, 0x7770, RZ ;  /* 0x0000777016077816 */ /* 0x000fca00000000ff */
[----:B------:R1:W-:Y:S02]  /*14acb0*/  @P2 STG.E.U8 desc[UR48][R28.64], R7 ;  /* 0x000000071c002986 */ /* 0x0003e4000c101130 */
[----:B-1----:R-:W-:-:S05]  /*14acc0*/  PRMT R7, R22, 0x7771, RZ ;  /* 0x0000777116077816 */ /* 0x002fca00000000ff */
[----:B------:R1:W-:Y:S02]  /*14acd0*/  @P5 STG.E.U8 desc[UR48][R18.64], R7 ;  /* 0x0000000712005986 */ /* 0x0003e4000c101130 */
[----:B-1----:R-:W-:-:S05]  /*14ace0*/  PRMT R7, R22, 0x7772, RZ ;  /* 0x0000777216077816 */ /* 0x002fca00000000ff */
[----:B------:R-:W-:Y:S04]  /*14acf0*/  @P6 STG.E.U8 desc[UR48][R20.64], R7 ;  /* 0x0000000714006986 */ /* 0x000fe8000c101130 */
[----:B--2---:R1:W-:Y:S04]  /*14ad00*/  STL.64 [R1+0x4b98], R2 ;  /* 0x004b980201007387 */ /* 0x0043e80000100a00 */
[----:B-1----:R-:W2:Y:S01]  /*14ad10*/  LDL.LU.64 R2, [R1+0x13d0] ;  /* 0x0013d00001027983 */ /* 0x002ea20000300a00 */
[----:B------:R-:W-:Y:S02]  /*14ad20*/  LOP3.LUT P6, RZ, R4, 0x2000, RZ, 0xc0, !PT ;  /* 0x0000200004ff7812 */ /* 0x000fe400078cc0ff */
[----:B------:R-:W-:Y:S01]  /*14ad30*/  PRMT R7, R22, 0x7773, RZ ;  /* 0x0000777316077816 */ /* 0x000fe200000000ff */
[----:B------:R-:W2:Y:S04]  /*14ad40*/  LDL.LU R28, [R1+0x180] ;  /* 0x00018000011c7983 */ /* 0x000ea80000300800 */
[----:B------:R-:W2:Y:S04]  /*14ad50*/  LDL.LU.64 R8, [R1+0x13a0] ;  /* 0x0013a00001087983 */ /* 0x000ea80000300a00 */
[----:B------:R-:W2:Y:S04]  /*14ad60*/  LDL.LU.64 R14, [R1+0x1398] ;  /* 0x00139800010e7983 */ /* 0x000ea80000300a00 */
[----:B------:R-:W2:Y:S04]  /*14ad70*/  LDL.LU.64 R10, [R1+0x1390] ;  /* 0x00139000010a7983 */ /* 0x000ea80000300a00 */
[----:B------:R-:W2:Y:S04]  /*14ad80*/  LDL.LU R29, [R1+0x194] ;  /* 0x00019400011d7983 */ /* 0x000ea80000300800 */
[----:B------:R-:W2:Y:S04]  /*14ad90*/  LDL.LU.64 R12, [R1+0x1380] ;  /* 0x00138000010c7983 */ /* 0x000ea80000300a00 */
[----:B------:R-:W2:Y:S04]  /*14ada0*/  LDL.LU.64 R16, [R1+0x1360] ;  /* 0x0013600001107983 */ /* 0x000ea80000300a00 */
[----:B------:R-:W2:Y:S04]  /*14adb0*/  LDL.LU.64 R18, [R1+0x1358] ;  /* 0x0013580001127983 */ /* 0x000ea80000300a00 */
[----:B------:R-:W2:Y:S04]  /*14adc0*/  LDL.LU.64 R20, [R1+0x1350] ;  /* 0x0013500001147983 */ /* 0x000ea80000300a00 */
[----:B------:R3:W-:Y:S01]  /*14add0*/  @P6 STG.E.U8 desc[UR48][R26.64], R7 ;  /* 0x000000071a006986 */ /* 0x0007e2000c101130 */
[----:B------:R-:W-:-:S02]  /*14ade0*/  LOP3.LUT P6, RZ, R4, 0x1000, RZ, 0xc0, !PT ;  /* 0x0000100004ff7812 */ /* 0x000fc400078cc0ff */
[----:B---3--:R-:W-:Y:S01]  /*14adf0*/  PRMT R7, R6, 0x7770, RZ ;  /* 0x0000777006077816 */ /* 0x008fe200000000ff */
[----:B------:R-:W3:Y:S04]  /*14ae00*/  LDL.LU.64 R26, [R1+0x1340] ;  /* 0x00134000011a7983 */ /* 0x000ee80000300a00 */
[----:B------:R-:W3:Y:S06]  /*14ae10*/  LDL.LU R22, [R1+0x184] ;  /* 0x0001840001167983 */ /* 0x000eec0000300800 */
        /* <DEDUP_REMOVED lines=15> */
[C---:B------:R-:W-:Y:S01]  /*14af10*/  LOP3.LUT P0, RZ, R0.reuse, 0x20, RZ, 0xc0, !PT ;  /* 0x0000002000ff7812 */ /* 0x040fe2000780c0ff */
[----:B------:R-:W4:Y:S01]  /*14af20*/  LDL.LU R6, [R1+0x4b8c] ;  /* 0x004b8c0001067983 */ /* 0x000f220000300800 */
[C---:B------:R-:W-:Y:S02]  /*14af30*/  LOP3.LUT P2, RZ, R0.reuse, 0x40, RZ, 0xc0, !PT ;  /* 0x0000004000ff7812 */ /* 0x040fe4000784c0ff */
[----:B------:R-:W-:Y:S01]  /*14af40*/  LOP3.LUT P5, RZ, R0, 0x80, RZ, 0xc0, !PT ;  /* 0x0000008000ff7812 */ /* 0x000fe200078ac0ff */
[----:B--2---:R1:W-:Y:S01]  /*14af50*/  @P6 STG.E.U8 desc[UR48][R2.64], R7 ;  /* 0x0000000702006986 */ /* 0x0043e2000c101130 */
[----:B------:R-:W-:Y:S02]  /*14af60*/  LOP3.LUT P6, RZ, R4, 0x100, RZ, 0xc0, !PT ;  /* 0x0000010004ff7812 */ /* 0x000fe400078cc0ff */
[----:B-1----:R-:W-:Y:S01]  /*14af70*/  PRMT R7, R28, 0x7770, RZ ;  /* 0x000077701c077816 */ /* 0x002fe200000000ff */
[----:B------:R-:W2:Y:S10]  /*14af80*/  LDL.LU R2, [R1+0x4b88] ;  /* 0x004b880001027983 */ /* 0x000eb40000300800 */
[----:B------:R1:W-:Y:S01]  /*14af90*/  @P6 STG.E.U8 desc[UR48][R8.64], R7 ;  /* 0x0000000708006986 */ /* 0x0003e2000c101130 */
[----:B------:R-:W-:-:S02]  /*14afa0*/  LOP3.LUT P6, RZ, R4, 0x80, RZ, 0xc0, !PT ;  /* 0x0000008004ff7812 */ /* 0x000fc400078cc0ff */
        /* <DEDUP_REMOVED lines=16> */
[----:B----4-:R1:W-:Y:S04]  /*14b0b0*/  @P5 STG.E.U8 desc[UR48][R24.64], R7 ;  /* 0x0000000718005986 */ /* 0x0103e8000c101130 */
[----:B-1----:R-:W3:Y:S01]  /*14b0c0*/  LDL.LU.64 R24, [R1+0x1320] ;  /* 0x0013200001187983 */ /* 0x002ee20000300a00 */
[C---:B------:R-:W-:Y:S02]  /*14b0d0*/  LOP3.LUT P6, RZ, R0.reuse, 0x100000, RZ, 0xc0, !PT ;  /* 0x0010000000ff7812 */ /* 0x040fe400078cc0ff */
[----:B------:R-:W-:Y:S01]  /*14b0e0*/  LOP3.LUT P3, RZ, R0, 0x100, RZ, 0xc0, !PT ;  /* 0x0000010000ff7812 */ /* 0x000fe2000786c0ff */
[----:B------:R-:W4:Y:S04]  /*14b0f0*/  LDL.LU.64 R12, [R1+0x1318] ;  /* 0x00131800010c7983 */ /* 0x000f280000300a00 */
[----:B------:R-:W4:Y:S01]  /*14b100*/  LDL.LU.64 R16, [R1+0x1308] ;  /* 0x0013080001107983 */ /* 0x000f220000300a00 */
[----:B------:R-:W-:-:S03]  /*14b110*/  PRMT R7, R22, 0x7771, RZ ;  /* 0x0000777116077816 */ /* 0x000fc600000000ff */
[----:B------:R-:W4:Y:S04]  /*14b120*/  LDL.LU.64 R18, [R1+0x12e8] ;  /* 0x0012e80001127983 */ /* 0x000f280000300a00 */
[----:B------:R-:W4:Y:S04]  /*14b130*/  LDL.LU.64 R20, [R1+0x12e0] ;  /* 0x0012e00001147983 */ /* 0x000f280000300a00 */
[----:B------:R-:W4:Y:S04]  /*14b140*/  LDL.LU.64 R28, [R1+0x12d8] ;  /* 0x0012d800011c7983 */ /* 0x000f280000300a00 */
[----:B------:R-:W4:Y:S01]  /*14b150*/  LDL.LU R27, [R1+0x198] ;  /* 0x00019800011b7983 */ /* 0x000f220000300800 */
[----:B--2---:R-:W-:-:S04]  /*14b160*/  LOP3.LUT R2, R2, 0xbfffffff, RZ, 0xc0, !PT ;  /* 0xbfffffff02027812 */ /* 0x004fc800078ec0ff */
[----:B------:R-:W-:Y:S02]  /*14b170*/  @P6 LOP3.LUT R2, R2, 0x40000000, RZ, 0xfc, !PT ;  /* 0x4000000002026812 */ /* 0x000fe400078efcff */
[----:B------:R-:W-:Y:S02]  /*14b180*/  LOP3.LUT P6, RZ, R0, 0x80000, RZ, 0xc0, !PT ;  /* 0x0008000000ff7812 */ /* 0x000fe400078cc0ff */
[----:B------:R-:W-:-:S11]  /*14b190*/  LOP3.LUT R2, R2, 0x7fffffff, RZ, 0xc0, !PT ;  /* 0x7fffffff02027812 */ /* 0x000fd600078ec0ff */
[----:B------:R-:W-:-:S05]  /*14b1a0*/  @P6 LOP3.LUT R2, R2, 0x80000000, RZ, 0xfc, !PT ;  /* 0x8000000002026812 */ /* 0x000fca00078efcff */
[----:B------:R-:W-:Y:S04]  /*14b1b0*/  STL [R1+0x4b78], R2 ;  /* 0x004b780201007387 */ /* 0x000fe80000100800 */
[----:B---3--:R1:W-:Y:S04]  /*14b1c0*/  @P3 STG.E.U8 desc[UR48][R24.64], R7 ;  /* 0x0000000718003986 */ /* 0x0083e8000c101130 */
[----:B-1----:R-:W2:Y:S04]  /*14b1d0*/  LDL.LU.64 R24, [R1+0x12c8] ;  /* 0x0012c80001187983 */ /* 0x002ea80000300a00 */
[----:B------:R-:W3:Y:S04]  /*14b1e0*/  LDL.LU R14, [R1+0x188] ;  /* 0x00018800010e7983 */ /* 0x000ee80000300800 */
[----:B------:R-:W4:Y:S01]  /*14b1f0*/  LDL.LU.64 R2, [R1+0x12a8] ;  /* 0x0012a80001027983 */ /* 0x000f220000300a00 */
        /* <DEDUP_REMOVED lines=13> */
[----:B------:R-:W-:Y:S02]  /*14b2d0*/  LOP3.LUT P0, RZ, R0, 0x200, RZ, 0xc0, !PT ;  /* 0x0000020000ff7812 */ /* 0x000fe4000780c0ff */
[----:B------:R-:W-:Y:S02]  /*14b2e0*/  LOP3.LUT R4, R4, 0xffffffef, RZ, 0xc0, !PT ;  /* 0xffffffef04047812 */ /* 0x000fe400078ec0ff */
[----:B------:R-:W-:Y:S02]  /*14b2f0*/  LOP3.LUT P2, RZ, R0, 0x400, RZ, 0xc0, !PT ;  /* 0x0000040000ff7812 */ /* 0x000fe4000784c0ff */
[----:B------:R-:W-:Y:S01]  /*14b300*/  PRMT R7, R22, 0x7772, RZ ;  /* 0x0000777216077816 */ /* 0x000fe200000000ff */
[----:B----4-:R1:W-:Y:S04]  /*14b310*/  STL.64 [R1+0x4b80], R2 ;  /* 0x004b800201007387 */ /* 0x0103e80000100a00 */
[----:B-1----:R-:W4:Y:S01]  /*14b320*/  LDL.LU.64 R2, [R1+0x12b0] ;  /* 0x0012b00001027983 */ /* 0x002f220000300a00 */
[----:B------:R-:W-:-:S02]  /*14b330*/  @P6 LOP3.LUT R4, R4, 0x10, RZ, 0xfc, !PT ;  /* 0x0000001004046812 */ /* 0x000fc400078efcff */
[C---:B------:R-:W-:Y:S02]  /*14b340*/  LOP3.LUT P6, RZ, R0.reuse, 0x2000, RZ, 0xc0, !PT ;  /* 0x0000200000ff7812 */ /* 0x040fe400078cc0ff */
[----:B------:R-:W-:Y:S01]  /*14b350*/  LOP3.LUT P5, RZ, R0, 0x800, RZ, 0xc0, !PT ;  /* 0x0000080000ff7812 */ /* 0x000fe200078ac0ff */
[----:B------:R1:W-:Y:S01]  /*14b360*/  @P0 STG.E.U8 desc[UR48][R12.64], R7 ;  /* 0x000000070c000986 */ /* 0x0003e2000c101130 */
[----:B------:R-:W-:-:S03]  /*14b370*/  LOP3.LUT R4, R4, 0xffffffdf, RZ, 0xc0, !PT ;  /* 0xffffffdf04047812 */ /* 0x000fc600078ec0ff */
[----:B------:R-:W4:Y:S04]  /*14b380*/  LDL.LU.64 R10, [R1+0x12a0] ;  /* 0x0012a000010a7983 */ /* 0x000f280000300a00 */
[----:B------:R-:W4:Y:S04]  /*14b390*/  LDL.LU R15, [R1+0x19c] ;  /* 0x00019c00010f7983 */ /* 0x000f280000300800 */
[----:B------:R-:W4:Y:S01]  /*14b3a0*/  LDL.LU.64 R8, [R1+0x1270] ;  /* 0x0012700001087983 */ /* 0x000f220000300a00 */
[----:B-1----:R-:W-:Y:S02]  /*14b3b0*/  PRMT R7, R22, 0x7773, RZ ;  /* 0x0000777316077816 */ /* 0x002fe400000000ff */
[----:B------:R-:W-:-:S02]  /*14b3c0*/  @P6 LOP3.LUT R4, R4, 0x20, RZ, 0xfc, !PT ;  /* 0x0000002004046812 */ /* 0x000fc400078efcff */
        /* <DEDUP_REMOVED lines=10> */
[C---:B------:R-:W-:Y:S02]  /*14b470*/  LOP3.LUT P6, RZ, R4.reuse, 0x20, RZ, 0xc0, !PT ;  /* 0x0000002004ff7812 */ /* 0x040fe400078cc0ff */
[----:B-1----:R-:W-:Y:S01]  /*14b480*/  PRMT R7, R27, 0x7772, RZ ;  /* 0x000077721b077816 */ /* 0x002fe200000000ff */
[----:B------:R-:W4:Y:S10]  /*14b490*/  LDL.LU.64 R20, [R1+0x1238] ;  /* 0x0012380001147983 */ /* 0x000f340000300a00 */
[----:B------:R1:W-:Y:S01]  /*14b4a0*/  @P6 STG.E.U8 desc[UR48][R28.64], R7 ;  /* 0x000000071c006986 */ /* 0x0003e2000c101130 */
[----:B------:R-:W-:-:S02]  /*14b4b0*/  LOP3.LUT P6, RZ, R4, 0x10, RZ, 0xc0, !PT ;  /* 0x0000001004ff7812 */ /* 0x000fc400078cc0ff */
[----:B-1----:R-:W-:Y:S01]  /*14b4c0*/  PRMT R7, R27, 0x7773, RZ ;  /* 0x000077731b077816 */ /* 0x002fe200000000ff */
[----:B------:R-:W4:Y:S04]  /*14b4d0*/  LDL.LU.64 R28, [R1+0x1230] ;  /* 0x00123000011c7983 */ /* 0x000f280000300a00 */
[----:B------:R-:W4:Y:S06]  /*14b4e0*/  LDL.LU.64 R26, [R1+0x1228] ;  /* 0x00122800011a7983 */ /* 0x000f2c0000300a00 */
[----:B--2---:R3:W-:Y:S01]  /*14b4f0*/  @P6 STG.E.U8 desc[UR48][R24.64], R7 ;  /* 0x0000000718006986 */ /* 0x0047e2000c101130 */
[----:B------:R-:W-:-:S02]  /*14b500*/  LOP3.LUT P6, RZ, R4, 0x8, RZ, 0xc0, !PT ;  /* 0x0000000804ff7812 */ /* 0x000fc400078cc0ff */
[----:B---3--:R-:W-:Y:S01]  /*14b510*/  PRMT R7, R14, 0x7770, RZ ;  /* 0x000077700e077816 */ /* 0x008fe200000000ff */
[----:B------:R-:W2:Y:S10]  /*14b520*/  LDL.LU.64 R24, [R1+0x1218] ;  /* 0x0012180001187983 */ /* 0x000eb40000300a00 */
[----:B----4-:R1:W-:Y:S04]  /*14b530*/  @P6 STG.E.U8 desc[UR48][R2.64], R7 ;  /* 0x0000000702006986 */ /* 0x0103e8000c101130 */
[----:B-1----:R-:W3:Y:S01]  /*14b540*/  LDL.LU.64 R2, [R1+0x4b80] ;  /* 0x004b800001027983 */ /* 0x002ee20000300a00 */
[----:B------:R-:W-:-:S02]  /*14b550*/  LOP3.LUT P6, RZ, R4, 0x4, RZ, 0xc0, !PT ;  /* 0x0000000404ff7812 */ /* 0x000fc400078cc0ff */
[----:B------:R-:W-:-:S11]  /*14b560*/  PRMT R7, R14, 0x7771, RZ ;  /* 0x000077710e077816 */ /* 0x000fd600000000ff */
[----:B---3--:R1:W-:Y:S01]  /*14b570*/  @P6 STG.E.U8 desc[UR48][R2.64], R7 ;  /* 0x0000000702006986 */ /* 0x0083e2000c101130 */
[----:B------:R-:W-:Y:S02]  /*14b580*/  LOP3.LUT P6, RZ, R4, 0x2, RZ, 0xc0, !PT ;  /* 0x0000000204ff7812 */ /* 0x000fe400078cc0ff */
[----:B-1----:R-:W-:Y:S01]  /*14b590*/  PRMT R7, R14, 0x7772, RZ ;  /* 0x000077720e077816 */ /* 0x002fe200000000ff */
[----:B------:R-:W3:Y:S10]  /*14b5a0*/  LDL.LU R2, [R1+0x4b78] ;  /* 0x004b780001027983 */ /* 0x000ef40000300800 */
[----:B------:R1:W-:Y:S04]  /*14b5b0*/  @P6 STG.E.U8 desc[UR48][R10.64], R7 ;  /* 0x000000070a006986 */ /* 0x0003e8000c101130 */
[----:B-1----:R-:W4:Y:S04]  /*14b5c0*/  LDL.LU.64 R10, [R1+0x4b70] ;  /* 0x004b7000010a7983 */ /* 0x002f280000300a00 */
[----:B------:R1:W-:Y:S04]  /*14b5d0*/  STL [R1+0x4a88], R6 ;  /* 0x004a880601007387 */ /* 0x0003e80000100800 */
[----:B-1----:R-:W2:Y:S01]  /*14b5e0*/  LDL.LU.64 R6, [R1+0x1290] ;  /* 0x0012900001067983 */ /* 0x002ea20000300a00 */
        /* <DEDUP_REMOVED lines=8> */
[----:B--2---:R1:W-:Y:S01]  /*14b670*/  @P6 STG.E.U8 desc[UR48][R6.64], R4 ;  /* 0x0000000406006986 */ /* 0x0043e2000c101130 */
[----:B---3--:R-:W-:Y:S02]  /*14b680*/  LOP3.LUT P6, RZ, R2, 0x80000000, RZ, 0xc0, !PT ;  /* 0x8000000002ff7812 */ /* 0x008fe400078cc0ff */
        /* <DEDUP_REMOVED lines=131> */
[----:B------:R-:W2:Y:S04]  /*14bec0*/  LDL.LU.64 R18, [R1+0x10c0] ;  /* 0x0010c00001127983 */ /* 0x000ea80000300a00 */
[----:B---3--:R1:W-:Y:S04]  /*14bed0*/  @P5 STG.E.U8 desc[UR48][R24.64], R4 ;  /* 0x0000000418005986 */ /* 0x0083e8000c101130 */
[----:B-1----:R-:W3:Y:S01]  /*14bee0*/  LDL.LU R25, [R1+0x168] ;  /* 0x0001680001197983 */ /* 0x002ee20000300800 */
[----:B------:R-:W-:-:S02]  /*14bef0*/  LOP3.LUT R2, R2, 0xffffbfff, RZ, 0xc0, !PT ;  /* 0xffffbfff02027812 */ /* 0x000fc400078ec0ff */
[C---:B------:R-:W-:Y:S02]  /*14bf00*/  LOP3.LUT P3, RZ, R11.reuse, 0x4000, RZ, 0xc0, !PT ;  /* 0x000040000bff7812 */ /* 0x040fe4000786c0ff */
[C---:B------:R-:W-:Y:S02]  /*14bf10*/  LOP3.LUT P0, RZ, R11.reuse, 0x8000, RZ, 0xc0, !PT ;  /* 0x000080000bff7812 */ /* 0x040fe4000780c0ff */
[----:B------:R-:W-:Y:S01]  /*14bf20*/  PRMT R4, R22, 0x7773, RZ ;  /* 0x0000777316047816 */ /* 0x000fe200000000ff */
[----:B------:R-:W2:Y:S04]  /*14bf30*/  LDL.LU.64 R20, [R1+0x10b0] ;  /* 0x0010b00001147983 */ /* 0x000ea80000300a00 */
[----:B------:R-:W2:Y:S04]  /*14bf40*/  LDL.LU R3, [R1+0x17c] ;  /* 0x00017c0001037983 */ /* 0x000ea80000300800 */
[----:B------:R-:W-:Y:S01]  /*14bf50*/  STL.64 [R1+0x4a30], R10 ;  /* 0x004a300a01007387 */ /* 0x000fe20000100a00 */
[----:B------:R-:W-:-:S02]  /*14bf60*/  LOP3.LUT P2, RZ, R11, 0x10000, RZ, 0xc0, !PT ;  /* 0x000100000bff7812 */ /* 0x000fc4000784c0ff */
[----:B------:R-:W-:Y:S02]  /*14bf70*/  LOP3.LUT P5, RZ, R11, 0x20000, RZ, 0xc0, !PT ;  /* 0x000200000bff7812 */ /* 0x000fe400078ac0ff */
[----:B----4-:R-:W-:-:S13]  /*14bf80*/  LOP3.LUT P6, RZ, R13, 0x100, RZ, 0xc0, !PT ;  /* 0x000001000dff7812 */ /* 0x010fda00078cc0ff */
        /* <DEDUP_REMOVED lines=21> */
[----:B------:R1:W-:Y:S10]  /*14c0e0*/  @P3 STG.E.U8 desc[UR48][R28.64], R4 ;  /* 0x000000041c003986 */ /* 0x0003f4000c101130 */
[----:B------:R-:W-:-:S02]  /*14c0f0*/  @P6 LOP3.LUT R2, R2, 0x200000, RZ, 0xfc, !PT ;  /* 0x0020000002026812 */ /* 0x000fc400078efcff */
[----:B------:R-:W-:Y:S01]  /*14c100*/  LOP3.LUT P6, RZ, R11, 0x40000, RZ, 0xc0, !PT ;  /* 0x000400000bff7812 */ /* 0x000fe200078cc0ff */
[----:B-1----:R-:W4:Y:S01]  /*14c110*/  LDL.LU.64 R28, [R1+0x1090] ;  /* 0x00109000011c7983 */ /* 0x002f220000300a00 */
[----:B---3--:R-:W-:-:S05]  /*14c120*/  PRMT R4, R25, 0x7770, RZ ;  /* 0x0000777019047816 */ /* 0x008fca00000000ff */
[----:B--2---:R1:W-:Y:S04]  /*14c130*/  @P0 STG.E.U8 desc[UR48][R26.64], R4 ;  /* 0x000000041a000986 */ /* 0x0043e8000c101130 */
[----:B-1----:R-:W2:Y:S04]  /*14c140*/  LDL.LU.64 R26, [R1+0x1088] ;  /* 0x00108800011a7983 */ /* 0x002ea80000300a00 */
[----:B------:R-:W3:Y:S04]  /*14c150*/  LDL.LU R24, [R1+0x16c] ;  /* 0x00016c0001187983 */ /* 0x000ee80000300800 */
        /* <DEDUP_REMOVED lines=13> */
[C---:B------:R-:W-:Y:S02]  /*14c230*/  LOP3.LUT P6, RZ, R2.reuse, 0x200000, RZ, 0xc0, !PT ;  /* 0x0020000002ff7812 */ /* 0x040fe400078cc0ff */
[----:B------:R-:W-:Y:S01]  /*14c240*/  PRMT R4, R3, 0x7770, RZ ;  /* 0x0000777003047816 */ /* 0x000fe200000000ff */
[----:B------:R-:W3:Y:S04]  /*14c250*/  LDL.LU R22, [R1+0x1f0] ;  /* 0x0001f00001167983 */ /* 0x000ee80000300800 */
[----:B------:R-:W3:Y:S04]  /*14c260*/  LDL.LU.64 R6, [R1+0x1048] ;  /* 0x0010480001067983 */ /* 0x000ee80000300a00 */
[----:B------:R-:W3:Y:S04]  /*14c270*/  LDL.LU.64 R8, [R1+0x1038] ;  /* 0x0010380001087983 */ /* 0x000ee80000300a00 */
[----:B------:R-:W3:Y:S04]  /*14c280*/  LDL.LU.64 R14, [R1+0x1018] ;  /* 0x00101800010e7983 */ /* 0x000ee80000300a00 */
[----:B------:R-:W3:Y:S04]  /*14c290*/  LDL.LU.64 R16, [R1+0x1010] ;  /* 0x0010100001107983 */ /* 0x000ee80000300a00 */
[----:B------:R-:W3:Y:S04]  /*14c2a0*/  LDL.LU R25, [R1+0x1e0] ;  /* 0x0001e00001197983 */ /* 0x000ee80000300800 */
[----:B------:R-:W3:Y:S04]  /*14c2b0*/  LDL.LU.64 R18, [R1+0x1008] ;  /* 0x0010080001127983 */ /* 0x000ee80000300a00 */
[----:B------:R-:W3:Y:S04]  /*14c2c0*/  LDL.LU.64 R20, [R1+0xff8] ;  /* 0x000ff80001147983 */ /* 0x000ee80000300a00 */
[----:B------:R1:W-:Y:S01]  /*14c2d0*/  @P6 STG.E.U8 desc[UR48][R28.64], R4 ;  /* 0x000000041c006986 */ /* 0x0003e2000c101130 */
[----:B------:R-:W-:-:S02]  /*14c2e0*/  LOP3.LUT P6, RZ, R2, 0x100000, RZ, 0xc0, !PT ;  /* 0x0010000002ff7812 */ /* 0x000fc400078cc0ff */
[----:B-1----:R-:W-:Y:S01]  /*14c2f0*/  PRMT R4, R3, 0x7771, RZ ;  /* 0x0000777103047816 */ /* 0x002fe200000000ff */
[----:B------:R-:W3:Y:S10]  /*14c300*/  LDL.LU.64 R28, [R1+0xfe0] ;  /* 0x000fe000011c7983 */ /* 0x000ef40000300a00 */
        /* <DEDUP_REMOVED lines=11> */
[----:B---3--:R-:W-:-:S11]  /*14c3c0*/  PRMT R4, R24, 0x7770, RZ ;  /* 0x0000777018047816 */ /* 0x008fd600000000ff */
[----:B----4-:R1:W-:Y:S04]  /*14c3d0*/  @P6 STG.E.U8 desc[UR48][R10.64], R4 ;  /* 0x000000040a006986 */ /* 0x0103e8000c101130 */
        /* <DEDUP_REMOVED lines=9> */
[----:B---3--:R1:W-:Y:S01]  /*14c470*/  @P6 STG.E.U8 desc[UR48][R10.64], R4 ;  /* 0x000000040a006986 */ /* 0x0083e2000c101130 */
        /* <DEDUP_REMOVED lines=18> */
[----:B--2---:R1:W-:Y:S04]  /*14c5a0*/  @P5 STG.E.U8 desc[UR48][R26.64], R4 ;  /* 0x000000041a005986 */ /* 0x0043e8000c101130 */
[----:B-1----:R-:W2:Y:S01]  /*14c5b0*/  LDL.LU.64 R26, [R1+0xfc0] ;  /* 0x000fc000011a7983 */ /* 0x002ea20000300a00 */
[----:B------:R-:W-:-:S02]  /*14c5c0*/  LOP3.LUT P3, RZ, R13, 0x20000, RZ, 0xc0, !PT ;  /* 0x000200000dff7812 */ /* 0x000fc4000786c0ff */
[----:B------:R-:W-:Y:S02]  /*14c5d0*/  LOP3.LUT P0, RZ, R13, 0x40000, RZ, 0xc0, !PT ;  /* 0x000400000dff7812 */ /* 0x000fe4000780c0ff */
[C---:B------:R-:W-:Y:S01]  /*14c5e0*/  PRMT R4, R25.reuse, 0x7772, RZ ;  /* 0x0000777219047816 */ /* 0x040fe200000000ff */
[----:B------:R-:W4:Y:S04]  /*14c5f0*/  LDL.LU.64 R16, [R1+0xfa0] ;  /* 0x000fa00001107983 */ /* 0x000f280000300a00 */
[----:B------:R-:W4:Y:S04]  /*14c600*/  LDL.LU.64 R18, [R1+0xf98] ;  /* 0x000f980001127983 */ /* 0x000f280000300a00 */
[----:B------:R-:W4:Y:S04]  /*14c610*/  LDL.LU.64 R20, [R1+0xf90] ;  /* 0x000f900001147983 */ /* 0x000f280000300a00 */
[----:B------:R-:W4:Y:S04]  /*14c620*/  LDL.LU R22, [R1+0x1f4] ;  /* 0x0001f40001167983 */ /* 0x000f280000300800 */
[----:B------:R-:W4:Y:S04]  /*14c630*/  LDL.LU R24, [R1] ;  /* 0x0000000001187983 */ /* 0x000f280000300800 */
[----:B---3--:R1:W-:Y:S02]  /*14c640*/  @P3 STG.E.U8 desc[UR48][R28.64], R4 ;  /* 0x000000041c003986 */ /* 0x0083e4000c101130 */
[----:B-1----:R-:W-:-:S02]  /*14c650*/  PRMT R4, R25, 0x7773, RZ ;  /* 0x0000777319047816 */ /* 0x002fc400000000ff */
[----:B------:R-:W3:Y:S04]  /*14c660*/  LDL.LU.64 R28, [R1+0xf80] ;  /* 0x000f8000011c7983 */ /* 0x000ee80000300a00 */
[----:B------:R-:W3:Y:S04]  /*14c670*/  LDL.LU R3, [R1+0x1e4] ;  /* 0x0001e40001037983 */ /* 0x000ee80000300800 */
[----:B------:R-:W-:Y:S04]  /*14c680*/  STL.64 [R1+0x4a38], R12 ;  /* 0x004a380c01007387 */ /* 0x000fe80000100a00 */
[----:B--2---:R1:W-:Y:S04]  /*14c690*/  @P0 STG.E.U8 desc[UR48][R26.64], R4 ;  /* 0x000000041a000986 */ /* 0x0043e8000c101130 */
[----:B-1----:R-:W2:Y:S04]  /*14c6a0*/  LDL.LU.64 R26, [R1+0xf68] ;  /* 0x000f6800011a7983 */ /* 0x002ea80000300a00 */
[----:B------:R-:W4:Y:S04]  /*14c6b0*/  LDL.LU R9, [R1+0x1f8] ;  /* 0x0001f80001097983 */ /* 0x000f280000300800 */
[----:B----4-:R1:W-:Y:S04]  /*14c6c0*/  STL [R1+0x4b20], R9 ;  /* 0x004b200901007387 */ /* 0x0103e80000100800 */
        /* <DEDUP_REMOVED lines=40> */
[----:B---3--:R1:W-:Y:S01]  /*14c950*/  @P6 STG.E.U8 desc[UR48][R28.64], R4 ;  /* 0x000000041c006986 */ /* 0x0083e2000c101130 */
[----:B------:R-:W-:Y:S02]  /*14c960*/  LOP3.LUT P6, RZ, R2, 0x1000, RZ, 0xc0, !PT ;  /* 0x0000100002ff7812 */ /* 0x000fe400078cc0ff */
[C---:B------:R-:W-:Y:S02]  /*14c970*/  LOP3.LUT P1, RZ, R13.reuse, 0x40000000, RZ, 0xc0, !PT ;  /* 0x400000000dff7812 */ /* 0x040fe4000782c0ff */
[----:B------:R-:W-:Y:S02]  /*14c980*/  LOP3.LUT P4, RZ, R13, 0x80000000, RZ, 0xc0, !PT ;  /* 0x800000000dff7812 */ /* 0x000fe4000788c0ff */
[----:B------:R-:W3:Y:S04]  /*14c990*/  LDL.LU.64 R12, [R1+0xf28] ;  /* 0x000f2800010c7983 */ /* 0x000ee80000300a00 */
[----:B------:R-:W3:Y:S04]  /*14c9a0*/  LDL.LU.64 R10, [R1+0xf20] ;  /* 0x000f2000010a7983 */ /* 0x000ee80000300a00 */
[----:B------:R-:W3:Y:S04]  /*14c9b0*/  LDL.LU.64 R6, [R1+0xf18] ;  /* 0x000f180001067983 */ /* 0x000ee80000300a00 */
[----:B------:R-:W3:Y:S04]  /*14c9c0*/  LDL.LU.64 R14, [R1+0xf08] ;  /* 0x000f0800010e7983 */ /* 0x000ee80000300a00 */
[----:B------:R-:W3:Y:S04]  /*14c9d0*/  LDL.LU R25, [R1+0x1e8] ;  /* 0x0001e80001197983 */ /* 0x000ee80000300800 */
[----:B------:R-:W3:Y:S04]  /*14c9e0*/  LDL.LU.64 R16, [R1+0xef0] ;  /* 0x000ef00001107983 */ /* 0x000ee80000300a00 */
[----:B------:R-:W3:Y:S01]  /*14c9f0*/  LDL.LU.64 R18, [R1+0xee8] ;  /* 0x000ee80001127983 */ /* 0x000ee20000300a00 */
[----:B-1----:R-:W-:-:S03]  /*14ca00*/  PRMT R4, R3, 0x7770, RZ ;  /* 0x0000777003047816 */ /* 0x002fc600000000ff */
[----:B------:R-:W3:Y:S04]  /*14ca10*/  LDL.LU.64 R20, [R1+0xee0] ;  /* 0x000ee00001147983 */ /* 0x000ee80000300a00 */
[----:B------:R-:W3:Y:S04]  /*14ca20*/  LDL.LU.64 R28, [R1+0xed0] ;  /* 0x000ed000011c7983 */ /* 0x000ee80000300a00 */
[----:B------:R-:W3:Y:S04]  /*14ca30*/  LDL.LU R22, [R1+0x1fc] ;  /* 0x0001fc0001167983 */ /* 0x000ee80000300800 */
        /* <DEDUP_REMOVED lines=13> */
[----:B-1----:R-:W4:Y:S01]  /*14cb10*/  LDL.LU R9, [R1+0x4b20] ;  /* 0x004b200001097983 */ /* 0x002f220000300800 */
[----:B------:R-:W-:Y:S02]  /*14cb20*/  LOP3.LUT P6, RZ, R2, 0x100, RZ, 0xc0, !PT ;  /* 0x0000010002ff7812 */ /* 0x000fe400078cc0ff */
[C---:B------:R-:W-:Y:S02]  /*14cb30*/  LOP3.LUT P3, RZ, R24.reuse, 0x1, RZ, 0xc0, !PT ;  /* 0x0000000118ff7812 */ /* 0x040fe4000786c0ff */
[C---:B------:R-:W-:Y:S02]  /*14cb40*/  LOP3.LUT P0, RZ, R24.reuse, 0x2, RZ, 0xc0, !PT ;  /* 0x0000000218ff7812 */ /* 0x040fe4000780c0ff */
[----:B------:R-:W-:-:S02]  /*14cb50*/  LOP3.LUT P2, RZ, R24, 0x4, RZ, 0xc0, !PT ;  /* 0x0000000418ff7812 */ /* 0x000fc4000784c0ff */
[----:B------:R-:W-:Y:S02]  /*14cb60*/  LOP3.LUT P5, RZ, R24, 0x8, RZ, 0xc0, !PT ;  /* 0x0000000818ff7812 */ /* 0x000fe400078ac0ff */
[----:B----4-:R-:W-:-:S05]  /*14cb70*/  PRMT R4, R9, 0x7770, RZ ;  /* 0x0000777009047816 */ /* 0x010fca00000000ff */
        /* <DEDUP_REMOVED lines=27> */
[----:B------:R-:W4:Y:S04]  /*14cd30*/  LDL.LU.64 R20, [R1+0xe68] ;  /* 0x000e680001147983 */ /* 0x000f280000300a00 */
[----:B------:R-:W4:Y:S04]  /*14cd40*/  LDL.LU R25, [R1+0x1ec] ;  /* 0x0001ec0001197983 */ /* 0x000f280000300800 */
[----:B---3--:R1:W-:Y:S02]  /*14cd50*/  @P3 STG.E.U8 desc[UR48][R28.64], R4 ;  /* 0x000000041c003986 */ /* 0x0083e4000c101130 */
[----:B-1----:R-:W-:-:S02]  /*14cd60*/  PRMT R4, R22, 0x7772, RZ ;  /* 0x0000777216047816 */ /* 0x002fc400000000ff */
[----:B------:R-:W3:Y:S04]  /*14cd70*/  LDL.LU.64 R28, [R1+0xe58] ;  /* 0x000e5800011c7983 */ /* 0x000ee80000300a00 */
[----:B------:R-:W3:Y:S04]  /*14cd80*/  LDL.LU R14, [R1+0x1d0] ;  /* 0x0001d000010e7983 */ /* 0x000ee80000300800 */
[----:B--2---:R1:W-:Y:S04]  /*14cd90*/  @P0 STG.E.U8 desc[UR48][R26.64], R4 ;  /* 0x000000041a000986 */ /* 0x0043e8000c101130 */
[----:B-1----:R-:W2:Y:S04]  /*14cda0*/  LDL.LU.64 R26, [R1+0xe38] ;  /* 0x000e3800011a7983 */ /* 0x002ea80000300a00 */
        /* <DEDUP_REMOVED lines=22> */
[----:B----4-:R1:W-:Y:S04]  /*14cf10*/  STL.64 [R1+0x4b18], R12 ;  /* 0x004b180c01007387 */ /* 0x0103e80000100a00 */
[----:B-1----:R-:W4:Y:S01]  /*14cf20*/  LDL.LU.64 R12, [R1+0xe30] ;  /* 0x000e3000010c7983 */ /* 0x002f220000300a00 */
[----:B------:R-:W-:Y:S02]  /*14cf30*/  LOP3.LUT R2, R2, 0xffffffef, RZ, 0xc0, !PT ;  /* 0xffffffef02027812 */ /* 0x000fe400078ec0ff */
[----:B------:R-:W-:-:S02]  /*14cf40*/  LOP3.LUT P2, RZ, R24, 0x40, RZ, 0xc0, !PT ;  /* 0x0000004018ff7812 */ /* 0x000fc4000784c0ff */
[----:B------:R-:W-:Y:S02]  /*14cf50*/  LOP3.LUT P5, RZ, R24, 0x80, RZ, 0xc0, !PT ;  /* 0x0000008018ff7812 */ /* 0x000fe400078ac0ff */
[----:B------:R-:W-:Y:S02]  /*14cf60*/  PRMT R4, R22, 0x7773, RZ ;  /* 0x0000777316047816 */ /* 0x000fe400000000ff */
[----:B------:R-:W-:Y:S02]  /*14cf70*/  @P6 LOP3.LUT R2, R2, 0x10, RZ, 0xfc, !PT ;  /* 0x0000001002026812 */ /* 0x000fe400078efcff */
[----:B------:R-:W-:Y:S01]  /*14cf80*/  LOP3.LUT P6, RZ, R24, 0x200, RZ, 0xc0, !PT ;  /* 0x0000020018ff7812 */ /* 0x000fe200078cc0ff */
[----:B------:R-:W4:Y:S04]  /*14cf90*/  LDL.LU R15, [R1+0x1b0] ;  /* 0x0001b000010f7983 */ /* 0x000f280000300800 */
[----:B------:R-:W4:Y:S01]  /*14cfa0*/  LDL.LU.64 R10, [R1+0xe00] ;  /* 0x000e0000010a7983 */ /* 0x000f220000300a00 */
[----:B------:R-:W-:-:S03]  /*14cfb0*/  LOP3.LUT R2, R2, 0xffffffdf, RZ, 0xc0, !PT ;  /* 0xffffffdf02027812 */ /* 0x000fc600078ec0ff */
[----:B------:R-:W4:Y:S04]  /*14cfc0*/  LDL.LU.64 R6, [R1+0xdf8] ;  /* 0x000df80001067983 */ /* 0x000f280000300a00 */
[----:B------:R-:W4:Y:S04]  /*14cfd0*/  LDL.LU R22, [R1+0x1d4] ;  /* 0x0001d40001167983 */ /* 0x000f280000300800 */
[----:B------:R1:W-:Y:S01]  /*14cfe0*/  @P2 STG.E.U8 desc[UR48][R8.64], R4 ;  /* 0x0000000408002986 */ /* 0x0003e2000c101130 */
[----:B------:R-:W-:Y:S02]  /*14cff0*/  @P6 LOP3.LUT R2, R2, 0x20, RZ, 0xfc, !PT ;  /* 0x0000002002026812 */ /* 0x000fe400078efcff */
[----:B------:R-:W-:-:S02]  /*14d000*/  LOP3.LUT P6, RZ, R24, 0x100, RZ, 0xc0, !PT ;  /* 0x0000010018ff7812 */ /* 0x000fc400078cc0ff */
[C---:B-1----:R-:W-:Y:S01]  /*14d010*/  PRMT R4, R25.reuse, 0x7770, RZ ;  /* 0x0000777019047816 */ /* 0x042fe200000000ff */
[----:B------:R-:W4:Y:S04]  /*14d020*/  LDL.LU.64 R8, [R1+0xdf0] ;  /* 0x000df00001087983 */ /* 0x000f280000300a00 */
[----:B------:R1:W-:Y:S02]  /*14d030*/  @P5 STG.E.U8 desc[UR48][R16.64], R4 ;  /* 0x0000000410005986 */ /* 0x0003e4000c101130 */
[----:B-1----:R-:W-:Y:S02]  /*14d040*/  PRMT R4, R25, 0x7771, RZ ;  /* 0x0000777119047816 */ /* 0x002fe400000000ff */
[----:B------:R-:W4:Y:S04]  /*14d050*/  LDL.LU.64 R16, [R1+0xde0] ;  /* 0x000de00001107983 */ /* 0x000f280000300a00 */
[----:B------:R1:W-:Y:S01]  /*14d060*/  @P6 STG.E.U8 desc[UR48][R18.64], R4 ;  /* 0x0000000412006986 */ /* 0x0003e2000c101130 */
[----:B------:R-:W-:-:S02]  /*14d070*/  LOP3.LUT P6, RZ, R2, 0x20, RZ, 0xc0, !PT ;  /* 0x0000002002ff7812 */ /* 0x000fc400078cc0ff */
[----:B-1----:R-:W-:Y:S01]  /*14d080*/  PRMT R4, R25, 0x7772, RZ ;  /* 0x0000777219047816 */ /* 0x002fe200000000ff */
[----:B------:R-:W4:Y:S10]  /*14d090*/  LDL.LU.64 R18, [R1+0xdc0] ;  /* 0x000dc00001127983 */ /* 0x000f340000300a00 */
[----:B------:R1:W-:Y:S01]  /*14d0a0*/  @P6 STG.E.U8 desc[UR48][R20.64], R4 ;  /* 0x0000000414006986 */ /* 0x0003e2000c101130 */
[----:B------:R-:W-:-:S02]  /*14d0b0*/  LOP3.LUT P6, RZ, R2, 0x10, RZ, 0xc0, !PT ;  /* 0x0000001002ff7812 */ /* 0x000fc400078cc0ff */
[----:B-1----:R-:W-:Y:S01]  /*14d0c0*/  PRMT R4, R25, 0x7773, RZ ;  /* 0x0000777319047816 */ /* 0x002fe200000000ff */
[----:B------:R-:W4:Y:S10]  /*14d0d0*/  LDL.LU.64 R20, [R1+0xdb8] ;  /* 0x000db80001147983 */ /* 0x000f340000300a00 */
[----:B---3--:R1:W-:Y:S01]  /*14d0e0*/  @P6 STG.E.U8 desc[UR48][R28.64], R4 ;  /* 0x000000041c006986 */ /* 0x0083e2000c101130 */
[----:B------:R-:W-:-:S02]  /*14d0f0*/  LOP3.LUT P6, RZ, R2, 0x8, RZ, 0xc0, !PT ;  /* 0x0000000802ff7812 */ /* 0x000fc400078cc0ff */
[----:B-1----:R-:W-:Y:S01]  /*14d100*/  PRMT R4, R14, 0x7770, RZ ;  /* 0x000077700e047816 */ /* 0x002fe200000000ff */
[----:B------:R-:W3:Y:S10]  /*14d110*/  LDL.LU.64 R28, [R1+0xdb0] ;  /* 0x000db000011c7983 */ /* 0x000ef40000300a00 */
[----:B--2---:R1:W-:Y:S01]  /*14d120*/  @P6 STG.E.U8 desc[UR48][R26.64], R4 ;  /* 0x000000041a006986 */ /* 0x0043e2000c101130 */
[----:B------:R-:W-:-:S02]  /*14d130*/  LOP3.LUT P6, RZ, R2, 0x4, RZ, 0xc0, !PT ;  /* 0x0000000402ff7812 */ /* 0x000fc400078cc0ff */
[----:B-1----:R-:W-:Y:S01]  /*14d140*/  PRMT R4, R14, 0x7771, RZ ;  /* 0x000077710e047816 */ /* 0x002fe200000000ff */
[----:B------:R-:W2:Y:S04]  /*14d150*/  LDL.LU.64 R26, [R1+0xda0] ;  /* 0x000da000011a7983 */ /* 0x000ea80000300a00 */
[----:B------:R-:W2:Y:S06]  /*14d160*/  LDL.LU R25, [R1+0x4] ;  /* 0x0000040001197983 */ /* 0x000eac0000300800 */
        /* <DEDUP_REMOVED lines=14> */
[----:B------:R-:W-:Y:S04]  /*14d250*/  STL [R1+0x4aa8], R5 ;  /* 0x004aa80501007387 */ /* 0x000fe80000100800 */
[----:B----4-:R1:W-:Y:S01]  /*14d260*/  @P6 STG.E.U8 desc[UR48][R12.64], R2 ;  /* 0x000000020c006986 */ /* 0x0103e2000c101130 */
        /* <DEDUP_REMOVED lines=25> */
[----:B------:R-:W4:Y:S01]  /*14d400*/  LDL.LU.64 R20, [R1+0xd48] ;  /* 0x000d480001147983 */ /* 0x000f220000300a00 */
[----:B---3--:R-:W-:-:S05]  /*14d410*/  PRMT R2, R22, 0x7770, RZ ;  /* 0x0000777016027816 */ /* 0x008fca00000000ff */
[----:B------:R1:W-:Y:S02]  /*14d420*/  @P3 STG.E.U8 desc[UR48][R28.64], R2 ;  /* 0x000000021c003986 */ /* 0x0003e4000c101130 */
[----:B-1----:R-:W-:Y:S02]  /*14d430*/  PRMT R2, R22, 0x7771, RZ ;  /* 0x0000777116027816 */ /* 0x002fe400000000ff */
[----:B------:R-:W3:Y:S04]  /*14d440*/  LDL.LU.64 R28, [R1+0xd40] ;  /* 0x000d4000011c7983 */ /* 0x000ee80000300a00 */
[----:B--2---:R1:W-:Y:S04]  /*14d450*/  @P0 STG.E.U8 desc[UR48][R26.64], R2 ;  /* 0x000000021a000986 */ /* 0x0043e8000c101130 */
[----:B-1----:R-:W2:Y:S04]  /*14d460*/  LDL.LU.64 R26, [R1+0xd38] ;  /* 0x000d3800011a7983 */ /* 0x002ea80000300a00 */
[----:B------:R-:W2:Y:S04]  /*14d470*/  LDL.LU R3, [R1+0x1b8] ;  /* 0x0001b80001037983 */ /* 0x000ea80000300800 */
[----:B------:R-:W4:Y:S04]  /*14d480*/  LDL.LU.64 R4, [R1+0xd10] ;  /* 0x000d100001047983 */ /* 0x000f280000300a00 */
[----:B----4-:R1:W-:Y:S04]  /*14d490*/  STL.64 [R1+0x4b00], R4 ;  /* 0x004b000401007387 */ /* 0x0103e80000100a00 */
[----:B-1----:R-:W4:Y:S04]  /*14d4a0*/  LDL.LU.64 R4, [R1+0xd28] ;  /* 0x000d280001047983 */ /* 0x002f280000300a00 */
[----:B------:R-:W4:Y:S04]  /*14d4b0*/  LDL.LU.64 R12, [R1+0xd08] ;  /* 0x000d0800010c7983 */ /* 0x000f280000300a00 */
[----:B------:R-:W3:Y:S01]  /*14d4c0*/  LDL.LU.64 R10, [R1+0xd00] ;  /* 0x000d0000010a7983 */ /* 0x000ee20000300a00 */
        /* <DEDUP_REMOVED lines=13> */
[----:B---3--:R1:W-:Y:S04]  /*14d5a0*/  STL [R1+0x4b08], R11 ;  /* 0x004b080b01007387 */ /* 0x0083e80000100800 */
[----:B-1----:R-:W3:Y:S01]  /*14d5b0*/  LDL.LU R11, [R1+0x1d8] ;  /* 0x0001d800010b7983 */ /* 0x002ee20000300800 */
[----:B------:R-:W-:Y:S02]  /*14d5c0*/  LOP3.LUT R0, R0, 0xfbffffff, RZ, 0xc0, !PT ;  /* 0xfbffffff00007812 */ /* 0x000fe400078ec0ff */
[----:B------:R-:W-:-:S02]  /*14d5d0*/  LOP3.LUT P2, RZ, R24, 0x2000000, RZ, 0xc0, !PT ;  /* 0x0200000018ff7812 */ /* 0x000fc4000784c0ff */
[----:B------:R-:W-:Y:S02]  /*14d5e0*/  LOP3.LUT P5, RZ, R24, 0x4000000, RZ, 0xc0, !PT ;  /* 0x0400000018ff7812 */ /* 0x000fe400078ac0ff */
[----:B------:R-:W-:Y:S02]  /*14d5f0*/  PRMT R2, R22, 0x7772, RZ ;  /* 0x0000777216027816 */ /* 0x000fe400000000ff */
[----:B------:R-:W-:Y:S02]  /*14d600*/  @P6 LOP3.LUT R0, R0, 0x4000000, RZ, 0xfc, !PT ;  /* 0x0400000000006812 */ /* 0x000fe400078efcff */
[----:B------:R-:W-:Y:S01]  /*14d610*/  LOP3.LUT P6, RZ, R24, 0x40000000, RZ, 0xc0, !PT ;  /* 0x4000000018ff7812 */ /* 0x000fe200078cc0ff */
[----:B------:R-:W4:Y:S01]  /*14d620*/  LDL.LU.64 R6, [R1+0xcf0] ;  /* 0x000cf00001067983 */ /* 0x000f220000300a00 */
        /* <DEDUP_REMOVED lines=9> */
[----:B------:R-:W-:Y:S02]  /*14d6c0*/  LOP3.LUT P6, RZ, R24, 0x8000000, RZ, 0xc0, !PT ;  /* 0x0800000018ff7812 */ /* 0x000fe400078cc0ff */
[----:B-1----:R-:W-:Y:S02]  /*14d6d0*/  PRMT R2, R22, 0x7773, RZ ;  /* 0x0000777316027816 */ /* 0x002fe400000000ff */
[----:B------:R-:W4:Y:S04]  /*14d6e0*/  LDL.LU R22, [R1+0x1dc] ;  /* 0x0001dc0001167983 */ /* 0x000f280000300800 */
[----:B------:R1:W-:Y:S04]  /*14d6f0*/  @P5 STG.E.U8 desc[UR48][R18.64], R2 ;  /* 0x0000000212005986 */ /* 0x0003e8000c101130 */
[----:B------:R-:W4:Y:S04]  /*14d700*/  LDL.LU.64 R8, [R1+0xcd0] ;  /* 0x000cd00001087983 */ /* 0x000f280000300a00 */
[----:B------:R-:W4:Y:S04]  /*14d710*/  LDL.LU.64 R14, [R1+0xcc8] ;  /* 0x000cc800010e7983 */ /* 0x000f280000300a00 */
[----:B------:R-:W4:Y:S04]  /*14d720*/  LDL.LU.64 R16, [R1+0xcc0] ;  /* 0x000cc00001107983 */ /* 0x000f280000300a00 */
[----:B------:R-:W4:Y:S04]  /*14d730*/  LDL.LU R24, [R1+0x1bc] ;  /* 0x0001bc0001187983 */ /* 0x000f280000300800 */
[----:B-1----:R-:W4:Y:S01]  /*14d740*/  LDL.LU.64 R18, [R1+0xcb0] ;  /* 0x000cb00001127983 */ /* 0x002f220000300a00 */
[----:B---3--:R-:W-:-:S05]  /*14d750*/  PRMT R2, R11, 0x7770, RZ ;  /* 0x000077700b027816 */ /* 0x008fca00000000ff */
[----:B------:R1:W-:Y:S01]  /*14d760*/  @P6 STG.E.U8 desc[UR48][R20.64], R2 ;  /* 0x0000000214006986 */ /* 0x0003e2000c101130 */
[C---:B------:R-:W-:Y:S02]  /*14d770*/  LOP3.LUT P6, RZ, R0.reuse, 0x20000000, RZ, 0xc0, !PT ;  /* 0x2000000000ff7812 */ /* 0x040fe400078cc0ff */
[----:B-1----:R-:W-:Y:S01]  /*14d780*/  PRMT R2, R11, 0x7771, RZ ;  /* 0x000077710b027816 */ /* 0x002fe200000000ff */
[----:B------:R-:W3:Y:S10]  /*14d790*/  LDL.LU.64 R20, [R1+0xc98] ;  /* 0x000c980001147983 */ /* 0x000ef40000300a00 */
[----:B------:R1:W-:Y:S01]  /*14d7a0*/  @P6 STG.E.U8 desc[UR48][R28.64], R2 ;  /* 0x000000021c006986 */ /* 0x0003e2000c101130 */
[----:B------:R-:W-:-:S02]  /*14d7b0*/  LOP3.LUT P6, RZ, R0, 0x10000000, RZ, 0xc0, !PT ;  /* 0x1000000000ff7812 */ /* 0x000fc400078cc0ff */
[----:B-1----:R-:W-:Y:S01]  /*14d7c0*/  PRMT R2, R11, 0x7772, RZ ;  /* 0x000077720b027816 */ /* 0x002fe200000000ff */
[----:B------:R-:W3:Y:S10]  /*14d7d0*/  LDL.LU.64 R28, [R1+0xc90] ;  /* 0x000c9000011c7983 */ /* 0x000ef40000300a00 */
[----:B--2---:R1:W-:Y:S01]  /*14d7e0*/  @P6 STG.E.U8 desc[UR48][R26.64], R2 ;  /* 0x000000021a006986 */ /* 0x0043e2000c101130 */
[----:B------:R-:W-:-:S02]  /*14d7f0*/  LOP3.LUT P6, RZ, R0, 0x8000000, RZ, 0xc0, !PT ;  /* 0x0800000000ff7812 */ /* 0x000fc400078cc0ff */
[----:B-1----:R-:W-:Y:S01]  /*14d800*/  PRMT R2, R11, 0x7773, RZ ;  /* 0x000077730b027816 */ /* 0x002fe200000000ff */
[----:B------:R-:W2:Y:S04]  /*14d810*/  LDL.LU.64 R26, [R1+0xc88] ;  /* 0x000c8800011a7983 */ /* 0x000ea80000300a00 */
[----:B------:R-:W3:Y:S06]  /*14d820*/  LDL.LU R11, [R1+0x4b08] ;  /* 0x004b0800010b7983 */ /* 0x000eec0000300800 */
[----:B----4-:R1:W-:Y:S04]  /*14d830*/  @P6 STG.E.U8 desc[UR48][R4.64], R2 ;  /* 0x0000000204006986 */ /* 0x0103e8000c101130 */
        /* <DEDUP_REMOVED lines=10> */
[----:B------:R-:W-:Y:S02]  /*14d8e0*/  LOP3.LUT P6, RZ, R0, 0x2000000, RZ, 0xc0, !PT ;  /* 0x0200000000ff7812 */ /* 0x000fe400078cc0ff */
[----:B-1----:R-:W-:-:S11]  /*14d8f0*/  PRMT R2, R3, 0x7771, RZ ;  /* 0x0000777103027816 */ /* 0x002fd600000000ff */
[----:B------:R1:W-:Y:S01]  /*14d900*/  @P6 STG.E.U8 desc[UR48][R12.64], R2 ;  /* 0x000000020c006986 */ /* 0x0003e2000c101130 */
[----:B------:R-:W-:Y:S02]  /*14d910*/  LOP3.LUT P6, RZ, R0, 0x1000000, RZ, 0xc0, !PT ;  /* 0x0100000000ff7812 */ /* 0x000fe400078cc0ff */
[----:B-1----:R-:W-:-:S11]  /*14d920*/  PRMT R2, R3, 0x7772, RZ ;  /* 0x0000777203027816 */ /* 0x002fd600000000ff */
        /* <DEDUP_REMOVED lines=9> */
[C---:B-1----:R-:W-:Y:S02]  /*14d9c0*/  PRMT R2, R22.reuse, 0x7772, RZ ;  /* 0x0000777216027816 */ /* 0x042fe400000000ff */
[----:B------:R-:W3:Y:S04]  /*14d9d0*/  LDL.LU.64 R14, [R1+0xc78] ;  /* 0x000c7800010e7983 */ /* 0x000ee80000300a00 */
        /* <DEDUP_REMOVED lines=9> */
[----:B-1----:R-:W2:Y:S04]  /*14da70*/  LDL.LU.64 R26, [R1+0xc58] ;  /* 0x000c5800011a7983 */ /* 0x002ea80000300a00 */
[----:B------:R-:W4:Y:S04]  /*14da80*/  LDL.LU.64 R16, [R1+0xc50] ;  /* 0x000c500001107983 */ /* 0x000f280000300a00 */
[----:B------:R-:W4:Y:S04]  /*14da90*/  LDL.LU.64 R18, [R1+0xc48] ;  /* 0x000c480001127983 */ /* 0x000f280000300a00 */
[----:B------:R-:W2:Y:S01]  /*14daa0*/  LDL.LU R22, [R1+0x1c0] ;  /* 0x0001c00001167983 */ /* 0x000ea20000300800 */
[----:B------:R-:W-:-:S02]  /*14dab0*/  LOP3.LUT P3, RZ, R25, 0x400, RZ, 0xc0, !PT ;  /* 0x0000040019ff7812 */ /* 0x000fc4000786c0ff */
[----:B------:R-:W-:Y:S02]  /*14dac0*/  LOP3.LUT P0, RZ, R25, 0x800, RZ, 0xc0, !PT ;  /* 0x0000080019ff7812 */ /* 0x000fe4000780c0ff */
[----:B------:R-:W-:Y:S01]  /*14dad0*/  PRMT R2, R24, 0x7773, RZ ;  /* 0x0000777318027816 */ /* 0x000fe200000000ff */
[----:B------:R-:W4:Y:S04]  /*14dae0*/  LDL.LU.64 R20, [R1+0xc38] ;  /* 0x000c380001147983 */ /* 0x000f280000300a00 */
[----:B------:R-:W4:Y:S04]  /*14daf0*/  LDL.LU.64 R28, [R1+0xc20] ;  /* 0x000c2000011c7983 */ /* 0x000f280000300a00 */
[----:B------:R-:W4:Y:S04]  /*14db00*/  LDL.LU R3, [R1+0x1a0] ;  /* 0x0001a00001037983 */ /* 0x000f280000300800 */
[----:B---3--:R2:W-:Y:S02]  /*14db10*/  @P3 STG.E.U8 desc[UR48][R14.64], R2 ;  /* 0x000000020e003986 */ /* 0x0085e4000c101130 */
[----:B--2---:R-:W-:-:S05]  /*14db20*/  PRMT R2, R22, 0x7770, RZ ;  /* 0x0000777016027816 */ /* 0x004fca00000000ff */
[----:B------:R1:W-:Y:S04]  /*14db30*/  @P0 STG.E.U8 desc[UR48][R26.64], R2 ;  /* 0x000000021a000986 */ /* 0x0003e8000c101130 */
[----:B-1----:R-:W2:Y:S04]  /*14db40*/  LDL.LU.64 R26, [R1+0xc18] ;  /* 0x000c1800011a7983 */ /* 0x002ea80000300a00 */
[----:B------:R-:W3:Y:S04]  /*14db50*/  LDL.LU R14, [R1+0x1c4] ;  /* 0x0001c400010e7983 */ /* 0x000ee80000300800 */
[----:B---3--:R1:W-:Y:S04]  /*14db60*/  STL [R1+0x4afc], R14 ;  /* 0x004afc0e01007387 */ /* 0x0083e80000100800 */
[----:B-1----:R-:W3:Y:S04]  /*14db70*/  LDL.LU.64 R14, [R1+0xc10] ;  /* 0x000c1000010e7983 */ /* 0x002ee80000300a00 */
        /* <DEDUP_REMOVED lines=24> */
[C---:B------:R-:W-:Y:S02]  /*14dd00*/  LOP3.LUT P5, RZ, R25.reuse, 0x2000, RZ, 0xc0, !PT ;  /* 0x0000200019ff7812 */ /* 0x040fe400078ac0ff */
[----:B------:R-:W-:Y:S02]  /*14dd10*/  PRMT R2, R22, 0x7771, RZ ;  /* 0x0000777116027816 */ /* 0x000fe400000000ff */
[----:B------:R-:W-:Y:S02]  /*14dd20*/  @P6 LOP3.LUT R0, R0, 0x100000, RZ, 0xfc, !PT ;  /* 0x0010000000006812 */ /* 0x000fe400078efcff */
[----:B------:R-:W-:Y:S01]  /*14dd30*/  LOP3.LUT P6, RZ, R25, 0x8000, RZ, 0xc0, !PT ;  /* 0x0000800019ff7812 */ /* 0x000fe200078cc0ff */
[----:B------:R-:W4:Y:S04]  /*14dd40*/  LDL.LU.64 R12, [R1+0xbd8] ;  /* 0x000bd800010c7983 */ /* 0x000f280000300a00 */
[----:B------:R-:W4:Y:S01]  /*14dd50*/  LDL.LU.64 R10, [R1+0xbd0] ;  /* 0x000bd000010a7983 */ /* 0x000f220000300a00 */
[----:B------:R-:W-:-:S03]  /*14dd60*/  LOP3.LUT R0, R0, 0xffdfffff, RZ, 0xc0, !PT ;  /* 0xffdfffff00007812 */ /* 0x000fc600078ec0ff */
[----:B------:R-:W4:Y:S04]  /*14dd70*/  LDL.LU.64 R6, [R1+0xbc0] ;  /* 0x000bc00001067983 */ /* 0x000f280000300a00 */
[----:B------:R-:W4:Y:S04]  /*14dd80*/  LDL.LU R24, [R1+0x1a4] ;  /* 0x0001a40001187983 */ /* 0x000f280000300800 */
[----:B------:R-:W4:Y:S04]  /*14dd90*/  LDL.LU.64 R8, [R1+0xba8] ;  /* 0x000ba80001087983 */ /* 0x000f280000300a00 */
[----:B------:R1:W-:Y:S01]  /*14dda0*/  @P2 STG.E.U8 desc[UR48][R16.64], R2 ;  /* 0x0000000210002986 */ /* 0x0003e2000c101130 */
[----:B------:R-:W-:-:S02]  /*14ddb0*/  @P6 LOP3.LUT R0, R0, 0x200000, RZ, 0xfc, !PT ;  /* 0x0020000000006812 */ /* 0x000fc400078efcff */
[----:B------:R-:W-:Y:S02]  /*14ddc0*/  LOP3.LUT P6, RZ, R25, 0x4000, RZ, 0xc0, !PT ;  /* 0x0000400019ff7812 */ /* 0x000fe400078cc0ff */
        /* <DEDUP_REMOVED lines=8> */
[----:B------:R-:W4:Y:S04]  /*14de50*/  LDL.LU.64 R20, [R1+0xb88] ;  /* 0x000b880001147983 */ /* 0x000f280000300a00 */
[----:B------:R-:W4:Y:S06]  /*14de60*/  LDL.LU R22, [R1+0x1c8] ;  /* 0x0001c80001167983 */ /* 0x000f2c0000300800 */
        /* <DEDUP_REMOVED lines=11> */
[----:B------:R-:W3:Y:S04]  /*14df20*/  LDL.LU R14, [R1+0x4afc] ;  /* 0x004afc00010e7983 */ /* 0x000ee80000300800 */
[----:B------:R-:W2:Y:S04]  /*14df30*/  LDL.LU R15, [R1+0x8] ;  /* 0x00000800010f7983 */ /* 0x000ea80000300800 */
[----:B------:R-:W2:Y:S04]  /*14df40*/  LDL.LU R3, [R1+0x4af8] ;  /* 0x004af80001037983 */ /* 0x000ea80000300800 */
[----:B----4-:R1:W-:Y:S04]  /*14df50*/  @P6 STG.E.U8 desc[UR48][R4.64], R2 ;  /* 0x0000000204006986 */ /* 0x0103e8000c101130 */
[----:B-1----:R-:W4:Y:S01]  /*14df60*/  LDL.LU.64 R4, [R1+0x4af0] ;  /* 0x004af00001047983 */ /* 0x002f220000300a00 */
[----:B------:R-:W-:-:S02]  /*14df70*/  LOP3.LUT P6, RZ, R0, 0x20000, RZ, 0xc0, !PT ;  /* 0x0002000000ff7812 */ /* 0x000fc400078cc0ff */
[C---:B------:R-:W-:Y:S02]  /*14df80*/  LOP3.LUT P1, RZ, R25.reuse, 0x800000, RZ, 0xc0, !PT ;  /* 0x0080000019ff7812 */ /* 0x040fe4000782c0ff */
[C---:B------:R-:W-:Y:S02]  /*14df90*/  LOP3.LUT P4, RZ, R25.reuse, 0x1000000, RZ, 0xc0, !PT ;  /* 0x0100000019ff7812 */ /* 0x040fe4000788c0ff */
[C---:B------:R-:W-:Y:S02]  /*14dfa0*/  LOP3.LUT P3, RZ, R25.reuse, 0x2000000, RZ, 0xc0, !PT ;  /* 0x0200000019ff7812 */ /* 0x040fe4000786c0ff */
[C---:B------:R-:W-:Y:S02]  /*14dfb0*/  LOP3.LUT P0, RZ, R25.reuse, 0x4000000, RZ, 0xc0, !PT ;  /* 0x0400000019ff7812 */ /* 0x040fe4000780c0ff */
[C---:B------:R-:W-:Y:S02]  /*14dfc0*/  LOP3.LUT P2, RZ, R25.reuse, 0x8000000, RZ, 0xc0, !PT ;  /* 0x0800000019ff7812 */ /* 0x040fe4000784c0ff */
[----:B------:R-:W-:-:S02]  /*14dfd0*/  LOP3.LUT P5, RZ, R25, 0x10000000, RZ, 0xc0, !PT ;  /* 0x1000000019ff7812 */ /* 0x000fc400078ac0ff */
[----:B---3--:R-:W-:-:S05]  /*14dfe0*/  PRMT R2, R14, 0x7770, RZ ;  /* 0x000077700e027816 */ /* 0x008fca00000000ff */
        /* <DEDUP_REMOVED lines=17> */
[----:B------:R1:W-:Y:S01]  /*14e100*/  @P0 STG.E.U8 desc[UR48][R20.64], R2 ;  /* 0x0000000214000986 */ /* 0x0003e2000c101130 */
[----:B------:R-:W-:Y:S02]  /*14e110*/  LOP3.LUT P3, RZ, R25, 0x20000000, RZ, 0xc0, !PT ;  /* 0x2000000019ff7812 */ /* 0x000fe4000786c0ff */
[----:B-1----:R-:W-:-:S05]  /*14e120*/  PRMT R2, R22, 0x7770, RZ ;  /* 0x0000777016027816 */ /* 0x002fca00000000ff */
[----:B------:R1:W-:Y:S01]  /*14e130*/  @P2 STG.E.U8 desc[UR48][R28.64], R2 ;  /* 0x000000021c002986 */ /* 0x0003e2000c101130 */
[C---:B------:R-:W-:Y:S02]  /*14e140*/  LOP3.LUT P0, RZ, R25.reuse, 0x40000000, RZ, 0xc0, !PT ;  /* 0x4000000019ff7812 */ /* 0x040fe4000780c0ff */
[----:B------:R-:W-:Y:S01]  /*14e150*/  LOP3.LUT P2, RZ, R25, 0x80000000, RZ, 0xc0, !PT ;  /* 0x8000000019ff7812 */ /* 0x000fe2000784c0ff */
[----:B-1----:R-:W3:Y:S04]  /*14e160*/  LDL.LU.64 R28, [R1+0xb58] ;  /* 0x000b5800011c7983 */ /* 0x002ee80000300a00 */
[----:B------:R-:W4:Y:S01]  /*14e170*/  LDL.LU.64 R24, [R1+0xb48] ;  /* 0x000b480001187983 */ /* 0x000f220000300a00 */
[----:B------:R-:W-:-:S03]  /*14e180*/  PRMT R2, R22, 0x7771, RZ ;  /* 0x0000777116027816 */ /* 0x000fc600000000ff */
[----:B------:R-:W4:Y:S04]  /*14e190*/  LDL.LU.64 R16, [R1+0xb30] ;  /* 0x000b300001107983 */ /* 0x000f280000300a00 */
[----:B------:R-:W4:Y:S04]  /*14e1a0*/  LDL.LU.64 R18, [R1+0xb28] ;  /* 0x000b280001127983 */ /* 0x000f280000300a00 */
[----:B--2---:R1:W-:Y:S04]  /*14e1b0*/  @P5 STG.E.U8 desc[UR48][R26.64], R2 ;  /* 0x000000021a005986 */ /* 0x0043e8000c101130 */
[----:B------:R-:W2:Y:S01]  /*14e1c0*/  LDL.LU.64 R20, [R1+0xb20] ;  /* 0x000b200001147983 */ /* 0x000ea20000300a00 */
[----:B-1----:R-:W-:-:S03]  /*14e1d0*/  PRMT R2, R22, 0x7772, RZ ;  /* 0x0000777216027816 */ /* 0x002fc600000000ff */
[----:B------:R-:W2:Y:S04]  /*14e1e0*/  LDL.LU R26, [R1+0x1a8] ;  /* 0x0001a800011a7983 */ /* 0x000ea80000300800 */
[----:B---3--:R1:W-:Y:S02]  /*14e1f0*/  @P3 STG.E.U8 desc[UR48][R28.64], R2 ;  /* 0x000000021c003986 */ /* 0x0083e4000c101130 */
[----:B-1----:R-:W-:Y:S02]  /*14e200*/  PRMT R2, R22, 0x7773, RZ ;  /* 0x0000777316027816 */ /* 0x002fe400000000ff */
[----:B------:R-:W3:Y:S04]  /*14e210*/  LDL.LU.64 R28, [R1+0xb10] ;  /* 0x000b1000011c7983 */ /* 0x000ee80000300a00 */
[----:B------:R-:W3:Y:S04]  /*14e220*/  LDL.LU R14, [R1+0x1cc] ;  /* 0x0001cc00010e7983 */ /* 0x000ee80000300800 */
[----:B----4-:R1:W-:Y:S04]  /*14e230*/  @P0 STG.E.U8 desc[UR48][R24.64], R2 ;  /* 0x0000000218000986 */ /* 0x0103e8000c101130 */
[----:B-1----:R-:W4:Y:S04]  /*14e240*/  LDL.LU.64 R24, [R1+0xaf0] ;  /* 0x000af00001187983 */ /* 0x002f280000300a00 */
        /* <DEDUP_REMOVED lines=24> */
[----:B------:R-:W-:Y:S02]  /*14e3d0*/  LOP3.LUT P5, RZ, R15, 0x1, RZ, 0xc0, !PT ;  /* 0x000000010fff7812 */ /* 0x000fe400078ac0ff */
[----:B------:R-:W-:Y:S02]  /*14e3e0*/  PRMT R2, R26, 0x7770, RZ ;  /* 0x000077701a027816 */ /* 0x000fe400000000ff */
[----:B------:R-:W-:Y:S01]  /*14e3f0*/  LOP3.LUT R0, R0, 0xffffefff, RZ, 0xc0, !PT ;  /* 0xffffefff00007812 */ /* 0x000fe200078ec0ff */
[----:B------:R-:W2:Y:S04]  /*14e400*/  LDL.LU R27, [R1+0x1ac] ;  /* 0x0001ac00011b7983 */ /* 0x000ea80000300800 */
[----:B------:R1:W-:Y:S04]  /*14e410*/  @P2 STG.E.U8 desc[UR48][R16.64], R2 ;  /* 0x0000000210002986 */ /* 0x0003e8000c101130 */
[----:B------:R-:W2:Y:S04]  /*14e420*/  LDL.LU.64 R12, [R1+0xab8] ;  /* 0x000ab800010c7983 */ /* 0x000ea80000300a00 */
[----:B------:R-:W2:Y:S04]  /*14e430*/  LDL.LU.64 R10, [R1+0xab0] ;  /* 0x000ab000010a7983 */ /* 0x000ea80000300a00 */
[----:B------:R-:W2:Y:S04]  /*14e440*/  LDL.LU.64 R6, [R1+0xaa8] ;  /* 0x000aa80001067983 */ /* 0x000ea80000300a00 */
[----:B------:R-:W2:Y:S04]  /*14e450*/  LDL.LU.64 R8, [R1+0xa98] ;  /* 0x000a980001087983 */ /* 0x000ea80000300a00 */
[----:B------:R-:W2:Y:S01]  /*14e460*/  LDL.LU R22, [R1+0x280] ;  /* 0x0002800001167983 */ /* 0x000ea20000300800 */
[----:B------:R-:W-:-:S02]  /*14e470*/  @P6 LOP3.LUT R0, R0, 0x1000, RZ, 0xfc, !PT ;  /* 0x0000100000006812 */ /* 0x000fc400078efcff */
[----:B------:R-:W-:Y:S02]  /*14e480*/  LOP3.LUT P6, RZ, R15, 0x4, RZ, 0xc0, !PT ;  /* 0x000000040fff7812 */ /* 0x000fe400078cc0ff */
[----:B------:R-:W-:Y:S02]  /*14e490*/  LOP3.LUT R0, R0, 0xffffdfff, RZ, 0xc0, !PT ;  /* 0xffffdfff00007812 */ /* 0x000fe400078ec0ff */
[----:B-1----:R-:W-:Y:S01]  /*14e4a0*/  PRMT R2, R26, 0x7771, RZ ;  /* 0x000077711a027816 */ /* 0x002fe200000000ff */
[----:B------:R-:W2:Y:S08]  /*14e4b0*/  LDL.LU.64 R16, [R1+0xa78] ;  /* 0x000a780001107983 */ /* 0x000eb00000300a00 */
[----:B------:R-:W-:-:S02]  /*14e4c0*/  @P6 LOP3.LUT R0, R0, 0x2000, RZ, 0xfc, !PT ;  /* 0x0000200000006812 */ /* 0x000fc400078efcff */
[----:B------:R-:W-:Y:S01]  /*14e4d0*/  LOP3.LUT P6, RZ, R15, 0x2, RZ, 0xc0, !PT ;  /* 0x000000020fff7812 */ /* 0x000fe200078cc0ff */
[----:B------:R1:W-:Y:S02]  /*14e4e0*/  @P5 STG.E.U8 desc[UR48][R18.64], R2 ;  /* 0x0000000212005986 */ /* 0x0003e4000c101130 */
[----:B-1----:R-:W-:Y:S02]  /*14e4f0*/  PRMT R2, R26, 0x7772, RZ ;  /* 0x000077721a027816 */ /* 0x002fe400000000ff */
[----:B------:R-:W2:Y:S08]  /*14e500*/  LDL.LU.64 R18, [R1+0xa70] ;  /* 0x000a700001127983 */ /* 0x000eb00000300a00 */
[----:B------:R1:W-:Y:S01]  /*14e510*/  @P6 STG.E.U8 desc[UR48][R20.64], R2 ;  /* 0x0000000214006986 */ /* 0x0003e2000c101130 */
[----:B------:R-:W-:-:S02]  /*14e520*/  LOP3.LUT P6, RZ, R0, 0x2000, RZ, 0xc0, !PT ;  /* 0x0000200000ff7812 */ /* 0x000fc400078cc0ff */
[----:B-1----:R-:W-:Y:S01]  /*14e530*/  PRMT R2, R26, 0x7773, RZ ;  /* 0x000077731a027816 */ /* 0x002fe200000000ff */
[----:B------:R-:W2:Y:S10]  /*14e540*/  LDL.LU.64 R20, [R1+0xa68] ;  /* 0x000a680001147983 */ /* 0x000eb40000300a00 */
[----:B---3--:R1:W-:Y:S01]  /*14e550*/  @P6 STG.E.U8 desc[UR48][R28.64], R2 ;  /* 0x000000021c006986 */ /* 0x0083e2000c101130 */
[----:B------:R-:W-:-:S02]  /*14e560*/  LOP3.LUT P6, RZ, R0, 0x1000, RZ, 0xc0, !PT ;  /* 0x0000100000ff7812 */ /* 0x000fc400078cc0ff */
[----:B-1----:R-:W-:Y:S01]  /*14e570*/  PRMT R2, R14, 0x7770, RZ ;  /* 0x000077700e027816 */ /* 0x002fe200000000ff */
        /* <DEDUP_REMOVED lines=17> */
[----:B------:R-:W-:-:S03]  /*14e690*/  LOP3.LUT P0, RZ, R15, 0x2000, RZ, 0xc0, !PT ;  /* 0x000020000fff7812 */ /* 0x000fc6000780c0ff */
        /* <DEDUP_REMOVED lines=15> */
[----:B------:R1:W-:Y:S01]  /*14e790*/  @P3 STG.E.U8 desc[UR48][R18.64], R2 ;  /* 0x0000000212003986 */ /* 0x0003e2000c101130 */
[----:B------:R-:W-:Y:S01]  /*14e7a0*/  IMAD.MOV.U32 R27, RZ, RZ, R23 ;  /* 0x000000ffff1b7224 */ /* 0x000fe200078e0017 */
[----:B-1----:R-:W-:-:S05]  /*14e7b0*/  PRMT R2, R22, 0x7772, RZ ;  /* 0x0000777216027816 */ /* 0x002fca00000000ff */
[----:B------:R1:W-:Y:S02]  /*14e7c0*/  @P0 STG.E.U8 desc[UR48][R20.64], R2 ;  /* 0x0000000214000986 */ /* 0x0003e4000c101130 */
[----:B-1----:R-:W-:Y:S02]  /*14e7d0*/  PRMT R2, R22, 0x7773, RZ ;  /* 0x0000777316027816 */ /* 0x002fe400000000ff */
[----:B------:R-:W2:Y:S01]  /*14e7e0*/  LDL.LU.64 R22, [R1+0xa38] ;  /* 0x000a380001167983 */ /* 0x000ea20000300a00 */
[C---:B------:R-:W-:Y:S02]  /*14e7f0*/  LOP3.LUT P2, RZ, R15.reuse, 0x4000, RZ, 0xc0, !PT ;  /* 0x000040000fff7812 */ /* 0x040fe4000784c0ff */
[C---:B------:R-:W-:Y:S02]  /*14e800*/  LOP3.LUT P5, RZ, R15.reuse, 0x8000, RZ, 0xc0, !PT ;  /* 0x000080000fff7812 */ /* 0x040fe400078ac0ff */
[----:B------:R-:W-:Y:S01]  /*14e810*/  LOP3.LUT P3, RZ, R15, 0x10000, RZ, 0xc0, !PT ;  /* 0x000100000fff7812 */ /* 0x000fe2000786c0ff */
[----:B------:R-:W2:Y:S08]  /*14e820*/  LDL.LU.64 R8, [R1+0xa30] ;  /* 0x000a300001087983 */ /* 0x000eb00000300a00 */
[----:B---3--:R1:W-:Y:S02]  /*14e830*/  @P2 STG.E.U8 desc[UR48][R28.64], R2 ;  /* 0x000000021c002986 */ /* 0x0083e4000c101130 */
[----:B-1----:R-:W-:-:S05]  /*14e840*/  PRMT R2, R26, 0x7770, RZ ;  /* 0x000077701a027816 */ /* 0x002fca00000000ff */
[----:B----4-:R1:W-:Y:S02]  /*14e850*/  @P5 STG.E.U8 desc[UR48][R24.64], R2 ;  /* 0x0000000218005986 */ /* 0x0103e4000c101130 */
[----:B-1----:R-:W-:Y:S02]  /*14e860*/  PRMT R2, R26, 0x7771, RZ ;  /* 0x000077711a027816 */ /* 0x002fe400000000ff */
[----:B------:R-:W3:Y:S04]  /*14e870*/  LDL.LU.64 R24, [R1+0xa20] ;  /* 0x000a200001187983 */ /* 0x000ee80000300a00 */
[----:B------:R-:W4:Y:S04]  /*14e880*/  LDL.LU.64 R16, [R1+0xa00] ;  /* 0x000a000001107983 */ /* 0x000f280000300a00 */
[----:B------:R-:W4:Y:S04]  /*14e890*/  LDL.LU.64 R18, [R1+0x9f8] ;  /* 0x0009f80001127983 */ /* 0x000f280000300a00 */
[----:B------:R-:W4:Y:S04]  /*14e8a0*/  LDL.LU R21, [R1+0xc] ;  /* 0x00000c0001157983 */ /* 0x000f280000300800 */
[----:B------:R-:W4:Y:S04]  /*14e8b0*/  LDL.LU.64 R28, [R1+0x9f0] ;  /* 0x0009f000011c7983 */ /* 0x000f280000300a00 */
[----:B--2---:R1:W-:Y:S04]  /*14e8c0*/  @P3 STG.E.U8 desc[UR48][R22.64], R2 ;  /* 0x0000000216003986 */ /* 0x0043e8000c101130 */
[----:B-1----:R-:W2:Y:S04]  /*14e8d0*/  LDL.LU.64 R22, [R1+0x9e0] ;  /* 0x0009e00001167983 */ /* 0x002ea80000300a00 */
[----:B------:R-:W2:Y:S04]  /*14e8e0*/  LDL.LU R20, [R1+0x264] ;  /* 0x0002640001147983 */ /* 0x000ea80000300800 */
        /* <DEDUP_REMOVED lines=21> */
[C---:B------:R-:W-:Y:S02]  /*14ea40*/  LOP3.LUT P6, RZ, R15.reuse, 0x400000, RZ, 0xc0, !PT ;  /* 0x004000000fff7812 */ /* 0x040fe400078cc0ff */
[C---:B------:R-:W-:Y:S02]  /*14ea50*/  LOP3.LUT P0, RZ, R15.reuse, 0x20000, RZ, 0xc0, !PT ;  /* 0x000200000fff7812 */ /* 0x040fe4000780c0ff */
[C---:B------:R-:W-:Y:S02]  /*14ea60*/  LOP3.LUT P2, RZ, R15.reuse, 0x40000, RZ, 0xc0, !PT ;  /* 0x000400000fff7812 */ /* 0x040fe4000784c0ff */
[----:B------:R-:W-:Y:S02]  /*14ea70*/  LOP3.LUT R0, R0, 0xffffffef, RZ, 0xc0, !PT ;  /* 0xffffffef00007812 */ /* 0x000fe400078ec0ff */
[----:B------:R-:W-:Y:S02]  /*14ea80*/  PRMT R2, R26, 0x7772, RZ ;  /* 0x000077721a027816 */ /* 0x000fe400000000ff */
[----:B------:R-:W-:Y:S01]  /*14ea90*/  LOP3.LUT P5, RZ, R15, 0x80000, RZ, 0xc0, !PT ;  /* 0x000800000fff7812 */ /* 0x000fe200078ac0ff */
[----:B------:R-:W3:Y:S04]  /*14eaa0*/  LDL.LU.64 R12, [R1+0x9b8] ;  /* 0x0009b800010c7983 */ /* 0x000ee80000300a00 */
[----:B------:R-:W3:Y:S01]  /*14eab0*/  LDL.LU.64 R10, [R1+0x9a8] ;  /* 0x0009a800010a7983 */ /* 0x000ee20000300a00 */
[----:B------:R-:W-:-:S02]  /*14eac0*/  @P6 LOP3.LUT R0, R0, 0x10, RZ, 0xfc, !PT ;  /* 0x0000001000006812 */ /* 0x000fc400078efcff */
[----:B------:R-:W-:Y:S01]  /*14ead0*/  LOP3.LUT P6, RZ, R15, 0x200000, RZ, 0xc0, !PT ;  /* 0x002000000fff7812 */ /* 0x000fe200078cc0ff */
[----:B------:R1:W-:Y:S01]  /*14eae0*/  @P0 STG.E.U8 desc[UR48][R8.64], R2 ;  /* 0x0000000208000986 */ /* 0x0003e2000c101130 */
[----:B------:R-:W-:Y:S02]  /*14eaf0*/  LOP3.LUT R0, R0, 0xffffffdf, RZ, 0xc0, !PT ;  /* 0xffffffdf00007812 */ /* 0x000fe400078ec0ff */
[----:B-1----:R-:W-:-:S09]  /*14eb00*/  PRMT R2, R26, 0x7773, RZ ;  /* 0x000077731a027816 */ /* 0x002fd200000000ff */
[----:B------:R-:W-:Y:S02]  /*14eb10*/  @P6 LOP3.LUT R0, R0, 0x20, RZ, 0xfc, !PT ;  /* 0x0000002000006812 */ /* 0x000fe400078efcff */
[----:B------:R-:W-:Y:S01]  /*14eb20*/  LOP3.LUT P6, RZ, R15, 0x100000, RZ, 0xc0, !PT ;  /* 0x001000000fff7812 */ /* 0x000fe200078cc0ff */
[----:B------:R1:W-:Y:S02]  /*14eb30*/  @P2 STG.E.U8 desc[UR48][R24.64], R2 ;  /* 0x0000000218002986 */ /* 0x0003e4000c101130 */
[----:B-1----:R-:W-:Y:S02]  /*14eb40*/  PRMT R2, R27, 0x7770, RZ ;  /* 0x000077701b027816 */ /* 0x002fe400000000ff */
[----:B------:R-:W3:Y:S04]  /*14eb50*/  LDL.LU R24, [R1+0x288] ;  /* 0x0002880001187983 */ /* 0x000ee80000300800 */
[----:B------:R-:W3:Y:S04]  /*14eb60*/  LDL.LU.64 R6, [R1+0x988] ;  /* 0x0009880001067983 */ /* 0x000ee80000300a00 */
[----:B------:R-:W3:Y:S01]  /*14eb70*/  LDL.LU.64 R8, [R1+0x980] ;  /* 0x0009800001087983 */ /* 0x000ee20000300a00 */
[----:B------:R-:W-:-:S03]  /*14eb80*/  LOP3.LUT P1, RZ, R15, 0x20000000, RZ, 0xc0, !PT ;  /* 0x200000000fff7812 */ /* 0x000fc6000782c0ff */
[----:B----4-:R1:W-:Y:S01]  /*14eb90*/  @P5 STG.E.U8 desc[UR48][R16.64], R2 ;  /* 0x0000000210005986 */ /* 0x0103e2000c101130 */
[C---:B------:R-:W-:Y:S02]  /*14eba0*/  LOP3.LUT P4, RZ, R15.reuse, 0x40000000, RZ, 0xc0, !PT ;  /* 0x400000000fff7812 */ /* 0x040fe4000788c0ff */
[----:B------:R-:W-:Y:S01]  /*14ebb0*/  LOP3.LUT P3, RZ, R15, 0x80000000, RZ, 0xc0, !PT ;  /* 0x800000000fff7812 */ /* 0x000fe2000786c0ff */
[----:B------:R-:W4:Y:S04]  /*14ebc0*/  LDL.LU R25, [R1+0x268] ;  /* 0x0002680001197983 */ /* 0x000f280000300800 */
[----:B------:R-:W4:Y:S01]  /*14ebd0*/  LDL.LU.64 R14, [R1+0x978] ;  /* 0x00097800010e7983 */ /* 0x000f220000300a00 */
[----:B-1----:R-:W-:-:S03]  /*14ebe0*/  PRMT R2, R27, 0x7771, RZ ;  /* 0x000077711b027816 */ /* 0x002fc600000000ff */
[----:B------:R-:W4:Y:S04]  /*14ebf0*/  LDL.LU.64 R16, [R1+0x968] ;  /* 0x0009680001107983 */ /* 0x000f280000300a00 */
[----:B------:R1:W-:Y:S01]  /*14ec00*/  @P6 STG.E.U8 desc[UR48][R18.64], R2 ;  /* 0x0000000212006986 */ /* 0x0003e2000c101130 */
[C---:B------:R-:W-:Y:S02]  /*14ec10*/  LOP3.LUT P6, RZ, R0.reuse, 0x20, RZ, 0xc0, !PT ;  /* 0x0000002000ff7812 */ /* 0x040fe400078cc0ff */
[----:B-1----:R-:W-:Y:S01]  /*14ec20*/  PRMT R2, R27, 0x7772, RZ ;  /* 0x000077721b027816 */ /* 0x002fe200000000ff */
[----:B------:R-:W4:Y:S10]  /*14ec30*/  LDL.LU.64 R18, [R1+0x950] ;  /* 0x0009500001127983 */ /* 0x000f340000300a00 */
[----:B------:R1:W-:Y:S01]  /*14ec40*/  @P6 STG.E.U8 desc[UR48][R28.64], R2 ;  /* 0x000000021c006986 */ /* 0x0003e2000c101130 */
[----:B------:R-:W-:Y:S01]  /*14ec50*/  LOP3.LUT P6, RZ, R0, 0x10, RZ, 0xc0, !PT ;  /* 0x0000001000ff7812 */ /* 0x000fe200078cc0ff */
[----:B-1----:R-:W-:-:S02]  /*14ec60*/  IMAD.MOV.U32 R2, RZ, RZ, R27 ;  /* 0x000000ffff027224 */ /* 0x002fc400078e001b */
[----:B------:R-:W4:Y:S04]  /*14ec70*/  LDL.LU.64 R28, [R1+0x948] ;  /* 0x00094800011c7983 */ /* 0x000f280000300a00 */
[----:B------:R-:W4:Y:S01]  /*14ec80*/  LDL.LU.64 R26, [R1+0x940] ;  /* 0x00094000011a7983 */ /* 0x000f220000300a00 */
[----:B------:R-:W-:-:S05]  /*14ec90*/  PRMT R2, R2, 0x7773, RZ ;  /* 0x0000777302027816 */ /* 0x000fca00000000ff */
[----:B--2---:R1:W-:Y:S01]  /*14eca0*/  @P6 STG.E.U8 desc[UR48][R22.64], R2 ;  /* 0x0000000216006986 */ /* 0x0043e2000c101130 */
[----:B------:R-:W-:Y:S02]  /*14ecb0*/  LOP3.LUT P6, RZ, R0, 0x8, RZ, 0xc0, !PT ;  /* 0x0000000800ff7812 */ /* 0x000fe400078cc0ff */
[----:B-1----:R-:W-:Y:S01]  /*14ecc0*/  PRMT R2, R20, 0x7770, RZ ;  /* 0x0000777014027816 */ /* 0x002fe200000000ff */
[----:B------:R-:W2:Y:S10]  /*14ecd0*/  LDL.LU.64 R22, [R1+0x930] ;  /* 0x0009300001167983 */ /* 0x000eb40000300a00 */
[----:B---3--:R1:W-:Y:S04]  /*14ece0*/  @P6 STG.E.U8 desc[UR48][R4.64], R2 ;  /* 0x0000000204006986 */ /* 0x0083e8000c101130 */
[----:B-1----:R-:W3:Y:S01]  /*14ecf0*/  LDL.LU.64 R4, [R1+0x4ad8] ;  /* 0x004ad80001047983 */ /* 0x002ee20000300a00 */
[----:B------:R-:W-:-:S02]  /*14ed00*/  LOP3.LUT P6, RZ, R0, 0x4, RZ, 0xc0, !PT ;  /* 0x0000000400ff7812 */ /* 0x000fc400078cc0ff */
[----:B------:R-:W-:Y:S02]  /*14ed10*/  PRMT R2, R20, 0x7771, RZ ;  /* 0x0000777114027816 */ /* 0x000fe400000000ff */
[C---:B------:R-:W-:Y:S02]  /*14ed20*/  LOP3.LUT P0, RZ, R21.reuse, 0x1, RZ, 0xc0, !PT ;  /* 0x0000000115ff7812 */ /* 0x040fe4000780c0ff */
[C---:B------:R-:W-:Y:S02]  /*14ed30*/  LOP3.LUT P2, RZ, R21.reuse, 0x2, RZ, 0xc0, !PT ;  /* 0x0000000215ff7812 */ /* 0x040fe4000784c0ff */
[----:B------:R-:W-:-:S05]  /*14ed40*/  LOP3.LUT P5, RZ, R21, 0x4, RZ, 0xc0, !PT ;  /* 0x0000000415ff7812 */ /* 0x000fca00078ac0ff */
[----:B---3--:R1:W-:Y:S01]  /*14ed50*/  @P6 STG.E.U8 desc[UR48][R4.64], R2 ;  /* 0x0000000204006986 */ /* 0x0083e2000c101130 */
[----:B------:R-:W-:Y:S02]  /*14ed60*/  LOP3.LUT P6, RZ, R0, 0x2, RZ, 0xc0, !PT ;  /* 0x0000000200ff7812 */ /* 0x000fe400078cc0ff */
[----:B-1----:R-:W-:-:S11]  /*14ed70*/  PRMT R2, R20, 0x7772, RZ ;  /* 0x0000777214027816 */ /* 0x002fd600000000ff */
[----:B------:R-:W-:Y:S01]  /*14ed80*/  @P6 STG.E.U8 desc[UR48][R12.64], R2 ;  /* 0x000000020c006986 */ /* 0x000fe2000c101130 */
[----:B------:R-:W-:Y:S02]  /*14ed90*/  LOP3.LUT P6, RZ, R0, 0x1, RZ, 0xc0, !PT ;  /* 0x0000000100ff7812 */ /* 0x000fe400078cc0ff */
        /* <DEDUP_REMOVED lines=22> */
[----:B--2---:R1:W-:Y:S04]  /*14ef00*/  @P5 STG.E.U8 desc[UR48][R22.64], R0 ;  /* 0x0000000016005986 */ /* 0x0043e8000c101130 */
[----:B-1----:R-:W2:Y:S01]  /*14ef10*/  LDL.LU R22, [R1+0x28c] ;  /* 0x00028c0001167983 */ /* 0x002ea20000300800 */
[----:B------:R-:W-:-:S02]  /*14ef20*/  LOP3.LUT P3, RZ, R21, 0x8, RZ, 0xc0, !PT ;  /* 0x0000000815ff7812 */ /* 0x000fc4000786c0ff */
[----:B------:R-:W-:Y:S01]  /*14ef30*/  LOP3.LUT P0, RZ, R21, 0x10, RZ, 0xc0, !PT ;  /* 0x0000001015ff7812 */ /* 0x000fe2000780c0ff */
[----:B------:R-:W4:Y:S04]  /*14ef40*/  LDL.LU.64 R18, [R1+0x8f0] ;  /* 0x0008f00001127983 */ /* 0x000f280000300a00 */
[----:B------:R-:W4:Y:S04]  /*14ef50*/  LDL.LU.64 R28, [R1+0x8d8] ;  /* 0x0008d800011c7983 */ /* 0x000f280000300a00 */
[----:B------:R-:W4:Y:S01]  /*14ef60*/  LDL.LU R23, [R1+0x26c] ;  /* 0x00026c0001177983 */ /* 0x000f220000300800 */
[----:B--2---:R-:W-:-:S05]  /*14ef70*/  PRMT R0, R22, 0x7770, RZ ;  /* 0x0000777016007816 */ /* 0x004fca00000000ff */
[----:B---3--:R1:W-:Y:S02]  /*14ef80*/  @P3 STG.E.U8 desc[UR48][R26.64], R0 ;  /* 0x000000001a003986 */ /* 0x0083e4000c101130 */
[----:B-1----:R-:W-:Y:S02]  /*14ef90*/  PRMT R0, R22, 0x7771, RZ ;  /* 0x0000777116007816 */ /* 0x002fe400000000ff */
[----:B------:R-:W2:Y:S04]  /*14efa0*/  LDL.LU.64 R26, [R1+0x8d0] ;  /* 0x0008d000011a7983 */ /* 0x000ea80000300a00 */
[----:B----4-:R1:W-:Y:S04]  /*14efb0*/  @P0 STG.E.U8 desc[UR48][R24.64], R0 ;  /* 0x0000000018000986 */ /* 0x0103e8000c101130 */
[----:B-1----:R-:W3:Y:S04]  /*14efc0*/  LDL.LU.64 R24, [R1+0x8c8] ;  /* 0x0008c80001187983 */ /* 0x002ee80000300a00 */
[----:B------:R-:W4:Y:S01]  /*14efd0*/  LDL.LU R11, [R1+0x270] ;  /* 0x00027000010b7983 */ /* 0x000f220000300800 */
        /* <DEDUP_REMOVED lines=18> */
[----:B-1----:R-:W4:Y:S04]  /*14f100*/  LDL.LU.64 R10, [R1+0x8b8] ;  /* 0x0008b800010a7983 */ /* 0x002f280000300a00 */
[----:B------:R-:W4:Y:S02]  /*14f110*/  LDL.LU.64 R4, [R1+0x890] ;  /* 0x0008900001047983 */ /* 0x000f240000300a00 */
        /* <DEDUP_REMOVED lines=23> */
[----:B-1----:R-:W-:Y:S01]  /*14f290*/  PRMT R0, R23, 0x7773, RZ ;  /* 0x0000777317007816 */ /* 0x002fe200000000ff */
[----:B----4-:R1:W-:Y:S10]  /*14f2a0*/  STL.64 [R1+0x4ac8], R4 ;  /* 0x004ac80401007387 */ /* 0x0103f40000100a00 */
[----:B------:R2:W-:Y:S04]  /*14f2b0*/  @P6 STG.E.U8 desc[UR48][R10.64], R0 ;  /* 0x000000000a006986 */ /* 0x0005e8000c101130 */
[----:B-1----:R-:W3:Y:S04]  /*14f2c0*/  LDL.LU.64 R4, [R1+0x898] ;  /* 0x0008980001047983 */ /* 0x002ee80000300a00 */
[----:B------:R-:W4:Y:S04]  /*14f2d0*/  LDL.LU.64 R12, [R1+0x888] ;  /* 0x00088800010c7983 */ /* 0x000f280000300a00 */
[----:B------:R-:W4:Y:S04]  /*14f2e0*/  LDL.LU.64 R6, [R1+0x878] ;  /* 0x0008780001067983 */ /* 0x000f280000300a00 */
        /* <DEDUP_REMOVED lines=9> */
[----:B--2---:R-:W2:Y:S01]  /*14f380*/  LDL.LU R11, [R1+0x4ad0] ;  /* 0x004ad000010b7983 */ /* 0x004ea20000300800 */
[----:B------:R-:W-:-:S03]  /*14f390*/  LOP3.LUT P6, RZ, R3, 0x4000000, RZ, 0xc0, !PT ;  /* 0x0400000003ff7812 */ /* 0x000fc600078cc0ff */
[----:B------:R-:W4:Y:S01]  /*14f3a0*/  LDL.LU R23, [R1+0x10] ;  /* 0x0000100001177983 */ /* 0x000f220000300800 */
[----:B--2---:R-:W-:-:S09]  /*14f3b0*/  PRMT R0, R11, 0x7770, RZ ;  /* 0x000077700b007816 */ /* 0x004fd200000000ff */
[----:B---3--:R1:W-:Y:S04]  /*14f3c0*/  @P6 STG.E.U8 desc[UR48][R4.64], R0 ;  /* 0x0000000004006986 */ /* 0x0083e8000c101130 */
        /* <DEDUP_REMOVED lines=46> */
[----:B------:R-:W4:Y:S01]  /*14f6b0*/  LDL.LU.64 R4, [R1+0x528] ;  /* 0x0005280001047983 */ /* 0x000f220000300a00 */
        /* <DEDUP_REMOVED lines=31> */
[----:B------:R-:W4:Y:S04]  /*14f8b0*/  LDL.LU R21, [R1+0x258] ;  /* 0x0002580001157983 */ /* 0x000f280000300800 */
[----:B------:R-:W4:Y:S04]  /*14f8c0*/  LDL.LU.64 R12, [R1+0x510] ;  /* 0x00051000010c7983 */ /* 0x000f280000300a00 */
[----:B------:R-:W4:Y:S01]  /*14f8d0*/  LDL.LU.64 R10, [R1+0x508] ;  /* 0x00050800010a7983 */ /* 0x000f220000300a00 */
[----:B-1----:R-:W-:-:S03]  /*14f8e0*/  PRMT R0, R22, 0x7772, RZ ;  /* 0x0000777216007816 */ /* 0x002fc600000000ff */
[----:B------:R-:W4:Y:S04]  /*14f8f0*/  LDL.LU.64 R6, [R1+0x500] ;  /* 0x0005000001067983 */ /* 0x000f280000300a00 */
[----:B------:R-:W4:Y:S04]  /*14f900*/  LDL.LU R20, [R1+0x27c] ;  /* 0x00027c0001147983 */ /* 0x000f280000300800 */
[----:B------:R-:W4:Y:S04]  /*14f910*/  LDL.LU.64 R8, [R1+0x4f8] ;  /* 0x0004f80001087983 */ /* 0x000f280000300a00 */
[----:B------:R-:W4:Y:S04]  /*14f920*/  LDL.LU.64 R14, [R1+0x4e8] ;  /* 0x0004e800010e7983 */ /* 0x000f280000300a00 */
[----:B------:R1:W-:Y:S04]  /*14f930*/  @P5 STG.E.U8 desc[UR48][R18.64], R0 ;  /* 0x0000000012005986 */ /* 0x0003e8000c101130 */
[----:B------:R-:W4:Y:S01]  /*14f940*/  LDL.LU.64 R16, [R1+0x4e0] ;  /* 0x0004e00001107983 */ /* 0x000f220000300a00 */
[----:B-1----:R-:W-:-:S03]  /*14f950*/  PRMT R0, R22, 0x7773, RZ ;  /* 0x0000777316007816 */ /* 0x002fc600000000ff */
[----:B------:R-:W4:Y:S04]  /*14f960*/  LDL.LU.64 R18, [R1+0x4d8] ;  /* 0x0004d80001127983 */ /* 0x000f280000300a00 */
[----:B------:R-:W4:Y:S04]  /*14f970*/  LDL.LU R22, [R1+0x25c] ;  /* 0x00025c0001167983 */ /* 0x000f280000300800 */
        /* <DEDUP_REMOVED lines=47> */
[----:B-1----:R-:W2:Y:S01]  /*14fc70*/  LDL.LU.64 R24, [R1+0x4b0] ;  /* 0x0004b00001187983 */ /* 0x002ea20000300a00 */
[----:B------:R-:W-:-:S03]  /*14fc80*/  LOP3.LUT P3, RZ, R23, 0x200, RZ, 0xc0, !PT ;  /* 0x0000020017ff7812 */ /* 0x000fc6000786c0ff */
[----:B------:R-:W3:Y:S04]  /*14fc90*/  LDL.LU.64 R8, [R1+0x4a8] ;  /* 0x0004a80001087983 */ /* 0x000ee80000300a00 */
[----:B------:R-:W4:Y:S01]  /*14fca0*/  LDL.LU.64 R16, [R1+0x490] ;  /* 0x0004900001107983 */ /* 0x000f220000300a00 */
[----:B------:R-:W-:-:S03]  /*14fcb0*/  PRMT R0, R22, 0x7772, RZ ;  /* 0x0000777216007816 */ /* 0x000fc600000000ff */
[----:B------:R-:W4:Y:S04]  /*14fcc0*/  LDL.LU.64 R18, [R1+0x488] ;  /* 0x0004880001127983 */ /* 0x000f280000300a00 */
[----:B------:R-:W4:Y:S04]  /*14fcd0*/  LDL.LU.64 R20, [R1+0x480] ;  /* 0x0004800001147983 */ /* 0x000f280000300a00 */
[----:B------:R-:W4:Y:S04]  /*14fce0*/  LDL.LU R29, [R1+0x240] ;  /* 0x00024000011d7983 */ /* 0x000f280000300800 */
[----:B------:R-:W4:Y:S04]  /*14fcf0*/  LDL.LU.64 R26, [R1+0x478] ;  /* 0x00047800011a7983 */ /* 0x000f280000300a00 */
[----:B------:R-:W4:Y:S04]  /*14fd00*/  LDL.LU R14, [R1+0x220] ;  /* 0x00022000010e7983 */ /* 0x000f280000300800 */
[----:B--2---:R1:W-:Y:S04]  /*14fd10*/  @P3 STG.E.U8 desc[UR48][R24.64], R0 ;  /* 0x0000000018003986 */ /* 0x0043e8000c101130 */
        /* <DEDUP_REMOVED lines=32> */
[----:B------:R4:W-:Y:S01]  /*14ff20*/  @P0 STG.E.U8 desc[UR48][R8.64], R0 ;  /* 0x0000000008000986 */ /* 0x0009e2000c101130 */
[----:B------:R-:W-:Y:S02]  /*14ff30*/  LOP3.LUT R3, R3, 0xffffdfff, RZ, 0xc0, !PT ;  /* 0xffffdfff03037812 */ /* 0x000fe400078ec0ff */
[----:B----4-:R-:W-:-:S07]  /*14ff40*/  PRMT R0, R29, 0x7770, RZ ;  /* 0x000077701d007816 */ /* 0x010fce00000000ff */
[----:B------:R-:W-:Y:S02]  /*14ff50*/  @P6 LOP3.LUT R3, R3, 0x2000, RZ, 0xfc, !PT ;  /* 0x0000200003036812 */ /* 0x000fe400078efcff */
[----:B------:R-:W-:Y:S01]  /*14ff60*/  LOP3.LUT P6, RZ, R23, 0x2000, RZ, 0xc0, !PT ;  /* 0x0000200017ff7812 */ /* 0x000fe200078cc0ff */
[----:B------:R1:W-:Y:S02]  /*14ff70*/  @P2 STG.E.U8 desc[UR48][R16.64], R0 ;  /* 0x0000000010002986 */ /* 0x0003e4000c101130 */
[C---:B-1----:R-:W-:Y:S02]  /*14ff80*/  PRMT R0, R29.reuse, 0x7771, RZ ;  /* 0x000077711d007816 */ /* 0x042fe400000000ff */
[----:B------:R-:W4:Y:S04]  /*14ff90*/  LDL.LU R16, [R1+0x244] ;  /* 0x0002440001107983 */ /* 0x000f280000300800 */
[----:B------:R-:W4:Y:S04]  /*14ffa0*/  LDL.LU.64 R12, [R1+0x440] ;  /* 0x00044000010c7983 */ /* 0x000f280000300a00 */
[----:B------:R-:W4:Y:S04]  /*14ffb0*/  LDL.LU.64 R10, [R1+0x2a8] ;  /* 0x0002a800010a7983 */ /* 0x000f280000300a00 */
[----:B------:R-:W4:Y:S04]  /*14ffc0*/  LDL.LU.64 R6, [R1+0x2a0] ;  /* 0x0002a00001067983 */ /* 0x000f280000300a00 */
[----:B------:R1:W-:Y:S04]  /*14ffd0*/  @P5 STG.E.U8 desc[UR48][R18.64], R0 ;  /* 0x0000000012005986 */ /* 0x0003e8000c101130 */
[----:B------:R-:W4:Y:S04]  /*14ffe0*/  LDL.LU.64 R8, [R1+0x298] ;  /* 0x0002980001087983 */ /* 0x000f280000300a00 */
[----:B------:R-:W4:Y:S01]  /*14fff0*/  LDL.LU R22, [R1+0x224] ;  /* 0x0002240001167983 */ /* 0x000f220000300800 */
[----:B-1----:R-:W-:-:S03]  /*150000*/  PRMT R0, R29, 0x7772, RZ ;  /* 0x000077721d007816 */ /* 0x002fc600000000ff */
[----:B------:R-:W4:Y:S04]  /*150010*/  LDL.LU.64 R18, [R1+0x290] ;  /* 0x0002900001127983 */ /* 0x000f280000300a00 */
[----:B------:R1:W-:Y:S01]  /*150020*/  @P6 STG.E.U8 desc[UR48][R20.64], R0 ;  /* 0x0000000014006986 */ /* 0x0003e2000c101130 */
[----:B------:R-:W-:Y:S02]  /*150030*/  LOP3.LUT P6, RZ, R3, 0x2000, RZ, 0xc0, !PT ;  /* 0x0000200003ff7812 */ /* 0x000fe400078cc0ff */
[----:B-1----:R-:W-:Y:S01]  /*150040*/  PRMT R0, R29, 0x7773, RZ ;  /* 0x000077731d007816 */ /* 0x002fe200000000ff */
[----:B------:R-:W4:Y:S04]  /*150050*/  LDL.LU.64 R20, [R1+0x448] ;  /* 0x0004480001147983 */ /* 0x000f280000300a00 */
[----:B------:R-:W4:Y:S06]  /*150060*/  LDL.LU.64 R28, [R1+0x470] ;  /* 0x00047000011c7983 */ /* 0x000f2c0000300a00 */
[----:B------:R1:W-:Y:S01]  /*150070*/  @P6 STG.E.U8 desc[UR48][R26.64], R0 ;  /* 0x000000001a006986 */ /* 0x0003e2000c101130 */
[----:B------:R-:W-:-:S02]  /*150080*/  LOP3.LUT P6, RZ, R3, 0x1000, RZ, 0xc0, !PT ;  /* 0x0000100003ff7812 */ /* 0x000fc400078cc0ff */
[----:B-1----:R-:W-:Y:S01]  /*150090*/  PRMT R0, R14, 0x7770, RZ ;  /* 0x000077700e007816 */ /* 0x002fe200000000ff */
[----:B------:R-:W4:Y:S10]  /*1500a0*/  LDL.LU.64 R26, [R1+0x4a0] ;  /* 0x0004a000011a7983 */ /* 0x000f340000300a00 */
[----:B--2---:R1:W-:Y:S01]  /*1500b0*/  @P6 STG.E.U8 desc[UR48][R24.64], R0 ;  /* 0x0000000018006986 */ /* 0x0043e2000c101130 */
[----:B------:R-:W-:-:S02]  /*1500c0*/  LOP3.LUT P6, RZ, R3, 0x800, RZ, 0xc0, !PT ;  /* 0x0000080003ff7812 */ /* 0x000fc400078cc0ff */
[----:B-1----:R-:W-:Y:S01]  /*1500d0*/  PRMT R0, R14, 0x7771, RZ ;  /* 0x000077710e007816 */ /* 0x002fe200000000ff */
[----:B------:R-:W2:Y:S04]  /*1500e0*/  LDL.LU.64 R24, [R1+0x498] ;  /* 0x0004980001187983 */ /* 0x000ea80000300a00 */
[----:B------:R-:W2:Y:S06]  /*1500f0*/  LDL.LU R15, [R1+0x248] ;  /* 0x00024800010f7983 */ /* 0x000eac0000300800 */
[----:B---3--:R1:W-:Y:S04]  /*150100*/  @P6 STG.E.U8 desc[UR48][R4.64], R0 ;  /* 0x0000000004006986 */ /* 0x0083e8000c101130 */
[----:B-1----:R-:W3:Y:S01]  /*150110*/  LDL.LU.64 R4, [R1+0x4ab8] ;  /* 0x004ab80001047983 */ /* 0x002ee20000300a00 */
[----:B------:R-:W-:-:S02]  /*150120*/  LOP3.LUT P6, RZ, R3, 0x400, RZ, 0xc0, !PT ;  /* 0x0000040003ff7812 */ /* 0x000fc400078cc0ff */
[----:B------:R-:W-:Y:S01]  /*150130*/  PRMT R0, R14, 0x7772, RZ ;  /* 0x000077720e007816 */ /* 0x000fe200000000ff */
[----:B------:R-:W2:Y:S10]  /*150140*/  LDL.LU R17, [R1+0x14] ;  /* 0x0000140001117983 */ /* 0x000eb40000300800 */
[----:B---3--:R1:W-:Y:S04]  /*150150*/  @P6 STG.E.U8 desc[UR48][R4.64], R0 ;  /* 0x0000000004006986 */ /* 0x0083e8000c101130 */
[----:B-1----:R-:W3:Y:S01]  /*150160*/  LDL.LU.64 R4, [R1+0x4ab0] ;  /* 0x004ab00001047983 */ /* 0x002ee20000300a00 */
        /* <DEDUP_REMOVED lines=8> */
[----:B---3--:R4:W-:Y:S01]  /*1501f0*/  @P6 STG.E.U8 desc[UR48][R4.64], R0 ;  /* 0x0000000004006986 */ /* 0x0089e2000c101130 */
[C---:B------:R-:W-:Y:S02]  /*150200*/  LOP3.LUT P6, RZ, R3.reuse, 0x100, RZ, 0xc0, !PT ;  /* 0x0000010003ff7812 */ /* 0x040fe400078cc0ff */
[----:B----4-:R-:W-:Y:S01]  /*150210*/  PRMT R0, R16, 0x7770, RZ ;  /* 0x0000777010007816 */ /* 0x010fe200000000ff */
[----:B------:R-:W3:Y:S10]  /*150220*/  LDL.LU R5, [R1+0x4aa8] ;  /* 0x004aa80001057983 */ /* 0x000ef40000300800 */
        /* <DEDUP_REMOVED lines=17> */
[C---:B------:R-:W-:Y:S02]  /*150340*/  LOP3.LUT P3, RZ, R23.reuse, 0x10000000, RZ, 0xc0, !PT ;  /* 0x1000000017ff7812 */ /* 0x040fe4000786c0ff */
[C---:B------:R-:W-:Y:S02]  /*150350*/  LOP3.LUT P0, RZ, R23.reuse, 0x20000000, RZ, 0xc0, !PT ;  /* 0x2000000017ff7812 */ /* 0x040fe4000780c0ff */
[----:B------:R-:W-:Y:S02]  /*150360*/  LOP3.LUT P2, RZ, R23, 0x40000000, RZ, 0xc0, !PT ;  /* 0x4000000017ff7812 */ /* 0x000fe4000784c0ff */
[----:B--2---:R-:W-:-:S05]  /*150370*/  PRMT R0, R15, 0x7770, RZ ;  /* 0x000077700f007816 */ /* 0x004fca00000000ff */
[----:B------:R1:W-:Y:S01]  /*150380*/  @P5 STG.E.U8 desc[UR48][R24.64], R0 ;  /* 0x0000000018005986 */ /* 0x0003e2000c101130 */
[----:B------:R-:W-:-:S03]  /*150390*/  LOP3.LUT P5, RZ, R23, 0x80000000, RZ, 0xc0, !PT ;  /* 0x8000000017ff7812 */ /* 0x000fc600078ac0ff */
[----:B------:R-:W2:Y:S01]  /*1503a0*/  LDL.LU.64 R22, [R1+0x4c8] ;  /* 0x0004c80001167983 */ /* 0x000ea20000300a00 */
[----:B------:R-:W-:-:S03]  /*1503b0*/  LOP3.LUT P6, RZ, R17, 0x100, RZ, 0xc0, !PT ;  /* 0x0000010011ff7812 */ /* 0x000fc600078cc0ff */
[----:B------:R-:W4:Y:S04]  /*1503c0*/  LDL.LU.64 R18, [R1+0x4f0] ;  /* 0x0004f00001127983 */ /* 0x000f280000300a00 */
[----:B-1----:R-:W4:Y:S01]  /*1503d0*/  LDL.LU.64 R24, [R1+0x520] ;  /* 0x0005200001187983 */ /* 0x002f220000300a00 */
[----:B------:R-:W-:-:S03]  /*1503e0*/  PRMT R0, R15, 0x7771, RZ ;  /* 0x000077710f007816 */ /* 0x000fc600000000ff */
[----:B------:R-:W4:Y:S04]  /*1503f0*/  LDL.LU.64 R20, [R1+0x518] ;  /* 0x0005180001147983 */ /* 0x000f280000300a00 */
[----:B------:R-:W4:Y:S04]  /*150400*/  LDL.LU.64 R28, [R1+0x548] ;  /* 0x00054800011c7983 */ /* 0x000f280000300a00 */
[----:B------:R-:W4:Y:S01]  /*150410*/  LDL.LU R2, [R1+0x228] ;  /* 0x0002280001027983 */ /* 0x000f220000300800 */
[----:B---3--:R-:W-:-:S04]  /*150420*/  LOP3.LUT R5, R5, 0xbfffffff, RZ, 0xc0, !PT ;  /* 0xbfffffff05057812 */ /* 0x008fc800078ec0ff */
[----:B------:R-:W-:Y:S02]  /*150430*/  @P6 LOP3.LUT R5, R5, 0x40000000, RZ, 0xfc, !PT ;  /* 0x4000000005056812 */ /* 0x000fe400078efcff */
[----:B------:R-:W-:Y:S02]  /*150440*/  LOP3.LUT P6, RZ, R17, 0x80, RZ, 0xc0, !PT ;  /* 0x0000008011ff7812 */ /* 0x000fe400078cc0ff */
[----:B------:R-:W-:-:S11]  /*150450*/  LOP3.LUT R5, R5, 0x7fffffff, RZ, 0xc0, !PT ;  /* 0x7fffffff05057812 */ /* 0x000fd600078ec0ff */
[----:B------:R-:W-:-:S05]  /*150460*/  @P6 LOP3.LUT R5, R5, 0x80000000, RZ, 0xfc, !PT ;  /* 0x8000000005056812 */ /* 0x000fca00078efcff */
[----:B------:R-:W-:Y:S04]  /*150470*/  STL [R1+0x4a98], R5 ;  /* 0x004a980501007387 */ /* 0x000fe80000100800 */
[----:B------:R-:W3:Y:S04]  /*150480*/  LDL.LU.64 R26, [R1+0x570] ;  /* 0x00057000011a7983 */ /* 0x000ee80000300a00 */
[----:B--2---:R1:W-:Y:S04]  /*150490*/  @P3 STG.E.U8 desc[UR48][R22.64], R0 ;  /* 0x0000000016003986 */ /* 0x0043e8000c101130 */
[----:B-1----:R-:W2:Y:S04]  /*1504a0*/  LDL.LU.64 R22, [R1+0x580] ;  /* 0x0005800001167983 */ /* 0x002ea80000300a00 */
[----:B------:R-:W2:Y:S04]  /*1504b0*/  LDL.LU R16, [R1+0x24c] ;  /* 0x00024c0001107983 */ /* 0x000ea80000300800 */
        /* <DEDUP_REMOVED lines=16> */
[----:B----4-:R1:W-:Y:S04]  /*1505c0*/  STL.64 [R1+0x4aa0], R4 ;  /* 0x004aa00401007387 */ /* 0x0103e80000100a00 */
[----:B-1----:R-:W4:Y:S04]  /*1505d0*/  LDL.LU.64 R4, [R1+0x578] ;  /* 0x0005780001047983 */ /* 0x002f280000300a00 */
[----:B------:R-:W-:-:S02]  /*1505e0*/  @P6 LOP3.LUT R3, R3, 0x10, RZ, 0xfc, !PT ;  /* 0x0000001003036812 */ /* 0x000fc400078efcff */
[----:B------:R-:W-:Y:S01]  /*1505f0*/  LOP3.LUT P6, RZ, R17, 0x2, RZ, 0xc0, !PT ;  /* 0x0000000211ff7812 */ /* 0x000fe200078cc0ff */
[----:B------:R1:W-:Y:S04]  /*150600*/  @P0 STG.E.U8 desc[UR48][R18.64], R0 ;  /* 0x0000000012000986 */ /* 0x0003e8000c101130 */
[----:B------:R-:W4:Y:S01]  /*150610*/  LDL.LU.64 R12, [R1+0x590] ;  /* 0x00059000010c7983 */ /* 0x000f220000300a00 */
[----:B------:R-:W-:-:S03]  /*150620*/  LOP3.LUT R3, R3, 0xffffffdf, RZ, 0xc0, !PT ;  /* 0xffffffdf03037812 */ /* 0x000fc600078ec0ff */
[----:B------:R-:W4:Y:S01]  /*150630*/  LDL.LU.64 R10, [R1+0x5a0] ;  /* 0x0005a000010a7983 */ /* 0x000f220000300a00 */
[----:B-1----:R-:W-:-:S03]  /*150640*/  PRMT R0, R15, 0x7773, RZ ;  /* 0x000077730f007816 */ /* 0x002fc600000000ff */
[----:B------:R-:W-:Y:S02]  /*150650*/  @P6 LOP3.LUT R3, R3, 0x20, RZ, 0xfc, !PT ;  /* 0x0000002003036812 */ /* 0x000fe400078efcff */
[----:B------:R-:W-:Y:S01]  /*150660*/  LOP3.LUT P6, RZ, R17, 0x1, RZ, 0xc0, !PT ;  /* 0x0000000111ff7812 */ /* 0x000fe200078cc0ff */
[----:B------:R1:W-:Y:S02]  /*150670*/  @P2 STG.E.U8 desc[UR48][R24.64], R0 ;  /* 0x0000000018002986 */ /* 0x0003e4000c101130 */
[C---:B-1----:R-:W-:Y:S02]  /*150680*/  PRMT R0, R2.reuse, 0x7770, RZ ;  /* 0x0000777002007816 */ /* 0x042fe400000000ff */
[----:B------:R-:W4:Y:S04]  /*150690*/  LDL.LU R24, [R1+0x22c] ;  /* 0x00022c0001187983 */ /* 0x000f280000300800 */
[----:B------:R-:W4:Y:S04]  /*1506a0*/  LDL.LU.64 R6, [R1+0x598] ;  /* 0x0005980001067983 */ /* 0x000f280000300a00 */
[----:B------:R-:W4:Y:S04]  /*1506b0*/  LDL.LU.64 R8, [R1+0x5a8] ;  /* 0x0005a80001087983 */ /* 0x000f280000300a00 */
[----:B------:R-:W4:Y:S04]  /*1506c0*/  LDL.LU R25, [R1+0x230] ;  /* 0x0002300001197983 */ /* 0x000f280000300800 */
[----:B------:R1:W-:Y:S04]  /*1506d0*/  @P5 STG.E.U8 desc[UR48][R20.64], R0 ;  /* 0x0000000014005986 */ /* 0x0003e8000c101130 */
        /* <DEDUP_REMOVED lines=21> */
[----:B-1----:R-:W4:Y:S01]  /*150830*/  LDL.LU R5, [R1+0x4a98] ;  /* 0x004a980001057983 */ /* 0x002f220000300800 */
[----:B------:R-:W-:Y:S02]  /*150840*/  LOP3.LUT P6, RZ, R3, 0x2, RZ, 0xc0, !PT ;  /* 0x0000000203ff7812 */ /* 0x000fe400078cc0ff */
[----:B------:R-:W-:-:S11]  /*150850*/  PRMT R0, R16, 0x7772, RZ ;  /* 0x0000777210007816 */ /* 0x000fd600000000ff */
[----:B------:R1:W-:Y:S01]  /*150860*/  @P6 STG.E.U8 desc[UR48][R12.64], R0 ;  /* 0x000000000c006986 */ /* 0x0003e2000c101130 */
[----:B------:R-:W-:Y:S02]  /*150870*/  LOP3.LUT P6, RZ, R3, 0x1, RZ, 0xc0, !PT ;  /* 0x0000000103ff7812 */ /* 0x000fe400078cc0ff */
[----:B-1----:R-:W-:-:S11]  /*150880*/  PRMT R0, R16, 0x7773, RZ ;  /* 0x0000777310007816 */ /* 0x002fd600000000ff */
[----:B------:R1:W-:Y:S02]  /*150890*/  @P6 STG.E.U8 desc[UR48][R10.64], R0 ;  /* 0x000000000a006986 */ /* 0x0003e4000c101130 */
[----:B-1----:R-:W-:Y:S02]  /*1508a0*/  PRMT R0, R24, 0x7770, RZ ;  /* 0x0000777018007816 */ /* 0x002fe400000000ff */
[C---:B------:R-:W-:Y:S02]  /*1508b0*/  LOP3.LUT P1, RZ, R17.reuse, 0x200, RZ, 0xc0, !PT ;  /* 0x0000020011ff7812 */ /* 0x040fe4000782c0ff */
[C---:B------:R-:W-:Y:S02]  /*1508c0*/  LOP3.LUT P4, RZ, R17.reuse, 0x400, RZ, 0xc0, !PT ;  /* 0x0000040011ff7812 */ /* 0x040fe4000788c0ff */
[C---:B------:R-:W-:Y:S02]  /*1508d0*/  LOP3.LUT P3, RZ, R17.reuse, 0x800, RZ, 0xc0, !PT ;  /* 0x0000080011ff7812 */ /* 0x040fe4000786c0ff */
[----:B------:R-:W-:-:S02]  /*1508e0*/  LOP3.LUT P0, RZ, R17, 0x1000, RZ, 0xc0, !PT ;  /* 0x0000100011ff7812 */ /* 0x000fc4000780c0ff */
[C---:B------:R-:W-:Y:S02]  /*1508f0*/  LOP3.LUT P2, RZ, R17.reuse, 0x2000, RZ, 0xc0, !PT ;  /* 0x0000200011ff7812 */ /* 0x040fe4000784c0ff */
[----:B------:R-:W-:Y:S02]  /*150900*/  LOP3.LUT P5, RZ, R17, 0x4000, RZ, 0xc0, !PT ;  /* 0x0000400011ff7812 */ /* 0x000fe400078ac0ff */
[----:B----4-:R-:W-:-:S13]  /*150910*/  LOP3.LUT P6, RZ, R5, 0x80000000, RZ, 0xc0, !PT ;  /* 0x8000000005ff7812 */ /* 0x010fda00078cc0ff */
        /* <DEDUP_REMOVED lines=24> */
[----:B------:R-:W4:Y:S04]  /*150aa0*/  LDL.LU R4, [R1+0x234] ;  /* 0x0002340001047983 */ /* 0x000f280000300800 */
[----:B------:R-:W4:Y:S01]  /*150ab0*/  LDL.LU R21, [R1+0x18] ;  /* 0x0000180001157983 */ /* 0x000f220000300800 */
[----:B---3--:R-:W-:-:S05]  /*150ac0*/  PRMT R0, R15, 0x7770, RZ ;  /* 0x000077700f007816 */ /* 0x008fca00000000ff */
[----:B------:R1:W-:Y:S02]  /*150ad0*/  @P3 STG.E.U8 desc[UR48][R26.64], R0 ;  /* 0x000000001a003986 */ /* 0x0003e4000c101130 */
[----:B-1----:R-:W-:Y:S02]  /*150ae0*/  PRMT R0, R15, 0x7771, RZ ;  /* 0x000077710f007816 */ /* 0x002fe400000000ff */
        /* <DEDUP_REMOVED lines=39> */
[----:B-1----:R-:W-:-:S05]  /*150d60*/  PRMT R0, R15, 0x7773, RZ ;  /* 0x000077730f007816 */ /* 0x002fca00000000ff */
[----:B------:R1:W-:Y:S02]  /*150d70*/  @P5 STG.E.U8 desc[UR48][R24.64], R0 ;  /* 0x0000000018005986 */ /* 0x0003e4000c101130 */
[----:B-1----:R-:W-:Y:S02]  /*150d80*/  PRMT R0, R4, 0x7770, RZ ;  /* 0x0000777004007816 */ /* 0x002fe400000000ff */
[----:B------:R-:W4:Y:S04]  /*150d90*/  LDL.LU R25, [R1+0x238] ;  /* 0x0002380001197983 */ /* 0x000f280000300800 */
[----:B------:R-:W4:Y:S01]  /*150da0*/  LDL.LU.64 R8, [R1+0x630] ;  /* 0x0006300001087983 */ /* 0x000f220000300a00 */
[C---:B------:R-:W-:Y:S02]  /*150db0*/  LOP3.LUT P1, RZ, R17.reuse, 0x10000000, RZ, 0xc0, !PT ;  /* 0x1000000011ff7812 */ /* 0x040fe4000782c0ff */
[----:B------:R-:W-:Y:S01]  /*150dc0*/  LOP3.LUT P4, RZ, R17, 0x20000000, RZ, 0xc0, !PT ;  /* 0x2000000011ff7812 */ /* 0x000fe2000788c0ff */
[----:B------:R1:W-:Y:S01]  /*150dd0*/  @P6 STG.E.U8 desc[UR48][R28.64], R0 ;  /* 0x000000001c006986 */ /* 0x0003e2000c101130 */
[----:B------:R-:W-:-:S02]  /*150de0*/  LOP3.LUT P6, RZ, R5, 0x20000000, RZ, 0xc0, !PT ;  /* 0x2000000005ff7812 */ /* 0x000fc400078cc0ff */
[C---:B------:R-:W-:Y:S02]  /*150df0*/  LOP3.LUT P3, RZ, R17.reuse, 0x40000000, RZ, 0xc0, !PT ;  /* 0x4000000011ff7812 */ /* 0x040fe4000786c0ff */
[----:B------:R-:W-:Y:S01]  /*150e00*/  LOP3.LUT P0, RZ, R17, 0x80000000, RZ, 0xc0, !PT ;  /* 0x8000000011ff7812 */ /* 0x000fe2000780c0ff */
[----:B------:R-:W4:Y:S04]  /*150e10*/  LDL.LU.64 R14, [R1+0x648] ;  /* 0x00064800010e7983 */ /* 0x000f280000300a00 */
[----:B------:R-:W4:Y:S04]  /*150e20*/  LDL.LU.64 R16, [R1+0x870] ;  /* 0x0008700001107983 */ /* 0x000f280000300a00 */
[----:B------:R-:W4:Y:S04]  /*150e30*/  LDL.LU.64 R18, [R1+0x658] ;  /* 0x0006580001127983 */ /* 0x000f280000300a00 */
[----:B------:R-:W4:Y:S01]  /*150e40*/  LDL.LU R24, [R1+0x218] ;  /* 0x0002180001187983 */ /* 0x000f220000300800 */
[----:B-1----:R-:W-:-:S03]  /*150e50*/  PRMT R0, R4, 0x7771, RZ ;  /* 0x0000777104007816 */ /* 0x002fc600000000ff */
[----:B------:R-:W4:Y:S04]  /*150e60*/  LDL.LU.64 R28, [R1+0x650] ;  /* 0x00065000011c7983 */ /* 0x000f280000300a00 */
[----:B---3--:R1:W-:Y:S01]  /*150e70*/  @P6 STG.E.U8 desc[UR48][R26.64], R0 ;  /* 0x000000001a006986 */ /* 0x0083e2000c101130 */
[C---:B------:R-:W-:Y:S02]  /*150e80*/  LOP3.LUT P6, RZ, R5.reuse, 0x10000000, RZ, 0xc0, !PT ;  /* 0x1000000005ff7812 */ /* 0x040fe400078cc0ff */
        /* <DEDUP_REMOVED lines=9> */
[----:B------:R-:W-:Y:S02]  /*150f20*/  PRMT R0, R20, 0x7770, RZ ;  /* 0x0000777014007816 */ /* 0x000fe400000000ff */
[C---:B------:R-:W-:Y:S02]  /*150f30*/  LOP3.LUT P2, RZ, R21.reuse, 0x1, RZ, 0xc0, !PT ;  /* 0x0000000115ff7812 */ /* 0x040fe4000784c0ff */
[----:B------:R-:W-:-:S07]  /*150f40*/  LOP3.LUT P5, RZ, R21, 0x2, RZ, 0xc0, !PT ;  /* 0x0000000215ff7812 */ /* 0x000fce00078ac0ff */
[----:B----4-:R1:W-:Y:S01]  /*150f50*/  @P6 STG.E.U8 desc[UR48][R6.64], R0 ;  /* 0x0000000006006986 */ /* 0x0103e2000c101130 */
[C---:B------:R-:W-:Y:S02]  /*150f60*/  LOP3.LUT P6, RZ, R5.reuse, 0x2000000, RZ, 0xc0, !PT ;  /* 0x0200000005ff7812 */ /* 0x040fe400078cc0ff */
[----:B-1----:R-:W-:Y:S01]  /*150f70*/  PRMT R0, R20, 0x7771, RZ ;  /* 0x0000777114007816 */ /* 0x002fe200000000ff */
[----:B------:R-:W4:Y:S10]  /*150f80*/  LDL.LU R6, [R1+0x4a88] ;  /* 0x004a880001067983 */ /* 0x000f340000300800 */
[----:B------:R1:W-:Y:S01]  /*150f90*/  @P6 STG.E.U8 desc[UR48][R2.64], R0 ;  /* 0x0000000002006986 */ /* 0x0003e2000c101130 */
[----:B------:R-:W-:-:S02]  /*150fa0*/  LOP3.LUT P6, RZ, R5, 0x1000000, RZ, 0xc0, !PT ;  /* 0x0100000005ff7812 */ /* 0x000fc400078cc0ff */
        /* <DEDUP_REMOVED lines=11> */
[----:B------:R-:W4:Y:S04]  /*151060*/  LDL.LU.64 R14, [R1+0x8a8] ;  /* 0x0008a800010e7983 */ /* 0x000f280000300a00 */
        /* <DEDUP_REMOVED lines=8> */
[----:B--2---:R1:W-:Y:S04]  /*1510f0*/  @P5 STG.E.U8 desc[UR48][R22.64], R0 ;  /* 0x0000000016005986 */ /* 0x0043e8000c101130 */
[----:B-1----:R-:W2:Y:S04]  /*151100*/  LDL.LU.64 R22, [R1+0x8a0] ;  /* 0x0008a00001167983 */ /* 0x002ea80000300a00 */
[----:B------:R-:W3:Y:S04]  /*151110*/  LDL.LU.64 R16, [R1+0x8c0] ;  /* 0x0008c00001107983 */ /* 0x000ee80000300a00 */
[----:B------:R-:W3:Y:S04]  /*151120*/  LDL.LU.64 R18, [R1+0x8e8] ;  /* 0x0008e80001127983 */ /* 0x000ee80000300a00 */
[----:B------:R-:W2:Y:S01]  /*151130*/  LDL.LU R25, [R1+0x23c] ;  /* 0x00023c0001197983 */ /* 0x000ea20000300800 */
[----:B------:R-:W-:-:S02]  /*151140*/  LOP3.LUT P3, RZ, R21, 0x4, RZ, 0xc0, !PT ;  /* 0x0000000415ff7812 */ /* 0x000fc4000786c0ff */
[----:B------:R-:W-:Y:S02]  /*151150*/  LOP3.LUT P0, RZ, R21, 0x8, RZ, 0xc0, !PT ;  /* 0x0000000815ff7812 */ /* 0x000fe4000780c0ff */
[----:B------:R-:W-:Y:S01]  /*151160*/  PRMT R0, R24, 0x7773, RZ ;  /* 0x0000777318007816 */ /* 0x000fe200000000ff */
[----:B------:R-:W3:Y:S04]  /*151170*/  LDL.LU.64 R28, [R1+0x8e0] ;  /* 0x0008e000011c7983 */ /* 0x000ee80000300a00 */
[----:B------:R-:W3:Y:S04]  /*151180*/  LDL.LU.64 R26, [R1+0x660] ;  /* 0x00066000011a7983 */ /* 0x000ee80000300a00 */
[----:B------:R-:W3:Y:S04]  /*151190*/  LDL.LU R4, [R1+0x21c] ;  /* 0x00021c0001047983 */ /* 0x000ee80000300800 */
[----:B----4-:R2:W-:Y:S02]  /*1511a0*/  @P3 STG.E.U8 desc[UR48][R14.64], R0 ;  /* 0x000000000e003986 */ /* 0x0105e4000c101130 */
[----:B--2---:R-:W-:-:S05]  /*1511b0*/  PRMT R0, R25, 0x7770, RZ ;  /* 0x0000777019007816 */ /* 0x004fca00000000ff */
[----:B------:R1:W-:Y:S04]  /*1511c0*/  @P0 STG.E.U8 desc[UR48][R22.64], R0 ;  /* 0x0000000016000986 */ /* 0x0003e8000c101130 */
[----:B-1----:R-:W2:Y:S04]  /*1511d0*/  LDL.LU.64 R22, [R1+0x8f8] ;  /* 0x0008f80001167983 */ /* 0x002ea80000300a00 */
[----:B------:R-:W4:Y:S04]  /*1511e0*/  LDL.LU R7, [R1+0x2c0] ;  /* 0x0002c00001077983 */ /* 0x000f280000300800 */
        /* <DEDUP_REMOVED lines=29> */
[----:B------:R-:W4:Y:S04]  /*1513c0*/  LDL.LU.64 R10, [R1+0x960] ;  /* 0x00096000010a7983 */ /* 0x000f280000300a00 */
[----:B------:R-:W4:Y:S04]  /*1513d0*/  LDL.LU R24, [R1+0x2d0] ;  /* 0x0002d00001187983 */ /* 0x000f280000300800 */
[----:B------:R-:W4:Y:S04]  /*1513e0*/  LDL.LU.64 R8, [R1+0x958] ;  /* 0x0009580001087983 */ /* 0x000f280000300a00 */
[----:B------:R-:W4:Y:S01]  /*1513f0*/  LDL.LU.64 R14, [R1+0x668] ;  /* 0x00066800010e7983 */ /* 0x000f220000300a00 */
[----:B------:R-:W-:-:S02]  /*151400*/  @P6 LOP3.LUT R5, R5, 0x100000, RZ, 0xfc, !PT ;  /* 0x0010000005056812 */ /* 0x000fc400078efcff */
[----:B------:R-:W-:Y:S02]  /*151410*/  LOP3.LUT P6, RZ, R21, 0x80, RZ, 0xc0, !PT ;  /* 0x0000008015ff7812 */ /* 0x000fe400078cc0ff */
[----:B------:R-:W-:Y:S01]  /*151420*/  LOP3.LUT R5, R5, 0xffdfffff, RZ, 0xc0, !PT ;  /* 0xffdfffff05057812 */ /* 0x000fe200078ec0ff */
[----:B---3--:R1:W-:Y:S10]  /*151430*/  @P2 STG.E.U8 desc[UR48][R16.64], R0 ;  /* 0x0000000010002986 */ /* 0x0083f4000c101130 */
[----:B------:R-:W-:-:S02]  /*151440*/  @P6 LOP3.LUT R5, R5, 0x200000, RZ, 0xfc, !PT ;  /* 0x0020000005056812 */ /* 0x000fc400078efcff */
[----:B------:R-:W-:Y:S02]  /*151450*/  LOP3.LUT P6, RZ, R21, 0x40, RZ, 0xc0, !PT ;  /* 0x0000004015ff7812 */ /* 0x000fe400078cc0ff */
[C---:B-1----:R-:W-:Y:S01]  /*151460*/  PRMT R0, R25.reuse, 0x7772, RZ ;  /* 0x0000777219007816 */ /* 0x042fe200000000ff */
[----:B------:R-:W3:Y:S04]  /*151470*/  LDL.LU.64 R16, [R1+0x970] ;  /* 0x0009700001107983 */ /* 0x000ee80000300a00 */
[----:B------:R1:W-:Y:S02]  /*151480*/  @P5 STG.E.U8 desc[UR48][R18.64], R0 ;  /* 0x0000000012005986 */ /* 0x0003e4000c101130 */
[----:B-1----:R-:W-:Y:S02]  /*151490*/  PRMT R0, R25, 0x7773, RZ ;  /* 0x0000777319007816 */ /* 0x002fe400000000ff */
[----:B------:R-:W3:Y:S04]  /*1514a0*/  LDL.LU.64 R18, [R1+0x9a0] ;  /* 0x0009a00001127983 */ /* 0x000ee80000300a00 */
[----:B------:R1:W-:Y:S01]  /*1514b0*/  @P6 STG.E.U8 desc[UR48][R28.64], R0 ;  /* 0x000000001c006986 */ /* 0x0003e2000c101130 */
[----:B------:R-:W-:-:S02]  /*1514c0*/  LOP3.LUT P6, RZ, R5, 0x200000, RZ, 0xc0, !PT ;  /* 0x0020000005ff7812 */ /* 0x000fc400078cc0ff */
        /* <DEDUP_REMOVED lines=14> */
[----:B------:R-:W-:Y:S01]  /*1515b0*/  PRMT R0, R4, 0x7773, RZ ;  /* 0x0000777304007816 */ /* 0x000fe200000000ff */
[----:B------:R-:W2:Y:S10]  /*1515c0*/  LDL.LU R20, [R1+0x1c] ;  /* 0x00001c0001147983 */ /* 0x000eb40000300800 */
        /* <DEDUP_REMOVED lines=9> */
[----:B----4-:R-:W-:-:S05]  /*151660*/  PRMT R0, R7, 0x7770, RZ ;  /* 0x0000777007007816 */ /* 0x010fca00000000ff */
        /* <DEDUP_REMOVED lines=13> */
[----:B---3--:R1:W-:Y:S02]  /*151740*/  @P4 STG.E.U8 desc[UR48][R16.64], R0 ;  /* 0x0000000010004986 */ /* 0x0083e4000c101130 */
        /* <DEDUP_REMOVED lines=61> */
[----:B------:R-:W4:Y:S04]  /*151b20*/  LDL.LU R25, [R1+0x2cc] ;  /* 0x0002cc0001197983 */ /* 0x000f280000300800 */
[----:B------:R-:W4:Y:S04]  /*151b30*/  LDL.LU.64 R8, [R1+0xa90] ;  /* 0x000a900001087983 */ /* 0x000f280000300a00 */
[----:B------:R-:W4:Y:S04]  /*151b40*/  LDL.LU.64 R14, [R1+0xa88] ;  /* 0x000a8800010e7983 */ /* 0x000f280000300a00 */
[----:B------:R-:W4:Y:S04]  /*151b50*/  LDL.LU.64 R16, [R1+0xa80] ;  /* 0x000a800001107983 */ /* 0x000f280000300a00 */
[----:B------:R1:W-:Y:S02]  /*151b60*/  @P5 STG.E.U8 desc[UR48][R18.64], R0 ;  /* 0x0000000012005986 */ /* 0x0003e4000c101130 */
[----:B-1----:R-:W-:-:S02]  /*151b70*/  PRMT R0, R24, 0x7772, RZ ;  /* 0x0000777218007816 */ /* 0x002fc400000000ff */
        /* <DEDUP_REMOVED lines=199> */
[----:B------:R-:W-:Y:S02]  /*1527f0*/  LOP3.LUT P6, RZ, R25, 0x1, RZ, 0xc0, !PT ;  /* 0x0000000119ff7812 */ /* 0x000fe400078cc0ff */
        /* <DEDUP_REMOVED lines=75> */
[----:B------:R-:W4:Y:S04]  /*152cb0*/  LDL.LU R7, [R1+0x314] ;  /* 0x0003140001077983 */ /* 0x000f280000300800 */
[----:B------:R-:W4:Y:S04]  /*152cc0*/  LDL.LU R20, [R1+0x24] ;  /* 0x0000240001147983 */ /* 0x000f280000300800 */
[----:B---3--:R1:W-:Y:S04]  /*152cd0*/  @P3 STG.E.U8 desc[UR48][R26.64], R0 ;  /* 0x000000001a003986 */ /* 0x0083e8000c101130 */
[----:B-1----:R-:W3:Y:S01]  /*152ce0*/  LDL.LU.64 R26, [R1+0xd50] ;  /* 0x000d5000011a7983 */ /* 0x002ee20000300a00 */
[----:B--2---:R-:W-:-:S05]  /*152cf0*/  PRMT R0, R24, 0x7770, RZ ;  /* 0x0000777018007816 */ /* 0x004fca00000000ff */
[----:B------:R1:W-:Y:S04]  /*152d00*/  @P0 STG.E.U8 desc[UR48][R22.64], R0 ;  /* 0x0000000016000986 */ /* 0x0003e8000c101130 */
[----:B-1----:R-:W2:Y:S04]  /*152d10*/  LDL.LU.64 R22, [R1+0xd70] ;  /* 0x000d700001167983 */ /* 0x002ea80000300a00 */
        /* <DEDUP_REMOVED lines=23> */
[C---:B------:R-:W-:Y:S02]  /*152e90*/  LOP3.LUT P5, RZ, R25.reuse, 0x20000, RZ, 0xc0, !PT ;  /* 0x0002000019ff7812 */ /* 0x040fe400078ac0ff */
[----:B------:R-:W-:Y:S02]  /*152ea0*/  LOP3.LUT R6, R6, 0xffefffff, RZ, 0xc0, !PT ;  /* 0xffefffff06067812 */ /* 0x000fe400078ec0ff */
[----:B------:R-:W-:Y:S01]  /*152eb0*/  PRMT R0, R24, 0x7771, RZ ;  /* 0x0000777118007816 */ /* 0x000fe200000000ff */
[----:B------:R-:W4:Y:S04]  /*152ec0*/  LDL.LU R21, [R1+0x304] ;  /* 0x0003040001157983 */ /* 0x000f280000300800 */
[----:B------:R-:W4:Y:S04]  /*152ed0*/  LDL.LU.64 R2, [R1+0x6b0] ;  /* 0x0006b00001027983 */ /* 0x000f280000300a00 */
[----:B------:R-:W4:Y:S01]  /*152ee0*/  LDL.LU.64 R12, [R1+0xda8] ;  /* 0x000da800010c7983 */ /* 0x000f220000300a00 */
[----:B------:R-:W-:-:S02]  /*152ef0*/  LOP3.LUT P1, RZ, R25, 0x8000000, RZ, 0xc0, !PT ;  /* 0x0800000019ff7812 */ /* 0x000fc4000782c0ff */
[C---:B------:R-:W-:Y:S02]  /*152f00*/  LOP3.LUT P4, RZ, R25.reuse, 0x10000000, RZ, 0xc0, !PT ;  /* 0x1000000019ff7812 */ /* 0x040fe4000788c0ff */
[C---:B------:R-:W-:Y:S02]  /*152f10*/  LOP3.LUT P3, RZ, R25.reuse, 0x20000000, RZ, 0xc0, !PT ;  /* 0x2000000019ff7812 */ /* 0x040fe4000786c0ff */
[C---:B------:R-:W-:Y:S01]  /*152f20*/  LOP3.LUT P0, RZ, R25.reuse, 0x40000000, RZ, 0xc0, !PT ;  /* 0x4000000019ff7812 */ /* 0x040fe2000780c0ff */
[----:B------:R-:W4:Y:S01]  /*152f30*/  LDL.LU.64 R10, [R1+0xdd8] ;  /* 0x000dd800010a7983 */ /* 0x000f220000300a00 */
[----:B------:R-:W-:Y:S02]  /*152f40*/  @P6 LOP3.LUT R6, R6, 0x100000, RZ, 0xfc, !PT ;  /* 0x0010000006066812 */ /* 0x000fe400078efcff */
[----:B------:R-:W-:Y:S02]  /*152f50*/  LOP3.LUT P6, RZ, R25, 0x80000, RZ, 0xc0, !PT ;  /* 0x0008000019ff7812 */ /* 0x000fe400078cc0ff */
[----:B------:R-:W-:Y:S01]  /*152f60*/  LOP3.LUT R6, R6, 0xffdfffff, RZ, 0xc0, !PT ;  /* 0xffdfffff06067812 */ /* 0x000fe200078ec0ff */
[----:B------:R1:W-:Y:S10]  /*152f70*/  @P2 STG.E.U8 desc[UR48][R16.64], R0 ;  /* 0x0000000010002986 */ /* 0x0003f4000c101130 */
[----:B------:R-:W-:-:S02]  /*152f80*/  @P6 LOP3.LUT R6, R6, 0x200000, RZ, 0xfc, !PT ;  /* 0x0020000006066812 */ /* 0x000fc400078efcff */
        /* <DEDUP_REMOVED lines=9> */
[----:B------:R-:W-:Y:S02]  /*153020*/  LOP3.LUT P2, RZ, R25, 0x80000000, RZ, 0xc0, !PT ;  /* 0x8000000019ff7812 */ /* 0x000fe4000784c0ff */
[----:B------:R-:W3:Y:S04]  /*153030*/  LDL.LU R25, [R1+0x318] ;  /* 0x0003180001197983 */ /* 0x000ee80000300800 */
[----:B------:R-:W3:Y:S04]  /*153040*/  LDL.LU.64 R8, [R1+0xdd0] ;  /* 0x000dd00001087983 */ /* 0x000ee80000300a00 */
[----:B------:R-:W3:Y:S04]  /*153050*/  LDL.LU.64 R14, [R1+0xdc8] ;  /* 0x000dc800010e7983 */ /* 0x000ee80000300a00 */
[----:B------:R-:W3:Y:S04]  /*153060*/  LDL.LU.64 R16, [R1+0xde8] ;  /* 0x000de80001107983 */ /* 0x000ee80000300a00 */
[----:B------:R-:W3:Y:S04]  /*153070*/  LDL.LU.64 R18, [R1+0xe10] ;  /* 0x000e100001127983 */ /* 0x000ee80000300a00 */
[----:B------:R-:W3:Y:S04]  /*153080*/  LDL.LU R24, [R1+0x308] ;  /* 0x0003080001187983 */ /* 0x000ee80000300800 */
[----:B------:R-:W3:Y:S01]  /*153090*/  LDL.LU.64 R28, [R1+0xe08] ;  /* 0x000e0800011c7983 */ /* 0x000ee20000300a00 */
[----:B-1----:R-:W-:-:S03]  /*1530a0*/  PRMT R0, R7, 0x7771, RZ ;  /* 0x0000777107007816 */ /* 0x002fc600000000ff */
[----:B------:R-:W3:Y:S04]  /*1530b0*/  LDL.LU.64 R26, [R1+0x6b8] ;  /* 0x0006b800011a7983 */ /* 0x000ee80000300a00 */
[----:B--2---:R1:W-:Y:S01]  /*1530c0*/  @P6 STG.E.U8 desc[UR48][R22.64], R0 ;  /* 0x0000000016006986 */ /* 0x0043e2000c101130 */
[C---:B------:R-:W-:Y:S02]  /*1530d0*/  LOP3.LUT P6, RZ, R6.reuse, 0x80000, RZ, 0xc0, !PT ;  /* 0x0008000006ff7812 */ /* 0x040fe400078cc0ff */
[----:B-1----:R-:W-:Y:S01]  /*1530e0*/  PRMT R0, R7, 0x7772, RZ ;  /* 0x0000777207007816 */ /* 0x002fe200000000ff */
[----:B------:R-:W2:Y:S10]  /*1530f0*/  LDL.LU.64 R22, [R1+0xe20] ;  /* 0x000e200001167983 */ /* 0x000eb40000300a00 */
[----:B----4-:R1:W-:Y:S04]  /*153100*/  @P6 STG.E.U8 desc[UR48][R4.64], R0 ;  /* 0x0000000004006986 */ /* 0x0103e8000c101130 */
[----:B-1----:R-:W4:Y:S01]  /*153110*/  LDL.LU.64 R4, [R1+0x4a48] ;  /* 0x004a480001047983 */ /* 0x002f220000300a00 */
[----:B------:R-:W-:-:S02]  /*153120*/  LOP3.LUT P6, RZ, R6, 0x40000, RZ, 0xc0, !PT ;  /* 0x0004000006ff7812 */ /* 0x000fc400078cc0ff */
[----:B------:R-:W-:Y:S02]  /*153130*/  PRMT R0, R7, 0x7773, RZ ;  /* 0x0000777307007816 */ /* 0x000fe400000000ff */
[----:B------:R-:W-:-:S09]  /*153140*/  LOP3.LUT P5, RZ, R20, 0x1, RZ, 0xc0, !PT ;  /* 0x0000000114ff7812 */ /* 0x000fd200078ac0ff */
        /* <DEDUP_REMOVED lines=12> */
[----:B---3--:R1:W-:Y:S02]  /*153210*/  @P6 STG.E.U8 desc[UR48][R8.64], R0 ;  /* 0x0000000008006986 */ /* 0x0083e4000c101130 */
        /* <DEDUP_REMOVED lines=15> */
[----:B------:R-:W-:Y:S02]  /*153310*/  LOP3.LUT P0, RZ, R20, 0x4, RZ, 0xc0, !PT ;  /* 0x0000000414ff7812 */ /* 0x000fe4000780c0ff */
[C---:B------:R-:W-:Y:S01]  /*153320*/  PRMT R0, R24.reuse, 0x7772, RZ ;  /* 0x0000777218007816 */ /* 0x040fe200000000ff */
[----:B------:R-:W4:Y:S04]  /*153330*/  LDL.LU.64 R16, [R1+0xe40] ;  /* 0x000e400001107983 */ /* 0x000f280000300a00 */
[----:B------:R-:W4:Y:S04]  /*153340*/  LDL.LU.64 R18, [R1+0xe60] ;  /* 0x000e600001127983 */ /* 0x000f280000300a00 */
[----:B------:R-:W4:Y:S04]  /*153350*/  LDL.LU.64 R28, [R1+0xe88] ;  /* 0x000e8800011c7983 */ /* 0x000f280000300a00 */
[----:B------:R-:W4:Y:S04]  /*153360*/  LDL.LU R25, [R1+0x31c] ;  /* 0x00031c0001197983 */ /* 0x000f280000300800 */
[----:B------:R-:W4:Y:S04]  /*153370*/  LDL.LU.64 R26, [R1+0xe80] ;  /* 0x000e8000011a7983 */ /* 0x000f280000300a00 */
[----:B------:R-:W4:Y:S04]  /*153380*/  LDL.LU R7, [R1+0x30c] ;  /* 0x00030c0001077983 */ /* 0x000f280000300800 */
[----:B---3--:R1:W-:Y:S02]  /*153390*/  @P3 STG.E.U8 desc[UR48][R14.64], R0 ;  /* 0x000000000e003986 */ /* 0x0083e4000c101130 */
[----:B-1----:R-:W-:-:S05]  /*1533a0*/  PRMT R0, R24, 0x7773, RZ ;  /* 0x0000777318007816 */ /* 0x002fca00000000ff */
[----:B--2---:R1:W-:Y:S04]  /*1533b0*/  @P0 STG.E.U8 desc[UR48][R22.64], R0 ;  /* 0x0000000016000986 */ /* 0x0043e8000c101130 */
[----:B-1----:R-:W2:Y:S04]  /*1533c0*/  LDL.LU.64 R22, [R1+0x6c0] ;  /* 0x0006c00001167983 */ /* 0x002ea80000300a00 */
[----:B------:R-:W3:Y:S01]  /*1533d0*/  LDL.LU.64 R12, [R1+0xec8] ;  /* 0x000ec800010c7983 */ /* 0x000ee20000300a00 */
        /* <DEDUP_REMOVED lines=22> */
[----:B------:R-:W-:Y:S02]  /*153540*/  LOP3.LUT P5, RZ, R20, 0x10, RZ, 0xc0, !PT ;  /* 0x0000001014ff7812 */ /* 0x000fe400078ac0ff */
[----:B------:R-:W-:Y:S02]  /*153550*/  LOP3.LUT R6, R6, 0xffffefff, RZ, 0xc0, !PT ;  /* 0xffffefff06067812 */ /* 0x000fe400078ec0ff */
[----:B----4-:R-:W-:Y:S01]  /*153560*/  PRMT R0, R25, 0x7770, RZ ;  /* 0x0000777019007816 */ /* 0x010fe200000000ff */
[----:B------:R-:W4:Y:S04]  /*153570*/  LDL.LU.64 R10, [R1+0xec0] ;  /* 0x000ec000010a7983 */ /* 0x000f280000300a00 */
[----:B------:R-:W4:Y:S04]  /*153580*/  LDL.LU R21, [R1+0x340] ;  /* 0x0003400001157983 */ /* 0x000f280000300800 */
        /* <DEDUP_REMOVED lines=23> */
[----:B------:R-:W4:Y:S04]  /*153700*/  LDL.LU.64 R26, [R1+0xf38] ;  /* 0x000f3800011a7983 */ /* 0x000f280000300a00 */
[----:B------:R-:W4:Y:S06]  /*153710*/  LDL.LU R25, [R1+0x344] ;  /* 0x0003440001197983 */ /* 0x000f2c0000300800 */
[----:B--2---:R1:W-:Y:S01]  /*153720*/  @P6 STG.E.U8 desc[UR48][R22.64], R0 ;  /* 0x0000000016006986 */ /* 0x0043e2000c101130 */
[----:B------:R-:W-:-:S02]  /*153730*/  LOP3.LUT P6, RZ, R6, 0x800, RZ, 0xc0, !PT ;  /* 0x0000080006ff7812 */ /* 0x000fc400078cc0ff */
        /* <DEDUP_REMOVED lines=10> */
[----:B------:R-:W-:Y:S01]  /*1537e0*/  LOP3.LUT P2, RZ, R20, 0x40000, RZ, 0xc0, !PT ;  /* 0x0004000014ff7812 */ /* 0x000fe2000784c0ff */
        /* <DEDUP_REMOVED lines=8> */
[----:B------:R1:W-:Y:S01]  /*153870*/  @P6 STG.E.U8 desc[UR48][R8.64], R0 ;  /* 0x0000000008006986 */ /* 0x0003e2000c101130 */
[----:B------:R-:W-:-:S02]  /*153880*/  LOP3.LUT P6, RZ, R6, 0x80, RZ, 0xc0, !PT ;  /* 0x0000008006ff7812 */ /* 0x000fc400078cc0ff */
[----:B-1----:R-:W-:Y:S01]  /*153890*/  PRMT R0, R21, 0x7771, RZ ;  /* 0x0000777115007816 */ /* 0x002fe200000000ff */
[----:B------:R-:W3:Y:S10]  /*1538a0*/  LDL.LU R8, [R1+0x4a2c] ;  /* 0x004a2c0001087983 */ /* 0x000ef40000300800 */
        /* <DEDUP_REMOVED lines=13> */
[----:B------:R1:W-:Y:S04]  /*153980*/  @P2 STG.E.U8 desc[UR48][R26.64], R0 ;  /* 0x000000001a002986 */ /* 0x0003e8000c101130 */
[----:B-1----:R-:W3:Y:S01]  /*153990*/  LDL.LU.64 R26, [R1+0xf50] ;  /* 0x000f5000011a7983 */ /* 0x002ee20000300a00 */
[C---:B------:R-:W-:Y:S02]  /*1539a0*/  LOP3.LUT P5, RZ, R20.reuse, 0x80000, RZ, 0xc0, !PT ;  /* 0x0008000014ff7812 */ /* 0x040fe400078ac0ff */
[----:B------:R-:W-:Y:S02]  /*1539b0*/  LOP3.LUT P3, RZ, R20, 0x100000, RZ, 0xc0, !PT ;  /* 0x0010000014ff7812 */ /* 0x000fe4000786c0ff */
[C---:B------:R-:W-:Y:S01]  /*1539c0*/  PRMT R0, R25.reuse, 0x7770, RZ ;  /* 0x0000777019007816 */ /* 0x040fe200000000ff */
[----:B------:R-:W3:Y:S08]  /*1539d0*/  LDL.LU.64 R16, [R1+0xf78] ;  /* 0x000f780001107983 */ /* 0x000ef00000300a00 */
[----:B--2---:R1:W-:Y:S04]  /*1539e0*/  @P5 STG.E.U8 desc[UR48][R22.64], R0 ;  /* 0x0000000016005986 */ /* 0x0043e8000c101130 */
[----:B-1----:R-:W2:Y:S04]  /*1539f0*/  LDL.LU.64 R22, [R1+0xf70] ;  /* 0x000f700001167983 */ /* 0x002ea80000300a00 */
[----:B------:R-:W2:Y:S01]  /*153a00*/  LDL.LU.64 R18, [R1+0x6d0] ;  /* 0x0006d00001127983 */ /* 0x000ea20000300a00 */
[----:B------:R-:W-:-:S03]  /*153a10*/  PRMT R0, R25, 0x7771, RZ ;  /* 0x0000777119007816 */ /* 0x000fc600000000ff */
[----:B------:R-:W2:Y:S04]  /*153a20*/  LDL.LU.64 R28, [R1+0xf88] ;  /* 0x000f8800011c7983 */ /* 0x000ea80000300a00 */
[----:B------:R-:W2:Y:S01]  /*153a30*/  LDL.LU R7, [R1+0x334] ;  /* 0x0003340001077983 */ /* 0x000ea20000300800 */
[----:B----4-:R-:W-:Y:S02]  /*153a40*/  LOP3.LUT P6, RZ, R11, 0x1000000, RZ, 0xc0, !PT ;  /* 0x010000000bff7812 */ /* 0x010fe400078cc0ff */
[----:B---3--:R-:W-:-:S11]  /*153a50*/  LOP3.LUT R8, R8, 0xbfffffff, RZ, 0xc0, !PT ;  /* 0xbfffffff08087812 */ /* 0x008fd600078ec0ff */
[----:B------:R-:W-:Y:S02]  /*153a60*/  @P6 LOP3.LUT R8, R8, 0x40000000, RZ, 0xfc, !PT ;  /* 0x4000000008086812 */ /* 0x000fe400078efcff */
[----:B------:R-:W-:Y:S02]  /*153a70*/  LOP3.LUT P6, RZ, R11, 0x2000000, RZ, 0xc0, !PT ;  /* 0x020000000bff7812 */ /* 0x000fe400078cc0ff */
[----:B------:R-:W-:-:S11]  /*153a80*/  LOP3.LUT R8, R8, 0x7fffffff, RZ, 0xc0, !PT ;  /* 0x7fffffff08087812 */ /* 0x000fd600078ec0ff */
[----:B------:R-:W-:-:S05]  /*153a90*/  @P6 LOP3.LUT R8, R8, 0x80000000, RZ, 0xfc, !PT ;  /* 0x8000000008086812 */ /* 0x000fca00078efcff */
[----:B------:R-:W-:Y:S04]  /*153aa0*/  STL [R1+0x4a18], R8 ;  /* 0x004a180801007387 */ /* 0x000fe80000100800 */
[----:B------:R-:W-:Y:S04]  /*153ab0*/  STL [R1+0x48fc], R12 ;  /* 0x0048fc0c01007387 */ /* 0x000fe80000100800 */
[----:B------:R-:W-:Y:S04]  /*153ac0*/  STL [R1+0x49d8], R20 ;  /* 0x0049d81401007387 */ /* 0x000fe80000100800 */
[----:B------:R1:W-:Y:S04]  /*153ad0*/  @P3 STG.E.U8 desc[UR48][R26.64], R0 ;  /* 0x000000001a003986 */ /* 0x0003e8000c101130 */
        /* <DEDUP_REMOVED lines=19> */
[C---:B------:R-:W-:Y:S02]  /*153c10*/  LOP3.LUT P0, RZ, R20.reuse, 0x200000, RZ, 0xc0, !PT ;  /* 0x0020000014ff7812 */ /* 0x040fe4000780c0ff */
[C---:B------:R-:W-:Y:S02]  /*153c20*/  LOP3.LUT P2, RZ, R20.reuse, 0x400000, RZ, 0xc0, !PT ;  /* 0x0040000014ff7812 */ /* 0x040fe4000784c0ff */
[----:B------:R-:W-:-:S05]  /*153c30*/  LOP3.LUT P5, RZ, R20, 0x800000, RZ, 0xc0, !PT ;  /* 0x0080000014ff7812 */ /* 0x000fca00078ac0ff */
[----:B------:R-:W-:Y:S02]  /*153c40*/  @P6 LOP3.LUT R6, R6, 0x20, RZ, 0xfc, !PT ;  /* 0x0000002006066812 */ /* 0x000fe400078efcff */
[----:B------:R-:W-:Y:S01]  /*153c50*/  LOP3.LUT P6, RZ, R20, 0x1000000, RZ, 0xc0, !PT ;  /* 0x0100000014ff7812 */ /* 0x000fe200078cc0ff */
[----:B----4-:R1:W-:Y:S04]  /*153c60*/  STL [R1+0x4a28], R21 ;  /* 0x004a281501007387 */ /* 0x0103e80000100800 */
[----:B-1----:R-:W4:Y:S04]  /*153c70*/  LDL.LU.64 R20, [R1+0xfb0] ;  /* 0x000fb00001147983 */ /* 0x002f280000300a00 */
[----:B------:R-:W4:Y:S01]  /*153c80*/  LDL.LU.64 R8, [R1+0xfc8] ;  /* 0x000fc80001087983 */ /* 0x000f220000300a00 */
[----:B------:R-:W-:-:S05]  /*153c90*/  PRMT R0, R25, 0x7772, RZ ;  /* 0x0000777219007816 */ /* 0x000fca00000000ff */
[----:B------:R1:W-:Y:S02]  /*153ca0*/  @P0 STG.E.U8 desc[UR48][R16.64], R0 ;  /* 0x0000000010000986 */ /* 0x0003e4000c101130 */
[----:B-1----:R-:W-:-:S05]  /*153cb0*/  PRMT R0, R25, 0x7773, RZ ;  /* 0x0000777319007816 */ /* 0x002fca00000000ff */
[----:B--2---:R1:W-:Y:S02]  /*153cc0*/  @P2 STG.E.U8 desc[UR48][R22.64], R0 ;  /* 0x0000000016002986 */ /* 0x0043e4000c101130 */
[----:B-1----:R-:W-:-:S05]  /*153cd0*/  PRMT R0, R7, 0x7770, RZ ;  /* 0x0000777007007816 */ /* 0x002fca00000000ff */
[----:B------:R1:W-:Y:S02]  /*153ce0*/  @P5 STG.E.U8 desc[UR48][R18.64], R0 ;  /* 0x0000000012005986 */ /* 0x0003e4000c101130 */
[----:B-1----:R-:W-:-:S05]  /*153cf0*/  PRMT R0, R7, 0x7771, RZ ;  /* 0x0000777107007816 */ /* 0x002fca00000000ff */
[----:B------:R1:W-:Y:S01]  /*153d00*/  @P6 STG.E.U8 desc[UR48][R28.64], R0 ;  /* 0x000000001c006986 */ /* 0x0003e2000c101130 */
[----:B------:R-:W-:Y:S02]  /*153d10*/  LOP3.LUT P6, RZ, R6, 0x20, RZ, 0xc0, !PT ;  /* 0x0000002006ff7812 */ /* 0x000fe400078cc0ff */
[----:B-1----:R-:W-:-:S11]  /*153d20*/  PRMT R0, R7, 0x7772, RZ ;  /* 0x0000777207007816 */ /* 0x002fd600000000ff */
[----:B---3--:R1:W-:Y:S01]  /*153d30*/  @P6 STG.E.U8 desc[UR48][R26.64], R0 ;  /* 0x000000001a006986 */ /* 0x0083e2000c101130 */
[C---:B------:R-:W-:Y:S02]  /*153d40*/  LOP3.LUT P6, RZ, R6.reuse, 0x10, RZ, 0xc0, !PT ;  /* 0x0000001006ff7812 */ /* 0x040fe400078cc0ff */
        /* <DEDUP_REMOVED lines=16> */
[----:B------:R-:W-:-:S02]  /*153e50*/  LOP3.LUT P6, RZ, R6, 0x8, RZ, 0xc0, !PT ;  /* 0x0000000806ff7812 */ /* 0x000fc400078cc0ff */
[----:B--2---:R-:W-:-:S11]  /*153e60*/  PRMT R0, R21, 0x7770, RZ ;  /* 0x0000777015007816 */ /* 0x004fd600000000ff */
[----:B---3--:R1:W-:Y:S04]  /*153e70*/  @P6 STG.E.U8 desc[UR48][R8.64], R0 ;  /* 0x0000000008006986 */ /* 0x0083e8000c101130 */
[----:B-1----:R-:W2:Y:S01]  /*153e80*/  LDL.LU.64 R8, [R1+0x4a20] ;  /* 0x004a200001087983 */ /* 0x002ea20000300a00 */
[----:B------:R-:W-:Y:S02]  /*153e90*/  LOP3.LUT P6, RZ, R6, 0x4, RZ, 0xc0, !PT ;  /* 0x0000000406ff7812 */ /* 0x000fe400078cc0ff */
[----:B------:R-:W-:-:S11]  /*153ea0*/  PRMT R0, R21, 0x7771, RZ ;  /* 0x0000777115007816 */ /* 0x000fd600000000ff */
[----:B--2---:R1:W-:Y:S04]  /*153eb0*/  @P6 STG.E.U8 desc[UR48][R8.64], R0 ;  /* 0x0000000008006986 */ /* 0x0043e8000c101130 */
[----:B-1----:R-:W2:Y:S01]  /*153ec0*/  LDL.LU R8, [R1+0x4a18] ;  /* 0x004a180001087983 */ /* 0x002ea20000300800 */
[----:B------:R-:W-:Y:S02]  /*153ed0*/  LOP3.LUT P6, RZ, R6, 0x2, RZ, 0xc0, !PT ;  /* 0x0000000206ff7812 */ /* 0x000fe400078cc0ff */
[----:B------:R-:W-:-:S11]  /*153ee0*/  PRMT R0, R21, 0x7772, RZ ;  /* 0x0000777215007816 */ /* 0x000fd600000000ff */
[----:B----4-:R1:W-:Y:S04]  /*153ef0*/  @P6 STG.E.U8 desc[UR48][R22.64], R0 ;  /* 0x0000000016006986 */ /* 0x0103e8000c101130 */
[----:B-1----:R-:W3:Y:S01]  /*153f00*/  LDL.LU.64 R22, [R1+0x4a10] ;  /* 0x004a100001167983 */ /* 0x002ee20000300a00 */
[----:B------:R-:W-:Y:S02]  /*153f10*/  LOP3.LUT P6, RZ, R6, 0x1, RZ, 0xc0, !PT ;  /* 0x0000000106ff7812 */ /* 0x000fe400078cc0ff */
[----:B------:R-:W-:-:S11]  /*153f20*/  PRMT R0, R21, 0x7773, RZ ;  /* 0x0000777315007816 */ /* 0x000fd600000000ff */
[----:B------:R1:W-:Y:S02]  /*153f30*/  @P6 STG.E.U8 desc[UR48][R12.64], R0 ;  /* 0x000000000c006986 */ /* 0x0003e4000c101130 */
[----:B-1----:R-:W-:Y:S02]  /*153f40*/  PRMT R0, R24, 0x7770, RZ ;  /* 0x0000777018007816 */ /* 0x002fe400000000ff */
[C---:B------:R-:W-:Y:S02]  /*153f50*/  LOP3.LUT P1, RZ, R11.reuse, 0x800000, RZ, 0xc0, !PT ;  /* 0x008000000bff7812 */ /* 0x040fe4000782c0ff */
[----:B------:R-:W-:Y:S02]  /*153f60*/  LOP3.LUT P4, RZ, R11, 0x400000, RZ, 0xc0, !PT ;  /* 0x004000000bff7812 */ /* 0x000fe4000788c0ff */
[C---:B------:R-:W-:Y:S02]  /*153f70*/  LOP3.LUT P3, RZ, R10.reuse, 0x400, RZ, 0xc0, !PT ;  /* 0x000004000aff7812 */ /* 0x040fe4000786c0ff */
[----:B------:R-:W-:-:S02]  /*153f80*/  LOP3.LUT P0, RZ, R10, 0x40, RZ, 0xc0, !PT ;  /* 0x000000400aff7812 */ /* 0x000fc4000780c0ff */
[C---:B------:R-:W-:Y:S02]  /*153f90*/  LOP3.LUT P2, RZ, R10.reuse, 0x10, RZ, 0xc0, !PT ;  /* 0x000000100aff7812 */ /* 0x040fe4000784c0ff */
[----:B------:R-:W-:Y:S02]  /*153fa0*/  LOP3.LUT P5, RZ, R10, 0x8, RZ, 0xc0, !PT ;  /* 0x000000080aff7812 */ /* 0x000fe400078ac0ff */
[----:B--2---:R-:W-:-:S13]  /*153fb0*/  LOP3.LUT P6, RZ, R8, 0x80000000, RZ, 0xc0, !PT ;  /* 0x8000000008ff7812 */ /* 0x004fda00078cc0ff */
        /* <DEDUP_REMOVED lines=15> */
[----:B---3--:R1:W-:Y:S04]  /*1540b0*/  @P5 STG.E.U8 desc[UR48][R22.64], R0 ;  /* 0x0000000016005986 */ /* 0x0083e8000c101130 */
[----:B-1----:R-:W2:Y:S04]  /*1540c0*/  LDL.LU.64 R22, [R1+0x4a08] ;  /* 0x004a080001167983 */ /* 0x002ea80000300a00 */
[----:B------:R-:W3:Y:S04]  /*1540d0*/  LDL.LU.64 R24, [R1+0x6e0] ;  /* 0x0006e00001187983 */ /* 0x000ee80000300a00 */
[----:B------:R-:W4:Y:S04]  /*1540e0*/  LDL.LU.64 R14, [R1+0x1078] ;  /* 0x00107800010e7983 */ /* 0x000f280000300a00 */
[----:B------:R-:W4:Y:S04]  /*1540f0*/  LDL.LU.64 R16, [R1+0x10a8] ;  /* 0x0010a80001107983 */ /* 0x000f280000300a00 */
[----:B------:R-:W2:Y:S01]  /*154100*/  LDL.LU R21, [R1+0x33c] ;  /* 0x00033c0001157983 */ /* 0x000ea20000300800 */
[----:B------:R-:W-:-:S03]  /*154110*/  LOP3.LUT P3, RZ, R10, 0x4, RZ, 0xc0, !PT ;  /* 0x000000040aff7812 */ /* 0x000fc6000786c0ff */
[----:B------:R-:W4:Y:S04]  /*154120*/  LDL.LU.64 R18, [R1+0x10a0] ;  /* 0x0010a00001127983 */ /* 0x000f280000300a00 */
[----:B------:R-:W4:Y:S04]  /*154130*/  LDL.LU.64 R28, [R1+0x1098] ;  /* 0x00109800011c7983 */ /* 0x000f280000300a00 */
[----:B------:R-:W4:Y:S04]  /*154140*/  LDL.LU.64 R26, [R1+0x10b8] ;  /* 0x0010b800011a7983 */ /* 0x000f280000300a00 */
[----:B------:R-:W4:Y:S04]  /*154150*/  LDL.LU R20, [R1+0x350] ;  /* 0x0003500001147983 */ /* 0x000f280000300800 */
[----:B------:R-:W-:Y:S01]  /*154160*/  STL [R1+0x49dc], R10 ;  /* 0x0049dc0a01007387 */ /* 0x000fe20000100800 */
[----:B------:R-:W-:-:S02]  /*154170*/  LOP3.LUT P0, RZ, R10, 0x2, RZ, 0xc0, !PT ;  /* 0x000000020aff7812 */ /* 0x000fc4000780c0ff */
[----:B------:R-:W-:Y:S02]  /*154180*/  LOP3.LUT P2, RZ, R10, 0x1, RZ, 0xc0, !PT ;  /* 0x000000010aff7812 */ /* 0x000fe4000784c0ff */
[----:B--2---:R-:W-:-:S05]  /*154190*/  PRMT R0, R21, 0x7770, RZ ;  /* 0x0000777015007816 */ /* 0x004fca00000000ff */
        /* <DEDUP_REMOVED lines=25> */
[----:B------:R-:W-:Y:S02]  /*154330*/  PRMT R0, R21, 0x7771, RZ ;  /* 0x0000777115007816 */ /* 0x000fe400000000ff */
[----:B------:R-:W-:Y:S02]  /*154340*/  LOP3.LUT P5, RZ, R22, 0x80000000, RZ, 0xc0, !PT ;  /* 0x8000000016ff7812 */ /* 0x000fe400078ac0ff */
[----:B------:R-:W-:Y:S01]  /*154350*/  LOP3.LUT R8, R8, 0xefffffff, RZ, 0xc0, !PT ;  /* 0xefffffff08087812 */ /* 0x000fe200078ec0ff */
[----:B------:R-:W3:Y:S04]  /*154360*/  LDL.LU.64 R6, [R1+0x10f0] ;  /* 0x0010f00001067983 */ /* 0x000ee80000300a00 */
[----:B------:R1:W-:Y:S04]  /*154370*/  @P0 STG.E.U8 desc[UR48][R14.64], R0 ;  /* 0x000000000e000986 */ /* 0x0003e8000c101130 */
[----:B------:R-:W3:Y:S01]  /*154380*/  LDL.LU.64 R12, [R1+0x1120] ;  /* 0x00112000010c7983 */ /* 0x000ee20000300a00 */
[----:B------:R-:W-:-:S02]  /*154390*/  @P6 LOP3.LUT R8, R8, 0x10000000, RZ, 0xfc, !PT ;  /* 0x1000000008086812 */ /* 0x000fc400078efcff */
[----:B------:R-:W-:Y:S02]  /*1543a0*/  LOP3.LUT P6, RZ, R22, 0x20000000, RZ, 0xc0, !PT ;  /* 0x2000000016ff7812 */ /* 0x000fe400078cc0ff */
[----:B------:R-:W-:Y:S02]  /*1543b0*/  LOP3.LUT R8, R8, 0xdfffffff, RZ, 0xc0, !PT ;  /* 0xdfffffff08087812 */ /* 0x000fe400078ec0ff */
[----:B-1----:R-:W-:-:S05]  /*1543c0*/  PRMT R0, R21, 0x7772, RZ ;  /* 0x0000777215007816 */ /* 0x002fca00000000ff */
[----:B------:R1:W-:Y:S04]  /*1543d0*/  @P2 STG.E.U8 desc[UR48][R16.64], R0 ;  /* 0x0000000010002986 */ /* 0x0003e8000c101130 */
[----:B------:R-:W-:Y:S02]  /*1543e0*/  @P6 LOP3.LUT R8, R8, 0x20000000, RZ, 0xfc, !PT ;  /* 0x2000000008086812 */ /* 0x000fe400078efcff */
[----:B------:R-:W-:Y:S02]  /*1543f0*/  LOP3.LUT P6, RZ, R22, 0x40000000, RZ, 0xc0, !PT ;  /* 0x4000000016ff7812 */ /* 0x000fe400078cc0ff */
[----:B-1----:R-:W-:Y:S02]  /*154400*/  PRMT R0, R21, 0x7773, RZ ;  /* 0x0000777315007816 */ /* 0x002fe400000000ff */
[----:B------:R-:W3:Y:S04]  /*154410*/  LDL.LU R21, [R1+0x354] ;  /* 0x0003540001157983 */ /* 0x000ee80000300800 */
[----:B------:R1:W-:Y:S04]  /*154420*/  @P5 STG.E.U8 desc[UR48][R18.64], R0 ;  /* 0x0000000012005986 */ /* 0x0003e8000c101130 */
[----:B------:R-:W3:Y:S04]  /*154430*/  LDL.LU.64 R4, [R1+0x1118] ;  /* 0x0011180001047983 */ /* 0x000ee80000300a00 */
[----:B------:R-:W3:Y:S04]  /*154440*/  LDL.LU.64 R2, [R1+0x1110] ;  /* 0x0011100001027983 */ /* 0x000ee80000300a00 */
[----:B------:R-:W3:Y:S04]  /*154450*/  LDL.LU.64 R14, [R1+0x1130] ;  /* 0x00113000010e7983 */ /* 0x000ee80000300a00 */
[----:B------:R-:W3:Y:S01]  /*154460*/  LDL.LU.64 R16, [R1+0x1158] ;  /* 0x0011580001107983 */ /* 0x000ee20000300a00 */
[----:B-1----:R-:W-:-:S03]  /*154470*/  PRMT R0, R20, 0x7770, RZ ;  /* 0x0000777014007816 */ /* 0x002fc600000000ff */
[----:B------:R-:W3:Y:S04]  /*154480*/  LDL.LU.64 R18, [R1+0x1150] ;  /* 0x0011500001127983 */ /* 0x000ee80000300a00 */
[----:B------:R1:W-:Y:S01]  /*154490*/  @P6 STG.E.U8 desc[UR48][R28.64], R0 ;  /* 0x000000001c006986 */ /* 0x0003e2000c101130 */
[----:B------:R-:W-:Y:S02]  /*1544a0*/  LOP3.LUT P6, RZ, R8, 0x20000000, RZ, 0xc0, !PT ;  /* 0x2000000008ff7812 */ /* 0x000fe400078cc0ff */
        /* <DEDUP_REMOVED lines=13> */
[----:B---3--:R-:W-:Y:S02]  /*154580*/  PRMT R0, R9, 0x7770, RZ ;  /* 0x0000777009007816 */ /* 0x008fe400000000ff */
        /* <DEDUP_REMOVED lines=28> */
[----:B------:R-:W3:Y:S04]  /*154750*/  LDL.LU.64 R28, [R1+0x1190] ;  /* 0x00119000011c7983 */ /* 0x000ee80000300a00 */
        /* <DEDUP_REMOVED lines=18> */
[----:B------:R-:W4:Y:S04]  /*154880*/  LDL.LU R21, [R1+0x35c] ;  /* 0x00035c0001157983 */ /* 0x000f280000300800 */
[----:B----4-:R1:W-:Y:S04]  /*154890*/  STL [R1+0x49e8], R21 ;  /* 0x0049e81501007387 */ /* 0x0103e80000100800 */
        /* <DEDUP_REMOVED lines=63> */
[----:B------:R-:W-:Y:S02]  /*154c90*/  LOP3.LUT P1, RZ, R22, 0x4, RZ, 0xc0, !PT ;  /* 0x0000000416ff7812 */ /* 0x000fe4000782c0ff */
[----:B----4-:R-:W-:-:S09]  /*154ca0*/  PRMT R0, R21, 0x7770, RZ ;  /* 0x0000777015007816 */ /* 0x010fd200000000ff */
        /* <DEDUP_REMOVED lines=11> */
[----:B------:R1:W-:Y:S04]  /*154d60*/  @P1 STG.E.U8 desc[UR48][R2.64], R0 ;  /* 0x0000000002001986 */ /* 0x0003e8000c101130 */
[----:B-1----:R-:W4:Y:S01]  /*154d70*/  LDL.LU.64 R2, [R1+0x12c0] ;  /* 0x0012c00001027983 */ /* 0x002f220000300a00 */
[C---:B------:R-:W-:Y:S02]  /*154d80*/  LOP3.LUT P4, RZ, R22.reuse, 0x2, RZ, 0xc0, !PT ;  /* 0x0000000216ff7812 */ /* 0x040fe4000788c0ff */
[----:B------:R-:W-:Y:S02]  /*154d90*/  LOP3.LUT P3, RZ, R22, 0x1, RZ, 0xc0, !PT ;  /* 0x0000000116ff7812 */ /* 0x000fe4000786c0ff */
[----:B------:R-:W-:Y:S02]  /*154da0*/  PRMT R0, R26, 0x7771, RZ ;  /* 0x000077711a007816 */ /* 0x000fe400000000ff */
[----:B------:R-:W-:-:S02]  /*154db0*/  LOP3.LUT P0, RZ, R23, 0x80000000, RZ, 0xc0, !PT ;  /* 0x8000000017ff7812 */ /* 0x000fc4000780c0ff */
[----:B------:R-:W-:-:S05]  /*154dc0*/  LOP3.LUT P2, RZ, R23, 0x40000000, RZ, 0xc0, !PT ;  /* 0x4000000017ff7812 */ /* 0x000fca000784c0ff */
[----:B------:R1:W-:Y:S01]  /*154dd0*/  @P4 STG.E.U8 desc[UR48][R14.64], R0 ;  /* 0x000000000e004986 */ /* 0x0003e2000c101130 */
[----:B------:R-:W-:Y:S02]  /*154de0*/  LOP3.LUT P5, RZ, R23, 0x20000000, RZ, 0xc0, !PT ;  /* 0x2000000017ff7812 */ /* 0x000fe400078ac0ff */
[----:B-1----:R-:W-:-:S05]  /*154df0*/  PRMT R0, R26, 0x7772, RZ ;  /* 0x000077721a007816 */ /* 0x002fca00000000ff */
[----:B------:R1:W-:Y:S01]  /*154e00*/  @P3 STG.E.U8 desc[UR48][R16.64], R0 ;  /* 0x0000000010003986 */ /* 0x0003e2000c101130 */
[----:B------:R-:W-:Y:S02]  /*154e10*/  LOP3.LUT P3, RZ, R23, 0x10000000, RZ, 0xc0, !PT ;  /* 0x1000000017ff7812 */ /* 0x000fe4000786c0ff */
[----:B-1----:R-:W-:-:S05]  /*154e20*/  PRMT R0, R26, 0x7773, RZ ;  /* 0x000077731a007816 */ /* 0x002fca00000000ff */
[----:B------:R1:W-:Y:S02]  /*154e30*/  @P0 STG.E.U8 desc[UR48][R18.64], R0 ;  /* 0x0000000012000986 */ /* 0x0003e4000c101130 */
[----:B-1----:R-:W-:-:S05]  /*154e40*/  PRMT R0, R27, 0x7770, RZ ;  /* 0x000077701b007816 */ /* 0x002fca00000000ff */
[----:B---3--:R1:W-:Y:S02]  /*154e50*/  @P2 STG.E.U8 desc[UR48][R28.64], R0 ;  /* 0x000000001c002986 */ /* 0x0083e4000c101130 */
[C---:B-1----:R-:W-:Y:S02]  /*154e60*/  PRMT R0, R27.reuse, 0x7771, RZ ;  /* 0x000077711b007816 */ /* 0x042fe400000000ff */
[----:B------:R-:W3:Y:S04]  /*154e70*/  LDL.LU.64 R28, [R1+0x12b8] ;  /* 0x0012b800011c7983 */ /* 0x000ee80000300a00 */
[----:B--2---:R1:W-:Y:S02]  /*154e80*/  @P5 STG.E.U8 desc[UR48][R24.64], R0 ;  /* 0x0000000018005986 */ /* 0x0043e4000c101130 */
[----:B-1----:R-:W-:-:S02]  /*154e90*/  PRMT R0, R27, 0x7772, RZ ;  /* 0x000077721b007816 */ /* 0x002fc400000000ff */
[----:B------:R-:W2:Y:S04]  /*154ea0*/  LDL.LU.64 R24, [R1+0x708] ;  /* 0x0007080001187983 */ /* 0x000ea80000300a00 */
[----:B------:R-:W2:Y:S04]  /*154eb0*/  LDL.LU.64 R14, [R1+0x12d0] ;  /* 0x0012d000010e7983 */ /* 0x000ea80000300a00 */
[----:B------:R-:W2:Y:S04]  /*154ec0*/  LDL.LU.64 R16, [R1+0x1300] ;  /* 0x0013000001107983 */ /* 0x000ea80000300a00 */
[----:B------:R-:W2:Y:S04]  /*154ed0*/  LDL.LU R7, [R1+0x380] ;  /* 0x0003800001077983 */ /* 0x000ea80000300800 */
[----:B------:R-:W2:Y:S04]  /*154ee0*/  LDL.LU.64 R18, [R1+0x12f8] ;  /* 0x0012f80001127983 */ /* 0x000ea80000300a00 */
[----:B------:R-:W2:Y:S04]  /*154ef0*/  LDL.LU R9, [R1+0x374] ;  /* 0x0003740001097983 */ /* 0x000ea80000300800 */
[----:B----4-:R1:W-:Y:S02]  /*154f00*/  @P3 STG.E.U8 desc[UR48][R2.64], R0 ;  /* 0x0000000002003986 */ /* 0x0103e4000c101130 */
[----:B-1----:R-:W-:-:S02]  /*154f10*/  PRMT R0, R27, 0x7773, RZ ;  /* 0x000077731b007816 */ /* 0x002fc400000000ff */
[----:B------:R-:W4:Y:S04]  /*154f20*/  LDL.LU.64 R26, [R1+0x12f0] ;  /* 0x0012f000011a7983 */ /* 0x000f280000300a00 */
        /* <DEDUP_REMOVED lines=23> */
[----:B------:R-:W-:Y:S02]  /*1550a0*/  LOP3.LUT R8, R8, 0xffffefff, RZ, 0xc0, !PT ;  /* 0xffffefff08087812 */ /* 0x000fe400078ec0ff */
[----:B------:R-:W-:-:S07]  /*1550b0*/  LOP3.LUT P2, RZ, R23, 0x4000000, RZ, 0xc0, !PT ;  /* 0x0400000017ff7812 */ /* 0x000fce000784c0ff */
[----:B------:R-:W-:Y:S02]  /*1550c0*/  @P6 LOP3.LUT R8, R8, 0x1000, RZ, 0xfc, !PT ;  /* 0x0000100008086812 */ /* 0x000fe400078efcff */
[C---:B------:R-:W-:Y:S02]  /*1550d0*/  LOP3.LUT P6, RZ, R23.reuse, 0x800000, RZ, 0xc0, !PT ;  /* 0x0080000017ff7812 */ /* 0x040fe400078cc0ff */
[----:B------:R-:W-:Y:S01]  /*1550e0*/  LOP3.LUT P5, RZ, R23, 0x2000000, RZ, 0xc0, !PT ;  /* 0x0200000017ff7812 */ /* 0x000fe200078ac0ff */
[----:B------:R2:W-:Y:S01]  /*1550f0*/  @P0 STG.E.U8 desc[UR48][R28.64], R0 ;  /* 0x000000001c000986 */ /* 0x0005e2000c101130 */
[----:B------:R-:W-:Y:S02]  /*155100*/  LOP3.LUT R8, R8, 0xffffdfff, RZ, 0xc0, !PT ;  /* 0xffffdfff08087812 */ /* 0x000fe400078ec0ff */
[----:B--2---:R-:W-:-:S07]  /*155110*/  PRMT R0, R7, 0x7770, RZ ;  /* 0x0000777007007816 */ /* 0x004fce00000000ff */
[----:B------:R-:W-:Y:S02]  /*155120*/  @P6 LOP3.LUT R8, R8, 0x2000, RZ, 0xfc, !PT ;  /* 0x0000200008086812 */ /* 0x000fe400078efcff */
[----:B------:R-:W-:Y:S01]  /*155130*/  LOP3.LUT P6, RZ, R23, 0x1000000, RZ, 0xc0, !PT ;  /* 0x0100000017ff7812 */ /* 0x000fe200078cc0ff */
[----:B------:R-:W2:Y:S04]  /*155140*/  LDL.LU R28, [R1+0x384] ;  /* 0x00038400011c7983 */ /* 0x000ea80000300800 */
[----:B------:R1:W-:Y:S04]  /*155150*/  @P2 STG.E.U8 desc[UR48][R24.64], R0 ;  /* 0x0000000018002986 */ /* 0x0003e8000c101130 */
[----:B------:R-:W2:Y:S01]  /*155160*/  LDL.LU.64 R20, [R1+0x1330] ;  /* 0x0013300001147983 */ /* 0x000ea20000300a00 */
[----:B-1----:R-:W-:-:S03]  /*155170*/  PRMT R0, R7, 0x7771, RZ ;  /* 0x0000777107007816 */ /* 0x002fc600000000ff */
[----:B------:R-:W2:Y:S04]  /*155180*/  LDL.LU.64 R24, [R1+0x710] ;  /* 0x0007100001187983 */ /* 0x000ea80000300a00 */
[----:B------:R-:W2:Y:S04]  /*155190*/  LDL.LU.64 R12, [R1+0x1348] ;  /* 0x00134800010c7983 */ /* 0x000ea80000300a00 */
[----:B------:R-:W2:Y:S04]  /*1551a0*/  LDL.LU.64 R4, [R1+0x1378] ;  /* 0x0013780001047983 */ /* 0x000ea80000300a00 */
[----:B------:R-:W2:Y:S04]  /*1551b0*/  LDL.LU R29, [R1+0x378] ;  /* 0x00037800011d7983 */ /* 0x000ea80000300800 */
[----:B------:R1:W-:Y:S04]  /*1551c0*/  @P5 STG.E.U8 desc[UR48][R14.64], R0 ;  /* 0x000000000e005986 */ /* 0x0003e8000c101130 */
[----:B------:R-:W2:Y:S01]  /*1551d0*/  LDL.LU.64 R2, [R1+0x1370] ;  /* 0x0013700001027983 */ /* 0x000ea20000300a00 */
[----:B-1----:R-:W-:-:S03]  /*1551e0*/  PRMT R0, R7, 0x7772, RZ ;  /* 0x0000777207007816 */ /* 0x002fc600000000ff */
[----:B------:R-:W2:Y:S04]  /*1551f0*/  LDL.LU.64 R14, [R1+0x1368] ;  /* 0x00136800010e7983 */ /* 0x000ea80000300a00 */
[----:B------:R1:W-:Y:S01]  /*155200*/  @P6 STG.E.U8 desc[UR48][R16.64], R0 ;  /* 0x0000000010006986 */ /* 0x0003e2000c101130 */
[C---:B------:R-:W-:Y:S02]  /*155210*/  LOP3.LUT P6, RZ, R8.reuse, 0x2000, RZ, 0xc0, !PT ;  /* 0x0000200008ff7812 */ /* 0x040fe400078cc0ff */
[----:B-1----:R-:W-:Y:S01]  /*155220*/  PRMT R0, R7, 0x7773, RZ ;  /* 0x0000777307007816 */ /* 0x002fe200000000ff */
[----:B------:R-:W2:Y:S10]  /*155230*/  LDL.LU.64 R16, [R1+0x1388] ;  /* 0x0013880001107983 */ /* 0x000eb40000300a00 */
[----:B------:R1:W-:Y:S01]  /*155240*/  @P6 STG.E.U8 desc[UR48][R18.64], R0 ;  /* 0x0000000012006986 */ /* 0x0003e2000c101130 */
[----:B------:R-:W-:-:S02]  /*155250*/  LOP3.LUT P6, RZ, R8, 0x1000, RZ, 0xc0, !PT ;  /* 0x0000100008ff7812 */ /* 0x000fc400078cc0ff */
[----:B-1----:R-:W-:Y:S01]  /*155260*/  PRMT R0, R9, 0x7770, RZ ;  /* 0x0000777009007816 */ /* 0x002fe200000000ff */
[----:B------:R-:W2:Y:S04]  /*155270*/  LDL.LU.64 R18, [R1+0x13b0] ;  /* 0x0013b00001127983 */ /* 0x000ea80000300a00 */
[----:B------:R-:W2:Y:S06]  /*155280*/  LDL.LU R7, [R1+0x388] ;  /* 0x0003880001077983 */ /* 0x000eac0000300800 */
[----:B----4-:R1:W-:Y:S01]  /*155290*/  @P6 STG.E.U8 desc[UR48][R26.64], R0 ;  /* 0x000000001a006986 */ /* 0x0103e2000c101130 */
[----:B------:R-:W-:-:S02]  /*1552a0*/  LOP3.LUT P6, RZ, R8, 0x800, RZ, 0xc0, !PT ;  /* 0x0000080008ff7812 */ /* 0x000fc400078cc0ff */
[----:B-1----:R-:W-:Y:S01]  /*1552b0*/  PRMT R0, R9, 0x7771, RZ ;  /* 0x0000777109007816 */ /* 0x002fe200000000ff */
[----:B------:R-:W4:Y:S10]  /*1552c0*/  LDL.LU.64 R26, [R1+0x718] ;  /* 0x00071800011a7983 */ /* 0x000f340000300a00 */
[----:B---3--:R1:W-:Y:S04]  /*1552d0*/  @P6 STG.E.U8 desc[UR48][R10.64], R0 ;  /* 0x000000000a006986 */ /* 0x0083e8000c101130 */
[----:B-1----:R-:W3:Y:S01]  /*1552e0*/  LDL.LU.64 R10, [R1+0x49e0] ;  /* 0x0049e000010a7983 */ /* 0x002ee20000300a00 */
[----:B------:R-:W-:-:S02]  /*1552f0*/  LOP3.LUT P6, RZ, R8, 0x400, RZ, 0xc0, !PT ;  /* 0x0000040008ff7812 */ /* 0x000fc400078cc0ff */
[----:B------:R-:W-:Y:S02]  /*155300*/  PRMT R0, R9, 0x7772, RZ ;  /* 0x0000777209007816 */ /* 0x000fe400000000ff */
[----:B------:R-:W-:-:S09]  /*155310*/  LOP3.LUT P1, RZ, R23, 0x8000, RZ, 0xc0, !PT ;  /* 0x0000800017ff7812 */ /* 0x000fd2000782c0ff */
[----:B---3--:R1:W-:Y:S01]  /*155320*/  @P6 STG.E.U8 desc[UR48][R10.64], R0 ;  /* 0x000000000a006986 */ /* 0x0083e2000c101130 */
[C---:B------:R-:W-:Y:S02]  /*155330*/  LOP3.LUT P6, RZ, R8.reuse, 0x200, RZ, 0xc0, !PT ;  /* 0x0000020008ff7812 */ /* 0x040fe400078cc0ff */
[----:B-1----:R-:W-:Y:S01]  /*155340*/  PRMT R0, R9, 0x7773, RZ ;  /* 0x0000777309007816 */ /* 0x002fe200000000ff */
[----:B------:R-:W3:Y:S10]  /*155350*/  LDL.LU R10, [R1+0x49dc] ;  /* 0x0049dc00010a7983 */ /* 0x000ef40000300800 */
[----:B--2---:R1:W-:Y:S01]  /*155360*/  @P6 STG.E.U8 desc[UR48][R20.64], R0 ;  /* 0x0000000014006986 */ /* 0x0043e2000c101130 */
[----:B------:R-:W-:-:S02]  /*155370*/  LOP3.LUT P6, RZ, R8, 0x100, RZ, 0xc0, !PT ;  /* 0x0000010008ff7812 */ /* 0x000fc400078cc0ff */
[----:B-1----:R-:W-:Y:S01]  /*155380*/  PRMT R0, R28, 0x7770, RZ ;  /* 0x000077701c007816 */ /* 0x002fe200000000ff */
[----:B------:R-:W2:Y:S10]  /*155390*/  LDL.LU R20, [R1+0x49d8] ;  /* 0x0049d80001147983 */ /* 0x000eb40000300800 */
[----:B------:R1:W-:Y:S04]  /*1553a0*/  @P6 STG.E.U8 desc[UR48][R24.64], R0 ;  /* 0x0000000018006986 */ /* 0x0003e8000c101130 */
[----:B-1----:R-:W4:Y:S01]  /*1553b0*/  LDL.LU.64 R24, [R1+0x49d0] ;  /* 0x0049d00001187983 */ /* 0x002f220000300a00 */
[----:B------:R-:W-:-:S02]  /*1553c0*/  LOP3.LUT P6, RZ, R8, 0x80, RZ, 0xc0, !PT ;  /* 0x0000008008ff7812 */ /* 0x000fc400078cc0ff */
[----:B------:R-:W-:-:S11]  /*1553d0*/  PRMT R0, R28, 0x7771, RZ ;  /* 0x000077711c007816 */ /* 0x000fd600000000ff */
[----:B------:R1:W-:Y:S01]  /*1553e0*/  @P6 STG.E.U8 desc[UR48][R12.64], R0 ;  /* 0x000000000c006986 */ /* 0x0003e2000c101130 */
[----:B------:R-:W-:Y:S02]  /*1553f0*/  LOP3.LUT P6, RZ, R8, 0x40, RZ, 0xc0, !PT ;  /* 0x0000004008ff7812 */ /* 0x000fe400078cc0ff */
[----:B------:R-:W-:Y:S02]  /*155400*/  LOP3.LUT P4, RZ, R23, 0x4000, RZ, 0xc0, !PT ;  /* 0x0000400017ff7812 */ /* 0x000fe4000788c0ff */
[----:B-1----:R-:W-:-:S09]  /*155410*/  PRMT R0, R28, 0x7772, RZ ;  /* 0x000077721c007816 */ /* 0x002fd200000000ff */
[----:B------:R1:W-:Y:S01]  /*155420*/  @P6 STG.E.U8 desc[UR48][R4.64], R0 ;  /* 0x0000000004006986 */ /* 0x0003e2000c101130 */
[C---:B------:R-:W-:Y:S02]  /*155430*/  LOP3.LUT P3, RZ, R23.reuse, 0x2000, RZ, 0xc0, !PT ;  /* 0x0000200017ff7812 */ /* 0x040fe4000786c0ff */
[----:B------:R-:W-:Y:S02]  /*155440*/  LOP3.LUT P0, RZ, R23, 0x1000, RZ, 0xc0, !PT ;  /* 0x0000100017ff7812 */ /* 0x000fe4000780c0ff */
[----:B-1----:R-:W-:-:S05]  /*155450*/  PRMT R0, R28, 0x7773, RZ ;  /* 0x000077731c007816 */ /* 0x002fca00000000ff */
[----:B------:R1:W-:Y:S01]  /*155460*/  @P1 STG.E.U8 desc[UR48][R2.64], R0 ;  /* 0x0000000002001986 */ /* 0x0003e2000c101130 */
[----:B------:R-:W-:Y:S02]  /*155470*/  LOP3.LUT P2, RZ, R23, 0x800, RZ, 0xc0, !PT ;  /* 0x0000080017ff7812 */ /* 0x000fe4000784c0ff */
[----:B-1----:R-:W-:-:S05]  /*155480*/  PRMT R0, R29, 0x7770, RZ ;  /* 0x000077701d007816 */ /* 0x002fca00000000ff */
[----:B------:R1:W-:Y:S02]  /*155490*/  @P4 STG.E.U8 desc[UR48][R14.64], R0 ;  /* 0x000000000e004986 */ /* 0x0003e4000c101130 */
[----:B-1----:R-:W-:-:S05]  /*1554a0*/  PRMT R0, R29, 0x7771, RZ ;  /* 0x000077711d007816 */ /* 0x002fca00000000ff */
[----:B------:R1:W-:Y:S02]  /*1554b0*/  @P3 STG.E.U8 desc[UR48][R16.64], R0 ;  /* 0x0000000010003986 */ /* 0x0003e4000c101130 */
[----:B-1----:R-:W-:-:S05]  /*1554c0*/  PRMT R0, R29, 0x7772, RZ ;  /* 0x000077721d007816 */ /* 0x002fca00000000ff */
[----:B------:R1:W-:Y:S02]  /*1554d0*/  @P0 STG.E.U8 desc[UR48][R18.64], R0 ;  /* 0x0000000012000986 */ /* 0x0003e4000c101130 */
[----:B-1----:R-:W-:Y:S02]  /*1554e0*/  PRMT R0, R29, 0x7773, RZ ;  /* 0x000077731d007816 */ /* 0x002fe400000000ff */
[----:B------:R-:W-:-:S03]  /*1554f0*/  LOP3.LUT P5, RZ, R23, 0x400, RZ, 0xc0, !PT ;  /* 0x0000040017ff7812 */ /* 0x000fc600078ac0ff */
[----:B----4-:R1:W-:Y:S04]  /*155500*/  @P2 STG.E.U8 desc[UR48][R24.64], R0 ;  /* 0x0000000018002986 */ /* 0x0103e8000c101130 */
[----:B-1----:R-:W4:Y:S01]  /*155510*/  LDL.LU.64 R24, [R1+0x49c8] ;  /* 0x0049c80001187983 */ /* 0x002f220000300a00 */
[----:B------:R-:W-:-:S03]  /*155520*/  PRMT R0, R7, 0x7770, RZ ;  /* 0x0000777007007816 */ /* 0x000fc600000000ff */
[----:B------:R-:W2:Y:S04]  /*155530*/  LDL.LU.64 R18, [R1+0x13c0] ;  /* 0x0013c00001127983 */ /* 0x000ea80000300a00 */
[----:B------:R1:W-:Y:S04]  /*155540*/  @P5 STG.E.U8 desc[UR48][R26.64], R0 ;  /* 0x000000001a005986 */ /* 0x0003e8000c101130 */
[----:B-1----:R-:W2:Y:S01]  /*155550*/  LDL.LU.64 R26, [R1+0x13f0] ;  /* 0x0013f000011a7983 */ /* 0x002ea20000300a00 */
[----:B---3--:R-:W-:Y:S02]  /*155560*/  LOP3.LUT R10, R10, 0xbfffffff, RZ, 0xc0, !PT ;  /* 0xbfffffff0a0a7812 */ /* 0x008fe400078ec0ff */
[----:B------:R-:W-:-:S02]  /*155570*/  LOP3.LUT P3, RZ, R23, 0x200, RZ, 0xc0, !PT ;  /* 0x0000020017ff7812 */ /* 0x000fc4000786c0ff */
[----:B------:R-:W-:Y:S02]  /*155580*/  LOP3.LUT P0, RZ, R23, 0x100, RZ, 0xc0, !PT ;  /* 0x0000010017ff7812 */ /* 0x000fe4000780c0ff */
[----:B------:R-:W-:Y:S01]  /*155590*/  PRMT R0, R7, 0x7771, RZ ;  /* 0x0000777107007816 */ /* 0x000fe200000000ff */
[----:B------:R-:W3:Y:S04]  /*1555a0*/  LDL.LU.64 R28, [R1+0x13e8] ;  /* 0x0013e800011c7983 */ /* 0x000ee80000300a00 */
[----:B------:R-:W3:Y:S04]  /*1555b0*/  LDL.LU.64 R14, [R1+0x13e0] ;  /* 0x0013e000010e7983 */ /* 0x000ee80000300a00 */
[----:B------:R-:W3:Y:S04]  /*1555c0*/  LDL.LU.64 R16, [R1+0x1400] ;  /* 0x0014000001107983 */ /* 0x000ee80000300a00 */
[----:B------:R-:W3:Y:S01]  /*1555d0*/  LDL.LU R9, [R1+0x37c] ;  /* 0x00037c0001097983 */ /* 0x000ee20000300800 */
[----:B----4-:R-:W-:-:S13]  /*1555e0*/  LOP3.LUT P6, RZ, R24, 0x20000000, RZ, 0xc0, !PT ;  /* 0x2000000018ff7812 */ /* 0x010fda00078cc0ff */
[----:B------:R-:W-:Y:S02]  /*1555f0*/  @P6 LOP3.LUT R10, R10, 0x40000000, RZ, 0xfc, !PT ;  /* 0x400000000a0a6812 */ /* 0x000fe400078efcff */
[----:B------:R-:W-:Y:S02]  /*155600*/  LOP3.LUT P6, RZ, R24, 0x40000000, RZ, 0xc0, !PT ;  /* 0x4000000018ff7812 */ /* 0x000fe400078cc0ff */
[----:B------:R-:W-:Y:S01]  /*155610*/  LOP3.LUT R10, R10, 0x7fffffff, RZ, 0xc0, !PT ;  /* 0x7fffffff0a0a7812 */ /* 0x000fe200078ec0ff */
[----:B--2---:R1:W-:Y:S10]  /*155620*/  @P3 STG.E.U8 desc[UR48][R18.64], R0 ;  /* 0x0000000012003986 */ /* 0x0043f4000c101130 */
[----:B------:R-:W-:-:S02]  /*155630*/  @P6 LOP3.LUT R10, R10, 0x80000000, RZ, 0xfc, !PT ;  /* 0x800000000a0a6812 */ /* 0x000fc400078efcff */
[----:B-1----:R-:W-:-:S03]  /*155640*/  PRMT R0, R7, 0x7772, RZ ;  /* 0x0000777207007816 */ /* 0x002fc600000000ff */
[----:B------:R-:W-:Y:S04]  /*155650*/  STL [R1+0x49b4], R10 ;  /* 0x0049b40a01007387 */ /* 0x000fe80000100800 */
[----:B------:R-:W2:Y:S04]  /*155660*/  LDL.LU.64 R18, [R1+0x1428] ;  /* 0x0014280001127983 */ /* 0x000ea80000300a00 */
[----:B------:R-:W4:Y:S04]  /*155670*/  LDL.LU R21, [R1+0x38c] ;  /* 0x00038c0001157983 */ /* 0x000f280000300800 */
[----:B------:R1:W-:Y:S04]  /*155680*/  @P0 STG.E.U8 desc[UR48][R26.64], R0 ;  /* 0x000000001a000986 */ /* 0x0003e8000c101130 */
        /* <DEDUP_REMOVED lines=18> */
[----:B------:R-:W-:Y:S01]  /*1557b0*/  LOP3.LUT P2, RZ, R23, 0x80, RZ, 0xc0, !PT ;  /* 0x0000008017ff7812 */ /* 0x000fe2000784c0ff */
[----:B---3--:R1:W-:Y:S04]  /*1557c0*/  STL.64 [R1+0x49c0], R10 ;  /* 0x0049c00a01007387 */ /* 0x0083e80000100a00 */
[----:B-1----:R-:W3:Y:S04]  /*1557d0*/  LDL.LU.64 R10, [R1+0x720] ;  /* 0x00072000010a7983 */ /* 0x002ee80000300a00 */
[----:B------:R-:W-:-:S02]  /*1557e0*/  @P6 LOP3.LUT R8, R8, 0x10, RZ, 0xfc, !PT ;  /* 0x0000001008086812 */ /* 0x000fc400078efcff */
[C---:B------:R-:W-:Y:S02]  /*1557f0*/  LOP3.LUT P6, RZ, R23.reuse, 0x10, RZ, 0xc0, !PT ;  /* 0x0000001017ff7812 */ /* 0x040fe400078cc0ff */
[----:B------:R-:W-:Y:S02]  /*155800*/  LOP3.LUT P5, RZ, R23, 0x40, RZ, 0xc0, !PT ;  /* 0x0000004017ff7812 */ /* 0x000fe400078ac0ff */
[----:B------:R-:W-:Y:S02]  /*155810*/  PRMT R0, R7, 0x7773, RZ ;  /* 0x0000777307007816 */ /* 0x000fe400000000ff */
[----:B------:R-:W-:-:S03]  /*155820*/  LOP3.LUT R8, R8, 0xffffffdf, RZ, 0xc0, !PT ;  /* 0xffffffdf08087812 */ /* 0x000fc600078ec0ff */
[----:B------:R1:W-:Y:S04]  /*155830*/  @P2 STG.E.U8 desc[UR48][R28.64], R0 ;  /* 0x000000001c002986 */ /* 0x0003e8000c101130 */
[----:B------:R-:W-:Y:S02]  /*155840*/  @P6 LOP3.LUT R8, R8, 0x20, RZ, 0xfc, !PT ;  /* 0x0000002008086812 */ /* 0x000fe400078efcff */
[----:B------:R-:W-:Y:S02]  /*155850*/  LOP3.LUT P6, RZ, R23, 0x20, RZ, 0xc0, !PT ;  /* 0x0000002017ff7812 */ /* 0x000fe400078cc0ff */
[----:B------:R-:W3:Y:S04]  /*155860*/  LDL.LU.64 R22, [R1+0x1460] ;  /* 0x0014600001167983 */ /* 0x000ee80000300a00 */
[----:B-1----:R-:W3:Y:S04]  /*155870*/  LDL.LU R28, [R1+0x3a0] ;  /* 0x0003a000011c7983 */ /* 0x002ee80000300800 */
[----:B------:R-:W3:Y:S01]  /*155880*/  LDL.LU.64 R6, [R1+0x1458] ;  /* 0x0014580001067983 */ /* 0x000ee20000300a00 */
[----:B------:R-:W-:-:S03]  /*155890*/  PRMT R0, R9, 0x7770, RZ ;  /* 0x0000777009007816 */ /* 0x000fc600000000ff */
[----:B------:R-:W3:Y:S04]  /*1558a0*/  LDL.LU.64 R12, [R1+0x1478] ;  /* 0x00147800010c7983 */ /* 0x000ee80000300a00 */
[----:B------:R-:W3:Y:S04]  /*1558b0*/  LDL.LU R29, [R1+0x390] ;  /* 0x00039000011d7983 */ /* 0x000ee80000300800 */
[----:B------:R-:W3:Y:S04]  /*1558c0*/  LDL.LU.64 R4, [R1+0x14a0] ;  /* 0x0014a00001047983 */ /* 0x000ee80000300a00 */
[----:B------:R-:W3:Y:S04]  /*1558d0*/  LDL.LU.64 R2, [R1+0x1498] ;  /* 0x0014980001027983 */ /* 0x000ee80000300a00 */
[----:B------:R1:W-:Y:S02]  /*1558e0*/  @P5 STG.E.U8 desc[UR48][R14.64], R0 ;  /* 0x000000000e005986 */ /* 0x0003e4000c101130 */
[----:B-1----:R-:W-:-:S02]  /*1558f0*/  PRMT R0, R9, 0x7771, RZ ;  /* 0x0000777109007816 */ /* 0x002fc400000000ff */
[----:B------:R-:W3:Y:S04]  /*155900*/  LDL.LU.64 R14, [R1+0x728] ;  /* 0x00072800010e7983 */ /* 0x000ee80000300a00 */
[----:B------:R1:W-:Y:S01]  /*155910*/  @P6 STG.E.U8 desc[UR48][R16.64], R0 ;  /* 0x0000000010006986 */ /* 0x0003e2000c101130 */
[C---:B------:R-:W-:Y:S02]  /*155920*/  LOP3.LUT P6, RZ, R8.reuse, 0x20, RZ, 0xc0, !PT ;  /* 0x0000002008ff7812 */ /* 0x040fe400078cc0ff */
[----:B-1----:R-:W-:Y:S01]  /*155930*/  PRMT R0, R9, 0x7772, RZ ;  /* 0x0000777209007816 */ /* 0x002fe200000000ff */
[----:B------:R-:W3:Y:S10]  /*155940*/  LDL.LU.64 R16, [R1+0x14b0] ;  /* 0x0014b00001107983 */ /* 0x000ef40000300a00 */
[----:B--2---:R1:W-:Y:S01]  /*155950*/  @P6 STG.E.U8 desc[UR48][R18.64], R0 ;  /* 0x0000000012006986 */ /* 0x0043e2000c101130 */
[----:B------:R-:W-:-:S02]  /*155960*/  LOP3.LUT P6, RZ, R8, 0x10, RZ, 0xc0, !PT ;  /* 0x0000001008ff7812 */ /* 0x000fc400078cc0ff */
[----:B-1----:R-:W-:Y:S01]  /*155970*/  PRMT R0, R9, 0x7773, RZ ;  /* 0x0000777309007816 */ /* 0x002fe200000000ff */
[----:B------:R-:W2:Y:S10]  /*155980*/  LDL.LU.64 R18, [R1+0x14e0] ;  /* 0x0014e00001127983 */ /* 0x000eb40000300a00 */
[----:B----4-:R1:W-:Y:S01]  /*155990*/  @P6 STG.E.U8 desc[UR48][R26.64], R0 ;  /* 0x000000001a006986 */ /* 0x0103e2000c101130 */
[----:B------:R-:W-:-:S02]  /*1559a0*/  LOP3.LUT P6, RZ, R8, 0x8, RZ, 0xc0, !PT ;  /* 0x0000000808ff7812 */ /* 0x000fc400078cc0ff */
[----:B-1----:R-:W-:Y:S01]  /*1559b0*/  PRMT R0, R21, 0x7770, RZ ;  /* 0x0000777015007816 */ /* 0x002fe200000000ff */
[----:B------:R-:W4:Y:S10]  /*1559c0*/  LDL.LU.64 R26, [R1+0x14d8] ;  /* 0x0014d800011a7983 */ /* 0x000f340000300a00 */
[----:B---3--:R1:W-:Y:S04]  /*1559d0*/  @P6 STG.E.U8 desc[UR48][R10.64], R0 ;  /* 0x000000000a006986 */ /* 0x0083e8000c101130 */
[----:B-1----:R-:W3:Y:S01]  /*1559e0*/  LDL.LU.64 R10, [R1+0x49c0] ;  /* 0x0049c000010a7983 */ /* 0x002ee20000300a00 */
[----:B------:R-:W-:-:S02]  /*1559f0*/  LOP3.LUT P6, RZ, R8, 0x4, RZ, 0xc0, !PT ;  /* 0x0000000408ff7812 */ /* 0x000fc400078cc0ff */
[----:B------:R-:W-:-:S11]  /*155a00*/  PRMT R0, R21, 0x7771, RZ ;  /* 0x0000777115007816 */ /* 0x000fd600000000ff */
[----:B---3--:R1:W-:Y:S04]  /*155a10*/  @P6 STG.E.U8 desc[UR48][R10.64], R0 ;  /* 0x000000000a006986 */ /* 0x0083e8000c101130 */
[----:B-1----:R-:W3:Y:S01]  /*155a20*/  LDL.LU.64 R10, [R1+0x49b8] ;  /* 0x0049b800010a7983 */ /* 0x002ee20000300a00 */
[----:B------:R-:W-:Y:S02]  /*155a30*/  LOP3.LUT P6, RZ, R8, 0x2, RZ, 0xc0, !PT ;  /* 0x0000000208ff7812 */ /* 0x000fe400078cc0ff */
[----:B------:R-:W-:-:S11]  /*155a40*/  PRMT R0, R21, 0x7772, RZ ;  /* 0x0000777215007816 */ /* 0x000fd600000000ff */
[----:B---3--:R1:W-:Y:S04]  /*155a50*/  @P6 STG.E.U8 desc[UR48][R10.64], R0 ;  /* 0x000000000a006986 */ /* 0x0083e8000c101130 */
[----:B-1----:R-:W3:Y:S01]  /*155a60*/  LDL.LU R10, [R1+0x49b4] ;  /* 0x0049b400010a7983 */ /* 0x002ee20000300800 */
[----:B------:R-:W-:Y:S02]  /*155a70*/  LOP3.LUT P6, RZ, R8, 0x1, RZ, 0xc0, !PT ;  /* 0x0000000108ff7812 */ /* 0x000fe400078cc0ff */
[----:B------:R-:W-:-:S11]  /*155a80*/  PRMT R0, R21, 0x7773, RZ ;  /* 0x0000777315007816 */ /* 0x000fd600000000ff */
        /* <DEDUP_REMOVED lines=8> */
[----:B---3--:R-:W-:-:S13]  /*155b10*/  LOP3.LUT P6, RZ, R10, 0x80000000, RZ, 0xc0, !PT ;  /* 0x800000000aff7812 */ /* 0x008fda00078cc0ff */
        /* <DEDUP_REMOVED lines=16> */
[----:B----4-:R1:W-:Y:S04]  /*155c20*/  @P5 STG.E.U8 desc[UR48][R26.64], R0 ;  /* 0x000000001a005986 */ /* 0x0103e8000c101130 */
[----:B------:R-:W3:Y:S04]  /*155c30*/  LDL.LU.64 R2, [R1+0x14f0] ;  /* 0x0014f00001027983 */ /* 0x000ee80000300a00 */
[----:B-1----:R-:W4:Y:S04]  /*155c40*/  LDL.LU.64 R26, [R1+0x1518] ;  /* 0x00151800011a7983 */ /* 0x002f280000300a00 */
[----:B------:R-:W2:Y:S01]  /*155c50*/  LDL.LU R21, [R1+0x3a4] ;  /* 0x0003a40001157983 */ /* 0x000ea20000300800 */
[----:B------:R-:W-:-:S03]  /*155c60*/  LOP3.LUT P3, RZ, R24, 0x400000, RZ, 0xc0, !PT ;  /* 0x0040000018ff7812 */ /* 0x000fc6000786c0ff */
[----:B------:R-:W4:Y:S04]  /*155c70*/  LDL.LU.64 R14, [R1+0x1510] ;  /* 0x00151000010e7983 */ /* 0x000f280000300a00 */
[----:B------:R-:W4:Y:S04]  /*155c80*/  LDL.LU.64 R16, [R1+0x730] ;  /* 0x0007300001107983 */ /* 0x000f280000300a00 */
[----:B------:R-:W4:Y:S04]  /*155c90*/  LDL.LU R11, [R1+0x394] ;  /* 0x00039400010b7983 */ /* 0x000f280000300800 */
[----:B------:R-:W4:Y:S01]  /*155ca0*/  LDL.LU.64 R18, [R1+0x1528] ;  /* 0x0015280001127983 */ /* 0x000f220000300a00 */
[----:B------:R-:W-:-:S02]  /*155cb0*/  LOP3.LUT P0, RZ, R24, 0x200000, RZ, 0xc0, !PT ;  /* 0x0020000018ff7812 */ /* 0x000fc4000780c0ff */
[----:B--2---:R-:W-:-:S05]  /*155cc0*/  PRMT R0, R21, 0x7770, RZ ;  /* 0x0000777015007816 */ /* 0x004fca00000000ff */
[----:B------:R1:W-:Y:S04]  /*155cd0*/  @P3 STG.E.U8 desc[UR48][R28.64], R0 ;  /* 0x000000001c003986 */ /* 0x0003e8000c101130 */
[----:B-1----:R-:W2:Y:S04]  /*155ce0*/  LDL.LU.64 R28, [R1+0x1558] ;  /* 0x00155800011c7983 */ /* 0x002ea80000300a00 */
[----:B------:R-:W2:Y:S01]  /*155cf0*/  LDL.LU R9, [R1+0x3a8] ;  /* 0x0003a80001097983 */ /* 0x000ea20000300800 */
[----:B------:R-:W-:Y:S02]  /*155d00*/  LOP3.LUT P2, RZ, R24, 0x100000, RZ, 0xc0, !PT ;  /* 0x0010000018ff7812 */ /* 0x000fe4000784c0ff */
[----:B------:R-:W-:-:S05]  /*155d10*/  PRMT R0, R21, 0x7771, RZ ;  /* 0x0000777115007816 */ /* 0x000fca00000000ff */
[----:B---3--:R1:W-:Y:S02]  /*155d20*/  @P0 STG.E.U8 desc[UR48][R2.64], R0 ;  /* 0x0000000002000986 */ /* 0x0083e4000c101130 */
[----:B-1----:R-:W-:-:S05]  /*155d30*/  PRMT R0, R21, 0x7772, RZ ;  /* 0x0000777215007816 */ /* 0x002fca00000000ff */
[----:B----4-:R-:W-:Y:S01]  /*155d40*/  @P2 STG.E.U8 desc[UR48][R26.64], R0 ;  /* 0x000000001a002986 */ /* 0x010fe2000c101130 */
        /* <DEDUP_REMOVED lines=14> */
[----:B--2---:R1:W-:Y:S04]  /*155e30*/  STL [R1+0x49b0], R9 ;  /* 0x0049b00901007387 */ /* 0x0043e80000100800 */
[----:B-1----:R-:W2:Y:S04]  /*155e40*/  LDL.LU.64 R8, [R1+0x1550] ;  /* 0x0015500001087983 */ /* 0x002ea80000300a00 */
[----:B------:R-:W3:Y:S02]  /*155e50*/  LDL.LU.64 R26, [R1+0x1568] ;  /* 0x00156800011a7983 */ /* 0x000ee40000300a00 */
        /* <DEDUP_REMOVED lines=10> */
[----:B------:R-:W-:-:S09]  /*155f00*/  PRMT R0, R21, 0x7773, RZ ;  /* 0x0000777315007816 */ /* 0x000fd200000000ff */
[----:B------:R-:W-:Y:S02]  /*155f10*/  @P6 LOP3.LUT R10, R10, 0x20000000, RZ, 0xfc, !PT ;  /* 0x200000000a0a6812 */ /* 0x000fe400078efcff */
[----:B------:R-:W-:Y:S01]  /*155f20*/  LOP3.LUT P6, RZ, R24, 0x40000, RZ, 0xc0, !PT ;  /* 0x0004000018ff7812 */ /* 0x000fe200078cc0ff */
[----:B------:R1:W-:Y:S02]  /*155f30*/  @P5 STG.E.U8 desc[UR48][R14.64], R0 ;  /* 0x000000000e005986 */ /* 0x0003e4000c101130 */
[----:B-1----:R-:W-:-:S10]  /*155f40*/  PRMT R0, R11, 0x7770, RZ ;  /* 0x000077700b007816 */ /* 0x002fd400000000ff */
[----:B------:R1:W-:Y:S01]  /*155f50*/  @P6 STG.E.U8 desc[UR48][R16.64], R0 ;  /* 0x0000000010006986 */ /* 0x0003e2000c101130 */
[----:B------:R-:W-:Y:S02]  /*155f60*/  LOP3.LUT P6, RZ, R10, 0x20000000, RZ, 0xc0, !PT ;  /* 0x200000000aff7812 */ /* 0x000fe400078cc0ff */
[----:B-1----:R-:W-:-:S11]  /*155f70*/  PRMT R0, R11, 0x7771, RZ ;  /* 0x000077710b007816 */ /* 0x002fd600000000ff */
[----:B------:R1:W-:Y:S01]  /*155f80*/  @P6 STG.E.U8 desc[UR48][R18.64], R0 ;  /* 0x0000000012006986 */ /* 0x0003e2000c101130 */
[----:B------:R-:W-:Y:S02]  /*155f90*/  LOP3.LUT P6, RZ, R10, 0x10000000, RZ, 0xc0, !PT ;  /* 0x100000000aff7812 */ /* 0x000fe400078cc0ff */
[----:B-1----:R-:W-:-:S11]  /*155fa0*/  PRMT R0, R11, 0x7772, RZ ;  /* 0x000077720b007816 */ /* 0x002fd600000000ff */
[----:B------:R1:W-:Y:S01]  /*155fb0*/  @P6 STG.E.U8 desc[UR48][R28.64], R0 ;  /* 0x000000001c006986 */ /* 0x0003e2000c101130 */
[C---:B------:R-:W-:Y:S02]  /*155fc0*/  LOP3.LUT P6, RZ, R10.reuse, 0x8000000, RZ, 0xc0, !PT ;  /* 0x080000000aff7812 */ /* 0x040fe400078cc0ff */
[----:B-1----:R-:W-:Y:S01]  /*155fd0*/  PRMT R0, R11, 0x7773, RZ ;  /* 0x000077730b007816 */ /* 0x002fe200000000ff */
[----:B---3--:R1:W-:Y:S10]  /*155fe0*/  STL.64 [R1+0x49a8], R26 ;  /* 0x0049a81a01007387 */ /* 0x0083f40000100a00 */
[----:B--2---:R2:W-:Y:S04]  /*155ff0*/  @P6 STG.E.U8 desc[UR48][R8.64], R0 ;  /* 0x0000000008006986 */ /* 0x0045e8000c101130 */
[----:B-1----:R-:W3:Y:S04]  /*156000*/  LDL.LU.64 R26, [R1+0x1548] ;  /* 0x00154800011a7983 */ /* 0x002ee80000300a00 */
[----:B------:R-:W4:Y:S04]  /*156010*/  LDL.LU.64 R22, [R1+0x1590] ;  /* 0x0015900001167983 */ /* 0x000f280000300a00 */
[----:B------:R-:W4:Y:S04]  /*156020*/  LDL.LU.64 R6, [R1+0x1588] ;  /* 0x0015880001067983 */ /* 0x000f280000300a00 */
[----:B------:R-:W4:Y:S04]  /*156030*/  LDL.LU.64 R12, [R1+0x738] ;  /* 0x00073800010c7983 */ /* 0x000f280000300a00 */
[----:B------:R-:W4:Y:S04]  /*156040*/  LDL.LU.64 R4, [R1+0x15a0] ;  /* 0x0015a00001047983 */ /* 0x000f280000300a00 */
[----:B------:R-:W4:Y:S04]  /*156050*/  LDL.LU.64 R2, [R1+0x15d0] ;  /* 0x0015d00001027983 */ /* 0x000f280000300a00 */
[----:B------:R-:W4:Y:S04]  /*156060*/  LDL.LU.64 R14, [R1+0x15c8] ;  /* 0x0015c800010e7983 */ /* 0x000f280000300a00 */
[----:B------:R-:W4:Y:S04]  /*156070*/  LDL.LU R21, [R1+0x3ac] ;  /* 0x0003ac0001157983 */ /* 0x000f280000300800 */
        /* <DEDUP_REMOVED lines=17> */
[C---:B------:R-:W-:Y:S02]  /*156190*/  LOP3.LUT P6, RZ, R10.reuse, 0x1000000, RZ, 0xc0, !PT ;  /* 0x010000000aff7812 */ /* 0x040fe400078cc0ff */
[----:B-1----:R-:W-:Y:S01]  /*1561a0*/  PRMT R0, R9, 0x7772, RZ ;  /* 0x0000777209007816 */ /* 0x002fe200000000ff */
[----:B------:R-:W2:Y:S10]  /*1561b0*/  LDL.LU.64 R26, [R1+0x49a0] ;  /* 0x0049a000011a7983 */ /* 0x000eb40000300a00 */
        /* <DEDUP_REMOVED lines=11> */
[----:B-1----:R-:W-:Y:S02]  /*156270*/  PRMT R0, R25, 0x7773, RZ ;  /* 0x0000777319007816 */ /* 0x002fe400000000ff */
[----:B------:R-:W3:Y:S04]  /*156280*/  LDL.LU R25, [R1+0x499c] ;  /* 0x00499c0001197983 */ /* 0x000ee80000300800 */
[----:B------:R1:W-:Y:S02]  /*156290*/  @P3 STG.E.U8 desc[UR48][R14.64], R0 ;  /* 0x000000000e003986 */ /* 0x0003e4000c101130 */
[----:B-1----:R-:W-:-:S05]  /*1562a0*/  PRMT R0, R21, 0x7770, RZ ;  /* 0x0000777015007816 */ /* 0x002fca00000000ff */
[----:B------:R1:W-:Y:S02]  /*1562b0*/  @P0 STG.E.U8 desc[UR48][R16.64], R0 ;  /* 0x0000000010000986 */ /* 0x0003e4000c101130 */
[----:B-1----:R-:W-:-:S05]  /*1562c0*/  PRMT R0, R21, 0x7771, RZ ;  /* 0x0000777115007816 */ /* 0x002fca00000000ff */
[----:B------:R1:W-:Y:S02]  /*1562d0*/  @P2 STG.E.U8 desc[UR48][R18.64], R0 ;  /* 0x0000000012002986 */ /* 0x0003e4000c101130 */
[----:B-1----:R-:W-:-:S05]  /*1562e0*/  PRMT R0, R21, 0x7772, RZ ;  /* 0x0000777215007816 */ /* 0x002fca00000000ff */
[----:B------:R1:W-:Y:S04]  /*1562f0*/  @P5 STG.E.U8 desc[UR48][R28.64], R0 ;  /* 0x000000001c005986 */ /* 0x0003e8000c101130 */
[----:B-1----:R-:W4:Y:S04]  /*156300*/  LDL.LU.64 R28, [R1+0x1600] ;  /* 0x00160000011c7983 */ /* 0x002f280000300a00 */
[----:B------:R-:W3:Y:S04]  /*156310*/  LDL.LU.64 R4, [R1+0x1618] ;  /* 0x0016180001047983 */ /* 0x000ee80000300a00 */
[----:B------:R-:W3:Y:S04]  /*156320*/  LDL.LU.64 R2, [R1+0x1648] ;  /* 0x0016480001027983 */ /* 0x000ee80000300a00 */
[----:B------:R-:W2:Y:S01]  /*156330*/  LDL.LU R15, [R1+0x39c] ;  /* 0x00039c00010f7983 */ /* 0x000ea20000300800 */
[----:B------:R-:W-:-:S02]  /*156340*/  LOP3.LUT P3, RZ, R24, 0x8, RZ, 0xc0, !PT ;  /* 0x0000000818ff7812 */ /* 0x000fc4000786c0ff */
[----:B------:R-:W-:Y:S02]  /*156350*/  LOP3.LUT P0, RZ, R24, 0x4, RZ, 0xc0, !PT ;  /* 0x0000000418ff7812 */ /* 0x000fe4000780c0ff */
[----:B------:R-:W-:Y:S01]  /*156360*/  PRMT R0, R21, 0x7773, RZ ;  /* 0x0000777315007816 */ /* 0x000fe200000000ff */
[----:B------:R-:W3:Y:S04]  /*156370*/  LDL.LU.64 R16, [R1+0x1640] ;  /* 0x0016400001107983 */ /* 0x000ee80000300a00 */
[----:B------:R-:W3:Y:S04]  /*156380*/  LDL.LU R11, [R1+0x3c0] ;  /* 0x0003c000010b7983 */ /* 0x000ee80000300800 */
[----:B------:R-:W3:Y:S04]  /*156390*/  LDL.LU.64 R18, [R1+0x1638] ;  /* 0x0016380001127983 */ /* 0x000ee80000300a00 */
[----:B----4-:R2:W-:Y:S02]  /*1563a0*/  @P3 STG.E.U8 desc[UR48][R28.64], R0 ;  /* 0x000000001c003986 */ /* 0x0105e4000c101130 */
[----:B--2---:R-:W-:-:S05]  /*1563b0*/  PRMT R0, R15, 0x7770, RZ ;  /* 0x000077700f007816 */ /* 0x004fca00000000ff */
[----:B------:R1:W-:Y:S04]  /*1563c0*/  @P0 STG.E.U8 desc[UR48][R26.64], R0 ;  /* 0x000000001a000986 */ /* 0x0003e8000c101130 */
[----:B-1----:R-:W2:Y:S04]  /*1563d0*/  LDL.LU R26, [R1+0x4998] ;  /* 0x00499800011a7983 */ /* 0x002ea80000300800 */
[----:B------:R-:W4:Y:S04]  /*1563e0*/  LDL.LU.64 R28, [R1+0x1658] ;  /* 0x00165800011c7983 */ /* 0x000f280000300a00 */
[----:B------:R-:W3:Y:S04]  /*1563f0*/  LDL.LU R21, [R1+0x3b0] ;  /* 0x0003b00001157983 */ /* 0x000ee80000300800 */
        /* <DEDUP_REMOVED lines=23> */
[C---:B------:R-:W-:Y:S02]  /*156570*/  LOP3.LUT P2, RZ, R24.reuse, 0x2, RZ, 0xc0, !PT ;  /* 0x0000000218ff7812 */ /* 0x040fe4000784c0ff */
[----:B------:R-:W-:Y:S02]  /*156580*/  LOP3.LUT P5, RZ, R24, 0x1, RZ, 0xc0, !PT ;  /* 0x0000000118ff7812 */ /* 0x000fe400078ac0ff */
[----:B------:R-:W-:Y:S02]  /*156590*/  LOP3.LUT R10, R10, 0xffefffff, RZ, 0xc0, !PT ;  /* 0xffefffff0a0a7812 */ /* 0x000fe400078ec0ff */
[----:B------:R-:W-:Y:S01]  /*1565a0*/  PRMT R0, R15, 0x7771, RZ ;  /* 0x000077710f007816 */ /* 0x000fe200000000ff */
[----:B------:R-:W2:Y:S04]  /*1565b0*/  LDL.LU.64 R8, [R1+0x748] ;  /* 0x0007480001087983 */ /* 0x000ea80000300a00 */
[----:B------:R-:W2:Y:S04]  /*1565c0*/  LDL.LU.64 R22, [R1+0x1690] ;  /* 0x0016900001167983 */ /* 0x000ea80000300a00 */
[----:B------:R-:W2:Y:S04]  /*1565d0*/  LDL.LU.64 R6, [R1+0x16c0] ;  /* 0x0016c00001067983 */ /* 0x000ea80000300a00 */
[----:B------:R-:W2:Y:S04]  /*1565e0*/  LDL.LU R27, [R1+0x3c4] ;  /* 0x0003c400011b7983 */ /* 0x000ea80000300800 */
        /* <DEDUP_REMOVED lines=12> */
[----:B------:R-:W2:Y:S04]  /*1566b0*/  LDL.LU.64 R14, [R1+0x16f8] ;  /* 0x0016f800010e7983 */ /* 0x000ea80000300a00 */
[----:B------:R1:W-:Y:S01]  /*1566c0*/  @P6 STG.E.U8 desc[UR48][R16.64], R0 ;  /* 0x0000000010006986 */ /* 0x0003e2000c101130 */
[----:B------:R-:W-:-:S02]  /*1566d0*/  LOP3.LUT P6, RZ, R10, 0x200000, RZ, 0xc0, !PT ;  /* 0x002000000aff7812 */ /* 0x000fc400078cc0ff */
[----:B-1----:R-:W-:Y:S01]  /*1566e0*/  PRMT R0, R11, 0x7770, RZ ;  /* 0x000077700b007816 */ /* 0x002fe200000000ff */
[----:B------:R-:W2:Y:S10]  /*1566f0*/  LDL.LU.64 R16, [R1+0x16f0] ;  /* 0x0016f00001107983 */ /* 0x000eb40000300a00 */
[----:B------:R1:W-:Y:S01]  /*156700*/  @P6 STG.E.U8 desc[UR48][R18.64], R0 ;  /* 0x0000000012006986 */ /* 0x0003e2000c101130 */
        /* <DEDUP_REMOVED lines=14> */
[C---:B------:R-:W-:Y:S02]  /*1567f0*/  LOP3.LUT P1, RZ, R25.reuse, 0x400000, RZ, 0xc0, !PT ;  /* 0x0040000019ff7812 */ /* 0x040fe4000782c0ff */
[C---:B------:R-:W-:Y:S02]  /*156800*/  LOP3.LUT P4, RZ, R25.reuse, 0x200000, RZ, 0xc0, !PT ;  /* 0x0020000019ff7812 */ /* 0x040fe4000788c0ff */
[----:B------:R-:W-:-:S02]  /*156810*/  LOP3.LUT P3, RZ, R25, 0x100000, RZ, 0xc0, !PT ;  /* 0x0010000019ff7812 */ /* 0x000fc4000786c0ff */
[C---:B------:R-:W-:Y:S02]  /*156820*/  LOP3.LUT P0, RZ, R25.reuse, 0x80000, RZ, 0xc0, !PT ;  /* 0x0008000019ff7812 */ /* 0x040fe4000780c0ff */
[C---:B------:R-:W-:Y:S02]  /*156830*/  LOP3.LUT P2, RZ, R25.reuse, 0x40000, RZ, 0xc0, !PT ;  /* 0x0004000019ff7812 */ /* 0x040fe4000784c0ff */
[----:B------:R-:W-:Y:S02]  /*156840*/  LOP3.LUT P5, RZ, R25, 0x20000, RZ, 0xc0, !PT ;  /* 0x0002000019ff7812 */ /* 0x000fe400078ac0ff */
[----:B---3--:R-:W-:-:S05]  /*156850*/  PRMT R0, R21, 0x7770, RZ ;  /* 0x0000777015007816 */ /* 0x008fca00000000ff */
        /* <DEDUP_REMOVED lines=21> */
[----:B----4-:R1:W-:Y:S04]  /*1569b0*/  @P5 STG.E.U8 desc[UR48][R28.64], R0 ;  /* 0x000000001c005986 */ /* 0x0103e8000c101130 */
[----:B-1----:R-:W2:Y:S04]  /*1569c0*/  LDL.LU.64 R28, [R1+0x1738] ;  /* 0x00173800011c7983 */ /* 0x002ea80000300a00 */
[----:B------:R-:W3:Y:S01]  /*1569d0*/  LDL.LU.64 R4, [R1+0x1730] ;  /* 0x0017300001047983 */ /* 0x000ee20000300a00 */
[----:B------:R-:W-:Y:S02]  /*1569e0*/  LOP3.LUT P6, RZ, R25, 0x10, RZ, 0xc0, !PT ;  /* 0x0000001019ff7812 */ /* 0x000fe400078cc0ff */
[----:B------:R-:W-:-:S02]  /*1569f0*/  LOP3.LUT R10, R10, 0xffffffbf, RZ, 0xc0, !PT ;  /* 0xffffffbf0a0a7812 */ /* 0x000fc400078ec0ff */
[C---:B------:R-:W-:Y:S02]  /*156a00*/  LOP3.LUT P3, RZ, R25.reuse, 0x10000, RZ, 0xc0, !PT ;  /* 0x0001000019ff7812 */ /* 0x040fe4000786c0ff */
[----:B------:R-:W-:Y:S02]  /*156a10*/  LOP3.LUT P0, RZ, R25, 0x8000, RZ, 0xc0, !PT ;  /* 0x0000800019ff7812 */ /* 0x000fe4000780c0ff */
[----:B------:R-:W-:Y:S01]  /*156a20*/  PRMT R0, R26, 0x7772, RZ ;  /* 0x000077721a007816 */ /* 0x000fe200000000ff */
[----:B------:R-:W4:Y:S04]  /*156a30*/  LDL.LU.64 R14, [R1+0x1728] ;  /* 0x00172800010e7983 */ /* 0x000f280000300a00 */
[----:B------:R-:W4:Y:S04]  /*156a40*/  LDL.LU.64 R2, [R1+0x1748] ;  /* 0x0017480001027983 */ /* 0x000f280000300a00 */
[----:B------:R-:W4:Y:S04]  /*156a50*/  LDL.LU.64 R16, [R1+0x1770] ;  /* 0x0017700001107983 */ /* 0x000f280000300a00 */
[----:B------:R-:W4:Y:S04]  /*156a60*/  LDL.LU R21, [R1+0x3c8] ;  /* 0x0003c80001157983 */ /* 0x000f280000300800 */
[----:B------:R-:W4:Y:S04]  /*156a70*/  LDL.LU.64 R18, [R1+0x1768] ;  /* 0x0017680001127983 */ /* 0x000f280000300a00 */
[----:B------:R-:W4:Y:S01]  /*156a80*/  LDL.LU R27, [R1+0x3b8] ;  /* 0x0003b800011b7983 */ /* 0x000f220000300800 */
[----:B------:R-:W-:-:S02]  /*156a90*/  @P6 LOP3.LUT R10, R10, 0x40, RZ, 0xfc, !PT ;  /* 0x000000400a0a6812 */ /* 0x000fc400078efcff */
        /* <DEDUP_REMOVED lines=26> */
[----:B--2---:R1:W-:Y:S01]  /*156c40*/  @P3 STG.E.U8 desc[UR48][R28.64], R0 ;  /* 0x000000001c003986 */ /* 0x0043e2000c101130 */
[C---:B------:R-:W-:Y:S02]  /*156c50*/  LOP3.LUT P3, RZ, R25.reuse, 0x2, RZ, 0xc0, !PT ;  /* 0x0000000219ff7812 */ /* 0x040fe4000786c0ff */
[----:B-1----:R-:W-:Y:S02]  /*156c60*/  PRMT R0, R26, 0x7773, RZ ;  /* 0x000077731a007816 */ /* 0x002fe400000000ff */
[----:B------:R-:W2:Y:S04]  /*156c70*/  LDL.LU R26, [R1+0x4980] ;  /* 0x00498000011a7983 */ /* 0x000ea80000300800 */
[----:B---3--:R-:W-:Y:S04]  /*156c80*/  @P0 STG.E.U8 desc[UR48][R4.64], R0 ;  /* 0x0000000004000986 */ /* 0x008fe8000c101130 */
[----:B------:R-:W3:Y:S01]  /*156c90*/  LDL.LU.64 R28, [R1+0x758] ;  /* 0x00075800011c7983 */ /* 0x000ee20000300a00 */
[----:B------:R-:W-:-:S03]  /*156ca0*/  LOP3.LUT P0, RZ, R25, 0x1, RZ, 0xc0, !PT ;  /* 0x0000000119ff7812 */ /* 0x000fc6000780c0ff */
[----:B------:R-:W4:Y:S04]  /*156cb0*/  LDL.LU.64 R24, [R1+0x17a8] ;  /* 0x0017a80001187983 */ /* 0x000f280000300a00 */
        /* <DEDUP_REMOVED lines=12> */
[----:B------:R-:W2:Y:S04]  /*156d80*/  LDL.LU R14, [R1+0x3cc] ;  /* 0x0003cc00010e7983 */ /* 0x000ea80000300800 */
[----:B------:R-:W2:Y:S04]  /*156d90*/  LDL.LU.64 R8, [R1+0x17a0] ;  /* 0x0017a00001087983 */ /* 0x000ea80000300a00 */
[----:B------:R-:W2:Y:S04]  /*156da0*/  LDL.LU.64 R22, [R1+0x17c0] ;  /* 0x0017c00001167983 */ /* 0x000ea80000300a00 */
[----:B------:R-:W2:Y:S04]  /*156db0*/  LDL.LU.64 R6, [R1+0x17e8] ;  /* 0x0017e80001067983 */ /* 0x000ea80000300a00 */
[----:B------:R-:W2:Y:S04]  /*156dc0*/  LDL.LU.64 R12, [R1+0x17e0] ;  /* 0x0017e000010c7983 */ /* 0x000ea80000300a00 */
[----:B------:R-:W2:Y:S04]  /*156dd0*/  LDL.LU R15, [R1+0x3bc] ;  /* 0x0003bc00010f7983 */ /* 0x000ea80000300800 */
[----:B------:R-:W2:Y:S04]  /*156de0*/  LDL.LU.64 R4, [R1+0x760] ;  /* 0x0007600001047983 */ /* 0x000ea80000300a00 */
[----:B------:R-:W2:Y:S04]  /*156df0*/  LDL.LU.64 R2, [R1+0x17f8] ;  /* 0x0017f80001027983 */ /* 0x000ea80000300a00 */
        /* <DEDUP_REMOVED lines=10> */
[----:B----4-:R1:W-:Y:S04]  /*156ea0*/  @P6 STG.E.U8 desc[UR48][R24.64], R0 ;  /* 0x0000000018006986 */ /* 0x0103e8000c101130 */
[----:B-1----:R-:W4:Y:S01]  /*156eb0*/  LDL.LU.64 R24, [R1+0x4978] ;  /* 0x0049780001187983 */ /* 0x002f220000300a00 */
[----:B------:R-:W-:-:S02]  /*156ec0*/  LOP3.LUT P6, RZ, R10, 0x400, RZ, 0xc0, !PT ;  /* 0x000004000aff7812 */ /* 0x000fc400078cc0ff */
[----:B------:R-:W-:Y:S01]  /*156ed0*/  PRMT R0, R27, 0x7772, RZ ;  /* 0x000077721b007816 */ /* 0x000fe200000000ff */
[----:B------:R-:W3:Y:S10]  /*156ee0*/  LDL.LU R11, [R1+0x28] ;  /* 0x00002800010b7983 */ /* 0x000ef40000300800 */
[----:B----4-:R1:W-:Y:S04]  /*156ef0*/  @P6 STG.E.U8 desc[UR48][R24.64], R0 ;  /* 0x0000000018006986 */ /* 0x0103e8000c101130 */
[----:B-1----:R-:W4:Y:S01]  /*156f00*/  LDL.LU.64 R24, [R1+0x4970] ;  /* 0x0049700001187983 */ /* 0x002f220000300a00 */
[----:B------:R-:W-:-:S02]  /*156f10*/  LOP3.LUT P6, RZ, R10, 0x200, RZ, 0xc0, !PT ;  /* 0x000002000aff7812 */ /* 0x000fc400078cc0ff */
[----:B------:R-:W-:Y:S02]  /*156f20*/  PRMT R0, R27, 0x7773, RZ ;  /* 0x000077731b007816 */ /* 0x000fe400000000ff */
[C---:B--2---:R-:W-:Y:S02]  /*156f30*/  LOP3.LUT P2, RZ, R26.reuse, 0x80000000, RZ, 0xc0, !PT ;  /* 0x800000001aff7812 */ /* 0x044fe4000784c0ff */
[----:B------:R-:W-:Y:S01]  /*156f40*/  LOP3.LUT P5, RZ, R26, 0x40000000, RZ, 0xc0, !PT ;  /* 0x400000001aff7812 */ /* 0x000fe200078ac0ff */
[----:B------:R-:W2:Y:S06]  /*156f50*/  LDL.LU R27, [R1+0x496c] ;  /* 0x00496c00011b7983 */ /* 0x000eac0000300800 */
[----:B----4-:R1:W-:Y:S01]  /*156f60*/  @P6 STG.E.U8 desc[UR48][R24.64], R0 ;  /* 0x0000000018006986 */ /* 0x0103e2000c101130 */
        /* <DEDUP_REMOVED lines=19> */
[----:B---3--:R-:W-:-:S05]  /*1570a0*/  PRMT R0, R21, 0x7770, RZ ;  /* 0x0000777015007816 */ /* 0x008fca00000000ff */
[----:B------:R1:W-:Y:S04]  /*1570b0*/  @P5 STG.E.U8 desc[UR48][R28.64], R0 ;  /* 0x000000001c005986 */ /* 0x0003e8000c101130 */
[----:B-1----:R-:W3:Y:S01]  /*1570c0*/  LDL.LU.64 R28, [R1+0x1848] ;  /* 0x00184800011c7983 */ /* 0x002ee20000300a00 */
[C---:B------:R-:W-:Y:S02]  /*1570d0*/  LOP3.LUT P3, RZ, R26.reuse, 0x20000000, RZ, 0xc0, !PT ;  /* 0x200000001aff7812 */ /* 0x040fe4000786c0ff */
[----:B------:R-:W-:Y:S01]  /*1570e0*/  PRMT R0, R21, 0x7771, RZ ;  /* 0x0000777115007816 */ /* 0x000fe200000000ff */
[----:B------:R-:W4:Y:S04]  /*1570f0*/  LDL.LU.64 R4, [R1+0x1870] ;  /* 0x0018700001047983 */ /* 0x000f280000300a00 */
[----:B------:R-:W2:Y:S04]  /*157100*/  LDL.LU.64 R2, [R1+0x1868] ;  /* 0x0018680001027983 */ /* 0x000ea80000300a00 */
[----:B------:R-:W2:Y:S04]  /*157110*/  LDL.LU.64 R14, [R1+0x768] ;  /* 0x00076800010e7983 */ /* 0x000ea80000300a00 */
[----:B------:R-:W2:Y:S04]  /*157120*/  LDL.LU.64 R16, [R1+0x1880] ;  /* 0x0018800001107983 */ /* 0x000ea80000300a00 */
[----:B------:R-:W2:Y:S04]  /*157130*/  LDL.LU.64 R18, [R1+0x18b0] ;  /* 0x0018b00001127983 */ /* 0x000ea80000300a00 */
[----:B---3--:R1:W-:Y:S04]  /*157140*/  @P3 STG.E.U8 desc[UR48][R28.64], R0 ;  /* 0x000000001c003986 */ /* 0x0083e8000c101130 */
[----:B-1----:R-:W3:Y:S04]  /*157150*/  LDL.LU.64 R28, [R1+0x18a8] ;  /* 0x0018a800011c7983 */ /* 0x002ee80000300a00 */
[----:B------:R-:W3:Y:S04]  /*157160*/  LDL.LU R9, [R1+0x3f4] ;  /* 0x0003f40001097983 */ /* 0x000ee80000300800 */
        /* <DEDUP_REMOVED lines=27> */
[----:B------:R-:W-:Y:S02]  /*157320*/  PRMT R0, R21, 0x7772, RZ ;  /* 0x0000777215007816 */ /* 0x000fe400000000ff */
[----:B------:R-:W-:Y:S01]  /*157330*/  LOP3.LUT P5, RZ, R26, 0x4000000, RZ, 0xc0, !PT ;  /* 0x040000001aff7812 */ /* 0x000fe200078ac0ff */
[----:B------:R-:W4:Y:S02]  /*157340*/  LDL.LU.64 R22, [R1+0x18e0] ;  /* 0x0018e00001167983 */ /* 0x000f240000300a00 */
[----:B------:R-:W-:-:S02]  /*157350*/  @P6 LOP3.LUT R10, R10, 0x10, RZ, 0xfc, !PT ;  /* 0x000000100a0a6812 */ /* 0x000fc400078efcff */
[----:B------:R-:W-:Y:S01]  /*157360*/  LOP3.LUT P6, RZ, R26, 0x1000000, RZ, 0xc0, !PT ;  /* 0x010000001aff7812 */ /* 0x000fe200078cc0ff */
[----:B------:R1:W-:Y:S01]  /*157370*/  @P0 STG.E.U8 desc[UR48][R4.64], R0 ;  /* 0x0000000004000986 */ /* 0x0003e2000c101130 */
[----:B------:R-:W-:Y:S02]  /*157380*/  LOP3.LUT R10, R10, 0xffffffdf, RZ, 0xc0, !PT ;  /* 0xffffffdf0a0a7812 */ /* 0x000fe400078ec0ff */
[----:B-1----:R-:W-:-:S09]  /*157390*/  PRMT R0, R21, 0x7773, RZ ;  /* 0x0000777315007816 */ /* 0x002fd200000000ff */
[----:B------:R-:W-:Y:S02]  /*1573a0*/  @P6 LOP3.LUT R10, R10, 0x20, RZ, 0xfc, !PT ;  /* 0x000000200a0a6812 */ /* 0x000fe400078efcff */
[----:B------:R-:W-:Y:S01]  /*1573b0*/  LOP3.LUT P6, RZ, R26, 0x2000000, RZ, 0xc0, !PT ;  /* 0x020000001aff7812 */ /* 0x000fe200078cc0ff */
[----:B------:R-:W4:Y:S04]  /*1573c0*/  LDL.LU R21, [R1+0x3e4] ;  /* 0x0003e40001157983 */ /* 0x000f280000300800 */
[----:B--2---:R1:W-:Y:S04]  /*1573d0*/  @P2 STG.E.U8 desc[UR48][R2.64], R0 ;  /* 0x0000000002002986 */ /* 0x0043e8000c101130 */
[----:B------:R-:W2:Y:S04]  /*1573e0*/  LDL.LU.64 R6, [R1+0x770] ;  /* 0x0007700001067983 */ /* 0x000ea80000300a00 */
[----:B------:R-:W2:Y:S04]  /*1573f0*/  LDL.LU.64 R12, [R1+0x18f8] ;  /* 0x0018f800010c7983 */ /* 0x000ea80000300a00 */
[----:B------:R-:W2:Y:S01]  /*157400*/  LDL.LU.64 R4, [R1+0x1928] ;  /* 0x0019280001047983 */ /* 0x000ea20000300a00 */
[----:B-1----:R-:W-:-:S03]  /*157410*/  PRMT R0, R27, 0x7770, RZ ;  /* 0x000077701b007816 */ /* 0x002fc600000000ff */
[----:B------:R-:W2:Y:S04]  /*157420*/  LDL.LU.64 R2, [R1+0x1920] ;  /* 0x0019200001027983 */ /* 0x000ea80000300a00 */
[----:B------:R1:W-:Y:S02]  /*157430*/  @P5 STG.E.U8 desc[UR48][R14.64], R0 ;  /* 0x000000000e005986 */ /* 0x0003e4000c101130 */
[----:B-1----:R-:W-:Y:S02]  /*157440*/  PRMT R0, R27, 0x7771, RZ ;  /* 0x000077711b007816 */ /* 0x002fe400000000ff */
        /* <DEDUP_REMOVED lines=49> */
[----:B------:R-:W2:Y:S04]  /*157760*/  LDL.LU R27, [R1+0x4950] ;  /* 0x00495000011b7983 */ /* 0x000ea80000300800 */
[----:B---3--:R1:W-:Y:S04]  /*157770*/  @P5 STG.E.U8 desc[UR48][R28.64], R0 ;  /* 0x000000001c005986 */ /* 0x0083e8000c101130 */
[----:B------:R-:W3:Y:S04]  /*157780*/  LDL.LU.64 R18, [R1+0x778] ;  /* 0x0007780001127983 */ /* 0x000ee80000300a00 */
[----:B-1----:R-:W4:Y:S04]  /*157790*/  LDL.LU.64 R28, [R1+0x1978] ;  /* 0x00197800011c7983 */ /* 0x002f280000300a00 */
        /* <DEDUP_REMOVED lines=50> */
[----:B-1----:R-:W-:Y:S02]  /*157ac0*/  PRMT R0, R21, 0x7773, RZ ;  /* 0x0000777315007816 */ /* 0x002fe400000000ff */
[----:B------:R-:W2:Y:S04]  /*157ad0*/  LDL.LU R21, [R1+0x410] ;  /* 0x0004100001157983 */ /* 0x000ea80000300800 */
[----:B------:R1:W-:Y:S04]  /*157ae0*/  @P5 STG.E.U8 desc[UR48][R2.64], R0 ;  /* 0x0000000002005986 */ /* 0x0003e8000c101130 */
[----:B------:R-:W2:Y:S04]  /*157af0*/  LDL.LU.64 R6, [R1+0x1a10] ;  /* 0x001a100001067983 */ /* 0x000ea80000300a00 */
[----:B------:R-:W2:Y:S04]  /*157b00*/  LDL.LU.64 R12, [R1+0x1a30] ;  /* 0x001a3000010c7983 */ /* 0x000ea80000300a00 */
[----:B------:R-:W2:Y:S01]  /*157b10*/  LDL.LU.64 R4, [R1+0x1a58] ;  /* 0x001a580001047983 */ /* 0x000ea20000300a00 */
[----:B-1----:R-:W-:-:S03]  /*157b20*/  PRMT R0, R10, 0x7770, RZ ;  /* 0x000077700a007816 */ /* 0x002fc600000000ff */
[----:B------:R-:W2:Y:S04]  /*157b30*/  LDL.LU.64 R2, [R1+0x1a50] ;  /* 0x001a500001027983 */ /* 0x000ea80000300a00 */
[----:B------:R-:W2:Y:S04]  /*157b40*/  LDL.LU R15, [R1+0x400] ;  /* 0x00040000010f7983 */ /* 0x000ea80000300800 */
[----:B------:R1:W-:Y:S01]  /*157b50*/  @P6 STG.E.U8 desc[UR48][R16.64], R0 ;  /* 0x0000000010006986 */ /* 0x0003e2000c101130 */
[C---:B------:R-:W-:Y:S02]  /*157b60*/  LOP3.LUT P6, RZ, R11.reuse, 0x20000000, RZ, 0xc0, !PT ;  /* 0x200000000bff7812 */ /* 0x040fe400078cc0ff */
        /* <DEDUP_REMOVED lines=83> */
[----:B------:R-:W-:Y:S02]  /*1580a0*/  LOP3.LUT P5, RZ, R27, 0x100000, RZ, 0xc0, !PT ;  /* 0x001000001bff7812 */ /* 0x000fe400078ac0ff */
[----:B------:R-:W-:Y:S02]  /*1580b0*/  PRMT R0, R21, 0x7771, RZ ;  /* 0x0000777115007816 */ /* 0x000fe400000000ff */
[----:B------:R-:W-:Y:S02]  /*1580c0*/  @P6 LOP3.LUT R11, R11, 0x80000, RZ, 0xfc, !PT ;  /* 0x000800000b0b6812 */ /* 0x000fe400078efcff */
[----:B------:R-:W-:Y:S01]  /*1580d0*/  LOP3.LUT P6, RZ, R27, 0x20000, RZ, 0xc0, !PT ;  /* 0x000200001bff7812 */ /* 0x000fe200078cc0ff */
[----:B------:R-:W3:Y:S04]  /*1580e0*/  LDL.LU R14, [R1+0x418] ;  /* 0x00041800010e7983 */ /* 0x000ee80000300800 */
[----:B------:R-:W3:Y:S01]  /*1580f0*/  LDL.LU.64 R24, [R1+0x1b00] ;  /* 0x001b000001187983 */ /* 0x000ee20000300a00 */
[----:B------:R-:W-:-:S03]  /*158100*/  LOP3.LUT R11, R11, 0xffefffff, RZ, 0xc0, !PT ;  /* 0xffefffff0b0b7812 */ /* 0x000fc600078ec0ff */
[----:B------:R-:W3:Y:S04]  /*158110*/  LDL.LU.64 R8, [R1+0x1b20] ;  /* 0x001b200001087983 */ /* 0x000ee80000300a00 */
[----:B------:R-:W3:Y:S04]  /*158120*/  LDL.LU.64 R22, [R1+0x1b48] ;  /* 0x001b480001167983 */ /* 0x000ee80000300a00 */
[----:B------:R-:W3:Y:S04]  /*158130*/  LDL.LU.64 R6, [R1+0x1b40] ;  /* 0x001b400001067983 */ /* 0x000ee80000300a00 */
[----:B------:R-:W3:Y:S04]  /*158140*/  LDL.LU R15, [R1+0x408] ;  /* 0x00040800010f7983 */ /* 0x000ee80000300800 */
[----:B------:R-:W3:Y:S01]  /*158150*/  LDL.LU.64 R12, [R1+0x798] ;  /* 0x00079800010c7983 */ /* 0x000ee20000300a00 */
[----:B------:R-:W-:-:S02]  /*158160*/  @P6 LOP3.LUT R11, R11, 0x100000, RZ, 0xfc, !PT ;  /* 0x001000000b0b6812 */ /* 0x000fc400078efcff */
[----:B------:R-:W-:Y:S02]  /*158170*/  LOP3.LUT P6, RZ, R27, 0x40000, RZ, 0xc0, !PT ;  /* 0x000400001bff7812 */ /* 0x000fe400078cc0ff */
[----:B------:R-:W-:Y:S01]  /*158180*/  LOP3.LUT R11, R11, 0xffdfffff, RZ, 0xc0, !PT ;  /* 0xffdfffff0b0b7812 */ /* 0x000fe200078ec0ff */
[----:B----4-:R1:W-:Y:S10]  /*158190*/  @P2 STG.E.U8 desc[UR48][R4.64], R0 ;  /* 0x0000000004002986 */ /* 0x0103f4000c101130 */
        /* <DEDUP_REMOVED lines=47> */
[----:B----4-:R1:W-:Y:S02]  /*158490*/  @P4 STG.E.U8 desc[UR48][R4.64], R0 ;  /* 0x0000000004004986 */ /* 0x0103e4000c101130 */
[----:B-1----:R-:W-:-:S05]  /*1584a0*/  PRMT R0, R15, 0x7772, RZ ;  /* 0x000077720f007816 */ /* 0x002fca00000000ff */
[----:B------:R1:W-:Y:S02]  /*1584b0*/  @P3 STG.E.U8 desc[UR48][R2.64], R0 ;  /* 0x0000000002003986 */ /* 0x0003e4000c101130 */
[----:B-1----:R-:W-:-:S05]  /*1584c0*/  PRMT R0, R15, 0x7773, RZ ;  /* 0x000077730f007816 */ /* 0x002fca00000000ff */
[----:B------:R2:W-:Y:S02]  /*1584d0*/  @P0 STG.E.U8 desc[UR48][R16.64], R0 ;  /* 0x0000000010000986 */ /* 0x0005e4000c101130 */
[----:B--2---:R-:W-:-:S05]  /*1584e0*/  PRMT R0, R21, 0x7770, RZ ;  /* 0x0000777015007816 */ /* 0x004fca00000000ff */
[----:B------:R1:W-:Y:S02]  /*1584f0*/  @P2 STG.E.U8 desc[UR48][R18.64], R0 ;  /* 0x0000000012002986 */ /* 0x0003e4000c101130 */
[----:B-1----:R-:W-:-:S05]  /*158500*/  PRMT R0, R21, 0x7771, RZ ;  /* 0x0000777115007816 */ /* 0x002fca00000000ff */
[----:B---3--:R1:W-:Y:S04]  /*158510*/  @P5 STG.E.U8 desc[UR48][R28.64], R0 ;  /* 0x000000001c005986 */ /* 0x0083e8000c101130 */
[----:B-1----:R-:W2:Y:S04]  /*158520*/  LDL.LU.64 R28, [R1+0x4920] ;  /* 0x00492000011c7983 */ /* 0x002ea80000300a00 */
[----:B------:R-:W3:Y:S01]  /*158530*/  LDL.LU.64 R18, [R1+0x1bc0] ;  /* 0x001bc00001127983 */ /* 0x000ee20000300a00 */
[----:B------:R-:W-:-:S03]  /*158540*/  LOP3.LUT P4, RZ, R27, 0x10, RZ, 0xc0, !PT ;  /* 0x000000101bff7812 */ /* 0x000fc6000788c0ff */
[----:B------:R-:W4:Y:S04]  /*158550*/  LDL.LU.64 R6, [R1+0x1bb8] ;  /* 0x001bb80001067983 */ /* 0x000f280000300a00 */
[----:B------:R-:W4:Y:S01]  /*158560*/  LDL.LU.64 R12, [R1+0x7a0] ;  /* 0x0007a000010c7983 */ /* 0x000f220000300a00 */
[----:B------:R-:W-:-:S03]  /*158570*/  PRMT R0, R21, 0x7772, RZ ;  /* 0x0000777215007816 */ /* 0x000fc600000000ff */
[----:B------:R-:W4:Y:S04]  /*158580*/  LDL.LU.64 R4, [R1+0x1bd0] ;  /* 0x001bd00001047983 */ /* 0x000f280000300a00 */
[----:B------:R-:W4:Y:S04]  /*158590*/  LDL.LU.64 R2, [R1+0x1c00] ;  /* 0x001c000001027983 */ /* 0x000f280000300a00 */
[----:B------:R-:W4:Y:S04]  /*1585a0*/  LDL.LU R15, [R1+0x40c] ;  /* 0x00040c00010f7983 */ /* 0x000f280000300800 */
[----:B------:R-:W4:Y:S04]  /*1585b0*/  LDL.LU.64 R16, [R1+0x1bf8] ;  /* 0x001bf80001107983 */ /* 0x000f280000300a00 */
[----:B------:R-:W4:Y:S01]  /*1585c0*/  LDL.LU R8, [R1+0x420] ;  /* 0x0004200001087983 */ /* 0x000f220000300800 */
[----:B------:R-:W-:-:S02]  /*1585d0*/  LOP3.LUT P2, RZ, R27, 0x8, RZ, 0xc0, !PT ;  /* 0x000000081bff7812 */ /* 0x000fc4000784c0ff */
[C---:B------:R-:W-:Y:S02]  /*1585e0*/  LOP3.LUT P3, RZ, R27.reuse, 0x4, RZ, 0xc0, !PT ;  /* 0x000000041bff7812 */ /* 0x040fe4000786c0ff */
[C---:B------:R-:W-:Y:S02]  /*1585f0*/  LOP3.LUT P0, RZ, R27.reuse, 0x2, RZ, 0xc0, !PT ;  /* 0x000000021bff7812 */ /* 0x040fe4000780c0ff */
[----:B------:R-:W-:Y:S01]  /*158600*/  LOP3.LUT P5, RZ, R27, 0x1, RZ, 0xc0, !PT ;  /* 0x000000011bff7812 */ /* 0x000fe200078ac0ff */
[----:B---3--:R1:W-:Y:S04]  /*158610*/  @P4 STG.E.U8 desc[UR48][R18.64], R0 ;  /* 0x0000000012004986 */ /* 0x0083e8000c101130 */
[----:B-1----:R-:W3:Y:S04]  /*158620*/  LDL.LU.64 R18, [R1+0x1bf0] ;  /* 0x001bf00001127983 */ /* 0x002ee80000300a00 */
[----:B------:R-:W3:Y:S04]  /*158630*/  LDL.LU R9, [R1+0x360] ;  /* 0x0003600001097983 */ /* 0x000ee80000300800 */
        /* <DEDUP_REMOVED lines=20> */
[----:B------:R-:W-:Y:S02]  /*158780*/  LOP3.LUT P6, RZ, R28, 0x20000000, RZ, 0xc0, !PT ;  /* 0x200000001cff7812 */ /* 0x000fe400078cc0ff */
[----:B------:R-:W-:Y:S01]  /*158790*/  PRMT R0, R21, 0x7773, RZ ;  /* 0x0000777315007816 */ /* 0x000fe200000000ff */
[----:B------:R-:W2:Y:S01]  /*1587a0*/  LDL.LU.64 R24, [R1+0x7a8] ;  /* 0x0007a80001187983 */ /* 0x000ea20000300a00 */
[----:B------:R-:W-:-:S03]  /*1587b0*/  LOP3.LUT R11, R11, 0xffffefff, RZ, 0xc0, !PT ;  /* 0xffffefff0b0b7812 */ /* 0x000fc600078ec0ff */
[----:B------:R-:W2:Y:S04]  /*1587c0*/  LDL.LU.64 R22, [R1+0x1c48] ;  /* 0x001c480001167983 */ /* 0x000ea80000300a00 */
[----:B----4-:R1:W-:Y:S02]  /*1587d0*/  @P2 STG.E.U8 desc[UR48][R6.64], R0 ;  /* 0x0000000006002986 */ /* 0x0103e4000c101130 */
[----:B------:R-:W-:Y:S02]  /*1587e0*/  @P6 LOP3.LUT R11, R11, 0x1000, RZ, 0xfc, !PT ;  /* 0x000010000b0b6812 */ /* 0x000fe400078efcff */
[----:B------:R-:W-:Y:S02]  /*1587f0*/  LOP3.LUT P6, RZ, R28, 0x40000000, RZ, 0xc0, !PT ;  /* 0x400000001cff7812 */ /* 0x000fe400078cc0ff */
[----:B-1----:R-:W-:-:S02]  /*158800*/  PRMT R0, R15, 0x7770, RZ ;  /* 0x000077700f007816 */ /* 0x002fc400000000ff */
[----:B------:R-:W-:Y:S01]  /*158810*/  LOP3.LUT R11, R11, 0xffffdfff, RZ, 0xc0, !PT ;  /* 0xffffdfff0b0b7812 */ /* 0x000fe200078ec0ff */
[----:B------:R-:W4:Y:S04]  /*158820*/  LDL.LU.64 R6, [R1+0x1c78] ;  /* 0x001c780001067983 */ /* 0x000f280000300a00 */
[----:B------:R1:W-:Y:S04]  /*158830*/  @P3 STG.E.U8 desc[UR48][R12.64], R0 ;  /* 0x000000000c003986 */ /* 0x0003e8000c101130 */
[----:B------:R-:W4:Y:S01]  /*158840*/  LDL.LU R21, [R1+0x424] ;  /* 0x0004240001157983 */ /* 0x000f220000300800 */
[----:B------:R-:W-:-:S02]  /*158850*/  @P6 LOP3.LUT R11, R11, 0x2000, RZ, 0xfc, !PT ;  /* 0x000020000b0b6812 */ /* 0x000fc400078efcff */
[----:B------:R-:W-:Y:S02]  /*158860*/  LOP3.LUT P6, RZ, R28, 0x80000000, RZ, 0xc0, !PT ;  /* 0x800000001cff7812 */ /* 0x000fe400078cc0ff */
[C---:B-1----:R-:W-:Y:S01]  /*158870*/  PRMT R0, R15.reuse, 0x7771, RZ ;  /* 0x000077710f007816 */ /* 0x042fe200000000ff */
[----:B------:R-:W4:Y:S04]  /*158880*/  LDL.LU.64 R12, [R1+0x1c70] ;  /* 0x001c7000010c7983 */ /* 0x000f280000300a00 */
[----:B------:R1:W-:Y:S02]  /*158890*/  @P0 STG.E.U8 desc[UR48][R4.64], R0 ;  /* 0x0000000004000986 */ /* 0x0003e4000c101130 */
[C---:B-1----:R-:W-:Y:S02]  /*1588a0*/  PRMT R0, R15.reuse, 0x7772, RZ ;  /* 0x000077720f007816 */ /* 0x042fe400000000ff */
[----:B------:R-:W4:Y:S04]  /*1588b0*/  LDL.LU.64 R4, [R1+0x1c68] ;  /* 0x001c680001047983 */ /* 0x000f280000300a00 */
[----:B------:R1:W-:Y:S02]  /*1588c0*/  @P5 STG.E.U8 desc[UR48][R2.64], R0 ;  /* 0x0000000002005986 */ /* 0x0003e4000c101130 */
[----:B-1----:R-:W-:-:S02]  /*1588d0*/  PRMT R0, R15, 0x7773, RZ ;  /* 0x000077730f007816 */ /* 0x002fc400000000ff */
[----:B------:R-:W4:Y:S04]  /*1588e0*/  LDL.LU.64 R2, [R1+0x1c88] ;  /* 0x001c880001027983 */ /* 0x000f280000300a00 */
        /* <DEDUP_REMOVED lines=32> */
[----:B----4-:R1:W-:Y:S02]  /*158af0*/  @P6 STG.E.U8 desc[UR48][R6.64], R0 ;  /* 0x0000000006006986 */ /* 0x0103e4000c101130 */
[----:B-1----:R-:W-:Y:S02]  /*158b00*/  PRMT R0, R9, 0x7773, RZ ;  /* 0x0000777309007816 */ /* 0x002fe400000000ff */
[----:B------:R-:W2:Y:S04]  /*158b10*/  LDL.LU.64 R6, [R1+0x1cc0] ;  /* 0x001cc00001067983 */ /* 0x000ea80000300a00 */
[----:B------:R1:W-:Y:S02]  /*158b20*/  @P1 STG.E.U8 desc[UR48][R12.64], R0 ;  /* 0x000000000c001986 */ /* 0x0003e4000c101130 */
[----:B-1----:R-:W-:-:S05]  /*158b30*/  PRMT R0, R21, 0x7770, RZ ;  /* 0x0000777015007816 */ /* 0x002fca00000000ff */
[----:B------:R1:W-:Y:S04]  /*158b40*/  @P4 STG.E.U8 desc[UR48][R4.64], R0 ;  /* 0x0000000004004986 */ /* 0x0003e8000c101130 */
[----:B-1----:R-:W4:Y:S01]  /*158b50*/  LDL.LU.64 R4, [R1+0x1cf0] ;  /* 0x001cf00001047983 */ /* 0x002f220000300a00 */
[----:B------:R-:W-:-:S03]  /*158b60*/  PRMT R0, R21, 0x7771, RZ ;  /* 0x0000777115007816 */ /* 0x000fc600000000ff */
[----:B------:R-:W4:Y:S04]  /*158b70*/  LDL.LU.64 R12, [R1+0x1ce8] ;  /* 0x001ce800010c7983 */ /* 0x000f280000300a00 */
[----:B------:R1:W-:Y:S02]  /*158b80*/  @P2 STG.E.U8 desc[UR48][R2.64], R0 ;  /* 0x0000000002002986 */ /* 0x0003e4000c101130 */
[----:B-1----:R-:W-:-:S05]  /*158b90*/  PRMT R0, R21, 0x7772, RZ ;  /* 0x0000777215007816 */ /* 0x002fca00000000ff */
[----:B------:R1:W-:Y:S02]  /*158ba0*/  @P3 STG.E.U8 desc[UR48][R14.64], R0 ;  /* 0x000000000e003986 */ /* 0x0003e4000c101130 */
[----:B-1----:R-:W-:-:S05]  /*158bb0*/  PRMT R0, R21, 0x7773, RZ ;  /* 0x0000777315007816 */ /* 0x002fca00000000ff */
[----:B------:R1:W-:Y:S02]  /*158bc0*/  @P0 STG.E.U8 desc[UR48][R16.64], R0 ;  /* 0x0000000010000986 */ /* 0x0003e4000c101130 */
[----:B-1----:R-:W-:-:S05]  /*158bd0*/  PRMT R0, R29, 0x7770, RZ ;  /* 0x000077701d007816 */ /* 0x002fca00000000ff */
[----:B---3--:R1:W-:Y:S04]  /*158be0*/  @P5 STG.E.U8 desc[UR48][R18.64], R0 ;  /* 0x0000000012005986 */ /* 0x0083e8000c101130 */
[----:B-1----:R-:W3:Y:S04]  /*158bf0*/  LDL.LU.64 R18, [R1+0x1ce0] ;  /* 0x001ce00001127983 */ /* 0x002ee80000300a00 */
[----:B------:R-:W3:Y:S04]  /*158c00*/  LDL.LU.64 R2, [R1+0x1d00] ;  /* 0x001d000001027983 */ /* 0x000ee80000300a00 */
[----:B------:R-:W3:Y:S04]  /*158c10*/  LDL.LU.64 R16, [R1+0x1d28] ;  /* 0x001d280001107983 */ /* 0x000ee80000300a00 */
[----:B------:R-:W3:Y:S01]  /*158c20*/  LDL.LU R10, [R1+0x428] ;  /* 0x00042800010a7983 */ /* 0x000ee20000300800 */
[----:B------:R-:W-:-:S02]  /*158c30*/  LOP3.LUT P1, RZ, R28, 0x1000, RZ, 0xc0, !PT ;  /* 0x000010001cff7812 */ /* 0x000fc4000782c0ff */
[C---:B------:R-:W-:Y:S02]  /*158c40*/  LOP3.LUT P6, RZ, R28.reuse, 0x400, RZ, 0xc0, !PT ;  /* 0x000004001cff7812 */ /* 0x040fe400078cc0ff */
[----:B------:R-:W-:Y:S02]  /*158c50*/  LOP3.LUT R11, R11, 0xffffffbf, RZ, 0xc0, !PT ;  /* 0xffffffbf0b0b7812 */ /* 0x000fe400078ec0ff */
[C---:B------:R-:W-:Y:S02]  /*158c60*/  LOP3.LUT P5, RZ, R28.reuse, 0x20, RZ, 0xc0, !PT ;  /* 0x000000201cff7812 */ /* 0x040fe400078ac0ff */
[C---:B------:R-:W-:Y:S01]  /*158c70*/  LOP3.LUT P2, RZ, R28.reuse, 0x20000, RZ, 0xc0, !PT ;  /* 0x000200001cff7812 */ /* 0x040fe2000784c0ff */
[----:B------:R-:W3:Y:S01]  /*158c80*/  LDL.LU.64 R14, [R1+0x1d20] ;  /* 0x001d2000010e7983 */ /* 0x000ee20000300a00 */
[----:B------:R-:W-:Y:S02]  /*158c90*/  LOP3.LUT P4, RZ, R28, 0x10000, RZ, 0xc0, !PT ;  /* 0x000100001cff7812 */ /* 0x000fe4000788c0ff */
[----:B------:R-:W-:Y:S01]  /*158ca0*/  PRMT R0, R29, 0x7771, RZ ;  /* 0x000077711d007816 */ /* 0x000fe200000000ff */
[----:B------:R-:W3:Y:S04]  /*158cb0*/  LDL.LU R8, [R1+0x368] ;  /* 0x0003680001087983 */ /* 0x000ee80000300800 */
[----:B------:R-:W3:Y:S01]  /*158cc0*/  LDL.LU.64 R26, [R1+0x7b8] ;  /* 0x0007b800011a7983 */ /* 0x000ee20000300a00 */
[----:B------:R-:W-:-:S04]  /*158cd0*/  @P1 LOP3.LUT R11, R11, 0x40, RZ, 0xfc, !PT ;  /* 0x000000400b0b1812 */ /* 0x000fc800078efcff */
[----:B------:R-:W-:-:S04]  /*158ce0*/  LOP3.LUT R11, R11, 0xffffffdf, RZ, 0xc0, !PT ;  /* 0xffffffdf0b0b7812 */ /* 0x000fc800078ec0ff */
[----:B------:R-:W-:-:S04]  /*158cf0*/  @P6 LOP3.LUT R11, R11, 0x20, RZ, 0xfc, !PT ;  /* 0x000000200b0b6812 */ /* 0x000fc800078efcff */
[----:B------:R-:W-:-:S04]  /*158d00*/  LOP3.LUT R11, R11, 0xfffffffd, RZ, 0xc0, !PT ;  /* 0xfffffffd0b0b7812 */ /* 0x000fc800078ec0ff */
        /* <DEDUP_REMOVED lines=9> */
[----:B------:R-:W-:-:S05]  /*158da0*/  @P5 LOP3.LUT R11, R11, 0x10, RZ, 0xfc, !PT ;  /* 0x000000100b0b5812 */ /* 0x000fca00078efcff */
[----:B------:R-:W-:Y:S01]  /*158db0*/  STL [R1+0x28], R11 ;  /* 0x0000280b01007387 */ /* 0x000fe20000100800 */
[C---:B------:R-:W-:Y:S02]  /*158dc0*/  LOP3.LUT P3, RZ, R28.reuse, 0x8000, RZ, 0xc0, !PT ;  /* 0x000080001cff7812 */ /* 0x040fe4000786c0ff */
[----:B------:R-:W-:Y:S01]  /*158dd0*/  LOP3.LUT P0, RZ, R28, 0x4000, RZ, 0xc0, !PT ;  /* 0x000040001cff7812 */ /* 0x000fe2000780c0ff */
[----:B--2---:R1:W-:Y:S02]  /*158de0*/  @P2 STG.E.U8 desc[UR48][R6.64], R0 ;  /* 0x0000000006002986 */ /* 0x0043e4000c101130 */
[----:B-1----:R-:W-:-:S05]  /*158df0*/  PRMT R0, R29, 0x7772, RZ ;  /* 0x000077721d007816 */ /* 0x002fca00000000ff */
[----:B----4-:R1:W-:Y:S04]  /*158e00*/  @P4 STG.E.U8 desc[UR48][R4.64], R0 ;  /* 0x0000000004004986 */ /* 0x0103e8000c101130 */
[----:B-1----:R-:W2:Y:S01]  /*158e10*/  LDL.LU.64 R4, [R1+0x1d38] ;  /* 0x001d380001047983 */ /* 0x002ea20000300a00 */
[----:B------:R-:W-:-:S03]  /*158e20*/  PRMT R0, R29, 0x7773, RZ ;  /* 0x000077731d007816 */ /* 0x000fc600000000ff */
[----:B------:R-:W4:Y:S04]  /*158e30*/  LDL.LU R29, [R1+0x4908] ;  /* 0x00490800011d7983 */ /* 0x000f280000300800 */
[----:B------:R-:W4:Y:S04]  /*158e40*/  LDL.LU.64 R24, [R1+0x1d68] ;  /* 0x001d680001187983 */ /* 0x000f280000300a00 */
[----:B------:R-:W4:Y:S04]  /*158e50*/  LDL.LU.64 R22, [R1+0x1d60] ;  /* 0x001d600001167983 */ /* 0x000f280000300a00 */
[----:B------:R3:W-:Y:S04]  /*158e60*/  @P3 STG.E.U8 desc[UR48][R12.64], R0 ;  /* 0x000000000c003986 */ /* 0x0007e8000c101130 */
[----:B------:R-:W4:Y:S01]  /*158e70*/  LDL.LU R9, [R1+0x42c] ;  /* 0x00042c0001097983 */ /* 0x000f220000300800 */
[----:B---3--:R-:W-:-:S05]  /*158e80*/  PRMT R0, R10, 0x7770, RZ ;  /* 0x000077700a007816 */ /* 0x008fca00000000ff */
[----:B------:R1:W-:Y:S04]  /*158e90*/  @P0 STG.E.U8 desc[UR48][R18.64], R0 ;  /* 0x0000000012000986 */ /* 0x0003e8000c101130 */
[----:B-1----:R-:W3:Y:S01]  /*158ea0*/  LDL.LU.64 R18, [R1+0x1d58] ;  /* 0x001d580001127983 */ /* 0x002ee20000300a00 */
[----:B------:R-:W-:Y:S02]  /*158eb0*/  LOP3.LUT P1, RZ, R28, 0x2000, RZ, 0xc0, !PT ;  /* 0x000020001cff7812 */ /* 0x000fe4000782c0ff */
[----:B------:R-:W-:Y:S02]  /*158ec0*/  PRMT R0, R10, 0x7771, RZ ;  /* 0x000077710a007816 */ /* 0x000fe400000000ff */
[C---:B------:R-:W-:Y:S02]  /*158ed0*/  LOP3.LUT P6, RZ, R28.reuse, 0x800, RZ, 0xc0, !PT ;  /* 0x000008001cff7812 */ /* 0x040fe400078cc0ff */
[----:B------:R-:W-:Y:S01]  /*158ee0*/  LOP3.LUT P5, RZ, R28, 0x200, RZ, 0xc0, !PT ;  /* 0x000002001cff7812 */ /* 0x000fe200078ac0ff */
[----:B------:R-:W3:Y:S04]  /*158ef0*/  LDL.LU.64 R6, [R1+0x1d78] ;  /* 0x001d780001067983 */ /* 0x000ee80000300a00 */
[----:B------:R-:W3:Y:S04]  /*158f00*/  LDL.LU.64 R12, [R1+0x1da0] ;  /* 0x001da000010c7983 */ /* 0x000ee80000300a00 */
[----:B------:R-:W3:Y:S04]  /*158f10*/  LDL.LU R21, [R1+0x36c] ;  /* 0x00036c0001157983 */ /* 0x000ee80000300800 */
[----:B------:R1:W-:Y:S01]  /*158f20*/  @P1 STG.E.U8 desc[UR48][R2.64], R0 ;  /* 0x0000000002001986 */ /* 0x0003e2000c101130 */
[----:B------:R-:W-:-:S02]  /*158f30*/  LOP3.LUT P1, RZ, R11, 0x40, RZ, 0xc0, !PT ;  /* 0x000000400bff7812 */ /* 0x000fc4000782c0ff */
[C---:B-1----:R-:W-:Y:S01]  /*158f40*/  PRMT R0, R10.reuse, 0x7772, RZ ;  /* 0x000077720a007816 */ /* 0x042fe200000000ff */
[----:B------:R-:W3:Y:S10]  /*158f50*/  LDL.LU.64 R2, [R1+0x1d98] ;  /* 0x001d980001027983 */ /* 0x000ef40000300a00 */
[----:B------:R1:W-:Y:S02]  /*158f60*/  @P1 STG.E.U8 desc[UR48][R16.64], R0 ;  /* 0x0000000010001986 */ /* 0x0003e4000c101130 */
[----:B-1----:R-:W-:-:S02]  /*158f70*/  PRMT R0, R10, 0x7773, RZ ;  /* 0x000077730a007816 */ /* 0x002fc400000000ff */
[----:B------:R-:W3:Y:S04]  /*158f80*/  LDL.LU.64 R16, [R1+0x7c0] ;  /* 0x0007c00001107983 */ /* 0x000ee80000300a00 */
[----:B------:R1:W-:Y:S01]  /*158f90*/  @P6 STG.E.U8 desc[UR48][R14.64], R0 ;  /* 0x000000000e006986 */ /* 0x0003e2000c101130 */
[----:B------:R-:W-:Y:S02]  /*158fa0*/  LOP3.LUT P6, RZ, R11, 0x20, RZ, 0xc0, !PT ;  /* 0x000000200bff7812 */ /* 0x000fe400078cc0ff */
[C---:B-1----:R-:W-:Y:S01]  /*158fb0*/  PRMT R0, R8.reuse, 0x7770, RZ ;  /* 0x0000777008007816 */ /* 0x042fe200000000ff */
[----:B------:R-:W3:Y:S10]  /*158fc0*/  LDL.LU.64 R14, [R1+0x1db0] ;  /* 0x001db000010e7983 */ /* 0x000ef40000300a00 */
[----:B------:R1:W-:Y:S02]  /*158fd0*/  @P6 STG.E.U8 desc[UR48][R26.64], R0 ;  /* 0x000000001a006986 */ /* 0x0003e4000c101130 */
[----:B-1----:R-:W-:-:S05]  /*158fe0*/  PRMT R0, R8, 0x7771, RZ ;  /* 0x0000777108007816 */ /* 0x002fca00000000ff */
        /* <DEDUP_REMOVED lines=10> */
[----:B---3--:R1:W-:Y:S04]  /*159090*/  @P5 STG.E.U8 desc[UR48][R18.64], R0 ;  /* 0x0000000012005986 */ /* 0x0083e8000c101130 */
[----:B-1----:R-:W3:Y:S01]  /*1590a0*/  LDL.LU.64 R18, [R1+0x1df8] ;  /* 0x001df80001127983 */ /* 0x002ee20000300a00 */
[----:B------:R-:W-:Y:S02]  /*1590b0*/  LOP3.LUT P5, RZ, R11, 0x2, RZ, 0xc0, !PT ;  /* 0x000000020bff7812 */ /* 0x000fe400078ac0ff */
[C---:B------:R-:W-:Y:S02]  /*1590c0*/  LOP3.LUT P2, RZ, R28.reuse, 0x10, RZ, 0xc0, !PT ;  /* 0x000000101cff7812 */ /* 0x040fe4000784c0ff */
        /* <DEDUP_REMOVED lines=9> */
[----:B------:R1:W-:Y:S01]  /*159160*/  @P4 STG.E.U8 desc[UR48][R2.64], R0 ;  /* 0x0000000002004986 */ /* 0x0003e2000c101130 */
[----:B------:R-:W-:Y:S02]  /*159170*/  LOP3.LUT P6, RZ, R29, 0x80000000, RZ, 0xc0, !PT ;  /* 0x800000001dff7812 */ /* 0x000fe400078cc0ff */
[----:B-1----:R-:W-:-:S05]  /*159180*/  PRMT R0, R21, 0x7770, RZ ;  /* 0x0000777015007816 */ /* 0x002fca00000000ff */
[----:B------:R1:W-:Y:S01]  /*159190*/  @P3 STG.E.U8 desc[UR48][R16.64], R0 ;  /* 0x0000000010003986 */ /* 0x0003e2000c101130 */
[C---:B------:R-:W-:Y:S02]  /*1591a0*/  PRMT R3, R21.reuse, 0x7773, RZ ;  /* 0x0000777315037816 */ /* 0x040fe400000000ff */
[C---:B-1----:R-:W-:Y:S01]  /*1591b0*/  PRMT R0, R21.reuse, 0x7771, RZ ;  /* 0x0000777115007816 */ /* 0x042fe200000000ff */
[----:B------:R-:W4:Y:S04]  /*1591c0*/  LDL.LU R17, [R1+0x3d0] ;  /* 0x0003d00001117983 */ /* 0x000f280000300800 */
[----:B------:R1:W-:Y:S04]  /*1591d0*/  @P0 STG.E.U8 desc[UR48][R14.64], R0 ;  /* 0x000000000e000986 */ /* 0x0003e8000c101130 */
[----:B-1----:R-:W4:Y:S01]  /*1591e0*/  LDL.LU.64 R14, [R1+0x1e40] ;  /* 0x001e4000010e7983 */ /* 0x002f220000300a00 */
[----:B------:R-:W-:-:S03]  /*1591f0*/  PRMT R0, R21, 0x7772, RZ ;  /* 0x0000777215007816 */ /* 0x000fc600000000ff */
[----:B------:R-:W4:Y:S04]  /*159200*/  LDL.LU.64 R12, [R1+0x1e50] ;  /* 0x001e5000010c7983 */ /* 0x000f280000300a00 */
[----:B------:R-:W4:Y:S04]  /*159210*/  LDL.LU.64 R22, [R1+0x1e78] ;  /* 0x001e780001167983 */ /* 0x000f280000300a00 */
[----:B------:R-:W4:Y:S04]  /*159220*/  LDL.LU.64 R10, [R1+0x1e70] ;  /* 0x001e7000010a7983 */ /* 0x000f280000300a00 */
[----:B------:R-:W4:Y:S04]  /*159230*/  LDL.LU R16, [R1+0x2b0] ;  /* 0x0002b00001107983 */ /* 0x000f280000300800 */
[----:B------:R-:W4:Y:S04]  /*159240*/  LDL.LU.64 R24, [R1+0x7c8] ;  /* 0x0007c80001187983 */ /* 0x000f280000300a00 */
[----:B------:R-:W4:Y:S04]  /*159250*/  LDL.LU.64 R8, [R1+0x1e88] ;  /* 0x001e880001087983 */ /* 0x000f280000300a00 */
[----:B--2---:R-:W-:Y:S04]  /*159260*/  @P1 STG.E.U8 desc[UR48][R4.64], R0 ;  /* 0x0000000004001986 */ /* 0x004fe8000c101130 */
[----:B---3--:R1:W-:Y:S04]  /*159270*/  @P6 STG.E.U8 desc[UR48][R18.64], R3 ;  /* 0x0000000312006986 */ /* 0x0083e8000c101130 */
[----:B-1----:R-:W2:Y:S04]  /*159280*/  LDL.LU.64 R18, [R1+0x1eb8] ;  /* 0x001eb80001127983 */ /* 0x002ea80000300a00 */
[----:B------:R-:W3:Y:S01]  /*159290*/  LDL.LU R21, [R1+0x3d4] ;  /* 0x0003d40001157983 */ /* 0x000ee20000300800 */
[----:B------:R-:W-:-:S02]  /*1592a0*/  LOP3.LUT P5, RZ, R29, 0x40000000, RZ, 0xc0, !PT ;  /* 0x400000001dff7812 */ /* 0x000fc400078ac0ff */
[C---:B------:R-:W-:Y:S02]  /*1592b0*/  LOP3.LUT P2, RZ, R29.reuse, 0x20000000, RZ, 0xc0, !PT ;  /* 0x200000001dff7812 */ /* 0x040fe4000784c0ff */
[C---:B------:R-:W-:Y:S02]  /*1592c0*/  LOP3.LUT P4, RZ, R29.reuse, 0x10000000, RZ, 0xc0, !PT ;  /* 0x100000001dff7812 */ /* 0x040fe4000788c0ff */
[C---:B------:R-:W-:Y:S02]  /*1592d0*/  LOP3.LUT P3, RZ, R29.reuse, 0x8000000, RZ, 0xc0, !PT ;  /* 0x080000001dff7812 */ /* 0x040fe4000786c0ff */
[----:B------:R-:W-:-:S04]  /*1592e0*/  LOP3.LUT P0, RZ, R29, 0x2000000, RZ, 0xc0, !PT ;  /* 0x020000001dff7812 */ /* 0x000fc8000780c0ff */
[----:B------:R-:W-:Y:S02]  /*1592f0*/  P2R R2, PR, RZ, 0x1 ;  /* 0x00000001ff027803 */ /* 0x000fe40000000000 */
[C---:B------:R-:W-:Y:S02]  /*159300*/  LOP3.LUT P0, RZ, R29.reuse, 0x4000000, RZ, 0xc0, !PT ;  /* 0x040000001dff7812 */ /* 0x040fe4000780c0ff */
[----:B------:R-:W-:-:S04]  /*159310*/  LOP3.LUT P1, RZ, R29, 0x800000, RZ, 0xc0, !PT ;  /* 0x008000001dff7812 */ /* 0x000fc8000782c0ff */
[----:B------:R-:W-:Y:S02]  /*159320*/  P2R R0, PR, RZ, 0x2 ;  /* 0x00000002ff007803 */ /* 0x000fe40000000000 */
[----:B------:R-:W-:Y:S01]  /*159330*/  LOP3.LUT P1, RZ, R29, 0x1000000, RZ, 0xc0, !PT ;  /* 0x010000001dff7812 */ /* 0x000fe2000782c0ff */
[----:B---3--:R1:W-:Y:S04]  /*159340*/  STL.64 [R1+0x4900], R20 ;  /* 0x0049001401007387 */ /* 0x0083e80000100a00 */
[----:B-1----:R-:W3:Y:S01]  /*159350*/  LDL.LU.64 R20, [R1+0x1eb0] ;  /* 0x001eb00001147983 */ /* 0x002ee20000300a00 */
[----:B----4-:R-:W-:-:S05]  /*159360*/  PRMT R7, R17, 0x7770, RZ ;  /* 0x0000777011077816 */ /* 0x010fca00000000ff */
[----:B------:R1:W-:Y:S02]  /*159370*/  @P5 STG.E.U8 desc[UR48][R14.64], R7 ;  /* 0x000000070e005986 */ /* 0x0003e4000c101130 */
[C---:B-1----:R-:W-:Y:S02]  /*159380*/  PRMT R7, R17.reuse, 0x7771, RZ ;  /* 0x0000777111077816 */ /* 0x042fe400000000ff */
[----:B------:R-:W4:Y:S04]  /*159390*/  LDL.LU.64 R14, [R1+0x1ea8] ;  /* 0x001ea800010e7983 */ /* 0x000f280000300a00 */
[----:B------:R1:W-:Y:S02]  /*1593a0*/  @P2 STG.E.U8 desc[UR48][R12.64], R7 ;  /* 0x000000070c002986 */ /* 0x0003e4000c101130 */
[----:B-1----:R-:W-:-:S02]  /*1593b0*/  PRMT R7, R17, 0x7772, RZ ;  /* 0x0000777211077816 */ /* 0x002fc400000000ff */
[----:B------:R-:W4:Y:S04]  /*1593c0*/  LDL.LU.64 R12, [R1+0x1ec8] ;  /* 0x001ec800010c7983 */ /* 0x000f280000300a00 */
[----:B------:R1:W-:Y:S02]  /*1593d0*/  @P4 STG.E.U8 desc[UR48][R22.64], R7 ;  /* 0x0000000716004986 */ /* 0x0003e4000c101130 */
[----:B-1----:R-:W-:Y:S02]  /*1593e0*/  PRMT R7, R17, 0x7773, RZ ;  /* 0x0000777311077816 */ /* 0x002fe400000000ff */
[----:B------:R-:W4:Y:S04]  /*1593f0*/  LDL.LU.64 R22, [R1+0x1ef0] ;  /* 0x001ef00001167983 */ /* 0x000f280000300a00 */
[----:B------:R-:W4:Y:S04]  /*159400*/  LDL.LU.64 R26, [R1+0x7d0] ;  /* 0x0007d000011a7983 */ /* 0x000f280000300a00 */
[----:B------:R1:W-:Y:S02]  /*159410*/  @P3 STG.E.U8 desc[UR48][R10.64], R7 ;  /* 0x000000070a003986 */ /* 0x0003e4000c101130 */
[----:B-1----:R-:W-:-:S02]  /*159420*/  PRMT R7, R16, 0x7770, RZ ;  /* 0x0000777010077816 */ /* 0x002fc400000000ff */
[----:B------:R-:W4:Y:S04]  /*159430*/  LDL.LU.64 R10, [R1+0x1f00] ;  /* 0x001f0000010a7983 */ /* 0x000f280000300a00 */
[----:B------:R1:W-:Y:S01]  /*159440*/  @P0 STG.E.U8 desc[UR48][R24.64], R7 ;  /* 0x0000000718000986 */ /* 0x0003e2000c101130 */
[----:B------:R-:W-:Y:S02]  /*159450*/  ISETP.NE.AND P0, PT, R2, RZ, PT ;  /* 0x000000ff0200720c */ /* 0x000fe40003f05270 */
[C---:B------:R-:W-:Y:S01]  /*159460*/  PRMT R2, R16.reuse, 0x7771, RZ ;  /* 0x0000777110027816 */ /* 0x040fe200000000ff */
[----:B-1----:R-:W4:Y:S10]  /*159470*/  LDL.LU.64 R24, [R1+0x1f30] ;  /* 0x001f300001187983 */ /* 0x002f340000300a00 */
[----:B------:R1:W-:Y:S02]  /*159480*/  @P0 STG.E.U8 desc[UR48][R8.64], R2 ;  /* 0x0000000208000986 */ /* 0x0003e4000c101130 */
[----:B-1----:R-:W-:-:S02]  /*159490*/  PRMT R2, R16, 0x7772, RZ ;  /* 0x0000777210027816 */ /* 0x002fc400000000ff */
[----:B------:R-:W4:Y:S04]  /*1594a0*/  LDL.LU.64 R8, [R1+0x1f28] ;  /* 0x001f280001087983 */ /* 0x000f280000300a00 */
[----:B------:R-:W4:Y:S04]  /*1594b0*/  LDL.LU R17, [R1+0x3d8] ;  /* 0x0003d80001117983 */ /* 0x000f280000300800 */
[----:B--2---:R1:W-:Y:S01]  /*1594c0*/  @P1 STG.E.U8 desc[UR48][R18.64], R2 ;  /* 0x0000000212001986 */ /* 0x0043e2000c101130 */
[----:B------:R-:W-:Y:S02]  /*1594d0*/  ISETP.NE.AND P1, PT, R0, RZ, PT ;  /* 0x000000ff0000720c */ /* 0x000fe40003f25270 */
[----:B------:R-:W-:Y:S01]  /*1594e0*/  PRMT R0, R16, 0x7773, RZ ;  /* 0x0000777310007816 */ /* 0x000fe200000000ff */
[----:B-1----:R-:W2:Y:S10]  /*1594f0*/  LDL.LU.64 R18, [R1+0x1f20] ;  /* 0x001f200001127983 */ /* 0x002eb40000300a00 */
[----:B---3--:R1:W-:Y:S04]  /*159500*/  @P1 STG.E.U8 desc[UR48][R20.64], R0 ;  /* 0x0000000014001986 */ /* 0x0083e8000c101130 */
[----:B-1----:R-:W3:Y:S01]  /*159510*/  LDL.LU.64 R20, [R1+0x4900] ;  /* 0x0049000001147983 */ /* 0x002ee20000300a00 */
[----:B------:R-:W-:-:S04]  /*159520*/  LOP3.LUT P6, RZ, R29, 0x40000, RZ, 0xc0, !PT ;  /* 0x000400001dff7812 */ /* 0x000fc800078cc0ff */
[----:B------:R-:W-:Y:S02]  /*159530*/  P2R R3, PR, RZ, 0x40 ;  /* 0x00000040ff037803 */ /* 0x000fe40000000000 */
[----:B------:R-:W-:-:S04]  /*159540*/  LOP3.LUT P6, RZ, R29, 0x80000, RZ, 0xc0, !PT ;  /* 0x000800001dff7812 */ /* 0x000fc800078cc0ff */
[----:B------:R-:W-:Y:S02]  /*159550*/  P2R R4, PR, RZ, 0x40 ;  /* 0x00000040ff047803 */ /* 0x000fe40000000000 */
[----:B------:R-:W-:-:S04]  /*159560*/  LOP3.LUT P6, RZ, R29, 0x100000, RZ, 0xc0, !PT ;  /* 0x001000001dff7812 */ /* 0x000fc800078cc0ff */
[----:B------:R-:W-:Y:S02]  /*159570*/  P2R R5, PR, RZ, 0x40 ;  /* 0x00000040ff057803 */ /* 0x000fe40000000000 */
[----:B------:R-:W-:-:S04]  /*159580*/  LOP3.LUT P6, RZ, R29, 0x200000, RZ, 0xc0, !PT ;  /* 0x002000001dff7812 */ /* 0x000fc800078cc0ff */
[----:B------:R-:W-:Y:S02]  /*159590*/  P2R R6, PR, RZ, 0x40 ;  /* 0x00000040ff067803 */ /* 0x000fe40000000000 */
[----:B------:R-:W-:Y:S02]  /*1595a0*/  LOP3.LUT P6, RZ, R29, 0x400000, RZ, 0xc0, !PT ;  /* 0x004000001dff7812 */ /* 0x000fe400078cc0ff */
[----:B---3--:R-:W-:-:S11]  /*1595b0*/  PRMT R0, R21, 0x7770, RZ ;  /* 0x0000777015007816 */ /* 0x008fd600000000ff */
[----:B----4-:R1:W-:Y:S01]  /*1595c0*/  @P6 STG.E.U8 desc[UR48][R14.64], R0 ;  /* 0x000000000e006986 */ /* 0x0103e2000c101130 */
[----:B------:R-:W-:-:S03]  /*1595d0*/  ISETP.NE.AND P6, PT, R6, RZ, PT ;  /* 0x000000ff0600720c */ /* 0x000fc60003fc5270 */
[----:B-1----:R-:W3:Y:S04]  /*1595e0*/  LDL.LU.64 R14, [R1+0x1f58] ;  /* 0x001f5800010e7983 */ /* 0x002ee80000300a00 */
[----:B------:R-:W4:Y:S01]  /*1595f0*/  LDL.LU.64 R6, [R1+0x1ee8] ;  /* 0x001ee80001067983 */ /* 0x000f220000300a00 */
[----:B------:R-:W-:-:S05]  /*159600*/  PRMT R0, R21, 0x7771, RZ ;  /* 0x0000777115007816 */ /* 0x000fca00000000ff */
[----:B------:R1:W-:Y:S04]  /*159610*/  @P6 STG.E.U8 desc[UR48][R12.64], R0 ;  /* 0x000000000c006986 */ /* 0x0003e8000c101130 */
[----:B-1----:R-:W2:Y:S01]  /*159620*/  LDL.LU R12, [R1+0x48fc] ;  /* 0x0048fc00010c7983 */ /* 0x002ea20000300800 */
[----:B------:R-:W-:Y:S02]  /*159630*/  ISETP.NE.AND P6, PT, R5, RZ, PT ;  /* 0x000000ff0500720c */ /* 0x000fe40003fc5270 */
[----:B------:R-:W-:-:S11]  /*159640*/  PRMT R0, R21, 0x7772, RZ ;  /* 0x0000777215007816 */ /* 0x000fd600000000ff */
[----:B------:R1:W-:Y:S01]  /*159650*/  @P6 STG.E.U8 desc[UR48][R22.64], R0 ;  /* 0x0000000016006986 */ /* 0x0003e2000c101130 */
[----:B------:R-:W-:Y:S02]  /*159660*/  ISETP.NE.AND P6, PT, R4, RZ, PT ;  /* 0x000000ff0400720c */ /* 0x000fe40003fc5270 */
[----:B-1----:R-:W-:Y:S02]  /*159670*/  PRMT R0, R21, 0x7773, RZ ;  /* 0x0000777315007816 */ /* 0x002fe400000000ff */
[C---:B------:R-:W-:Y:S02]  /*159680*/  LOP3.LUT P5, RZ, R29.reuse, 0x20000, RZ, 0xc0, !PT ;  /* 0x000200001dff7812 */ /* 0x040fe400078ac0ff */
[C---:B------:R-:W-:Y:S02]  /*159690*/  LOP3.LUT P2, RZ, R29.reuse, 0x10000, RZ, 0xc0, !PT ;  /* 0x000100001dff7812 */ /* 0x040fe4000784c0ff */
[C---:B------:R-:W-:Y:S02]  /*1596a0*/  LOP3.LUT P4, RZ, R29.reuse, 0x8000, RZ, 0xc0, !PT ;  /* 0x000080001dff7812 */ /* 0x040fe4000788c0ff */
[C---:B------:R-:W-:Y:S01]  /*1596b0*/  LOP3.LUT P3, RZ, R29.reuse, 0x4000, RZ, 0xc0, !PT ;  /* 0x000040001dff7812 */ /* 0x040fe2000786c0ff */
[----:B------:R-:W3:Y:S01]  /*1596c0*/  LDL.LU.64 R22, [R1+0x1f80] ;  /* 0x001f800001167983 */ /* 0x000ee20000300a00 */
[----:B------:R-:W-:-:S02]  /*1596d0*/  LOP3.LUT P0, RZ, R29, 0x2000, RZ, 0xc0, !PT ;  /* 0x000020001dff7812 */ /* 0x000fc4000780c0ff */
[----:B------:R-:W-:Y:S01]  /*1596e0*/  PRMT R2, R17, 0x7771, RZ ;  /* 0x0000777111027816 */ /* 0x000fe200000000ff */
[----:B----4-:R2:W-:Y:S01]  /*1596f0*/  @P6 STG.E.U8 desc[UR48][R6.64], R0 ;  /* 0x0000000006006986 */ /* 0x0105e2000c101130 */
[----:B------:R-:W-:Y:S02]  /*159700*/  ISETP.NE.AND P6, PT, R3, RZ, PT ;  /* 0x000000ff0300720c */ /* 0x000fe40003fc5270 */
[----:B--2---:R-:W-:-:S11]  /*159710*/  PRMT R0, R12, 0x7770, RZ ;  /* 0x000077700c007816 */ /* 0x004fd600000000ff */
[----:B------:R1:W-:Y:S02]  /*159720*/  @P6 STG.E.U8 desc[UR48][R26.64], R0 ;  /* 0x000000001a006986 */ /* 0x0003e4000c101130 */
[----:B-1----:R-:W-:-:S05]  /*159730*/  PRMT R0, R12, 0x7771, RZ ;  /* 0x000077710c007816 */ /* 0x002fca00000000ff */
[----:B------:R1:W-:Y:S02]  /*159740*/  @P5 STG.E.U8 desc[UR48][R10.64], R0 ;  /* 0x000000000a005986 */ /* 0x0003e4000c101130 */
[----:B-1----:R-:W-:-:S05]  /*159750*/  PRMT R0, R12, 0x7772, RZ ;  /* 0x000077720c007816 */ /* 0x002fca00000000ff */
[----:B------:R1:W-:Y:S02]  /*159760*/  @P2 STG.E.U8 desc[UR48][R24.64], R0 ;  /* 0x0000000018002986 */ /* 0x0003e4000c101130 */
[----:B-1----:R-:W-:Y:S02]  /*159770*/  PRMT R0, R12, 0x7773, RZ ;  /* 0x000077730c007816 */ /* 0x002fe400000000ff */
[----:B------:R-:W2:Y:S04]  /*159780*/  LDL.LU R12, [R1+0x48f8] ;  /* 0x0048f800010c7983 */ /* 0x000ea80000300800 */
[----:B------:R1:W-:Y:S02]  /*159790*/  @P4 STG.E.U8 desc[UR48][R8.64], R0 ;  /* 0x0000000008004986 */ /* 0x0003e4000c101130 */
[----:B-1----:R-:W-:-:S05]  /*1597a0*/  PRMT R0, R17, 0x7770, RZ ;  /* 0x0000777011007816 */ /* 0x002fca00000000ff */
[----:B------:R1:W-:Y:S04]  /*1597b0*/  @P3 STG.E.U8 desc[UR48][R18.64], R0 ;  /* 0x0000000012003986 */ /* 0x0003e8000c101130 */
[----:B-1----:R-:W4:Y:S04]  /*1597c0*/  LDL.LU.64 R18, [R1+0x1fd8] ;  /* 0x001fd80001127983 */ /* 0x002f280000300a00 */
[----:B------:R-:W4:Y:S04]  /*1597d0*/  LDL.LU.64 R26, [R1+0x1fd0] ;  /* 0x001fd000011a7983 */ /* 0x000f280000300a00 */
[----:B------:R-:W4:Y:S04]  /*1597e0*/  LDL.LU R21, [R1+0x2b8] ;  /* 0x0002b80001157983 */ /* 0x000f280000300800 */
[----:B---3--:R1:W-:Y:S04]  /*1597f0*/  @P0 STG.E.U8 desc[UR48][R14.64], R2 ;  /* 0x000000020e000986 */ /* 0x0083e8000c101130 */
[----:B-1----:R-:W3:Y:S04]  /*159800*/  LDL.LU.64 R14, [R1+0x1ff8] ;  /* 0x001ff800010e7983 */ /* 0x002ee80000300a00 */
[----:B------:R-:W3:Y:S01]  /*159810*/  LDL.LU.64 R10, [R1+0x2018] ;  /* 0x00201800010a7983 */ /* 0x000ee20000300a00 */
[----:B------:R-:W-:-:S02]  /*159820*/  LOP3.LUT P1, RZ, R29, 0x1000, RZ, 0xc0, !PT ;  /* 0x000010001dff7812 */ /* 0x000fc4000782c0ff */
[----:B------:R-:W-:Y:S02]  /*159830*/  LOP3.LUT P5, RZ, R29, 0x800, RZ, 0xc0, !PT ;  /* 0x000008001dff7812 */ /* 0x000fe400078ac0ff */
[----:B------:R-:W-:Y:S02]  /*159840*/  PRMT R3, R17, 0x7772, RZ ;  /* 0x0000777211037816 */ /* 0x000fe400000000ff */
[----:B------:R-:W-:Y:S02]  /*159850*/  LOP3.LUT P2, RZ, R29, 0x400, RZ, 0xc0, !PT ;  /* 0x000004001dff7812 */ /* 0x000fe4000784c0ff */
[----:B------:R-:W-:Y:S02]  /*159860*/  PRMT R8, R17, 0x7773, RZ ;  /* 0x0000777311087816 */ /* 0x000fe400000000ff */
[C---:B------:R-:W-:Y:S02]  /*159870*/  LOP3.LUT P4, RZ, R29.reuse, 0x200, RZ, 0xc0, !PT ;  /* 0x000002001dff7812 */ /* 0x040fe4000788c0ff */
[----:B------:R-:W-:Y:S01]  /*159880*/  LOP3.LUT P3, RZ, R29, 0x80, RZ, 0xc0, !PT ;  /* 0x000000801dff7812 */ /* 0x000fe2000786c0ff */
[----:B------:R-:W3:Y:S04]  /*159890*/  LDL.LU.64 R24, [R1+0x2010] ;  /* 0x0020100001187983 */ /* 0x000ee80000300a00 */
[----:B------:R1:W-:Y:S01]  /*1598a0*/  @P1 STG.E.U8 desc[UR48][R22.64], R3 ;  /* 0x0000000316001986 */ /* 0x0003e2000c101130 */
[----:B------:R-:W-:-:S02]  /*1598b0*/  P2R R0, PR, RZ, 0x8 ;  /* 0x00000008ff007803 */ /* 0x000fc40000000000 */
[----:B------:R-:W-:Y:S01]  /*1598c0*/  LOP3.LUT P3, RZ, R29, 0x100, RZ, 0xc0, !PT ;  /* 0x000001001dff7812 */ /* 0x000fe2000786c0ff */
[----:B-1----:R-:W3:Y:S01]  /*1598d0*/  LDL.LU.64 R22, [R1+0x2008] ;  /* 0x0020080001167983 */ /* 0x002ee20000300a00 */
[----:B--2---:R-:W-:-:S04]  /*1598e0*/  LOP3.LUT P6, RZ, R12, 0x80000000, RZ, 0xc0, !PT ;  /* 0x800000000cff7812 */ /* 0x004fc800078cc0ff */
[----:B------:R-:W-:Y:S02]  /*1598f0*/  P2R R3, PR, RZ, 0x40 ;  /* 0x00000040ff037803 */ /* 0x000fe40000000000 */
[----:B------:R-:W-:-:S04]  /*159900*/  LOP3.LUT P6, RZ, R29, 0x1, RZ, 0xc0, !PT ;  /* 0x000000011dff7812 */ /* 0x000fc800078cc0ff */
[----:B------:R-:W-:Y:S02]  /*159910*/  P2R R4, PR, RZ, 0x40 ;  /* 0x00000040ff047803 */ /* 0x000fe40000000000 */
[----:B------:R-:W-:-:S04]  /*159920*/  LOP3.LUT P6, RZ, R29, 0x2, RZ, 0xc0, !PT ;  /* 0x000000021dff7812 */ /* 0x000fc800078cc0ff */
[----:B------:R-:W-:Y:S01]  /*159930*/  P2R R5, PR, RZ, 0x40 ;  /* 0x00000040ff057803 */ /* 0x000fe20000000000 */
[----:B----4-:R1:W-:Y:S02]  /*159940*/  @P5 STG.E.U8 desc[UR48][R18.64], R8 ;  /* 0x0000000812005986 */ /* 0x0103e4000c101130 */
[----:B-1----:R-:W-:-:S05]  /*159950*/  PRMT R8, R21, 0x7770, RZ ;  /* 0x0000777015087816 */ /* 0x002fca00000000ff */
[----:B------:R1:W-:Y:S04]  /*159960*/  @P2 STG.E.U8 desc[UR48][R26.64], R8 ;  /* 0x000000081a002986 */ /* 0x0003e8000c101130 */
[----:B------:R2:W-:Y:S04]  /*159970*/  STL.64 [R1+0x48f0], R4 ;  /* 0x0048f00401007387 */ /* 0x0005e80000100a00 */
[----:B------:R-:W4:Y:S04]  /*159980*/  LDL.LU.64 R16, [R1+0x2038] ;  /* 0x0020380001107983 */ /* 0x000f280000300a00 */
[----:B------:R-:W4:Y:S01]  /*159990*/  LDL.LU.64 R18, [R1+0x2058] ;  /* 0x0020580001127983 */ /* 0x000f220000300a00 */
[----:B-1----:R-:W-:-:S03]  /*1599a0*/  PRMT R8, R21, 0x7771, RZ ;  /* 0x0000777115087816 */ /* 0x002fc600000000ff */
[----:B--2---:R-:W2:Y:S04]  /*1599b0*/  LDL.LU.64 R4, [R1+0x2050] ;  /* 0x0020500001047983 */ /* 0x004ea80000300a00 */
[----:B------:R-:W2:Y:S04]  /*1599c0*/  LDL.LU R13, [R1+0x2bc] ;  /* 0x0002bc00010d7983 */ /* 0x000ea80000300800 */
[----:B---3--:R1:W-:Y:S02]  /*1599d0*/  @P4 STG.E.U8 desc[UR48][R14.64], R8 ;  /* 0x000000080e004986 */ /* 0x0083e4000c101130 */
[----:B-1----:R-:W-:-:S02]  /*1599e0*/  PRMT R8, R21, 0x7772, RZ ;  /* 0x0000777215087816 */ /* 0x002fc400000000ff */
[----:B------:R-:W3:Y:S04]  /*1599f0*/  LDL.LU.64 R14, [R1+0x2048] ;  /* 0x00204800010e7983 */ /* 0x000ee80000300a00 */
[----:B------:R1:W-:Y:S04]  /*159a00*/  @P3 STG.E.U8 desc[UR48][R10.64], R8 ;  /* 0x000000080a003986 */ /* 0x0003e8000c101130 */
[----:B-1----:R-:W4:Y:S01]  /*159a10*/  LDL.LU R8, [R1+0x3dc] ;  /* 0x0003dc0001087983 */ /* 0x002f220000300800 */
[----:B------:R-:W-:Y:S02]  /*159a20*/  ISETP.NE.AND P3, PT, R0, RZ, PT ;  /* 0x000000ff0000720c */ /* 0x000fe40003f65270 */
[----:B------:R-:W-:-:S02]  /*159a30*/  LOP3.LUT P0, RZ, R29, 0x20, RZ, 0xc0, !PT ;  /* 0x000000201dff7812 */ /* 0x000fc4000780c0ff */
[----:B------:R-:W-:Y:S02]  /*159a40*/  PRMT R0, R21, 0x7773, RZ ;  /* 0x0000777315007816 */ /* 0x000fe400000000ff */
[----:B------:R-:W-:Y:S02]  /*159a50*/  P2R R2, PR, RZ, 0x1 ;  /* 0x00000001ff027803 */ /* 0x000fe40000000000 */
[C---:B------:R-:W-:Y:S02]  /*159a60*/  LOP3.LUT P0, RZ, R29.reuse, 0x40, RZ, 0xc0, !PT ;  /* 0x000000401dff7812 */ /* 0x040fe4000780c0ff */
[----:B------:R-:W-:-:S03]  /*159a70*/  LOP3.LUT P6, RZ, R29, 0x4, RZ, 0xc0, !PT ;  /* 0x000000041dff7812 */ /* 0x000fc600078cc0ff */
[----:B------:R1:W-:Y:S01]  /*159a80*/  @P3 STG.E.U8 desc[UR48][R24.64], R0 ;  /* 0x0000000018003986 */ /* 0x0003e2000c101130 */
[----:B------:R-:W-:Y:S02]  /*159a90*/  P2R R6, PR, RZ, 0x40 ;  /* 0x00000040ff067803 */ /* 0x000fe40000000000 */
[----:B------:R-:W-:-:S04]  /*159aa0*/  LOP3.LUT P6, RZ, R29, 0x8, RZ, 0xc0, !PT ;  /* 0x000000081dff7812 */ /* 0x000fc800078cc0ff */
[----:B------:R-:W-:Y:S02]  /*159ab0*/  P2R R7, PR, RZ, 0x40 ;  /* 0x00000040ff077803 */ /* 0x000fe40000000000 */
[----:B------:R-:W-:Y:S02]  /*159ac0*/  LOP3.LUT P6, RZ, R29, 0x10, RZ, 0xc0, !PT ;  /* 0x000000101dff7812 */ /* 0x000fe400078cc0ff */
[----:B------:R-:W3:Y:S04]  /*159ad0*/  LDL.LU.64 R28, [R1+0x2098] ;  /* 0x00209800011c7983 */ /* 0x000ee80000300a00 */
[----:B------:R-:W3:Y:S04]  /*159ae0*/  LDL.LU R9, [R1+0x200] ;  /* 0x0002000001097983 */ /* 0x000ee80000300800 */
[----:B------:R-:W3:Y:S04]  /*159af0*/  LDL.LU.64 R26, [R1+0x2090] ;  /* 0x00209000011a7983 */ /* 0x000ee80000300a00 */
[----:B------:R-:W3:Y:S04]  /*159b00*/  LDL.LU.64 R10, [R1+0x2088] ;  /* 0x00208800010a7983 */ /* 0x000ee80000300a00 */
[----:B-1----:R-:W3:Y:S01]  /*159b10*/  LDL.LU.64 R24, [R1+0x20b8] ;  /* 0x0020b80001187983 */ /* 0x002ee20000300a00 */
[----:B----4-:R-:W-:-:S05]  /*159b20*/  PRMT R0, R8, 0x7770, RZ ;  /* 0x0000777008007816 */ /* 0x010fca00000000ff */
[----:B------:R1:W-:Y:S01]  /*159b30*/  @P0 STG.E.U8 desc[UR48][R22.64], R0 ;  /* 0x0000000016000986 */ /* 0x0003e2000c101130 */
[----:B------:R-:W-:Y:S02]  /*159b40*/  ISETP.NE.AND P0, PT, R2, RZ, PT ;  /* 0x000000ff0200720c */ /* 0x000fe40003f05270 */
[C---:B-1----:R-:W-:Y:S01]  /*159b50*/  PRMT R0, R8.reuse, 0x7771, RZ ;  /* 0x0000777108007816 */ /* 0x042fe200000000ff */
[----:B------:R-:W4:Y:S10]  /*159b60*/  LDL.LU.64 R22, [R1+0x20d0] ;  /* 0x0020d00001167983 */ /* 0x000f340000300a00 */
[----:B------:R1:W-:Y:S02]  /*159b70*/  @P0 STG.E.U8 desc[UR48][R16.64], R0 ;  /* 0x0000000010000986 */ /* 0x0003e4000c101130 */
[----:B-1----:R-:W-:-:S02]  /*159b80*/  PRMT R0, R8, 0x7772, RZ ;  /* 0x0000777208007816 */ /* 0x002fc400000000ff */
[----:B------:R-:W4:Y:S04]  /*159b90*/  LDL.LU.64 R16, [R1+0x20c8] ;  /* 0x0020c80001107983 */ /* 0x000f280000300a00 */
[----:B------:R-:W4:Y:S04]  /*159ba0*/  LDL R21, [R1+0x30] ;  /* 0x0000300001157983 */ /* 0x000f280000100800 */
[----:B------:R1:W-:Y:S01]  /*159bb0*/  @P6 STG.E.U8 desc[UR48][R18.64], R0 ;  /* 0x0000000012006986 */ /* 0x0003e2000c101130 */
[----:B------:R-:W-:Y:S02]  /*159bc0*/  ISETP.NE.AND P6, PT, R7, RZ, PT ;  /* 0x000000ff0700720c */ /* 0x000fe40003fc5270 */
[----:B-1----:R-:W-:Y:S01]  /*159bd0*/  PRMT R0, R8, 0x7773, RZ ;  /* 0x0000777308007816 */ /* 0x002fe200000000ff */
[----:B------:R-:W4:Y:S10]  /*159be0*/  LDL.LU.64 R18, [R1+0x20f8] ;  /* 0x0020f80001127983 */ /* 0x000f340000300a00 */
[----:B--2---:R1:W-:Y:S04]  /*159bf0*/  @P6 STG.E.U8 desc[UR48][R4.64], R0 ;  /* 0x0000000004006986 */ /* 0x0043e8000c101130 */
[----:B-1----:R-:W2:Y:S01]  /*159c00*/  LDL.LU.64 R4, [R1+0x48f0] ;  /* 0x0048f00001047983 */ /* 0x002ea20000300a00 */
[----:B------:R-:W-:-:S03]  /*159c10*/  ISETP.NE.AND P6, PT, R6, RZ, PT ;  /* 0x000000ff0600720c */ /* 0x000fc60003fc5270 */
[----:B------:R-:W4:Y:S01]  /*159c20*/  LDL.LU.64 R6, [R1+0x2078] ;  /* 0x0020780001067983 */ /* 0x000f220000300a00 */
[----:B------:R-:W-:-:S09]  /*159c30*/  PRMT R0, R13, 0x7770, RZ ;  /* 0x000077700d007816 */ /* 0x000fd200000000ff */
[----:B---3--:R1:W-:Y:S02]  /*159c40*/  @P6 STG.E.U8 desc[UR48][R14.64], R0 ;  /* 0x000000000e006986 */ /* 0x0083e4000c101130 */
[----:B-1----:R-:W-:Y:S02]  /*159c50*/  PRMT R0, R13, 0x7771, RZ ;  /* 0x000077710d007816 */ /* 0x002fe400000000ff */
[C---:B------:R-:W-:Y:S02]  /*159c60*/  LOP3.LUT P1, RZ, R12.reuse, 0x40000000, RZ, 0xc0, !PT ;  /* 0x400000000cff7812 */ /* 0x040fe4000782c0ff */
[C---:B------:R-:W-:Y:S02]  /*159c70*/  LOP3.LUT P5, RZ, R12.reuse, 0x20000000, RZ, 0xc0, !PT ;  /* 0x200000000cff7812 */ /* 0x040fe400078ac0ff */
[C---:B------:R-:W-:Y:S02]  /*159c80*/  LOP3.LUT P2, RZ, R12.reuse, 0x10000000, RZ, 0xc0, !PT ;  /* 0x100000000cff7812 */ /* 0x040fe4000784c0ff */
[----:B------:R-:W-:Y:S01]  /*159c90*/  LOP3.LUT P4, RZ, R12, 0x8000000, RZ, 0xc0, !PT ;  /* 0x080000000cff7812 */ /* 0x000fe2000788c0ff */
[----:B------:R-:W3:Y:S01]  /*159ca0*/  LDL.LU.64 R14, [R1+0x2120] ;  /* 0x00212000010e7983 */ /* 0x000ee20000300a00 */
[----:B--2---:R-:W-:-:S13]  /*159cb0*/  ISETP.NE.AND P6, PT, R5, RZ, PT ;  /* 0x000000ff0500720c */ /* 0x004fda0003fc5270 */
[----:B----4-:R1:W-:Y:S01]  /*159cc0*/  @P6 STG.E.U8 desc[UR48][R6.64], R0 ;  /* 0x0000000006006986 */ /* 0x0103e2000c101130 */
[----:B------:R-:W-:-:S03]  /*159cd0*/  ISETP.NE.AND P6, PT, R4, RZ, PT ;  /* 0x000000ff0400720c */ /* 0x000fc60003fc5270 */
[----:B------:R-:W2:Y:S01]  /*159ce0*/  LDS.128 R4, [R21] ;  /* 0x0000000015047984 */ /* 0x000ea20000000c00 */
[----:B-1----:R-:W-:-:S09]  /*159cf0*/  PRMT R0, R13, 0x7772, RZ ;  /* 0x000077720d007816 */ /* 0x002fd200000000ff */
[----:B------:R1:W-:Y:S01]  /*159d00*/  @P6 STG.E.U8 desc[UR48][R28.64], R0 ;  /* 0x000000001c006986 */ /* 0x0003e2000c101130 */
[----:B------:R-:W-:Y:S02]  /*159d10*/  ISETP.NE.AND P6, PT, R3, RZ, PT ;  /* 0x000000ff0300720c */ /* 0x000fe40003fc5270 */
        /* <DEDUP_REMOVED lines=10> */
[----:B-1----:R-:W4:Y:S01]  /*159dc0*/  LDL.LU.64 R16, [R1+0x21b8] ;  /* 0x0021b80001107983 */ /* 0x002f220000300a00 */
[----:B------:R-:W-:Y:S02]  /*159dd0*/  LOP3.LUT P3, RZ, R12, 0x4000000, RZ, 0xc0, !PT ;  /* 0x040000000cff7812 */ /* 0x000fe4000786c0ff */
[----:B--2---:R-:W-:Y:S01]  /*159de0*/  PRMT R0, R4, 0x7770, RZ ;  /* 0x0000777004007816 */ /* 0x004fe200000000ff */
[----:B------:R-:W-:Y:S10]  /*159df0*/  STL.64 [R1+0x48e8], R6 ;  /* 0x0048e80601007387 */ /* 0x000ff40000100a00 */
[----:B------:R1:W-:Y:S04]  /*159e00*/  @P3 STG.E.U8 desc[UR48][R18.64], R0 ;  /* 0x0000000012003986 */ /* 0x0003e8000c101130 */
[----:B-1----:R-:W2:Y:S04]  /*159e10*/  LDL.LU.64 R18, [R1+0x21b0] ;  /* 0x0021b00001127983 */ /* 0x002ea80000300a00 */
[----:B------:R-:W2:Y:S04]  /*159e20*/  LDL.LU R21, [R1+0x204] ;  /* 0x0002040001157983 */ /* 0x000ea80000300800 */
[----:B------:R-:W2:Y:S01]  /*159e30*/  LDL.LU.64 R24, [R1+0x21a8] ;  /* 0x0021a80001187983 */ /* 0x000ea20000300a00 */
[----:B------:R-:W-:-:S03]  /*159e40*/  LOP3.LUT P0, RZ, R12, 0x2000000, RZ, 0xc0, !PT ;  /* 0x020000000cff7812 */ /* 0x000fc6000780c0ff */
[----:B------:R-:W2:Y:S01]  /*159e50*/  LDL.LU.64 R28, [R1+0x21d8] ;  /* 0x0021d800011c7983 */ /* 0x000ea20000300a00 */
[----:B------:R-:W-:Y:S02]  /*159e60*/  LOP3.LUT P5, RZ, R12, 0x1000000, RZ, 0xc0, !PT ;  /* 0x010000000cff7812 */ /* 0x000fe400078ac0ff */
[C---:B------:R-:W-:Y:S01]  /*159e70*/  PRMT R2, R4.reuse, 0x7771, RZ ;  /* 0x0000777104027816 */ /* 0x040fe200000000ff */
[----:B------:R-:W2:Y:S04]  /*159e80*/  LDL.LU.64 R26, [R1+0x21f8] ;  /* 0x0021f800011a7983 */ /* 0x000ea80000300a00 */
[----:B------:R-:W2:Y:S04]  /*159e90*/  LDL.LU.64 R6, [R1+0x21e8] ;  /* 0x0021e80001067983 */ /* 0x000ea80000300a00 */
[----:B------:R-:W2:Y:S04]  /*159ea0*/  LDL.LU.64 R22, [R1+0x2218] ;  /* 0x0022180001167983 */ /* 0x000ea80000300a00 */
[----:B---3--:R1:W-:Y:S02]  /*159eb0*/  @P0 STG.E.U8 desc[UR48][R14.64], R2 ;  /* 0x000000020e000986 */ /* 0x0083e4000c101130 */
[----:B-1----:R-:W-:-:S05]  /*159ec0*/  PRMT R14, R4, 0x7772, RZ ;  /* 0x00007772040e7816 */ /* 0x002fca00000000ff */
[----:B----4-:R1:W-:Y:S04]  /*159ed0*/  @P5 STG.E.U8 desc[UR48][R16.64], R14 ;  /* 0x0000000e10005986 */ /* 0x0103e8000c101130 */
[----:B-1----:R-:W3:Y:S01]  /*159ee0*/  LDL.LU.64 R14, [R1+0x21f0] ;  /* 0x0021f000010e7983 */ /* 0x002ee20000300a00 */
[C---:B------:R-:W-:Y:S02]  /*159ef0*/  LOP3.LUT P3, RZ, R12.reuse, 0x1000, RZ, 0xc0, !PT ;  /* 0x000010000cff7812 */ /* 0x040fe4000786c0ff */
[C---:B------:R-:W-:Y:S01]  /*159f00*/  LOP3.LUT P2, RZ, R12.reuse, 0x800000, RZ, 0xc0, !PT ;  /* 0x008000000cff7812 */ /* 0x040fe2000784c0ff */
[----:B------:R-:W4:Y:S01]  /*159f10*/  LDL.LU.64 R16, [R1+0x2230] ;  /* 0x0022300001107983 */ /* 0x000f220000300a00 */
[----:B------:R-:W-:Y:S02]  /*159f20*/  P2R R2, PR, RZ, 0x8 ;  /* 0x00000008ff027803 */ /* 0x000fe40000000000 */
[----:B------:R-:W-:-:S02]  /*159f30*/  LOP3.LUT P3, RZ, R12, 0x2000, RZ, 0xc0, !PT ;  /* 0x000020000cff7812 */ /* 0x000fc4000786c0ff */
[C---:B------:R-:W-:Y:S02]  /*159f40*/  LOP3.LUT P4, RZ, R12.reuse, 0x400000, RZ, 0xc0, !PT ;  /* 0x004000000cff7812 */ /* 0x040fe4000788c0ff */
[C---:B------:R-:W-:Y:S02]  /*159f50*/  LOP3.LUT P1, RZ, R12.reuse, 0x100000, RZ, 0xc0, !PT ;  /* 0x001000000cff7812 */ /* 0x040fe4000782c0ff */
[----:B------:R-:W-:Y:S02]  /*159f60*/  P2R R3, PR, RZ, 0x8 ;  /* 0x00000008ff037803 */ /* 0x000fe40000000000 */
[----:B------:R-:W-:Y:S02]  /*159f70*/  LOP3.LUT P3, RZ, R12, 0x4000, RZ, 0xc0, !PT ;  /* 0x000040000cff7812 */ /* 0x000fe4000786c0ff */
[----:B------:R-:W-:Y:S02]  /*159f80*/  PRMT R4, R4, 0x7773, RZ ;  /* 0x0000777304047816 */ /* 0x000fe400000000ff */
[----:B------:R-:W-:-:S02]  /*159f90*/  P2R R0, PR, RZ, 0x2 ;  /* 0x00000002ff007803 */ /* 0x000fc40000000000 */
[C---:B------:R-:W-:Y:S02]  /*159fa0*/  LOP3.LUT P1, RZ, R12.reuse, 0x200000, RZ, 0xc0, !PT ;  /* 0x002000000cff7812 */ /* 0x040fe4000782c0ff */
[----:B------:R-:W-:Y:S02]  /*159fb0*/  P2R R8, PR, RZ, 0x8 ;  /* 0x00000008ff087803 */ /* 0x000fe40000000000 */
[C---:B------:R-:W-:Y:S01]  /*159fc0*/  LOP3.LUT P3, RZ, R12.reuse, 0x8000, RZ, 0xc0, !PT ;  /* 0x000080000cff7812 */ /* 0x040fe2000786c0ff */
[----:B--2---:R1:W-:Y:S03]  /*159fd0*/  @P2 STG.E.U8 desc[UR48][R18.64], R4 ;  /* 0x0000000412002986 */ /* 0x0043e6000c101130 */
[----:B------:R-:W-:Y:S02]  /*159fe0*/  P2R R9, PR, RZ, 0x8 ;  /* 0x00000008ff097803 */ /* 0x000fe40000000000 */
[----:B------:R-:W-:-:S02]  /*159ff0*/  LOP3.LUT P3, RZ, R12, 0x10000, RZ, 0xc0, !PT ;  /* 0x000100000cff7812 */ /* 0x000fc4000786c0ff */
[----:B-1----:R-:W-:Y:S01]  /*15a000*/  PRMT R4, R21, 0x7770, RZ ;  /* 0x0000777015047816 */ /* 0x002fe200000000ff */
[----:B------:R-:W2:Y:S01]  /*15a010*/  LDL.LU.64 R18, [R1+0x2228] ;  /* 0x0022280001127983 */ /* 0x000ea20000300a00 */
[----:B------:R-:W-:-:S03]  /*15a020*/  P2R R10, PR, RZ, 0x8 ;  /* 0x00000008ff0a7803 */ /* 0x000fc60000000000 */
[----:B------:R1:W-:Y:S01]  /*15a030*/  @P4 STG.E.U8 desc[UR48][R24.64], R4 ;  /* 0x0000000418004986 */ /* 0x0003e2000c101130 */
[----:B------:R-:W-:-:S04]  /*15a040*/  LOP3.LUT P3, RZ, R12, 0x20000, RZ, 0xc0, !PT ;  /* 0x000200000cff7812 */ /* 0x000fc8000786c0ff */
[----:B------:R-:W-:Y:S02]  /*15a050*/  P2R R11, PR, RZ, 0x8 ;  /* 0x00000008ff0b7803 */ /* 0x000fe40000000000 */
[----:B-1----:R-:W-:Y:S02]  /*15a060*/  PRMT R4, R21, 0x7771, RZ ;  /* 0x0000777115047816 */ /* 0x002fe400000000ff */
[----:B------:R-:W-:Y:S01]  /*15a070*/  LOP3.LUT P3, RZ, R12, 0x40000, RZ, 0xc0, !PT ;  /* 0x000400000cff7812 */ /* 0x000fe2000786c0ff */
[----:B------:R-:W2:Y:S04]  /*15a080*/  LDL.LU R24, [R1+0x208] ;  /* 0x0002080001187983 */ /* 0x000ea80000300800 */
[----:B------:R1:W-:Y:S01]  /*15a090*/  @P1 STG.E.U8 desc[UR48][R28.64], R4 ;  /* 0x000000041c001986 */ /* 0x0003e2000c101130 */
[----:B------:R-:W-:-:S02]  /*15a0a0*/  ISETP.NE.AND P1, PT, R0, RZ, PT ;  /* 0x000000ff0000720c */ /* 0x000fc40003f25270 */
[----:B------:R-:W-:Y:S02]  /*15a0b0*/  P2R R13, PR, RZ, 0x8 ;  /* 0x00000008ff0d7803 */ /* 0x000fe40000000000 */
[----:B------:R-:W-:Y:S02]  /*15a0c0*/  LOP3.LUT P3, RZ, R12, 0x80000, RZ, 0xc0, !PT ;  /* 0x000800000cff7812 */ /* 0x000fe4000786c0ff */
[C---:B------:R-:W-:Y:S01]  /*15a0d0*/  PRMT R0, R21.reuse, 0x7772, RZ ;  /* 0x0000777215007816 */ /* 0x040fe200000000ff */
[----:B-1----:R-:W2:Y:S06]  /*15a0e0*/  LDL.LU.64 R28, [R1+0x828] ;  /* 0x00082800011c7983 */ /* 0x002eac0000300a00 */
[----:B------:R1:W-:Y:S02]  /*15a0f0*/  @P1 STG.E.U8 desc[UR48][R26.64], R0 ;  /* 0x000000001a001986 */ /* 0x0003e4000c101130 */
[----:B-1----:R-:W-:-:S02]  /*15a100*/  PRMT R0, R21, 0x7773, RZ ;  /* 0x0000777315007816 */ /* 0x002fc400000000ff */
[----:B------:R-:W2:Y:S04]  /*15a110*/  LDL.LU.64 R26, [R1+0x2250] ;  /* 0x00225000011a7983 */ /* 0x000ea80000300a00 */
[----:B---3--:R1:W-:Y:S01]  /*15a120*/  @P3 STG.E.U8 desc[UR48][R14.64], R0 ;  /* 0x000000000e003986 */ /* 0x0083e2000c101130 */
[----:B------:R-:W-:Y:S02]  /*15a130*/  ISETP.NE.AND P3, PT, R13, RZ, PT ;  /* 0x000000ff0d00720c */ /* 0x000fe40003f65270 */
[----:B-1----:R-:W-:-:S11]  /*15a140*/  PRMT R0, R5, 0x7770, RZ ;  /* 0x0000777005007816 */ /* 0x002fd600000000ff */
[----:B------:R1:W-:Y:S04]  /*15a150*/  @P3 STG.E.U8 desc[UR48][R6.64], R0 ;  /* 0x0000000006003986 */ /* 0x0003e8000c101130 */
[----:B-1----:R-:W3:Y:S01]  /*15a160*/  LDL.LU.64 R6, [R1+0x2270] ;  /* 0x0022700001067983 */ /* 0x002ee20000300a00 */
[----:B------:R-:W-:Y:S02]  /*15a170*/  ISETP.NE.AND P3, PT, R11, RZ, PT ;  /* 0x000000ff0b00720c */ /* 0x000fe40003f65270 */
[----:B------:R-:W-:Y:S01]  /*15a180*/  PRMT R0, R5, 0x7771, RZ ;  /* 0x0000777105007816 */ /* 0x000fe200000000ff */
[----:B------:R-:W3:Y:S10]  /*15a190*/  LDL.LU R4, [R1+0x28] ;  /* 0x0000280001047983 */ /* 0x000ef40000300800 */
[----:B------:R1:W-:Y:S01]  /*15a1a0*/  @P3 STG.E.U8 desc[UR48][R22.64], R0 ;  /* 0x0000000016003986 */ /* 0x0003e2000c101130 */
[----:B------:R-:W-:-:S02]  /*15a1b0*/  ISETP.NE.AND P3, PT, R10, RZ, PT ;  /* 0x000000ff0a00720c */ /* 0x000fc40003f65270 */
[----:B-1----:R-:W-:Y:S01]  /*15a1c0*/  PRMT R0, R5, 0x7772, RZ ;  /* 0x0000777205007816 */ /* 0x002fe200000000ff */
[----:B------:R-:W3:Y:S10]  /*15a1d0*/  LDL.LU.64 R22, [R1+0x2260] ;  /* 0x0022600001167983 */ /* 0x000ef40000300a00 */
[----:B----4-:R2:W-:Y:S01]  /*15a1e0*/  @P3 STG.E.U8 desc[UR48][R16.64], R0 ;  /* 0x0000000010003986 */ /* 0x0105e2000c101130 */
[----:B------:R-:W-:-:S02]  /*15a1f0*/  ISETP.NE.AND P3, PT, R9, RZ, PT ;  /* 0x000000ff0900720c */ /* 0x000fc40003f65270 */
[----:B------:R-:W-:Y:S02]  /*15a200*/  PRMT R5, R5, 0x7773, RZ ;  /* 0x0000777305057816 */ /* 0x000fe400000000ff */
[----:B--2---:R-:W-:Y:S01]  /*15a210*/  PRMT R0, R24, 0x7770, RZ ;  /* 0x0000777018007816 */ /* 0x004fe200000000ff */
[----:B------:R-:W2:Y:S08]  /*15a220*/  LDL.LU.64 R16, [R1+0x2290] ;  /* 0x0022900001107983 */ /* 0x000eb00000300a00 */
[----:B------:R1:W-:Y:S01]  /*15a230*/  @P3 STG.E.U8 desc[UR48][R18.64], R5 ;  /* 0x0000000512003986 */ /* 0x0003e2000c101130 */
[----:B------:R-:W-:-:S03]  /*15a240*/  ISETP.NE.AND P3, PT, R8, RZ, PT ;  /* 0x000000ff0800720c */ /* 0x000fc60003f65270 */
[----:B------:R-:W4:Y:S04]  /*15a250*/  LDL.LU.64 R10, [R1+0x22a8] ;  /* 0x0022a800010a7983 */ /* 0x000f280000300a00 */
[----:B-1----:R-:W4:Y:S06]  /*15a260*/  LDL.LU.64 R18, [R1+0x22a0] ;  /* 0x0022a00001127983 */ /* 0x002f2c0000300a00 */
[----:B------:R1:W-:Y:S01]  /*15a270*/  @P3 STG.E.U8 desc[UR48][R28.64], R0 ;  /* 0x000000001c003986 */ /* 0x0003e2000c101130 */
[----:B------:R-:W-:-:S03]  /*15a280*/  ISETP.NE.AND P3, PT, R3, RZ, PT ;  /* 0x000000ff0300720c */ /* 0x000fc60003f65270 */
[----:B------:R-:W4:Y:S04]  /*15a290*/  LDL.LU R15, [R1+0x20c] ;  /* 0x00020c00010f7983 */ /* 0x000f280000300800 */
[----:B------:R-:W4:Y:S04]  /*15a2a0*/  LDL.LU R21, [R1+0x1828] ;  /* 0x0018280001157983 */ /* 0x000f280000300800 */
[----:B------:R-:W2:Y:S01]  /*15a2b0*/  LDL.LU.64 R8, [R1+0x2268] ;  /* 0x0022680001087983 */ /* 0x000ea20000300a00 */
[----:B-1----:R-:W-:-:S03]  /*15a2c0*/  PRMT R0, R24, 0x7771, RZ ;  /* 0x0000777118007816 */ /* 0x002fc600000000ff */
[----:B------:R-:W4:Y:S04]  /*15a2d0*/  LDL.LU.64 R28, [R1+0x820] ;  /* 0x00082000011c7983 */ /* 0x000f280000300a00 */
[----:B------:R-:W4:Y:S04]  /*15a2e0*/  LDL.LU R13, [R1+0x1930] ;  /* 0x00193000010d7983 */ /* 0x000f280000300800 */
[----:B------:R-:W4:Y:S04]  /*15a2f0*/  LDL.LU R3, [R1+0x1824] ;  /* 0x0018240001037983 */ /* 0x000f280000300800 */
[----:B------:R1:W-:Y:S01]  /*15a300*/  @P3 STG.E.U8 desc[UR48][R26.64], R0 ;  /* 0x000000001a003986 */ /* 0x0003e2000c101130 */
[----:B------:R-:W-:-:S02]  /*15a310*/  ISETP.NE.AND P3, PT, R2, RZ, PT ;  /* 0x000000ff0200720c */ /* 0x000fc40003f65270 */
[----:B-1----:R-:W-:Y:S01]  /*15a320*/  PRMT R0, R24, 0x7772, RZ ;  /* 0x0000777218007816 */ /* 0x002fe200000000ff */
[----:B------:R-:W4:Y:S04]  /*15a330*/  LDL.LU.64 R26, [R1+0x22c8] ;  /* 0x0022c800011a7983 */ /* 0x000f280000300a00 */
[----:B------:R-:W4:Y:S06]  /*15a340*/  LDL.LU R14, [R1+0x182c] ;  /* 0x00182c00010e7983 */ /* 0x000f2c0000300800 */
[----:B---3--:R1:W-:Y:S04]  /*15a350*/  @P3 STG.E.U8 desc[UR48][R6.64], R0 ;  /* 0x0000000006003986 */ /* 0x0083e8000c101130 */
[----:B-1----:R-:W3:Y:S01]  /*15a360*/  LDL.LU.64 R6, [R1+0x48e8] ;  /* 0x0048e80001067983 */ /* 0x002ee20000300a00 */
[----:B------:R-:W-:-:S02]  /*15a370*/  LOP3.LUT P5, RZ, R12, 0x800, RZ, 0xc0, !PT ;  /* 0x000008000cff7812 */ /* 0x000fc400078ac0ff */
[----:B------:R-:W-:Y:S02]  /*15a380*/  PRMT R0, R24, 0x7773, RZ ;  /* 0x0000777318007816 */ /* 0x000fe400000000ff */
[C---:B------:R-:W-:Y:S01]  /*15a390*/  LOP3.LUT P2, RZ, R12.reuse, 0x400, RZ, 0xc0, !PT ;  /* 0x000004000cff7812 */ /* 0x040fe2000784c0ff */
[----:B------:R-:W4:Y:S01]  /*15a3a0*/  LDL.LU.64 R24, [R1+0x22e8] ;  /* 0x0022e80001187983 */ /* 0x000f220000300a00 */
[C---:B------:R-:W-:Y:S02]  /*15a3b0*/  LOP3.LUT P0, RZ, R12.reuse, 0x200, RZ, 0xc0, !PT ;  /* 0x000002000cff7812 */ /* 0x040fe4000780c0ff */
[C---:B------:R-:W-:Y:S02]  /*15a3c0*/  LOP3.LUT P6, RZ, R12.reuse, 0x100, RZ, 0xc0, !PT ;  /* 0x000001000cff7812 */ /* 0x040fe400078cc0ff */
[----:B------:R-:W-:-:S03]  /*15a3d0*/  LOP3.LUT P4, RZ, R12, 0x80, RZ, 0xc0, !PT ;  /* 0x000000800cff7812 */ /* 0x000fc6000788c0ff */
[----:B--2---:R3:W-:Y:S01]  /*15a3e0*/  @P5 STG.E.U8 desc[UR48][R8.64], R0 ;  /* 0x0000000008005986 */ /* 0x0047e2000c101130 */
[----:B------:R-:W-:Y:S02]  /*15a3f0*/  LOP3.LUT P1, RZ, R12, 0x8, RZ, 0xc0, !PT ;  /* 0x000000080cff7812 */ /* 0x000fe4000782c0ff */
[----:B---3--:R-:W-:-:S05]  /*15a400*/  PRMT R0, R6, 0x7770, RZ ;  /* 0x0000777006007816 */ /* 0x008fca00000000ff */
[----:B------:R1:W-:Y:S04]  /*15a410*/  @P2 STG.E.U8 desc[UR48][R22.64], R0 ;  /* 0x0000000016002986 */ /* 0x0003e8000c101130 */
[----:B-1----:R-:W2:Y:S01]  /*15a420*/  LDL.LU.64 R22, [R1+0x22e0] ;  /* 0x0022e00001167983 */ /* 0x002ea20000300a00 */
[----:B------:R-:W-:-:S05]  /*15a430*/  PRMT R0, R6, 0x7771, RZ ;  /* 0x0000777106007816 */ /* 0x000fca00000000ff */
[----:B------:R1:W-:Y:S04]  /*15a440*/  @P0 STG.E.U8 desc[UR48][R16.64], R0 ;  /* 0x0000000010000986 */ /* 0x0003e8000c101130 */
[----:B-1----:R-:W3:Y:S01]  /*15a450*/  LDL.LU.64 R16, [R1+0x22d8] ;  /* 0x0022d80001107983 */ /* 0x002ee20000300a00 */
[C---:B------:R-:W-:Y:S02]  /*15a460*/  PRMT R0, R6.reuse, 0x7772, RZ ;  /* 0x0000777206007816 */ /* 0x040fe400000000ff */
[----:B------:R-:W-:-:S03]  /*15a470*/  PRMT R6, R6, 0x7773, RZ ;  /* 0x0000777306067816 */ /* 0x000fc600000000ff */
[----:B----4-:R-:W-:Y:S04]  /*15a480*/  @P6 STG.E.U8 desc[UR48][R10.64], R0 ;  /* 0x000000000a006986 */ /* 0x010fe8000c101130 */
[----:B------:R1:W-:Y:S04]  /*15a490*/  @P4 STG.E.U8 desc[UR48][R18.64], R6 ;  /* 0x0000000612004986 */ /* 0x0003e8000c101130 */
[----:B-1----:R-:W4:Y:S01]  /*15a4a0*/  LDL.LU.64 R18, [R1+0x22f0] ;  /* 0x0022f00001127983 */ /* 0x002f220000300a00 */
[----:B------:R-:W-:Y:S02]  /*15a4b0*/  ISETP.LT.AND P6, PT, R3, UR7, !P1 ;  /* 0x0000000703007c0c */ /* 0x000fe4000cfc1270 */
[----:B------:R-:W-:Y:S01]  /*15a4c0*/  PRMT R0, R15, 0x7770, RZ ;  /* 0x000077700f007816 */ /* 0x000fe200000000ff */
[----:B------:R-:W-:-:S10]  /*15a4d0*/  ULDC UR7, c[0x0][0x228] ;  /* 0x00008a0000077ab9 */ /* 0x000fd40000000800 */
[----:B------:R1:W-:Y:S01]  /*15a4e0*/  @P6 STG.E.U8 desc[UR48][R28.64], R0 ;  /* 0x000000001c006986 */ /* 0x0003e2000c101130 */
[----:B------:R-:W-:Y:S01]  /*15a4f0*/  ISETP.LT.AND P6, PT, R21, UR7, !P1 ;  /* 0x0000000715007c0c */ /* 0x000fe2000cfc1270 */
[----:B------:R-:W-:Y:S02]  /*15a500*/  ULDC UR7, c[0x0][0x228] ;  /* 0x00008a0000077ab9 */ /* 0x000fe40000000800 */
[----:B-1----:R-:W4:Y:S01]  /*15a510*/  LDL.LU.64 R28, [R1+0x2308] ;  /* 0x00230800011c7983 */ /* 0x002f220000300a00 */
[----:B------:R-:W-:-:S09]  /*15a520*/  PRMT R0, R15, 0x7771, RZ ;  /* 0x000077710f007816 */ /* 0x000fd200000000ff */
[----:B------:R1:W-:Y:S01]  /*15a530*/  @P6 STG.E.U8 desc[UR48][R26.64], R0 ;  /* 0x000000001a006986 */ /* 0x0003e2000c101130 */
[----:B------:R-:W-:Y:S01]  /*15a540*/  ISETP.LT.AND P6, PT, R13, UR7, !P1 ;  /* 0x000000070d007c0c */ /* 0x000fe2000cfc1270 */
[----:B------:R-:W-:Y:S02]  /*15a550*/  ULDC UR7, c[0x0][0x228] ;  /* 0x00008a0000077ab9 */ /* 0x000fe40000000800 */
[----:B-1----:R-:W4:Y:S01]  /*15a560*/  LDL.LU.64 R26, [R1+0x2300] ;  /* 0x00230000011a7983 */ /* 0x002f220000300a00 */
[----:B------:R-:W-:-:S03]  /*15a570*/  PRMT R0, R15, 0x7772, RZ ;  /* 0x000077720f007816 */ /* 0x000fc600000000ff */
[----:B------:R-:W4:Y:S06]  /*15a580*/  LDL.LU R11, [R1+0x430] ;  /* 0x00043000010b7983 */ /* 0x000f2c0000300800 */
[----:B------:R1:W-:Y:S01]  /*15a590*/  @P6 STG.E.U8 desc[UR48][R24.64], R0 ;  /* 0x0000000018006986 */ /* 0x0003e2000c101130 */
[----:B------:R-:W-:Y:S02]  /*15a5a0*/  ISETP.LT.AND P6, PT, R14, UR7, !P1 ;  /* 0x000000070e007c0c */ /* 0x000fe4000cfc1270 */
[----:B------:R-:W-:Y:S01]  /*15a5b0*/  LOP3.LUT P3, RZ, R12, 0x10, RZ, 0xc0, !PT ;  /* 0x000000100cff7812 */ /* 0x000fe2000786c0ff */
[----:B------:R-:W-:Y:S01]  /*15a5c0*/  ULDC UR7, c[0x0][0x228] ;  /* 0x00008a0000077ab9 */ /* 0x000fe20000000800 */
[----:B-1----:R-:W4:Y:S01]  /*15a5d0*/  LDL.LU.64 R24, [R1+0x818] ;  /* 0x0008180001187983 */ /* 0x002f220000300a00 */
[----:B------:R-:W-:-:S08]  /*15a5e0*/  PRMT R0, R15, 0x7773, RZ ;  /* 0x000077730f007816 */ /* 0x000fd000000000ff */
[----:B--2---:R1:W-:Y:S01]  /*15a5f0*/  @P6 STG.E.U8 desc[UR48][R22.64], R0 ;  /* 0x0000000016006986 */ /* 0x0043e2000c101130 */
[----:B------:R-:W-:Y:S01]  /*15a600*/  ISETP.LT.AND P6, PT, R3, UR7, !P3 ;  /* 0x0000000703007c0c */ /* 0x000fe2000dfc1270 */
[----:B------:R-:W-:Y:S02]  /*15a610*/  ULDC UR7, c[0x0][0x228] ;  /* 0x00008a0000077ab9 */ /* 0x000fe40000000800 */
[----:B-1----:R-:W2:Y:S01]  /*15a620*/  LDL.LU.64 R22, [R1+0x2310] ;  /* 0x0023100001167983 */ /* 0x002ea20000300a00 */
[----:B------:R-:W-:-:S09]  /*15a630*/  PRMT R0, R7, 0x7770, RZ ;  /* 0x0000777007007816 */ /* 0x000fd200000000ff */
[----:B---3--:R1:W-:Y:S01]  /*15a640*/  @P6 STG.E.U8 desc[UR48][R16.64], R0 ;  /* 0x0000000010006986 */ /* 0x0083e2000c101130 */
[----:B------:R-:W-:Y:S02]  /*15a650*/  ISETP.LT.AND P6, PT, R21, UR7, !P3 ;  /* 0x0000000715007c0c */ /* 0x000fe4000dfc1270 */
[----:B------:R-:W-:Y:S01]  /*15a660*/  LOP3.LUT P5, RZ, R4, 0x1, RZ, 0xc0, !PT ;  /* 0x0000000104ff7812 */ /* 0x000fe200078ac0ff */
[----:B------:R-:W-:Y:S01]  /*15a670*/  ULDC UR7, c[0x0][0x228] ;  /* 0x00008a0000077ab9 */ /* 0x000fe20000000800 */
[----:B-1----:R-:W3:Y:S01]  /*15a680*/  LDL.LU.64 R16, [R1+0x2328] ;  /* 0x0023280001107983 */ /* 0x002ee20000300a00 */
[----:B------:R-:W-:-:S08]  /*15a690*/  PRMT R0, R7, 0x7771, RZ ;  /* 0x0000777107007816 */ /* 0x000fd000000000ff */
[----:B----4-:R1:W-:Y:S04]  /*15a6a0*/  @P6 STG.E.U8 desc[UR48][R18.64], R0 ;  /* 0x0000000012006986 */ /* 0x0103e8000c101130 */
[----:B-1----:R-:W4:Y:S04]  /*15a6b0*/  LDL.LU.64 R18, [R1+0x2320] ;  /* 0x0023200001127983 */ /* 0x002f280000300a00 */
[----:B------:R-:W4:Y:S01]  /*15a6c0*/  LDL.LU R4, [R1+0x30] ;  /* 0x0000300001047983 */ /* 0x000f220000300800 */
[----:B------:R-:W-:Y:S02]  /*15a6d0*/  ISETP.LT.AND P6, PT, R13, UR7, !P3 ;  /* 0x000000070d007c0c */ /* 0x000fe4000dfc1270 */
[C---:B------:R-:W-:Y:S01]  /*15a6e0*/  PRMT R0, R7.reuse, 0x7772, RZ ;  /* 0x0000777207007816 */ /* 0x040fe200000000ff */
[----:B------:R-:W-:Y:S01]  /*15a6f0*/  ULDC UR7, c[0x0][0x228] ;  /* 0x00008a0000077ab9 */ /* 0x000fe20000000800 */
[----:B------:R-:W-:-:S09]  /*15a700*/  PRMT R7, R7, 0x7773, RZ ;  /* 0x0000777307077816 */ /* 0x000fd200000000ff */
[----:B------:R1:W-:Y:S01]  /*15a710*/  @P6 STG.E.U8 desc[UR48][R28.64], R0 ;  /* 0x000000001c006986 */ /* 0x0003e2000c101130 */
[----:B------:R-:W-:Y:S02]  /*15a720*/  ISETP.LT.AND P6, PT, R14, UR7, !P3 ;  /* 0x000000070e007c0c */ /* 0x000fe4000dfc1270 */
[----:B------:R-:W-:Y:S01]  /*15a730*/  LOP3.LUT P4, RZ, R12, 0x20, RZ, 0xc0, !PT ;  /* 0x000000200cff7812 */ /* 0x000fe2000788c0ff */
[----:B------:R-:W-:Y:S01]  /*15a740*/  ULDC UR7, c[0x0][0x228] ;  /* 0x00008a0000077ab9 */ /* 0x000fe20000000800 */
[----:B-1----:R-:W4:Y:S09]  /*15a750*/  LDL.LU.64 R28, [R1+0x2368] ;  /* 0x00236800011c7983 */ /* 0x002f320000300a00 */
[----:B------:R1:W-:Y:S01]  /*15a760*/  @P6 STG.E.U8 desc[UR48][R26.64], R7 ;  /* 0x000000071a006986 */ /* 0x0003e2000c101130 */
[----:B------:R-:W-:-:S02]  /*15a770*/  ISETP.LT.AND P6, PT, R3, UR7, !P4 ;  /* 0x0000000703007c0c */ /* 0x000fc4000e7c1270 */
[----:B------:R-:W-:Y:S01]  /*15a780*/  PRMT R0, R11, 0x7770, RZ ;  /* 0x000077700b007816 */ /* 0x000fe200000000ff */
[----:B------:R-:W-:Y:S01]  /*15a790*/  ULDC UR7, c[0x0][0x228] ;  /* 0x00008a0000077ab9 */ /* 0x000fe20000000800 */
[----:B-1----:R-:W4:Y:S09]  /*15a7a0*/  LDL.LU.64 R26, [R1+0x2370] ;  /* 0x00237000011a7983 */ /* 0x002f320000300a00 */
[----:B------:R1:W-:Y:S01]  /*15a7b0*/  @P6 STG.E.U8 desc[UR48][R24.64], R0 ;  /* 0x0000000018006986 */ /* 0x0003e2000c101130 */
[----:B------:R-:W-:Y:S01]  /*15a7c0*/  ISETP.LT.AND P6, PT, R21, UR7, !P4 ;  /* 0x0000000715007c0c */ /* 0x000fe2000e7c1270 */
[----:B------:R-:W-:-:S02]  /*15a7d0*/  ULDC UR7, c[0x0][0x228] ;  /* 0x00008a0000077ab9 */ /* 0x000fc40000000800 */
[----:B-1----:R-:W4:Y:S01]  /*15a7e0*/  LDL.LU.64 R24, [R1+0x2380] ;  /* 0x0023800001187983 */ /* 0x002f220000300a00 */
[----:B------:R-:W-:-:S09]  /*15a7f0*/  PRMT R0, R11, 0x7771, RZ ;  /* 0x000077710b007816 */ /* 0x000fd200000000ff */
[----:B--2---:R1:W-:Y:S01]  /*15a800*/  @P6 STG.E.U8 desc[UR48][R22.64], R0 ;  /* 0x0000000016006986 */ /* 0x0043e2000c101130 */
[----:B------:R-:W-:Y:S01]  /*15a810*/  ISETP.LT.AND P6, PT, R13, UR7, !P4 ;  /* 0x000000070d007c0c */ /* 0x000fe2000e7c1270 */
[----:B------:R-:W-:Y:S02]  /*15a820*/  ULDC UR7, c[0x0][0x228] ;  /* 0x00008a0000077ab9 */ /* 0x000fe40000000800 */
[----:B-1----:R-:W2:Y:S01]  /*15a830*/  LDL.LU.64 R22, [R1+0x2378] ;  /* 0x0023780001167983 */ /* 0x002ea20000300a00 */
[----:B------:R-:W-:-:S03]  /*15a840*/  PRMT R0, R11, 0x7772, RZ ;  /* 0x000077720b007816 */ /* 0x000fc600000000ff */
[----:B------:R-:W2:Y:S06]  /*15a850*/  LDL.LU R15, [R1+0x434] ;  /* 0x00043400010f7983 */ /* 0x000eac0000300800 */
[----:B---3--:R1:W-:Y:S01]  /*15a860*/  @P6 STG.E.U8 desc[UR48][R16.64], R0 ;  /* 0x0000000010006986 */ /* 0x0083e2000c101130 */
[----:B------:R-:W-:Y:S02]  /*15a870*/  ISETP.LT.AND P6, PT, R14, UR7, !P4 ;  /* 0x000000070e007c0c */ /* 0x000fe4000e7c1270 */
[----:B------:R-:W-:Y:S01]  /*15a880*/  LOP3.LUT P1, RZ, R12, 0x40, RZ, 0xc0, !PT ;  /* 0x000000400cff7812 */ /* 0x000fe2000782c0ff */
[----:B------:R-:W-:Y:S01]  /*15a890*/  ULDC UR7, c[0x0][0x228] ;  /* 0x00008a0000077ab9 */ /* 0x000fe20000000800 */
[----:B-1----:R-:W3:Y:S01]  /*15a8a0*/  LDL.LU.64 R16, [R1+0x810] ;  /* 0x0008100001107983 */ /* 0x002ee20000300a00 */
[----:B------:R-:W-:-:S08]  /*15a8b0*/  PRMT R0, R11, 0x7773, RZ ;  /* 0x000077730b007816 */ /* 0x000fd000000000ff */
[----:B----4-:R1:W-:Y:S04]  /*15a8c0*/  @P6 STG.E.U8 desc[UR48][R18.64], R0 ;  /* 0x0000000012006986 */ /* 0x0103e8000c101130 */
[----:B------:R-:W4:Y:S04]  /*15a8d0*/  LDS.128 R4, [R4+0x400] ;  /* 0x0004000004047984 */ /* 0x000f280000000c00 */
[----:B-1----:R-:W3:Y:S01]  /*15a8e0*/  LDL.LU.64 R18, [R1+0x2388] ;  /* 0x0023880001127983 */ /* 0x002ee20000300a00 */
[----:B------:R-:W-:Y:S01]  /*15a8f0*/  ISETP.LT.AND P6, PT, R3, UR7, !P1 ;  /* 0x0000000703007c0c */ /* 0x000fe2000cfc1270 */
[----:B------:R-:W-:-:S02]  /*15a900*/  ULDC UR7, c[0x0][0x228] ;  /* 0x00008a0000077ab9 */ /* 0x000fc40000000800 */
[----:B------:R-:W3:Y:S01]  /*15a910*/  LDL.LU.64 R10, [R1+0x2398] ;  /* 0x00239800010a7983 */ /* 0x000ee20000300a00 */
[----:B----4-:R-:W-:-:S09]  /*15a920*/  PRMT R0, R4, 0x7770, RZ ;  /* 0x0000777004007816 */ /* 0x010fd200000000ff */
[----:B------:R1:W-:Y:S01]  /*15a930*/  @P6 STG.E.U8 desc[UR48][R28.64], R0 ;  /* 0x000000001c006986 */ /* 0x0003e2000c101130 */
[----:B------:R-:W-:Y:S01]  /*15a940*/  ISETP.LT.AND P6, PT, R21, UR7, !P1 ;  /* 0x0000000715007c0c */ /* 0x000fe2000cfc1270 */
[----:B------:R-:W-:Y:S01]  /*15a950*/  ULDC UR7, c[0x0][0x228] ;  /* 0x00008a0000077ab9 */ /* 0x000fe20000000800 */
[C---:B-1----:R-:W-:Y:S01]  /*15a960*/  PRMT R0, R4.reuse, 0x7771, RZ ;  /* 0x0000777104007816 */ /* 0x042fe200000000ff */
[----:B------:R-:W4:Y:S10]  /*15a970*/  LDL.LU.64 R28, [R1+0x23b0] ;  /* 0x0023b000011c7983 */ /* 0x000f340000300a00 */
[----:B------:R1:W-:Y:S01]  /*15a980*/  @P6 STG.E.U8 desc[UR48][R26.64], R0 ;  /* 0x000000001a006986 */ /* 0x0003e2000c101130 */
[----:B------:R-:W-:Y:S01]  /*15a990*/  ISETP.LT.AND P6, PT, R13, UR7, !P1 ;  /* 0x000000070d007c0c */ /* 0x000fe2000cfc1270 */
[----:B------:R-:W-:Y:S01]  /*15a9a0*/  ULDC UR7, c[0x0][0x228] ;  /* 0x00008a0000077ab9 */ /* 0x000fe20000000800 */
[----:B-1----:R-:W-:-:S11]  /*15a9b0*/  PRMT R0, R4, 0x7772, RZ ;  /* 0x0000777204007816 */ /* 0x002fd600000000ff */
[----:B------:R1:W-:Y:S01]  /*15a9c0*/  @P6 STG.E.U8 desc[UR48][R24.64], R0 ;  /* 0x0000000018006986 */ /* 0x0003e2000c101130 */
[----:B------:R-:W-:Y:S02]  /*15a9d0*/  ISETP.LT.AND P6, PT, R14, UR7, !P1 ;  /* 0x000000070e007c0c */ /* 0x000fe4000cfc1270 */
[----:B------:R-:W-:Y:S01]  /*15a9e0*/  PRMT R4, R4, 0x7773, RZ ;  /* 0x0000777304047816 */ /* 0x000fe200000000ff */
[----:B------:R-:W-:Y:S01]  /*15a9f0*/  ULDC UR7, c[0x0][0x228] ;  /* 0x00008a0000077ab9 */ /* 0x000fe20000000800 */
[C---:B------:R-:W-:Y:S02]  /*15aa00*/  LOP3.LUT P2, RZ, R20.reuse, 0x80000000, RZ, 0xc0, !PT ;  /* 0x8000000014ff7812 */ /* 0x040fe4000784c0ff */
[C---:B------:R-:W-:Y:S02]  /*15aa10*/  LOP3.LUT P0, RZ, R20.reuse, 0x40000000, RZ, 0xc0, !PT ;  /* 0x4000000014ff7812 */ /* 0x040fe4000780c0ff */
[C---:B------:R-:W-:Y:S02]  /*15aa20*/  LOP3.LUT P3, RZ, R20.reuse, 0x20000000, RZ, 0xc0, !PT ;  /* 0x2000000014ff7812 */ /* 0x040fe4000786c0ff */
[----:B------:R-:W-:-:S02]  /*15aa30*/  LOP3.LUT P4, RZ, R20, 0x10000000, RZ, 0xc0, !PT ;  /* 0x1000000014ff7812 */ /* 0x000fc4000788c0ff */
[----:B------:R-:W-:Y:S01]  /*15aa40*/  LOP3.LUT P1, RZ, R20, 0x8000000, RZ, 0xc0, !PT ;  /* 0x0800000014ff7812 */ /* 0x000fe2000782c0ff */
[----:B-1----:R-:W4:Y:S04]  /*15aa50*/  LDL.LU.64 R24, [R1+0x2390] ;  /* 0x0023900001187983 */ /* 0x002f280000300a00 */
[----:B------:R-:W4:Y:S04]  /*15aa60*/  LDL.LU R20, [R1+0x48e0] ;  /* 0x0048e00001147983 */ /* 0x000f280000300800 */
[----:B--2---:R1:W-:Y:S01]  /*15aa70*/  @P6 STG.E.U8 desc[UR48][R22.64], R4 ;  /* 0x0000000416006986 */ /* 0x0043e2000c101130 */
[----:B------:R-:W-:-:S02]  /*15aa80*/  ISETP.LT.AND P6, PT, R3, UR7, !P5 ;  /* 0x0000000703007c0c */ /* 0x000fc4000efc1270 */
[----:B------:R-:W-:Y:S01]  /*15aa90*/  PRMT R0, R15, 0x7770, RZ ;  /* 0x000077700f007816 */ /* 0x000fe200000000ff */
[----:B------:R-:W-:Y:S01]  /*15aaa0*/  ULDC UR7, c[0x0][0x228] ;  /* 0x00008a0000077ab9 */ /* 0x000fe20000000800 */
[----:B-1----:R-:W2:Y:S09]  /*15aab0*/  LDL.LU.64 R22, [R1+0x23a8] ;  /* 0x0023a80001167983 */ /* 0x002eb20000300a00 */
[----:B---3--:R1:W-:Y:S01]  /*15aac0*/  @P6 STG.E.U8 desc[UR48][R16.64], R0 ;  /* 0x0000000010006986 */ /* 0x0083e2000c101130 */
[----:B------:R-:W-:Y:S01]  /*15aad0*/  ISETP.LT.AND P6, PT, R21, UR7, !P5 ;  /* 0x0000000715007c0c */ /* 0x000fe2000efc1270 */
[----:B------:R-:W-:Y:S01]  /*15aae0*/  ULDC UR7, c[0x0][0x228] ;  /* 0x00008a0000077ab9 */ /* 0x000fe20000000800 */
[----:B-1----:R-:W-:Y:S01]  /*15aaf0*/  PRMT R0, R15, 0x7771, RZ ;  /* 0x000077710f007816 */ /* 0x002fe200000000ff */
[----:B------:R-:W3:Y:S04]  /*15ab00*/  LDL.LU.64 R16, [R1+0x23d0] ;  /* 0x0023d00001107983 */ /* 0x000ee80000300a00 */
[----:B------:R-:W3:Y:S06]  /*15ab10*/  LDL.LU.64 R8, [R1+0x23c0] ;  /* 0x0023c00001087983 */ /* 0x000eec0000300a00 */
[----:B------:R1:W-:Y:S04]  /*15ab20*/  @P6 STG.E.U8 desc[UR48][R18.64], R0 ;  /* 0x0000000012006986 */ /* 0x0003e8000c101130 */
[----:B-1----:R-:W3:Y:S04]  /*15ab30*/  LDL.LU.64 R18, [R1+0x23b8] ;  /* 0x0023b80001127983 */ /* 0x002ee80000300a00 */
[----:B------:R-:W3:Y:S01]  /*15ab40*/  LDL.LU R26, [R1+0x438] ;  /* 0x00043800011a7983 */ /* 0x000ee20000300800 */
[----:B------:R-:W-:Y:S01]  /*15ab50*/  ISETP.LT.AND P6, PT, R13, UR7, !P5 ;  /* 0x000000070d007c0c */ /* 0x000fe2000efc1270 */
[----:B------:R-:W-:-:S02]  /*15ab60*/  ULDC UR7, c[0x0][0x228] ;  /* 0x00008a0000077ab9 */ /* 0x000fc40000000800 */
[----:B------:R-:W-:Y:S02]  /*15ab70*/  ISETP.LT.AND P5, PT, R14, UR7, !P5 ;  /* 0x000000070e007c0c */ /* 0x000fe4000efa1270 */
[----:B------:R-:W-:Y:S01]  /*15ab80*/  PRMT R0, R15, 0x7772, RZ ;  /* 0x000077720f007816 */ /* 0x000fe200000000ff */
[----:B------:R-:W-:-:S07]  /*15ab90*/  ULDC UR7, c[0x0][0x228] ;  /* 0x00008a0000077ab9 */ /* 0x000fce0000000800 */
[----:B------:R1:W-:Y:S01]  /*15aba0*/  @P6 STG.E.U8 desc[UR48][R10.64], R0 ;  /* 0x000000000a006986 */ /* 0x0003e2000c101130 */
[----:B------:R-:W-:Y:S01]  /*15abb0*/  ISETP.LT.AND P6, PT, R3, UR7, !P2 ;  /* 0x0000000703007c0c */ /* 0x000fe2000d7c1270 */
[----:B------:R-:W-:Y:S01]  /*15abc0*/  ULDC UR7, c[0x0][0x228] ;  /* 0x00008a0000077ab9 */ /* 0x000fe20000000800 */
[----:B------:R-:W-:Y:S02]  /*15abd0*/  PRMT R2, R5, 0x7770, RZ ;  /* 0x0000777005027816 */ /* 0x000fe400000000ff */
[----:B-1----:R-:W-:Y:S01]  /*15abe0*/  PRMT R0, R15, 0x7773, RZ ;  /* 0x000077730f007816 */ /* 0x002fe200000000ff */
[----:B------:R-:W3:Y:S04]  /*15abf0*/  LDL.LU.64 R10, [R1+0x23e8] ;  /* 0x0023e800010a7983 */ /* 0x000ee80000300a00 */
[----:B----4-:R1:W-:Y:S01]  /*15ac00*/  @P5 STG.E.U8 desc[UR48][R28.64], R0 ;  /* 0x000000001c005986 */ /* 0x0103e2000c101130 */
[----:B------:R-:W-:Y:S01]  /*15ac10*/  ISETP.LT.AND P5, PT, R21, UR7, !P2 ;  /* 0x0000000715007c0c */ /* 0x000fe2000d7a1270 */
[----:B------:R-:W-:Y:S01]  /*15ac20*/  ULDC UR7, c[0x0][0x228] ;  /* 0x00008a0000077ab9 */ /* 0x000fe20000000800 */
[----:B-1----:R-:W-:Y:S01]  /*15ac30*/  PRMT R0, R5, 0x7771, RZ ;  /* 0x0000777105007816 */ /* 0x002fe200000000ff */
[----:B------:R-:W4:Y:S04]  /*15ac40*/  LDL.LU.64 R28, [R1+0x23e0] ;  /* 0x0023e000011c7983 */ /* 0x000f280000300a00 */
[----:B------:R1:W-:Y:S01]  /*15ac50*/  @P6 STG.E.U8 desc[UR48][R24.64], R2 ;  /* 0x0000000218006986 */ /* 0x0003e2000c101130 */
[----:B------:R-:W-:Y:S01]  /*15ac60*/  ISETP.LT.AND P6, PT, R13, UR7, !P2 ;  /* 0x000000070d007c0c */ /* 0x000fe2000d7c1270 */
[----:B------:R-:W-:Y:S01]  /*15ac70*/  ULDC UR7, c[0x0][0x228] ;  /* 0x00008a0000077ab9 */ /* 0x000fe20000000800 */
[----:B------:R-:W-:Y:S01]  /*15ac80*/  ISETP.LT.AND P2, PT, R14, UR8, !P2 ;  /* 0x000000080e007c0c */ /* 0x000fe2000d741270 */
[----:B------:R-:W-:Y:S01]  /*15ac90*/  ULDC UR8, c[0x0][0x228] ;  /* 0x00008a0000087ab9 */ /* 0x000fe20000000800 */
[----:B-1----:R-:W4:Y:S04]  /*15aca0*/  LDL.LU.64 R24, [R1+0x23f0] ;  /* 0x0023f00001187983 */ /* 0x002f280000300a00 */
[----:B--2---:R1:W-:Y:S01]  /*15acb0*/  @P5 STG.E.U8 desc[UR48][R22.64], R0 ;  /* 0x0000000016005986 */ /* 0x0043e2000c101130 */
[----:B------:R-:W-:Y:S01]  /*15acc0*/  ISETP.LT.AND P5, PT, R3, UR7, !P0 ;  /* 0x0000000703007c0c */ /* 0x000fe2000c7a1270 */
[----:B------:R-:W-:Y:S01]  /*15acd0*/  ULDC UR7, c[0x0][0x228] ;  /* 0x00008a0000077ab9 */ /* 0x000fe20000000800 */
[----:B-1----:R-:W-:-:S02]  /*15ace0*/  PRMT R0, R5, 0x7772, RZ ;  /* 0x0000777205007816 */ /* 0x002fc400000000ff */
[----:B------:R-:W-:Y:S01]  /*15acf0*/  PRMT R5, R5, 0x7773, RZ ;  /* 0x0000777305057816 */ /* 0x000fe200000000ff */
[----:B------:R-:W2:Y:S04]  /*15ad00*/  LDL.LU.64 R22, [R1+0x23d8] ;  /* 0x0023d80001167983 */ /* 0x000ea80000300a00 */
[----:B---3--:R1:W-:Y:S04]  /*15ad10*/  @P6 STG.E.U8 desc[UR48][R16.64], R0 ;  /* 0x0000000010006986 */ /* 0x0083e8000c101130 */
[----:B------:R-:W-:Y:S04]  /*15ad20*/  @P2 STG.E.U8 desc[UR48][R8.64], R5 ;  /* 0x0000000508002986 */ /* 0x000fe8000c101130 */
[----:B-1----:R0:W5:Y:S01]  /*15ad30*/  LDL.LU.64 R16, [R1+0x48d8] ;  /* 0x0048d80001107983 */ /* 0x0021620000300a00 */
[----:B------:R-:W-:-:S05]  /*15ad40*/  PRMT R0, R26, 0x7770, RZ ;  /* 0x000077701a007816 */ /* 0x000fca00000000ff */
[----:B------:R1:W-:Y:S04]  /*15ad50*/  @P5 STG.E.U8 desc[UR48][R18.64], R0 ;  /* 0x0000000012005986 */ /* 0x0003e8000c101130 */
[----:B-1----:R-:W3:Y:S04]  /*15ad60*/  LDL.LU.64 R18, [R1+0x23f8] ;  /* 0x0023f80001127983 */ /* 0x002ee80000300a00 */
[----:B------:R-:W3:Y:S01]  /*15ad70*/  LDL.LU.64 R4, [R1+0x23a0] ;  /* 0x0023a00001047983 */ /* 0x000ee20000300a00 */
[----:B------:R-:W-:Y:S01]  /*15ad80*/  ISETP.LT.AND P2, PT, R21, UR7, !P0 ;  /* 0x0000000715007c0c */ /* 0x000fe2000c741270 */
[----:B------:R-:W-:Y:S01]  /*15ad90*/  ULDC UR7, c[0x0][0x228] ;  /* 0x00008a0000077ab9 */ /* 0x000fe20000000800 */
[----:B------:R-:W-:-:S02]  /*15ada0*/  ISETP.LT.AND P6, PT, R13, UR8, !P0 ;  /* 0x000000080d007c0c */ /* 0x000fc4000c7c1270 */
[----:B------:R-:W-:Y:S02]  /*15adb0*/  ISETP.LT.AND P0, PT, R14, UR7, !P0 ;  /* 0x000000070e007c0c */ /* 0x000fe4000c701270 */
[C---:B------:R-:W-:Y:S01]  /*15adc0*/  PRMT R0, R26.reuse, 0x7771, RZ ;  /* 0x000077711a007816 */ /* 0x040fe200000000ff */
[----:B------:R-:W-:Y:S01]  /*15add0*/  ULDC UR7, c[0x0][0x228] ;  /* 0x00008a0000077ab9 */ /* 0x000fe20000000800 */
[----:B------:R-:W3:Y:S01]  /*15ade0*/  LDL.LU R15, [R1+0x43c] ;  /* 0x00043c00010f7983 */ /* 0x000ee20000300800 */
[----:B------:R-:W-:Y:S02]  /*15adf0*/  PRMT R2, R26, 0x7772, RZ ;  /* 0x000077721a027816 */ /* 0x000fe400000000ff */
[----:B------:R-:W-:Y:S01]  /*15ae00*/  ISETP.LT.AND P5, PT, R3, UR7, !P3 ;  /* 0x0000000703007c0c */ /* 0x000fe2000dfa1270 */
[----:B------:R-:W3:Y:S01]  /*15ae10*/  LDL.LU.64 R8, [R1+0x808] ;  /* 0x0008080001087983 */ /* 0x000ee20000300a00 */
[----:B------:R-:W-:Y:S01]  /*15ae20*/  ULDC UR7, c[0x0][0x228] ;  /* 0x00008a0000077ab9 */ /* 0x000fe20000000800 */
[----:B------:R-:W-:-:S02]  /*15ae30*/  ULDC UR8, c[0x0][0x228] ;  /* 0x00008a0000087ab9 */ /* 0x000fc40000000800 */
[----:B------:R1:W-:Y:S01]  /*15ae40*/  @P2 STG.E.U8 desc[UR48][R10.64], R0 ;  /* 0x000000000a002986 */ /* 0x0003e2000c101130 */
[----:B------:R-:W-:Y:S01]  /*15ae50*/  ISETP.LT.AND P2, PT, R21, UR7, !P3 ;  /* 0x0000000715007c0c */ /* 0x000fe2000df41270 */
[----:B------:R-:W-:Y:S01]  /*15ae60*/  ULDC UR7, c[0x0][0x228] ;  /* 0x00008a0000077ab9 */ /* 0x000fe20000000800 */
[----:B-1----:R-:W-:Y:S01]  /*15ae70*/  PRMT R0, R26, 0x7773, RZ ;  /* 0x000077731a007816 */ /* 0x002fe200000000ff */
[----:B------:R-:W3:Y:S04]  /*15ae80*/  LDL.LU.64 R10, [R1+0x800] ;  /* 0x00080000010a7983 */ /* 0x000ee80000300a00 */
[----:B----4-:R1:W-:Y:S02]  /*15ae90*/  @P6 STG.E.U8 desc[UR48][R28.64], R2 ;  /* 0x000000021c006986 */ /* 0x0103e4000c101130 */
[----:B-1----:R-:W-:-:S02]  /*15aea0*/  PRMT R2, R6, 0x7770, RZ ;  /* 0x0000777006027816 */ /* 0x002fc400000000ff */
[----:B------:R-:W4:Y:S04]  /*15aeb0*/  LDL.LU.64 R28, [R1+0x7f0] ;  /* 0x0007f000011c7983 */ /* 0x000f280000300a00 */
[----:B------:R-:W4:Y:S04]  /*15aec0*/  LDL.LU.64 R26, [R1+0x7e8] ;  /* 0x0007e800011a7983 */ /* 0x000f280000300a00 */
[----:B------:R1:W-:Y:S01]  /*15aed0*/  @P0 STG.E.U8 desc[UR48][R24.64], R0 ;  /* 0x0000000018000986 */ /* 0x0003e2000c101130 */
[----:B------:R-:W-:Y:S01]  /*15aee0*/  ISETP.LT.AND P0, PT, R13, UR8, !P3 ;  /* 0x000000080d007c0c */ /* 0x000fe2000df01270 */
[----:B------:R-:W-:Y:S01]  /*15aef0*/  ULDC UR8, c[0x0][0x228] ;  /* 0x00008a0000087ab9 */ /* 0x000fe20000000800 */
[----:B------:R-:W-:-:S02]  /*15af00*/  ISETP.LT.AND P3, PT, R14, UR7, !P3 ;  /* 0x000000070e007c0c */ /* 0x000fc4000df61270 */
[----:B------:R-:W-:Y:S01]  /*15af10*/  ISETP.LT.AND P6, PT, R3, UR8, !P1 ;  /* 0x0000000803007c0c */ /* 0x000fe2000cfc1270 */
[----:B------:R-:W-:Y:S01]  /*15af20*/  ULDC UR7, c[0x0][0x228] ;  /* 0x00008a0000077ab9 */ /* 0x000fe20000000800 */
[----:B------:R-:W-:Y:S01]  /*15af30*/  ULDC UR8, c[0x0][0x228] ;  /* 0x00008a0000087ab9 */ /* 0x000fe20000000800 */
[C---:B-1----:R-:W-:Y:S01]  /*15af40*/  PRMT R0, R6.reuse, 0x7771, RZ ;  /* 0x0000777106007816 */ /* 0x042fe200000000ff */
[----:B------:R-:W4:Y:S04]  /*15af50*/  LDL.LU.64 R24, [R1+0x7e0] ;  /* 0x0007e00001187983 */ /* 0x000f280000300a00 */
[----:B--2---:R1:W-:Y:S02]  /*15af60*/  @P5 STG.E.U8 desc[UR48][R22.64], R2 ;  /* 0x0000000216005986 */ /* 0x0043e4000c101130 */
[----:B-1----:R-:W-:-:S02]  /*15af70*/  PRMT R2, R6, 0x7772, RZ ;  /* 0x0000777206027816 */ /* 0x002fc400000000ff */
[----:B------:R-:W2:Y:S04]  /*15af80*/  LDL.LU.64 R22, [R1+0x7d8] ;  /* 0x0007d80001167983 */ /* 0x000ea80000300a00 */
[----:B---3--:R1:W-:Y:S04]  /*15af90*/  @P2 STG.E.U8 desc[UR48][R18.64], R0 ;  /* 0x0000000012002986 */ /* 0x0083e8000c101130 */
[----:B------:R3:W-:Y:S01]  /*15afa0*/  @P0 STG.E.U8 desc[UR48][R4.64], R2 ;  /* 0x0000000204000986 */ /* 0x0007e2000c101130 */
[C---:B------:R-:W-:Y:S02]  /*15afb0*/  ISETP.LT.AND P2, PT, R21.reuse, UR8, !P4 ;  /* 0x0000000815007c0c */ /* 0x040fe4000e741270 */
[----:B------:R-:W-:-:S02]  /*15afc0*/  ISETP.LT.AND P0, PT, R21, UR7, !P1 ;  /* 0x0000000715007c0c */ /* 0x000fc4000cf01270 */
[----:B------:R-:W-:Y:S02]  /*15afd0*/  ISETP.LT.AND P5, PT, R3, UR9, !P4 ;  /* 0x0000000903007c0c */ /* 0x000fe4000e7a1270 */
[----:B------:R-:W-:Y:S01]  /*15afe0*/  PRMT R6, R6, 0x7773, RZ ;  /* 0x0000777306067816 */ /* 0x000fe200000000ff */
[----:B------:R-:W-:Y:S01]  /*15aff0*/  ULDC UR7, c[0x0][0x228] ;  /* 0x00008a0000077ab9 */ /* 0x000fe20000000800 */
[----:B------:R-:W-:Y:S01]  /*15b000*/  ULDC UR8, c[0x0][0x228] ;  /* 0x00008a0000087ab9 */ /* 0x000fe20000000800 */
[----:B-1----:R-:W2:Y:S04]  /*15b010*/  LDL.LU.64 R18, [R1+0x48d0] ;  /* 0x0048d00001127983 */ /* 0x002ea80000300a00 */
[----:B------:R-:W2:Y:S01]  /*15b020*/  LDL.LU R21, [R1+0x48cc] ;  /* 0x0048cc0001157983 */ /* 0x000ea20000300800 */
[----:B------:R-:W-:-:S03]  /*15b030*/  PRMT R3, R15, 0x7770, RZ ;  /* 0x000077700f037816 */ /* 0x000fc600000000ff */
[----:B------:R1:W-:Y:S01]  /*15b040*/  @P3 STG.E.U8 desc[UR48][R8.64], R6 ;  /* 0x0000000608003986 */ /* 0x0003e2000c101130 */
[----:B------:R-:W-:Y:S02]  /*15b050*/  ULDC UR9, c[0x0][0x228] ;  /* 0x00008a0000097ab9 */ /* 0x000fe40000000800 */
[----:B------:R-:W-:Y:S02]  /*15b060*/  ISETP.LT.AND P3, PT, R13, UR9, !P4 ;  /* 0x000000090d007c0c */ /* 0x000fe4000e761270 */
[C---:B------:R-:W-:Y:S02]  /*15b070*/  ISETP.LT.AND P4, PT, R14.reuse, UR9, !P4 ;  /* 0x000000090e007c0c */ /* 0x040fe4000e781270 */
[----:B------:R-:W-:Y:S01]  /*15b080*/  PRMT R0, R15, 0x7771, RZ ;  /* 0x000077710f007816 */ /* 0x000fe200000000ff */
[----:B------:R0:W-:Y:S01]  /*15b090*/  @P6 STG.E.U8 desc[UR48][R10.64], R3 ;  /* 0x000000030a006986 */ /* 0x0001e2000c101130 */
[----:B------:R-:W-:Y:S02]  /*15b0a0*/  ISETP.LT.AND P6, PT, R13, UR7, !P1 ;  /* 0x000000070d007c0c */ /* 0x000fe4000cfc1270 */
[----:B------:R-:W-:-:S02]  /*15b0b0*/  ISETP.LT.AND P1, PT, R14, UR8, !P1 ;  /* 0x000000080e007c0c */ /* 0x000fc4000cf21270 */
[C---:B---3--:R-:W-:Y:S02]  /*15b0c0*/  PRMT R2, R15.reuse, 0x7772, RZ ;  /* 0x000077720f027816 */ /* 0x048fe400000000ff */
[----:B------:R-:W-:Y:S02]  /*15b0d0*/  PRMT R4, R15, 0x7773, RZ ;  /* 0x000077730f047816 */ /* 0x000fe400000000ff */
[C---:B------:R-:W-:Y:S02]  /*15b0e0*/  PRMT R5, R7.reuse, 0x7771, RZ ;  /* 0x0000777107057816 */ /* 0x040fe400000000ff */
[C---:B-1----:R-:W-:Y:S02]  /*15b0f0*/  PRMT R9, R7.reuse, 0x7772, RZ ;  /* 0x0000777207097816 */ /* 0x042fe400000000ff */
[C---:B0-----:R-:W-:Y:S01]  /*15b100*/  PRMT R3, R7.reuse, 0x7770, RZ ;  /* 0x0000777007037816 */ /* 0x041fe200000000ff */
[----:B----4-:R0:W-:Y:S04]  /*15b110*/  @P0 STG.E.U8 desc[UR48][R28.64], R0 ;  /* 0x000000001c000986 */ /* 0x0101e8000c101130 */
[----:B------:R0:W-:Y:S01]  /*15b120*/  @P6 STG.E.U8 desc[UR48][R26.64], R2 ;  /* 0x000000021a006986 */ /* 0x0001e2000c101130 */
[----:B------:R-:W-:-:S03]  /*15b130*/  PRMT R7, R7, 0x7773, RZ ;  /* 0x0000777307077816 */ /* 0x000fc600000000ff */
[----:B------:R0:W-:Y:S04]  /*15b140*/  @P1 STG.E.U8 desc[UR48][R24.64], R4 ;  /* 0x0000000418001986 */ /* 0x0001e8000c101130 */
[----:B--2---:R0:W-:Y:S04]  /*15b150*/  @P5 STG.E.U8 desc[UR48][R22.64], R3 ;  /* 0x0000000316005986 */ /* 0x0041e8000c101130 */
[----:B------:R0:W-:Y:S04]  /*15b160*/  @P2 STG.E.U8 desc[UR48][R20.64], R5 ;  /* 0x0000000514002986 */ /* 0x0001e8000c101130 */
[----:B------:R0:W-:Y:S01]  /*15b170*/  @P3 STG.E.U8 desc[UR48][R18.64], R9 ;  /* 0x0000000912003986 */ /* 0x0001e2000c101130 */
[----:B------:R-:W-:Y:S05]  /*15b180*/  @!P4 EXIT ;  /* 0x000000000000c94d */ /* 0x000fea0003800000 */
[----:B-----5:R-:W-:Y:S01]  /*15b190*/  STG.E.U8 desc[UR48][R16.64], R7 ;  /* 0x0000000710007986 */ /* 0x020fe2000c101130 */
[----:B------:R-:W-:Y:S05]  /*15b1a0*/  EXIT ;  /* 0x000000000000794d */ /* 0x000fea0003800000 */
.L_x_3:
[----:B------:R-:W-:-:S00]  /*15b1b0*/  BRA `(.L_x_3) ;  /* 0xfffffffc00fc7947 */ /* 0x000fc0000383ffff */
[----:B------:R-:W-:-:S00]  /*15b1c0*/  NOP ;  /* 0x0000000000007918 */ /* 0x000fc00000000000 */
        /* <DEDUP_REMOVED lines=11> */
.L_x_4:


//--------------------- .nv.shared.matmul_kernel  --------------------------
	.section	.nv.shared.matmul_kernel,"aw",@nobits
	.sectionflags	@""
	.align	16
	.zero		1024


//--------------------- .nv.shared.reserved.0     --------------------------
	.section	.nv.shared.reserved.0,"aw",@nobits
	.weak		__nv_reservedSMEM_offset_0_alias
	.size		__nv_reservedSMEM_offset_0_alias, 0, 0
	.other		__nv_reservedSMEM_offset_0_alias,@"STO_CUDA_RESERVED_SHARED STV_DEFAULT"
__nv_reservedSMEM_offset_0_alias:
	.zero		0


//--------------------- .nv.constant0.matmul_kernel --------------------------
	.section	.nv.constant0.matmul_kernel,"a",@progbits
	.sectionflags	@""
	.align	4
.nv.constant0.matmul_kernel:
	.zero		608


//--------------------- SYMBOLS --------------------------

	.type		.nv.reservedSmem.offset0,@object
	.size		.nv.reservedSmem.offset0,0x4
